	.target	sm_90a

	.elftype	@"ET_EXEC"


//--------------------- .note.nv.tkinfo           --------------------------
	.section	.note.nv.tkinfo,"",@"SHT_NOTE"
	.sectionflags	@"SHF_NOTE_NV_TKINFO"
	.tkinfo
        /*0018*/ 	.word	0x00000002
        /*0030*/ 	.string	""
        /*0030*/ 	.string	"ptxas"
        /*0030*/ 	.string	"Cuda compilation tools, release 13.0, V13.0.88"
        /*0030*/ 	.string	"Build cuda_13.0.r13.0/compiler.36424714_0"
        /*0030*/ 	.string	"-arch sm_90a -m 64 "



//--------------------- .note.nv.cuinfo           --------------------------
	.section	.note.nv.cuinfo,"",@"SHT_NOTE"
	.sectionflags	@"SHF_NOTE_NV_CUINFO"
        /*0018*/ 	.short	0x0002
        /*001a*/ 	.short	0x005a
        /*001c*/ 	.short	0x0082
	.zero		2


//--------------------- .nv.info                  --------------------------
	.section	.nv.info,"",@"SHT_CUDA_INFO"
	.align	4


	//----- nvinfo : EIATTR_REGCOUNT
	.align		4
        /*0000*/ 	.byte	0x04, 0x2f
        /*0002*/ 	.short	(.L_19 - .L_18)
	.align		4
.L_18:
        /*0004*/ 	.word	index@(_ZN7cutlass13device_kernelIN5flash11enable_sm90INS1_16FlashAttnFwdSm90INS1_25CollectiveMainloopFwdSm90ILi2EN4cute5tupleIJNS5_1CILi1EEES8_S8_EEENS6_IJNS7_ILi192EEENS7_ILi128EEENS7_ILi64EEEEEELi64ENS_6half_tEfNS_4arch4Sm90ELb1ELb0ELb0ELb1ELb1ELb1ELb0ELb1ELb1ELb1ELb1ELb0EEENS1_21CollectiveEpilogueFwdINS6_IJSA_SC_SB_EEES9_SE_SG_Li384ELb1ELb1ELb1ELb0EEENS1_36VarlenDynamicPersistentTileSchedulerILi192ELi128ELi384ELi128ELb1ELb1ELb1ELb1ELb1ELb1EEEEEEEEEvNT_6ParamsE)
        /*0008*/ 	.word	0x00000080


	//----- nvinfo : EIATTR_FRAME_SIZE
	.align		4
.L_19:
        /*000c*/ 	.byte	0x04, 0x11
        /*000e*/ 	.short	(.L_21 - .L_20)
	.align		4
.L_20:
        /*0010*/ 	.word	index@(_ZN7cutlass13device_kernelIN5flash11enable_sm90INS1_16FlashAttnFwdSm90INS1_25CollectiveMainloopFwdSm90ILi2EN4cute5tupleIJNS5_1CILi1EEES8_S8_EEENS6_IJNS7_ILi192EEENS7_ILi128EEENS7_ILi64EEEEEELi64ENS_6half_tEfNS_4arch4Sm90ELb1ELb0ELb0ELb1ELb1ELb1ELb0ELb1ELb1ELb1ELb1ELb0EEENS1_21CollectiveEpilogueFwdINS6_IJSA_SC_SB_EEES9_SE_SG_Li384ELb1ELb1ELb1ELb0EEENS1_36VarlenDynamicPersistentTileSchedulerILi192ELi128ELi384ELi128ELb1ELb1ELb1ELb1ELb1ELb1EEEEEEEEEvNT_6ParamsE)
        /*0014*/ 	.word	0x00000078


	//----- nvinfo : EIATTR_REGCOUNT
	.align		4
.L_21:
        /*0018*/ 	.byte	0x04, 0x2f
        /*001a*/ 	.short	(.L_23 - .L_22)
	.align		4
.L_22:
        /*001c*/ 	.word	index@(_ZN7cutlass13device_kernelIN5flash11enable_sm90INS1_16FlashAttnFwdSm90INS1_25CollectiveMainloopFwdSm90ILi2EN4cute5tupleIJNS5_1CILi1EEES8_S8_EEENS6_IJNS7_ILi192EEENS7_ILi128EEENS7_ILi64EEEEEELi64ENS_6half_tEfNS_4arch4Sm90ELb1ELb0ELb0ELb1ELb1ELb0ELb0ELb1ELb1ELb1ELb1ELb0EEENS1_21CollectiveEpilogueFwdINS6_IJSA_SC_SB_EEES9_SE_SG_Li384ELb1ELb1ELb1ELb0EEENS1_36VarlenDynamicPersistentTileSchedulerILi192ELi128ELi384ELi128ELb1ELb1ELb1ELb1ELb1ELb1EEEEEEEEEvNT_6ParamsE)
        /*0020*/ 	.word	0x00000080


	//----- nvinfo : EIATTR_FRAME_SIZE
	.align		4
.L_23:
        /*0024*/ 	.byte	0x04, 0x11
        /*0026*/ 	.short	(.L_25 - .L_24)
	.align		4
.L_24:
        /*0028*/ 	.word	index@(_ZN7cutlass13device_kernelIN5flash11enable_sm90INS1_16FlashAttnFwdSm90INS1_25CollectiveMainloopFwdSm90ILi2EN4cute5tupleIJNS5_1CILi1EEES8_S8_EEENS6_IJNS7_ILi192EEENS7_ILi128EEENS7_ILi64EEEEEELi64ENS_6half_tEfNS_4arch4Sm90ELb1ELb0ELb0ELb1ELb1ELb0ELb0ELb1ELb1ELb1ELb1ELb0EEENS1_21CollectiveEpilogueFwdINS6_IJSA_SC_SB_EEES9_SE_SG_Li384ELb1ELb1ELb1ELb0EEENS1_36VarlenDynamicPersistentTileSchedulerILi192ELi128ELi384ELi128ELb1ELb1ELb1ELb1ELb1ELb1EEEEEEEEEvNT_6ParamsE)
        /*002c*/ 	.word	0x00000040


	//----- nvinfo : EIATTR_REGCOUNT
	.align		4
.L_25:
        /*0030*/ 	.byte	0x04, 0x2f
        /*0032*/ 	.short	(.L_27 - .L_26)
	.align		4
.L_26:
        /*0034*/ 	.word	index@(_ZN7cutlass13device_kernelIN5flash11enable_sm90INS1_16FlashAttnFwdSm90INS1_25CollectiveMainloopFwdSm90ILi2EN4cute5tupleIJNS5_1CILi1EEES8_S8_EEENS6_IJNS7_ILi192EEENS7_ILi128EEENS7_ILi64EEEEEELi64ENS_6half_tEfNS_4arch4Sm90ELb1ELb0ELb0ELb0ELb1ELb0ELb0ELb1ELb1ELb1ELb1ELb0EEENS1_21CollectiveEpilogueFwdINS6_IJSA_SC_SB_EEES9_SE_SG_Li384ELb0ELb1ELb1ELb0EEENS1_19SingleTileSchedulerILb0ELb1ELb1ELi192EEEEEEEEEvNT_6ParamsE)
        /*0038*/ 	.word	0x00000080


	//----- nvinfo : EIATTR_FRAME_SIZE
	.align		4
.L_27:
        /*003c*/ 	.byte	0x04, 0x11
        /*003e*/ 	.short	(.L_29 - .L_28)
	.align		4
.L_28:
        /*0040*/ 	.word	index@(_ZN7cutlass13device_kernelIN5flash11enable_sm90INS1_16FlashAttnFwdSm90INS1_25CollectiveMainloopFwdSm90ILi2EN4cute5tupleIJNS5_1CILi1EEES8_S8_EEENS6_IJNS7_ILi192EEENS7_ILi128EEENS7_ILi64EEEEEELi64ENS_6half_tEfNS_4arch4Sm90ELb1ELb0ELb0ELb0ELb1ELb0ELb0ELb1ELb1ELb1ELb1ELb0EEENS1_21CollectiveEpilogueFwdINS6_IJSA_SC_SB_EEES9_SE_SG_Li384ELb0ELb1ELb1ELb0EEENS1_19SingleTileSchedulerILb0ELb1ELb1ELi192EEEEEEEEEvNT_6ParamsE)
        /*0044*/ 	.word	0x00000008


	//----- nvinfo : EIATTR_REGCOUNT
	.align		4
.L_29:
        /*0048*/ 	.byte	0x04, 0x2f
        /*004a*/ 	.short	(.L_31 - .L_30)
	.align		4
.L_30:
        /*004c*/ 	.word	index@(_ZN7cutlass13device_kernelIN5flash11enable_sm90INS1_16FlashAttnFwdSm90INS1_25CollectiveMainloopFwdSm90ILi2EN4cute5tupleIJNS5_1CILi1EEES8_S8_EEENS6_IJNS7_ILi192EEENS7_ILi128EEENS7_ILi64EEEEEELi64ENS_6half_tEfNS_4arch4Sm90ELb0ELb1ELb0ELb1ELb1ELb1ELb0ELb1ELb1ELb1ELb1ELb0EEENS1_21CollectiveEpilogueFwdINS6_IJSA_SC_SB_EEES9_SE_SG_Li384ELb1ELb1ELb1ELb0EEENS1_36VarlenDynamicPersistentTileSchedulerILi192ELi128ELi384ELi128ELb1ELb1ELb1ELb1ELb0ELb1EEEEEEEEEvNT_6ParamsE)
        /*0050*/ 	.word	0x00000080


	//----- nvinfo : EIATTR_FRAME_SIZE
	.align		4
.L_31:
        /*0054*/ 	.byte	0x04, 0x11
        /*0056*/ 	.short	(.L_33 - .L_32)
	.align		4
.L_32:
        /*0058*/ 	.word	index@(_ZN7cutlass13device_kernelIN5flash11enable_sm90INS1_16FlashAttnFwdSm90INS1_25CollectiveMainloopFwdSm90ILi2EN4cute5tupleIJNS5_1CILi1EEES8_S8_EEENS6_IJNS7_ILi192EEENS7_ILi128EEENS7_ILi64EEEEEELi64ENS_6half_tEfNS_4arch4Sm90ELb0ELb1ELb0ELb1ELb1ELb1ELb0ELb1ELb1ELb1ELb1ELb0EEENS1_21CollectiveEpilogueFwdINS6_IJSA_SC_SB_EEES9_SE_SG_Li384ELb1ELb1ELb1ELb0EEENS1_36VarlenDynamicPersistentTileSchedulerILi192ELi128ELi384ELi128ELb1ELb1ELb1ELb1ELb0ELb1EEEEEEEEEvNT_6ParamsE)
        /*005c*/ 	.word	0x00000070


	//----- nvinfo : EIATTR_REGCOUNT
	.align		4
.L_33:
        /*0060*/ 	.byte	0x04, 0x2f
        /*0062*/ 	.short	(.L_35 - .L_34)
	.align		4
.L_34:
        /*0064*/ 	.word	index@(_ZN7cutlass13device_kernelIN5flash11enable_sm90INS1_16FlashAttnFwdSm90INS1_25CollectiveMainloopFwdSm90ILi2EN4cute5tupleIJNS5_1CILi1EEES8_S8_EEENS6_IJNS7_ILi192EEENS7_ILi128EEENS7_ILi64EEEEEELi64ENS_6half_tEfNS_4arch4Sm90ELb0ELb1ELb0ELb1ELb1ELb0ELb0ELb1ELb1ELb1ELb1ELb0EEENS1_21CollectiveEpilogueFwdINS6_IJSA_SC_SB_EEES9_SE_SG_Li384ELb1ELb1ELb1ELb0EEENS1_36VarlenDynamicPersistentTileSchedulerILi192ELi128ELi384ELi128ELb1ELb1ELb1ELb1ELb0ELb1EEEEEEEEEvNT_6ParamsE)
        /*0068*/ 	.word	0x00000080


	//----- nvinfo : EIATTR_FRAME_SIZE
	.align		4
.L_35:
        /*006c*/ 	.byte	0x04, 0x11
        /*006e*/ 	.short	(.L_37 - .L_36)
	.align		4
.L_36:
        /*0070*/ 	.word	index@(_ZN7cutlass13device_kernelIN5flash11enable_sm90INS1_16FlashAttnFwdSm90INS1_25CollectiveMainloopFwdSm90ILi2EN4cute5tupleIJNS5_1CILi1EEES8_S8_EEENS6_IJNS7_ILi192EEENS7_ILi128EEENS7_ILi64EEEEEELi64ENS_6half_tEfNS_4arch4Sm90ELb0ELb1ELb0ELb1ELb1ELb0ELb0ELb1ELb1ELb1ELb1ELb0EEENS1_21CollectiveEpilogueFwdINS6_IJSA_SC_SB_EEES9_SE_SG_Li384ELb1ELb1ELb1ELb0EEENS1_36VarlenDynamicPersistentTileSchedulerILi192ELi128ELi384ELi128ELb1ELb1ELb1ELb1ELb0ELb1EEEEEEEEEvNT_6ParamsE)
        /*0074*/ 	.word	0x00000040


	//----- nvinfo : EIATTR_REGCOUNT
	.align		4
.L_37:
        /*0078*/ 	.byte	0x04, 0x2f
        /*007a*/ 	.short	(.L_39 - .L_38)
	.align		4
.L_38:
        /*007c*/ 	.word	index@(_ZN7cutlass13device_kernelIN5flash11enable_sm90INS1_16FlashAttnFwdSm90INS1_25CollectiveMainloopFwdSm90ILi2EN4cute5tupleIJNS5_1CILi1EEES8_S8_EEENS6_IJNS7_ILi192EEENS7_ILi128EEENS7_ILi64EEEEEELi64ENS_6half_tEfNS_4arch4Sm90ELb0ELb1ELb0ELb0ELb1ELb0ELb0ELb1ELb1ELb1ELb1ELb0EEENS1_21CollectiveEpilogueFwdINS6_IJSA_SC_SB_EEES9_SE_SG_Li384ELb0ELb1ELb1ELb0EEENS1_19SingleTileSchedulerILb0ELb1ELb1ELi192EEEEEEEEEvNT_6ParamsE)
        /*0080*/ 	.word	0x00000080


	//----- nvinfo : EIATTR_FRAME_SIZE
	.align		4
.L_39:
        /*0084*/ 	.byte	0x04, 0x11
        /*0086*/ 	.short	(.L_41 - .L_40)
	.align		4
.L_40:
        /*0088*/ 	.word	index@(_ZN7cutlass13device_kernelIN5flash11enable_sm90INS1_16FlashAttnFwdSm90INS1_25CollectiveMainloopFwdSm90ILi2EN4cute5tupleIJNS5_1CILi1EEES8_S8_EEENS6_IJNS7_ILi192EEENS7_ILi128EEENS7_ILi64EEEEEELi64ENS_6half_tEfNS_4arch4Sm90ELb0ELb1ELb0ELb0ELb1ELb0ELb0ELb1ELb1ELb1ELb1ELb0EEENS1_21CollectiveEpilogueFwdINS6_IJSA_SC_SB_EEES9_SE_SG_Li384ELb0ELb1ELb1ELb0EEENS1_19SingleTileSchedulerILb0ELb1ELb1ELi192EEEEEEEEEvNT_6ParamsE)
        /*008c*/ 	.word	0x00000008


	//----- nvinfo : EIATTR_REGCOUNT
	.align		4
.L_41:
        /*0090*/ 	.byte	0x04, 0x2f
        /*0092*/ 	.short	(.L_43 - .L_42)
	.align		4
.L_42:
        /*0094*/ 	.word	index@(_ZN7cutlass13device_kernelIN5flash11enable_sm90INS1_16FlashAttnFwdSm90INS1_25CollectiveMainloopFwdSm90ILi2EN4cute5tupleIJNS5_1CILi1EEES8_S8_EEENS6_IJNS7_ILi192EEENS7_ILi128EEENS7_ILi64EEEEEELi64ENS_6half_tEfNS_4arch4Sm90ELb0ELb0ELb0ELb1ELb1ELb1ELb0ELb1ELb1ELb1ELb1ELb0EEENS1_21CollectiveEpilogueFwdINS6_IJSA_SC_SB_EEES9_SE_SG_Li384ELb1ELb1ELb1ELb0EEENS1_36VarlenDynamicPersistentTileSchedulerILi192ELi128ELi384ELi128ELb1ELb1ELb1ELb0ELb1ELb1EEEEEEEEEvNT_6ParamsE)
        /*0098*/ 	.word	0x00000080


	//----- nvinfo : EIATTR_FRAME_SIZE
	.align		4
.L_43:
        /*009c*/ 	.byte	0x04, 0x11
        /*009e*/ 	.short	(.L_45 - .L_44)
	.align		4
.L_44:
        /*00a0*/ 	.word	index@(_ZN7cutlass13device_kernelIN5flash11enable_sm90INS1_16FlashAttnFwdSm90INS1_25CollectiveMainloopFwdSm90ILi2EN4cute5tupleIJNS5_1CILi1EEES8_S8_EEENS6_IJNS7_ILi192EEENS7_ILi128EEENS7_ILi64EEEEEELi64ENS_6half_tEfNS_4arch4Sm90ELb0ELb0ELb0ELb1ELb1ELb1ELb0ELb1ELb1ELb1ELb1ELb0EEENS1_21CollectiveEpilogueFwdINS6_IJSA_SC_SB_EEES9_SE_SG_Li384ELb1ELb1ELb1ELb0EEENS1_36VarlenDynamicPersistentTileSchedulerILi192ELi128ELi384ELi128ELb1ELb1ELb1ELb0ELb1ELb1EEEEEEEEEvNT_6ParamsE)
        /*00a4*/ 	.word	0x00000078


	//----- nvinfo : EIATTR_REGCOUNT
	.align		4
.L_45:
        /*00a8*/ 	.byte	0x04, 0x2f
        /*00aa*/ 	.short	(.L_47 - .L_46)
	.align		4
.L_46:
        /*00ac*/ 	.word	index@(_ZN7cutlass13device_kernelIN5flash11enable_sm90INS1_16FlashAttnFwdSm90INS1_25CollectiveMainloopFwdSm90ILi2EN4cute5tupleIJNS5_1CILi1EEES8_S8_EEENS6_IJNS7_ILi192EEENS7_ILi128EEENS7_ILi64EEEEEELi64ENS_6half_tEfNS_4arch4Sm90ELb0ELb0ELb0ELb1ELb1ELb0ELb0ELb1ELb1ELb1ELb1ELb0EEENS1_21CollectiveEpilogueFwdINS6_IJSA_SC_SB_EEES9_SE_SG_Li384ELb1ELb1ELb1ELb0EEENS1_36VarlenDynamicPersistentTileSchedulerILi192ELi128ELi384ELi128ELb1ELb1ELb1ELb0ELb1ELb1EEEEEEEEEvNT_6ParamsE)
        /*00b0*/ 	.word	0x00000080


	//----- nvinfo : EIATTR_FRAME_SIZE
	.align		4
.L_47:
        /*00b4*/ 	.byte	0x04, 0x11
        /*00b6*/ 	.short	(.L_49 - .L_48)
	.align		4
.L_48:
        /*00b8*/ 	.word	index@(_ZN7cutlass13device_kernelIN5flash11enable_sm90INS1_16FlashAttnFwdSm90INS1_25CollectiveMainloopFwdSm90ILi2EN4cute5tupleIJNS5_1CILi1EEES8_S8_EEENS6_IJNS7_ILi192EEENS7_ILi128EEENS7_ILi64EEEEEELi64ENS_6half_tEfNS_4arch4Sm90ELb0ELb0ELb0ELb1ELb1ELb0ELb0ELb1ELb1ELb1ELb1ELb0EEENS1_21CollectiveEpilogueFwdINS6_IJSA_SC_SB_EEES9_SE_SG_Li384ELb1ELb1ELb1ELb0EEENS1_36VarlenDynamicPersistentTileSchedulerILi192ELi128ELi384ELi128ELb1ELb1ELb1ELb0ELb1ELb1EEEEEEEEEvNT_6ParamsE)
        /*00bc*/ 	.word	0x00000050


	//----- nvinfo : EIATTR_REGCOUNT
	.align		4
.L_49:
        /*00c0*/ 	.byte	0x04, 0x2f
        /*00c2*/ 	.short	(.L_51 - .L_50)
	.align		4
.L_50:
        /*00c4*/ 	.word	index@(_ZN7cutlass13device_kernelIN5flash11enable_sm90INS1_16FlashAttnFwdSm90INS1_25CollectiveMainloopFwdSm90ILi2EN4cute5tupleIJNS5_1CILi1EEES8_S8_EEENS6_IJNS7_ILi192EEENS7_ILi128EEENS7_ILi64EEEEEELi64ENS_6half_tEfNS_4arch4Sm90ELb0ELb0ELb0ELb0ELb1ELb0ELb0ELb1ELb1ELb1ELb1ELb0EEENS1_21CollectiveEpilogueFwdINS6_IJSA_SC_SB_EEES9_SE_SG_Li384ELb0ELb1ELb1ELb0EEENS1_19SingleTileSchedulerILb0ELb1ELb1ELi192EEEEEEEEEvNT_6ParamsE)
        /*00c8*/ 	.word	0x00000080


	//----- nvinfo : EIATTR_FRAME_SIZE
	.align		4
.L_51:
        /*00cc*/ 	.byte	0x04, 0x11
        /*00ce*/ 	.short	(.L_53 - .L_52)
	.align		4
.L_52:
        /*00d0*/ 	.word	index@(_ZN7cutlass13device_kernelIN5flash11enable_sm90INS1_16FlashAttnFwdSm90INS1_25CollectiveMainloopFwdSm90ILi2EN4cute5tupleIJNS5_1CILi1EEES8_S8_EEENS6_IJNS7_ILi192EEENS7_ILi128EEENS7_ILi64EEEEEELi64ENS_6half_tEfNS_4arch4Sm90ELb0ELb0ELb0ELb0ELb1ELb0ELb0ELb1ELb1ELb1ELb1ELb0EEENS1_21CollectiveEpilogueFwdINS6_IJSA_SC_SB_EEES9_SE_SG_Li384ELb0ELb1ELb1ELb0EEENS1_19SingleTileSchedulerILb0ELb1ELb1ELi192EEEEEEEEEvNT_6ParamsE)
        /*00d4*/ 	.word	0x00000008


	//----- nvinfo : EIATTR_MIN_STACK_SIZE
	.align		4
.L_53:
        /*00d8*/ 	.byte	0x04, 0x12
        /*00da*/ 	.short	(.L_55 - .L_54)
	.align		4
.L_54:
        /*00dc*/ 	.word	index@(_ZN7cutlass13device_kernelIN5flash11enable_sm90INS1_16FlashAttnFwdSm90INS1_25CollectiveMainloopFwdSm90ILi2EN4cute5tupleIJNS5_1CILi1EEES8_S8_EEENS6_IJNS7_ILi192EEENS7_ILi128EEENS7_ILi64EEEEEELi64ENS_6half_tEfNS_4arch4Sm90ELb0ELb0ELb0ELb0ELb1ELb0ELb0ELb1ELb1ELb1ELb1ELb0EEENS1_21CollectiveEpilogueFwdINS6_IJSA_SC_SB_EEES9_SE_SG_Li384ELb0ELb1ELb1ELb0EEENS1_19SingleTileSchedulerILb0ELb1ELb1ELi192EEEEEEEEEvNT_6ParamsE)
        /*00e0*/ 	.word	0x00000008


	//----- nvinfo : EIATTR_MIN_STACK_SIZE
	.align		4
.L_55:
        /*00e4*/ 	.byte	0x04, 0x12
        /*00e6*/ 	.short	(.L_57 - .L_56)
	.align		4
.L_56:
        /*00e8*/ 	.word	index@(_ZN7cutlass13device_kernelIN5flash11enable_sm90INS1_16FlashAttnFwdSm90INS1_25CollectiveMainloopFwdSm90ILi2EN4cute5tupleIJNS5_1CILi1EEES8_S8_EEENS6_IJNS7_ILi192EEENS7_ILi128EEENS7_ILi64EEEEEELi64ENS_6half_tEfNS_4arch4Sm90ELb0ELb0ELb0ELb1ELb1ELb0ELb0ELb1ELb1ELb1ELb1ELb0EEENS1_21CollectiveEpilogueFwdINS6_IJSA_SC_SB_EEES9_SE_SG_Li384ELb1ELb1ELb1ELb0EEENS1_36VarlenDynamicPersistentTileSchedulerILi192ELi128ELi384ELi128ELb1ELb1ELb1ELb0ELb1ELb1EEEEEEEEEvNT_6ParamsE)
        /*00ec*/ 	.word	0x00000050


	//----- nvinfo : EIATTR_MIN_STACK_SIZE
	.align		4
.L_57:
        /*00f0*/ 	.byte	0x04, 0x12
        /*00f2*/ 	.short	(.L_59 - .L_58)
	.align		4
.L_58:
        /*00f4*/ 	.word	index@(_ZN7cutlass13device_kernelIN5flash11enable_sm90INS1_16FlashAttnFwdSm90INS1_25CollectiveMainloopFwdSm90ILi2EN4cute5tupleIJNS5_1CILi1EEES8_S8_EEENS6_IJNS7_ILi192EEENS7_ILi128EEENS7_ILi64EEEEEELi64ENS_6half_tEfNS_4arch4Sm90ELb0ELb0ELb0ELb1ELb1ELb1ELb0ELb1ELb1ELb1ELb1ELb0EEENS1_21CollectiveEpilogueFwdINS6_IJSA_SC_SB_EEES9_SE_SG_Li384ELb1ELb1ELb1ELb0EEENS1_36VarlenDynamicPersistentTileSchedulerILi192ELi128ELi384ELi128ELb1ELb1ELb1ELb0ELb1ELb1EEEEEEEEEvNT_6ParamsE)
        /*00f8*/ 	.word	0x00000078


	//----- nvinfo : EIATTR_MIN_STACK_SIZE
	.align		4
.L_59:
        /*00fc*/ 	.byte	0x04, 0x12
        /*00fe*/ 	.short	(.L_61 - .L_60)
	.align		4
.L_60:
        /*0100*/ 	.word	index@(_ZN7cutlass13device_kernelIN5flash11enable_sm90INS1_16FlashAttnFwdSm90INS1_25CollectiveMainloopFwdSm90ILi2EN4cute5tupleIJNS5_1CILi1EEES8_S8_EEENS6_IJNS7_ILi192EEENS7_ILi128EEENS7_ILi64EEEEEELi64ENS_6half_tEfNS_4arch4Sm90ELb0ELb1ELb0ELb0ELb1ELb0ELb0ELb1ELb1ELb1ELb1ELb0EEENS1_21CollectiveEpilogueFwdINS6_IJSA_SC_SB_EEES9_SE_SG_Li384ELb0ELb1ELb1ELb0EEENS1_19SingleTileSchedulerILb0ELb1ELb1ELi192EEEEEEEEEvNT_6ParamsE)
        /*0104*/ 	.word	0x00000008


	//----- nvinfo : EIATTR_MIN_STACK_SIZE
	.align		4
.L_61:
        /*0108*/ 	.byte	0x04, 0x12
        /*010a*/ 	.short	(.L_63 - .L_62)
	.align		4
.L_62:
        /*010c*/ 	.word	index@(_ZN7cutlass13device_kernelIN5flash11enable_sm90INS1_16FlashAttnFwdSm90INS1_25CollectiveMainloopFwdSm90ILi2EN4cute5tupleIJNS5_1CILi1EEES8_S8_EEENS6_IJNS7_ILi192EEENS7_ILi128EEENS7_ILi64EEEEEELi64ENS_6half_tEfNS_4arch4Sm90ELb0ELb1ELb0ELb1ELb1ELb0ELb0ELb1ELb1ELb1ELb1ELb0EEENS1_21CollectiveEpilogueFwdINS6_IJSA_SC_SB_EEES9_SE_SG_Li384ELb1ELb1ELb1ELb0EEENS1_36VarlenDynamicPersistentTileSchedulerILi192ELi128ELi384ELi128ELb1ELb1ELb1ELb1ELb0ELb1EEEEEEEEEvNT_6ParamsE)
        /*0110*/ 	.word	0x00000040


	//----- nvinfo : EIATTR_MIN_STACK_SIZE
	.align		4
.L_63:
        /*0114*/ 	.byte	0x04, 0x12
        /*0116*/ 	.short	(.L_65 - .L_64)
	.align		4
.L_64:
        /*0118*/ 	.word	index@(_ZN7cutlass13device_kernelIN5flash11enable_sm90INS1_16FlashAttnFwdSm90INS1_25CollectiveMainloopFwdSm90ILi2EN4cute5tupleIJNS5_1CILi1EEES8_S8_EEENS6_IJNS7_ILi192EEENS7_ILi128EEENS7_ILi64EEEEEELi64ENS_6half_tEfNS_4arch4Sm90ELb0ELb1ELb0ELb1ELb1ELb1ELb0ELb1ELb1ELb1ELb1ELb0EEENS1_21CollectiveEpilogueFwdINS6_IJSA_SC_SB_EEES9_SE_SG_Li384ELb1ELb1ELb1ELb0EEENS1_36VarlenDynamicPersistentTileSchedulerILi192ELi128ELi384ELi128ELb1ELb1ELb1ELb1ELb0ELb1EEEEEEEEEvNT_6ParamsE)
        /*011c*/ 	.word	0x00000070


	//----- nvinfo : EIATTR_MIN_STACK_SIZE
	.align		4
.L_65:
        /*0120*/ 	.byte	0x04, 0x12
        /*0122*/ 	.short	(.L_67 - .L_66)
	.align		4
.L_66:
        /*0124*/ 	.word	index@(_ZN7cutlass13device_kernelIN5flash11enable_sm90INS1_16FlashAttnFwdSm90INS1_25CollectiveMainloopFwdSm90ILi2EN4cute5tupleIJNS5_1CILi1EEES8_S8_EEENS6_IJNS7_ILi192EEENS7_ILi128EEENS7_ILi64EEEEEELi64ENS_6half_tEfNS_4arch4Sm90ELb1ELb0ELb0ELb0ELb1ELb0ELb0ELb1ELb1ELb1ELb1ELb0EEENS1_21CollectiveEpilogueFwdINS6_IJSA_SC_SB_EEES9_SE_SG_Li384ELb0ELb1ELb1ELb0EEENS1_19SingleTileSchedulerILb0ELb1ELb1ELi192EEEEEEEEEvNT_6ParamsE)
        /*0128*/ 	.word	0x00000008


	//----- nvinfo : EIATTR_MIN_STACK_SIZE
	.align		4
.L_67:
        /*012c*/ 	.byte	0x04, 0x12
        /*012e*/ 	.short	(.L_69 - .L_68)
	.align		4
.L_68:
        /*0130*/ 	.word	index@(_ZN7cutlass13device_kernelIN5flash11enable_sm90INS1_16FlashAttnFwdSm90INS1_25CollectiveMainloopFwdSm90ILi2EN4cute5tupleIJNS5_1CILi1EEES8_S8_EEENS6_IJNS7_ILi192EEENS7_ILi128EEENS7_ILi64EEEEEELi64ENS_6half_tEfNS_4arch4Sm90ELb1ELb0ELb0ELb1ELb1ELb0ELb0ELb1ELb1ELb1ELb1ELb0EEENS1_21CollectiveEpilogueFwdINS6_IJSA_SC_SB_EEES9_SE_SG_Li384ELb1ELb1ELb1ELb0EEENS1_36VarlenDynamicPersistentTileSchedulerILi192ELi128ELi384ELi128ELb1ELb1ELb1ELb1ELb1ELb1EEEEEEEEEvNT_6ParamsE)
        /*0134*/ 	.word	0x00000040


	//----- nvinfo : EIATTR_MIN_STACK_SIZE
	.align		4
.L_69:
        /*0138*/ 	.byte	0x04, 0x12
        /*013a*/ 	.short	(.L_71 - .L_70)
	.align		4
.L_70:
        /*013c*/ 	.word	index@(_ZN7cutlass13device_kernelIN5flash11enable_sm90INS1_16FlashAttnFwdSm90INS1_25CollectiveMainloopFwdSm90ILi2EN4cute5tupleIJNS5_1CILi1EEES8_S8_EEENS6_IJNS7_ILi192EEENS7_ILi128EEENS7_ILi64EEEEEELi64ENS_6half_tEfNS_4arch4Sm90ELb1ELb0ELb0ELb1ELb1ELb1ELb0ELb1ELb1ELb1ELb1ELb0EEENS1_21CollectiveEpilogueFwdINS6_IJSA_SC_SB_EEES9_SE_SG_Li384ELb1ELb1ELb1ELb0EEENS1_36VarlenDynamicPersistentTileSchedulerILi192ELi128ELi384ELi128ELb1ELb1ELb1ELb1ELb1ELb1EEEEEEEEEvNT_6ParamsE)
        /*0140*/ 	.word	0x00000078
.L_71:


//--------------------- .nv.compat                --------------------------
	.section	.nv.compat,"",@"SHT_CUDA_COMPAT_INFO"
	.align	4
        /*0000*/ 	.byte	0x02, 0x09, 0x01, 0x00, 0x02, 0x02, 0x04, 0x00, 0x02, 0x05, 0x05, 0x00, 0x03, 0x07, 0x01, 0x01
        /*0010*/ 	.byte	0x02, 0x03, 0x01, 0x00, 0x02, 0x06, 0x01, 0x00, 0x04, 0x0b, 0x08, 0x00, 0x00, 0x00, 0x00, 0x00
        /*0020*/ 	.byte	0x00, 0x00, 0x00, 0x00


//--------------------- .nv.info._ZN7cutlass13device_kernelIN5flash11enable_sm90INS1_16FlashAttnFwdSm90INS1_25CollectiveMainloopFwdSm90ILi2EN4cute5tupleIJNS5_1CILi1EEES8_S8_EEENS6_IJNS7_ILi192EEENS7_ILi128EEENS7_ILi64EEEEEELi64ENS_6half_tEfNS_4arch4Sm90ELb0ELb0ELb0ELb0ELb1ELb0ELb0ELb1ELb1ELb1ELb1ELb0EEENS1_21CollectiveEpilogueFwdINS6_IJSA_SC_SB_EEES9_SE_SG_Li384ELb0ELb1ELb1ELb0EEENS1_19SingleTileSchedulerILb0ELb1ELb1ELi192EEEEEEEEEvNT_6ParamsE --------------------------
	.section	.nv.info._ZN7cutlass13device_kernelIN5flash11enable_sm90INS1_16FlashAttnFwdSm90INS1_25CollectiveMainloopFwdSm90ILi2EN4cute5tupleIJNS5_1CILi1EEES8_S8_EEENS6_IJNS7_ILi192EEENS7_ILi128EEENS7_ILi64EEEEEELi64ENS_6half_tEfNS_4arch4Sm90ELb0ELb0ELb0ELb0ELb1ELb0ELb0ELb1ELb1ELb1ELb1ELb0EEENS1_21CollectiveEpilogueFwdINS6_IJSA_SC_SB_EEES9_SE_SG_Li384ELb0ELb1ELb1ELb0EEENS1_19SingleTileSchedulerILb0ELb1ELb1ELi192EEEEEEEEEvNT_6ParamsE,"",@"SHT_CUDA_INFO"
	.sectionflags	@""
	.align	4


	//----- nvinfo : EIATTR_CUDA_API_VERSION
	.align		4
        /*0000*/ 	.byte	0x04, 0x37
        /*0002*/ 	.short	(.L_73 - .L_72)
.L_72:
        /*0004*/ 	.word	0x00000082


	//----- nvinfo : EIATTR_KPARAM_INFO
	.align		4
.L_73:
        /*0008*/ 	.byte	0x04, 0x17
        /*000a*/ 	.short	(.L_75 - .L_74)
.L_74:
        /*000c*/ 	.word	0x00000000
        /*0010*/ 	.short	0x0000
        /*0012*/ 	.short	0x0070
        /*0014*/ 	.byte	0x00, 0xf0, 0x01, 0x28


	//----- nvinfo : EIATTR_SPARSE_MMA_MASK
	.align		4
.L_75:
        /*0018*/ 	.byte	0x03, 0x50
        /*001a*/ 	.short	0x0000


	//----- nvinfo : EIATTR_MAXREG_COUNT
	.align		4
        /*001c*/ 	.byte	0x03, 0x1b
        /*001e*/ 	.short	0x0080


	//----- nvinfo : EIATTR_NUM_BARRIERS
	.align		4
        /*0020*/ 	.byte	0x02, 0x4c
        /*0022*/ 	.byte	0x10
	.zero		1


	//----- nvinfo : EIATTR_EXTERNS
	.align		4
        /*0024*/ 	.byte	0x04, 0x0f
        /*0026*/ 	.short	(.L_77 - .L_76)


	//   ....[0]....
	.align		4
.L_76:
        /*0028*/ 	.word	index@(__assertfail)


	//----- nvinfo : EIATTR_ANNOTATIONS
	.align		4
.L_77:
        /*002c*/ 	.byte	0x04, 0x55
        /*002e*/ 	.short	(.L_79 - .L_78)


	//   ....[0]....
.L_78:
        /*0030*/ 	.word	0x00000001
        /*0034*/ 	.byte	0x40, 0x76, 0x00, 0x00, 0x01, 0x00, 0x00, 0x00, 0xa0, 0x8e, 0x00, 0x00


	//----- nvinfo : EIATTR_MERCURY_ISA_VERSION
	.align		4
.L_79:
        /*0040*/ 	.byte	0x03, 0x5f
        /*0042*/ 	.short	0x0101


	//----- nvinfo : EIATTR_INT_WARP_WIDE_INSTR_OFFSETS
	.align		4
        /*0044*/ 	.byte	0x04, 0x31
        /*0046*/ 	.short	(.L_81 - .L_80)


	//   ....[0]....
.L_80:
        /*0048*/ 	.word	0x000000c0


	//   ....[1]....
        /*004c*/ 	.word	0x000000d0


	//   ....[2]....
        /*0050*/ 	.word	0x00000170


	//----- nvinfo : EIATTR_COOP_GROUP_MASK_REGIDS
	.align		4
.L_81:
        /*0054*/ 	.byte	0x04, 0x29
        /*0056*/ 	.short	(.L_83 - .L_82)


	//   ....[0]....
.L_82:
        /*0058*/ 	.word	0xffffffff


	//   ....[1]....
        /*005c*/ 	.word	0xffffffff


	//   ....[2]....
        /*0060*/ 	.word	0xffffffff


	//   ....[3]....
        /*0064*/ 	.word	0xffffffff


	//   ....[4]....
        /*0068*/ 	.word	0xffffffff


	//   ....[5]....
        /*006c*/ 	.word	0xffffffff


	//   ....[6]....
        /*0070*/ 	.word	0xffffffff


	//   ....[7]....
        /*0074*/ 	.word	0xffffffff


	//   ....[8]....
        /*0078*/ 	.word	0xffffffff


	//   ....[9]....
        /*007c*/ 	.word	0xffffffff


	//   ....[10]....
        /*0080*/ 	.word	0xffffffff


	//   ....[11]....
        /*0084*/ 	.word	0xffffffff


	//   ....[12]....
        /*0088*/ 	.word	0xffffffff


	//   ....[13]....
        /*008c*/ 	.word	0xffffffff


	//   ....[14]....
        /*0090*/ 	.word	0xffffffff


	//   ....[15]....
        /*0094*/ 	.word	0xffffffff


	//   ....[16]....
        /*0098*/ 	.word	0xffffffff


	//   ....[17]....
        /*009c*/ 	.word	0xffffffff


	//   ....[18]....
        /*00a0*/ 	.word	0xffffffff


	//   ....[19]....
        /*00a4*/ 	.word	0xffffffff


	//   ....[20]....
        /*00a8*/ 	.word	0xffffffff


	//   ....[21]....
        /*00ac*/ 	.word	0xffffffff


	//   ....[22]....
        /*00b0*/ 	.word	0xffffffff


	//   ....[23]....
        /*00b4*/ 	.word	0xffffffff


	//   ....[24]....
        /*00b8*/ 	.word	0xffffffff


	//   ....[25]....
        /*00bc*/ 	.word	0xffffffff


	//   ....[26]....
        /*00c0*/ 	.word	0xffffffff


	//   ....[27]....
        /*00c4*/ 	.word	0xffffffff


	//   ....[28]....
        /*00c8*/ 	.word	0xffffffff


	//   ....[29]....
        /*00cc*/ 	.word	0xffffffff


	//   ....[30]....
        /*00d0*/ 	.word	0xffffffff


	//   ....[31]....
        /*00d4*/ 	.word	0xffffffff


	//   ....[32]....
        /*00d8*/ 	.word	0xffffffff


	//   ....[33]....
        /*00dc*/ 	.word	0xffffffff


	//   ....[34]....
        /*00e0*/ 	.word	0xffffffff


	//   ....[35]....
        /*00e4*/ 	.word	0xffffffff


	//   ....[36]....
        /*00e8*/ 	.word	0xffffffff


	//   ....[37]....
        /*00ec*/ 	.word	0xffffffff


	//   ....[38]....
        /*00f0*/ 	.word	0xffffffff


	//   ....[39]....
        /*00f4*/ 	.word	0xffffffff


	//   ....[40]....
        /*00f8*/ 	.word	0xffffffff


	//   ....[41]....
        /*00fc*/ 	.word	0xffffffff


	//   ....[42]....
        /*0100*/ 	.word	0xffffffff


	//   ....[43]....
        /*0104*/ 	.word	0xffffffff


	//   ....[44]....
        /*0108*/ 	.word	0xffffffff


	//   ....[45]....
        /*010c*/ 	.word	0xffffffff


	//   ....[46]....
        /*0110*/ 	.word	0xffffffff


	//   ....[47]....
        /*0114*/ 	.word	0xffffffff


	//   ....[48]....
        /*0118*/ 	.word	0xffffffff


	//   ....[49]....
        /*011c*/ 	.word	0xffffffff


	//   ....[50]....
        /*0120*/ 	.word	0xffffffff


	//   ....[51]....
        /*0124*/ 	.word	0xffffffff


	//   ....[52]....
        /*0128*/ 	.word	0xffffffff


	//   ....[53]....
        /*012c*/ 	.word	0xffffffff


	//   ....[54]....
        /*0130*/ 	.word	0xffffffff


	//   ....[55]....
        /*0134*/ 	.word	0xffffffff


	//   ....[56]....
        /*0138*/ 	.word	0xffffffff


	//   ....[57]....
        /*013c*/ 	.word	0xffffffff


	//   ....[58]....
        /*0140*/ 	.word	0xffffffff


	//   ....[59]....
        /*0144*/ 	.word	0xffffffff


	//   ....[60]....
        /*0148*/ 	.word	0xffffffff


	//   ....[61]....
        /*014c*/ 	.word	0xffffffff


	//   ....[62]....
        /*0150*/ 	.word	0xffffffff


	//   ....[63]....
        /*0154*/ 	.word	0xffffffff


	//   ....[64]....
        /*0158*/ 	.word	0xffffffff


	//   ....[65]....
        /*015c*/ 	.word	0xffffffff


	//   ....[66]....
        /*0160*/ 	.word	0xffffffff


	//   ....[67]....
        /*0164*/ 	.word	0xffffffff


	//   ....[68]....
        /*0168*/ 	.word	0xffffffff


	//   ....[69]....
        /*016c*/ 	.word	0xffffffff


	//   ....[70]....
        /*0170*/ 	.word	0xffffffff


	//   ....[71]....
        /*0174*/ 	.word	0xffffffff


	//   ....[72]....
        /*0178*/ 	.word	0xffffffff


	//   ....[73]....
        /*017c*/ 	.word	0xffffffff


	//   ....[74]....
        /*0180*/ 	.word	0xffffffff


	//   ....[75]....
        /*0184*/ 	.word	0xffffffff


	//   ....[76]....
        /*0188*/ 	.word	0xffffffff


	//   ....[77]....
        /*018c*/ 	.word	0xffffffff


	//   ....[78]....
        /*0190*/ 	.word	0xffffffff


	//   ....[79]....
        /*0194*/ 	.word	0xffffffff


	//   ....[80]....
        /*0198*/ 	.word	0xffffffff


	//   ....[81]....
        /*019c*/ 	.word	0xffffffff


	//   ....[82]....
        /*01a0*/ 	.word	0xffffffff


	//   ....[83]....
        /*01a4*/ 	.word	0xffffffff


	//   ....[84]....
        /*01a8*/ 	.word	0xffffffff


	//   ....[85]....
        /*01ac*/ 	.word	0xffffffff


	//   ....[86]....
        /*01b0*/ 	.word	0xffffffff


	//   ....[87]....
        /*01b4*/ 	.word	0xffffffff


	//   ....[88]....
        /*01b8*/ 	.word	0xffffffff


	//   ....[89]....
        /*01bc*/ 	.word	0xffffffff


	//   ....[90]....
        /*01c0*/ 	.word	0xffffffff


	//   ....[91]....
        /*01c4*/ 	.word	0xffffffff


	//   ....[92]....
        /*01c8*/ 	.word	0xffffffff


	//   ....[93]....
        /*01cc*/ 	.word	0xffffffff


	//   ....[94]....
        /*01d0*/ 	.word	0xffffffff


	//   ....[95]....
        /*01d4*/ 	.word	0xffffffff


	//   ....[96]....
        /*01d8*/ 	.word	0xffffffff


	//   ....[97]....
        /*01dc*/ 	.word	0xffffffff


	//   ....[98]....
        /*01e0*/ 	.word	0xffffffff


	//   ....[99]....
        /*01e4*/ 	.word	0xffffffff


	//   ....[100]....
        /*01e8*/ 	.word	0xffffffff


	//   ....[101]....
        /*01ec*/ 	.word	0xffffffff


	//   ....[102]....
        /*01f0*/ 	.word	0xffffffff


	//   ....[103]....
        /*01f4*/ 	.word	0xffffffff


	//   ....[104]....
        /*01f8*/ 	.word	0xffffffff


	//   ....[105]....
        /*01fc*/ 	.word	0xffffffff


	//   ....[106]....
        /*0200*/ 	.word	0xffffffff


	//   ....[107]....
        /*0204*/ 	.word	0xffffffff


	//   ....[108]....
        /*0208*/ 	.word	0xffffffff


	//   ....[109]....
        /*020c*/ 	.word	0xffffffff


	//   ....[110]....
        /*0210*/ 	.word	0xffffffff


	//   ....[111]....
        /*0214*/ 	.word	0xffffffff


	//   ....[112]....
        /*0218*/ 	.word	0xffffffff


	//   ....[113]....
        /*021c*/ 	.word	0xffffffff


	//   ....[114]....
        /*0220*/ 	.word	0xffffffff


	//   ....[115]....
        /*0224*/ 	.word	0xffffffff


	//   ....[116]....
        /*0228*/ 	.word	0xffffffff


	//   ....[117]....
        /*022c*/ 	.word	0x0500000f


	//   ....[118]....
        /*0230*/ 	.word	0x0500000f


	//   ....[119]....
        /*0234*/ 	.word	0x0500000f


	//   ....[120]....
        /*0238*/ 	.word	0x0500000f


	//   ....[121]....
        /*023c*/ 	.word	0x0500000f


	//   ....[122]....
        /*0240*/ 	.word	0x0500000f


	//   ....[123]....
        /*0244*/ 	.word	0x0500000f


	//   ....[124]....
        /*0248*/ 	.word	0x0500000f


	//   ....[125]....
        /*024c*/ 	.word	0x0500000f


	//   ....[126]....
        /*0250*/ 	.word	0x0500000f


	//   ....[127]....
        /*0254*/ 	.word	0x0500000f


	//   ....[128]....
        /*0258*/ 	.word	0x0500000f


	//   ....[129]....
        /*025c*/ 	.word	0x0500000f


	//   ....[130]....
        /*0260*/ 	.word	0x0500000f


	//   ....[131]....
        /*0264*/ 	.word	0x0500000f


	//   ....[132]....
        /*0268*/ 	.word	0x0500000f


	//   ....[133]....
        /*026c*/ 	.word	0x0500000f


	//   ....[134]....
        /*0270*/ 	.word	0x0500000f


	//   ....[135]....
        /*0274*/ 	.word	0x0500000f


	//   ....[136]....
        /*0278*/ 	.word	0x0500000f


	//   ....[137]....
        /*027c*/ 	.word	0x0500000f


	//   ....[138]....
        /*0280*/ 	.word	0x0500000f


	//   ....[139]....
        /*0284*/ 	.word	0x0500000f


	//   ....[140]....
        /*0288*/ 	.word	0x0500000f


	//   ....[141]....
        /*028c*/ 	.word	0x0500000f


	//   ....[142]....
        /*0290*/ 	.word	0x0500000f


	//   ....[143]....
        /*0294*/ 	.word	0x0500000f


	//   ....[144]....
        /*0298*/ 	.word	0x0500000f


	//   ....[145]....
        /*029c*/ 	.word	0x0500000f


	//   ....[146]....
        /*02a0*/ 	.word	0x0500000f


	//   ....[147]....
        /*02a4*/ 	.word	0x0500000f


	//   ....[148]....
        /*02a8*/ 	.word	0x0500000f


	//   ....[149]....
        /*02ac*/ 	.word	0x0500000f


	//   ....[150]....
        /*02b0*/ 	.word	0x0500000f


	//   ....[151]....
        /*02b4*/ 	.word	0x0500000f


	//   ....[152]....
        /*02b8*/ 	.word	0x0500000f


	//   ....[153]....
        /*02bc*/ 	.word	0x0500000f


	//   ....[154]....
        /*02c0*/ 	.word	0x0500000f


	//   ....[155]....
        /*02c4*/ 	.word	0x0500000f


	//   ....[156]....
        /*02c8*/ 	.word	0x0500000f


	//   ....[157]....
        /*02cc*/ 	.word	0x0500000f


	//   ....[158]....
        /*02d0*/ 	.word	0x0500000f


	//   ....[159]....
        /*02d4*/ 	.word	0x0500000f


	//   ....[160]....
        /*02d8*/ 	.word	0x0500000f


	//   ....[161]....
        /*02dc*/ 	.word	0x0500000f


	//   ....[162]....
        /*02e0*/ 	.word	0x0500000f


	//   ....[163]....
        /*02e4*/ 	.word	0x0500000f


	//   ....[164]....
        /*02e8*/ 	.word	0x0500000f


	//   ....[165]....
        /*02ec*/ 	.word	0x0500000f


	//   ....[166]....
        /*02f0*/ 	.word	0x0500000f


	//   ....[167]....
        /*02f4*/ 	.word	0x0500000f


	//   ....[168]....
        /*02f8*/ 	.word	0x0500000f


	//   ....[169]....
        /*02fc*/ 	.word	0x0500000f


	//   ....[170]....
        /*0300*/ 	.word	0x0500000f


	//   ....[171]....
        /*0304*/ 	.word	0x0500000f


	//   ....[172]....
        /*0308*/ 	.word	0x0500000f


	//   ....[173]....
        /*030c*/ 	.word	0x0500000f


	//   ....[174]....
        /*0310*/ 	.word	0x0500000f


	//   ....[175]....
        /*0314*/ 	.word	0x0500000f


	//   ....[176]....
        /*0318*/ 	.word	0x0500000f


	//   ....[177]....
        /*031c*/ 	.word	0x0500000f


	//   ....[178]....
        /*0320*/ 	.word	0x0500000f


	//   ....[179]....
        /*0324*/ 	.word	0x0500000f


	//   ....[180]....
        /*0328*/ 	.word	0x0500000f


	//   ....[181]....
        /*032c*/ 	.word	0x0500000f


	//   ....[182]....
        /*0330*/ 	.word	0x0500000f


	//   ....[183]....
        /*0334*/ 	.word	0x0500000f


	//   ....[184]....
        /*0338*/ 	.word	0x0500000f


	//   ....[185]....
        /*033c*/ 	.word	0x0500000f


	//   ....[186]....
        /*0340*/ 	.word	0x0500000f


	//   ....[187]....
        /*0344*/ 	.word	0x0500000f


	//   ....[188]....
        /*0348*/ 	.word	0x0500000f


	//   ....[189]....
        /*034c*/ 	.word	0x0500000f


	//   ....[190]....
        /*0350*/ 	.word	0x0500000f


	//   ....[191]....
        /*0354*/ 	.word	0x0500000f


	//   ....[192]....
        /*0358*/ 	.word	0x0500000f


	//   ....[193]....
        /*035c*/ 	.word	0x0500000f


	//   ....[194]....
        /*0360*/ 	.word	0x0500000f


	//   ....[195]....
        /*0364*/ 	.word	0x0500000f


	//   ....[196]....
        /*0368*/ 	.word	0x0500000f


	//   ....[197]....
        /*036c*/ 	.word	0x0500000f


	//   ....[198]....
        /*0370*/ 	.word	0x0500000f


	//   ....[199]....
        /*0374*/ 	.word	0x0500000f


	//   ....[200]....
        /*0378*/ 	.word	0x0500000f


	//   ....[201]....
        /*037c*/ 	.word	0x0500000f


	//   ....[202]....
        /*0380*/ 	.word	0x0500000f


	//   ....[203]....
        /*0384*/ 	.word	0x0500000f


	//   ....[204]....
        /*0388*/ 	.word	0x0500000f


	//   ....[205]....
        /*038c*/ 	.word	0x0500000f


	//   ....[206]....
        /*0390*/ 	.word	0x0500000f


	//----- nvinfo : EIATTR_COOP_GROUP_INSTR_OFFSETS
	.align		4
.L_83:
        /*0394*/ 	.byte	0x04, 0x28
        /*0396*/ 	.short	(.L_85 - .L_84)


	//   ....[0]....
.L_84:
        /*0398*/ 	.word	0x00000080


	//   ....[1]....
        /*039c*/ 	.word	0x00000090


	//   ....[2]....
        /*03a0*/ 	.word	0x000002d0


	//   ....[3]....
        /*03a4*/ 	.word	0x00000430


	//   ....[4]....
        /*03a8*/ 	.word	0x00000550


	//   ....[5]....
        /*03ac*/ 	.word	0x000006b0


	//   ....[6]....
        /*03b0*/ 	.word	0x00000f50


	//   ....[7]....
        /*03b4*/ 	.word	0x00001e30


	//   ....[8]....
        /*03b8*/ 	.word	0x00001f60


	//   ....[9]....
        /*03bc*/ 	.word	0x00002540


	//   ....[10]....
        /*03c0*/ 	.word	0x00002600


	//   ....[11]....
        /*03c4*/ 	.word	0x00003d90


	//   ....[12]....
        /*03c8*/ 	.word	0x00003da0


	//   ....[13]....
        /*03cc*/ 	.word	0x00003e00


	//   ....[14]....
        /*03d0*/ 	.word	0x00003e20


	//   ....[15]....
        /*03d4*/ 	.word	0x000050d0


	//   ....[16]....
        /*03d8*/ 	.word	0x00005110


	//   ....[17]....
        /*03dc*/ 	.word	0x000051d0


	//   ....[18]....
        /*03e0*/ 	.word	0x000051e0


	//   ....[19]....
        /*03e4*/ 	.word	0x00005f70


	//   ....[20]....
        /*03e8*/ 	.word	0x00005fb0


	//   ....[21]....
        /*03ec*/ 	.word	0x00005ff0


	//   ....[22]....
        /*03f0*/ 	.word	0x00006030


	//   ....[23]....
        /*03f4*/ 	.word	0x00006050


	//   ....[24]....
        /*03f8*/ 	.word	0x00006070


	//   ....[25]....
        /*03fc*/ 	.word	0x000063b0


	//   ....[26]....
        /*0400*/ 	.word	0x000063c0


	//   ....[27]....
        /*0404*/ 	.word	0x00006ae0


	//   ....[28]....
        /*0408*/ 	.word	0x00007bb0


	//   ....[29]....
        /*040c*/ 	.word	0x00007bd0


	//   ....[30]....
        /*0410*/ 	.word	0x00007be0


	//   ....[31]....
        /*0414*/ 	.word	0x00007bf0


	//   ....[32]....
        /*0418*/ 	.word	0x00007c00


	//   ....[33]....
        /*041c*/ 	.word	0x00007c50


	//   ....[34]....
        /*0420*/ 	.word	0x00007c80


	//   ....[35]....
        /*0424*/ 	.word	0x00007cb0


	//   ....[36]....
        /*0428*/ 	.word	0x00007cd0


	//   ....[37]....
        /*042c*/ 	.word	0x00007d30


	//   ....[38]....
        /*0430*/ 	.word	0x00007d80


	//   ....[39]....
        /*0434*/ 	.word	0x00007db0


	//   ....[40]....
        /*0438*/ 	.word	0x00007de0


	//   ....[41]....
        /*043c*/ 	.word	0x00007e10


	//   ....[42]....
        /*0440*/ 	.word	0x00007e40


	//   ....[43]....
        /*0444*/ 	.word	0x00007e60


	//   ....[44]....
        /*0448*/ 	.word	0x00008600


	//   ....[45]....
        /*044c*/ 	.word	0x00008610


	//   ....[46]....
        /*0450*/ 	.word	0x00008620


	//   ....[47]....
        /*0454*/ 	.word	0x00008660


	//   ....[48]....
        /*0458*/ 	.word	0x000086b0


	//   ....[49]....
        /*045c*/ 	.word	0x00008700


	//   ....[50]....
        /*0460*/ 	.word	0x00008760


	//   ....[51]....
        /*0464*/ 	.word	0x00008790


	//   ....[52]....
        /*0468*/ 	.word	0x000087c0


	//   ....[53]....
        /*046c*/ 	.word	0x00008830


	//   ....[54]....
        /*0470*/ 	.word	0x00008860


	//   ....[55]....
        /*0474*/ 	.word	0x00008890


	//   ....[56]....
        /*0478*/ 	.word	0x000088c0


	//   ....[57]....
        /*047c*/ 	.word	0x00008930


	//   ....[58]....
        /*0480*/ 	.word	0x00008940


	//   ....[59]....
        /*0484*/ 	.word	0x00008970


	//   ....[60]....
        /*0488*/ 	.word	0x000089c0


	//   ....[61]....
        /*048c*/ 	.word	0x00008a40


	//   ....[62]....
        /*0490*/ 	.word	0x00008a70


	//   ....[63]....
        /*0494*/ 	.word	0x00008a90


	//   ....[64]....
        /*0498*/ 	.word	0x00008ac0


	//   ....[65]....
        /*049c*/ 	.word	0x00008ad0


	//   ....[66]....
        /*04a0*/ 	.word	0x00008b10


	//   ....[67]....
        /*04a4*/ 	.word	0x00008b90


	//   ....[68]....
        /*04a8*/ 	.word	0x000092a0


	//   ....[69]....
        /*04ac*/ 	.word	0x000092d0


	//   ....[70]....
        /*04b0*/ 	.word	0x000092e0


	//   ....[71]....
        /*04b4*/ 	.word	0x00009320


	//   ....[72]....
        /*04b8*/ 	.word	0x00009330


	//   ....[73]....
        /*04bc*/ 	.word	0x00009370


	//   ....[74]....
        /*04c0*/ 	.word	0x00009380


	//   ....[75]....
        /*04c4*/ 	.word	0x000093c0


	//   ....[76]....
        /*04c8*/ 	.word	0x000093d0


	//   ....[77]....
        /*04cc*/ 	.word	0x00009410


	//   ....[78]....
        /*04d0*/ 	.word	0x00009420


	//   ....[79]....
        /*04d4*/ 	.word	0x00009460


	//   ....[80]....
        /*04d8*/ 	.word	0x00009470


	//   ....[81]....
        /*04dc*/ 	.word	0x000094b0


	//   ....[82]....
        /*04e0*/ 	.word	0x000094c0


	//   ....[83]....
        /*04e4*/ 	.word	0x000094d0


	//   ....[84]....
        /*04e8*/ 	.word	0x00009730


	//   ....[85]....
        /*04ec*/ 	.word	0x00009760


	//   ....[86]....
        /*04f0*/ 	.word	0x00009770


	//   ....[87]....
        /*04f4*/ 	.word	0x00009780


	//   ....[88]....
        /*04f8*/ 	.word	0x00009790


	//   ....[89]....
        /*04fc*/ 	.word	0x000097a0


	//   ....[90]....
        /*0500*/ 	.word	0x000097c0


	//   ....[91]....
        /*0504*/ 	.word	0x00009810


	//   ....[92]....
        /*0508*/ 	.word	0x00009830


	//   ....[93]....
        /*050c*/ 	.word	0x00009870


	//   ....[94]....
        /*0510*/ 	.word	0x00009890


	//   ....[95]....
        /*0514*/ 	.word	0x000098d0


	//   ....[96]....
        /*0518*/ 	.word	0x000098f0


	//   ....[97]....
        /*051c*/ 	.word	0x00009930


	//   ....[98]....
        /*0520*/ 	.word	0x00009950


	//   ....[99]....
        /*0524*/ 	.word	0x00009980


	//   ....[100]....
        /*0528*/ 	.word	0x00009e90


	//   ....[101]....
        /*052c*/ 	.word	0x00009ec0


	//   ....[102]....
        /*0530*/ 	.word	0x00009ef0


	//   ....[103]....
        /*0534*/ 	.word	0x00009f10


	//   ....[104]....
        /*0538*/ 	.word	0x00009f20


	//   ....[105]....
        /*053c*/ 	.word	0x00009f30


	//   ....[106]....
        /*0540*/ 	.word	0x00009f50


	//   ....[107]....
        /*0544*/ 	.word	0x00009f70


	//   ....[108]....
        /*0548*/ 	.word	0x00009f90


	//   ....[109]....
        /*054c*/ 	.word	0x00009fb0


	//   ....[110]....
        /*0550*/ 	.word	0x00009fd0


	//   ....[111]....
        /*0554*/ 	.word	0x00009ff0


	//   ....[112]....
        /*0558*/ 	.word	0x0000a020


	//   ....[113]....
        /*055c*/ 	.word	0x0000a040


	//   ....[114]....
        /*0560*/ 	.word	0x0000a0a0


	//   ....[115]....
        /*0564*/ 	.word	0x0000a0d0


	//   ....[116]....
        /*0568*/ 	.word	0x0000a3e0


	//   ....[117]....
        /*056c*/ 	.word	0x0000a880


	//   ....[118]....
        /*0570*/ 	.word	0x0000a970


	//   ....[119]....
        /*0574*/ 	.word	0x0000aa10


	//   ....[120]....
        /*0578*/ 	.word	0x0000aaa0


	//   ....[121]....
        /*057c*/ 	.word	0x0000ab50


	//   ....[122]....
        /*0580*/ 	.word	0x0000abb0


	//   ....[123]....
        /*0584*/ 	.word	0x0000ac50


	//   ....[124]....
        /*0588*/ 	.word	0x0000acb0


	//   ....[125]....
        /*058c*/ 	.word	0x0000ada0


	//   ....[126]....
        /*0590*/ 	.word	0x0000ae10


	//   ....[127]....
        /*0594*/ 	.word	0x0000aeb0


	//   ....[128]....
        /*0598*/ 	.word	0x0000af10


	//   ....[129]....
        /*059c*/ 	.word	0x0000afe0


	//   ....[130]....
        /*05a0*/ 	.word	0x0000b040


	//   ....[131]....
        /*05a4*/ 	.word	0x0000b0f0


	//   ....[132]....
        /*05a8*/ 	.word	0x0000b150


	//   ....[133]....
        /*05ac*/ 	.word	0x0000b210


	//   ....[134]....
        /*05b0*/ 	.word	0x0000b2a0


	//   ....[135]....
        /*05b4*/ 	.word	0x0000b2f0


	//   ....[136]....
        /*05b8*/ 	.word	0x0000b3c0


	//   ....[137]....
        /*05bc*/ 	.word	0x0000b480


	//   ....[138]....
        /*05c0*/ 	.word	0x0000b4e0


	//   ....[139]....
        /*05c4*/ 	.word	0x0000b5a0


	//   ....[140]....
        /*05c8*/ 	.word	0x0000b610


	//   ....[141]....
        /*05cc*/ 	.word	0x0000b6f0


	//   ....[142]....
        /*05d0*/ 	.word	0x0000b750


	//   ....[143]....
        /*05d4*/ 	.word	0x0000b810


	//   ....[144]....
        /*05d8*/ 	.word	0x0000b880


	//   ....[145]....
        /*05dc*/ 	.word	0x0000b960


	//   ....[146]....
        /*05e0*/ 	.word	0x0000b9c0


	//   ....[147]....
        /*05e4*/ 	.word	0x0000ba80


	//   ....[148]....
        /*05e8*/ 	.word	0x0000baf0


	//   ....[149]....
        /*05ec*/ 	.word	0x0000bbc0


	//   ....[150]....
        /*05f0*/ 	.word	0x0000bc30


	//   ....[151]....
        /*05f4*/ 	.word	0x0000bcf0


	//   ....[152]....
        /*05f8*/ 	.word	0x0000bd50


	//   ....[153]....
        /*05fc*/ 	.word	0x0000be20


	//   ....[154]....
        /*0600*/ 	.word	0x0000be80


	//   ....[155]....
        /*0604*/ 	.word	0x0000bf40


	//   ....[156]....
        /*0608*/ 	.word	0x0000bfc0


	//   ....[157]....
        /*060c*/ 	.word	0x0000c070


	//   ....[158]....
        /*0610*/ 	.word	0x0000c1b0


	//   ....[159]....
        /*0614*/ 	.word	0x0000c250


	//   ....[160]....
        /*0618*/ 	.word	0x0000c2f0


	//   ....[161]....
        /*061c*/ 	.word	0x0000c380


	//   ....[162]....
        /*0620*/ 	.word	0x0000c420


	//   ....[163]....
        /*0624*/ 	.word	0x0000c4b0


	//   ....[164]....
        /*0628*/ 	.word	0x0000c550


	//   ....[165]....
        /*062c*/ 	.word	0x0000c5e0


	//   ....[166]....
        /*0630*/ 	.word	0x0000c680


	//   ....[167]....
        /*0634*/ 	.word	0x0000c710


	//   ....[168]....
        /*0638*/ 	.word	0x0000c7b0


	//   ....[169]....
        /*063c*/ 	.word	0x0000c840


	//   ....[170]....
        /*0640*/ 	.word	0x0000c8e0


	//   ....[171]....
        /*0644*/ 	.word	0x0000c970


	//   ....[172]....
        /*0648*/ 	.word	0x0000ca10


	//   ....[173]....
        /*064c*/ 	.word	0x0000caa0


	//   ....[174]....
        /*0650*/ 	.word	0x0000cb80


	//   ....[175]....
        /*0654*/ 	.word	0x0000cc30


	//   ....[176]....
        /*0658*/ 	.word	0x0000cc90


	//   ....[177]....
        /*065c*/ 	.word	0x0000cd40


	//   ....[178]....
        /*0660*/ 	.word	0x0000cdd0


	//   ....[179]....
        /*0664*/ 	.word	0x0000ce70


	//   ....[180]....
        /*0668*/ 	.word	0x0000cef0


	//   ....[181]....
        /*066c*/ 	.word	0x0000cf90


	//   ....[182]....
        /*0670*/ 	.word	0x0000d020


	//   ....[183]....
        /*0674*/ 	.word	0x0000d0c0


	//   ....[184]....
        /*0678*/ 	.word	0x0000d140


	//   ....[185]....
        /*067c*/ 	.word	0x0000d1e0


	//   ....[186]....
        /*0680*/ 	.word	0x0000d270


	//   ....[187]....
        /*0684*/ 	.word	0x0000d310


	//   ....[188]....
        /*0688*/ 	.word	0x0000d390


	//   ....[189]....
        /*068c*/ 	.word	0x0000d420


	//   ....[190]....
        /*0690*/ 	.word	0x0000d500


	//   ....[191]....
        /*0694*/ 	.word	0x0000d5c0


	//   ....[192]....
        /*0698*/ 	.word	0x0000d620


	//   ....[193]....
        /*069c*/ 	.word	0x0000d6d0


	//   ....[194]....
        /*06a0*/ 	.word	0x0000d730


	//   ....[195]....
        /*06a4*/ 	.word	0x0000d7f0


	//   ....[196]....
        /*06a8*/ 	.word	0x0000d850


	//   ....[197]....
        /*06ac*/ 	.word	0x0000d910


	//   ....[198]....
        /*06b0*/ 	.word	0x0000d970


	//   ....[199]....
        /*06b4*/ 	.word	0x0000da30


	//   ....[200]....
        /*06b8*/ 	.word	0x0000da90


	//   ....[201]....
        /*06bc*/ 	.word	0x0000db50


	//   ....[202]....
        /*06c0*/ 	.word	0x0000dbb0


	//   ....[203]....
        /*06c4*/ 	.word	0x0000dc70


	//   ....[204]....
        /*06c8*/ 	.word	0x0000dcd0


	//   ....[205]....
        /*06cc*/ 	.word	0x0000dd80


	//   ....[206]....
        /*06d0*/ 	.word	0x0000de90


	//----- nvinfo : EIATTR_REG_RECONFIG
	.align		4
.L_85:
        /*06d4*/ 	.byte	0x01, 0x54
	.zero		2


	//----- nvinfo : EIATTR_SYSCALL_OFFSETS
	.align		4
        /*06d8*/ 	.byte	0x04, 0x46
        /*06da*/ 	.short	(.L_87 - .L_86)


	//   ....[0]....
.L_86:
        /*06dc*/ 	.word	0x00001110


	//   ....[1]....
        /*06e0*/ 	.word	0x00007210


	//   ....[2]....
        /*06e4*/ 	.word	0x00007350


	//   ....[3]....
        /*06e8*/ 	.word	0x00007440


	//   ....[4]....
        /*06ec*/ 	.word	0x000081c0


	//----- nvinfo : EIATTR_MBARRIER_INSTR_OFFSETS
	.align		4
.L_87:
        /*06f0*/ 	.byte	0x04, 0x39
        /*06f2*/ 	.short	(.L_89 - .L_88)


	//   ....[0]....
.L_88:
        /*06f4*/ 	.word	0x00000180
        /*06f8*/ 	.word	0x000000ff
        /*06fc*/ 	.word	0x00016800
        /*0700*/ 	.short	0x0100
        /*0702*/ 	.byte	0x08
	.zero		1


	//   ....[1]....
        /*0704*/ 	.word	0x00000190
        /*0708*/ 	.word	0x000000ff
        /*070c*/ 	.word	0x00016820
        /*0710*/ 	.short	0x0100
        /*0712*/ 	.byte	0x08
	.zero		1


	//   ....[2]....
        /*0714*/ 	.word	0x00000280
        /*0718*/ 	.word	0x000000ff
        /*071c*/ 	.word	0x00016830
        /*0720*/ 	.short	0x0100
        /*0722*/ 	.byte	0x08
	.zero		1


	//   ....[3]....
        /*0724*/ 	.word	0x00000290
        /*0728*/ 	.word	0x000000ff
        /*072c*/ 	.word	0x00016840
        /*0730*/ 	.short	0x0100
        /*0732*/ 	.byte	0x08
	.zero		1


	//   ....[4]....
        /*0734*/ 	.word	0x000002a0
        /*0738*/ 	.word	0x000000ff
        /*073c*/ 	.word	0x00016838
        /*0740*/ 	.short	0x0100
        /*0742*/ 	.byte	0x08
	.zero		1


	//   ....[5]....
        /*0744*/ 	.word	0x000002b0
        /*0748*/ 	.word	0x000000ff
        /*074c*/ 	.word	0x00016848
        /*0750*/ 	.short	0x0100
        /*0752*/ 	.byte	0x08
	.zero		1


	//   ....[6]....
        /*0754*/ 	.word	0x000003e0
        /*0758*/ 	.word	0x000000ff
        /*075c*/ 	.word	0x00016850
        /*0760*/ 	.short	0x0100
        /*0762*/ 	.byte	0x08
	.zero		1


	//   ....[7]....
        /*0764*/ 	.word	0x000003f0
        /*0768*/ 	.word	0x000000ff
        /*076c*/ 	.word	0x00016860
        /*0770*/ 	.short	0x0100
        /*0772*/ 	.byte	0x08
	.zero		1


	//   ....[8]....
        /*0774*/ 	.word	0x00000400
        /*0778*/ 	.word	0x000000ff
        /*077c*/ 	.word	0x00016858
        /*0780*/ 	.short	0x0100
        /*0782*/ 	.byte	0x08
	.zero		1


	//   ....[9]....
        /*0784*/ 	.word	0x00000410
        /*0788*/ 	.word	0x000000ff
        /*078c*/ 	.word	0x00016868
        /*0790*/ 	.short	0x0100
        /*0792*/ 	.byte	0x08
	.zero		1


	//   ....[10]....
        /*0794*/ 	.word	0x00000500
        /*0798*/ 	.word	0x000000ff
        /*079c*/ 	.word	0x00016870
        /*07a0*/ 	.short	0x0100
        /*07a2*/ 	.byte	0x06
	.zero		1


	//   ....[11]....
        /*07a4*/ 	.word	0x00000510
        /*07a8*/ 	.word	0x000000ff
        /*07ac*/ 	.word	0x00016880
        /*07b0*/ 	.short	0x0100
        /*07b2*/ 	.byte	0x06
	.zero		1


	//   ....[12]....
        /*07b4*/ 	.word	0x00000520
        /*07b8*/ 	.word	0x000000ff
        /*07bc*/ 	.word	0x00016878
        /*07c0*/ 	.short	0x0100
        /*07c2*/ 	.byte	0x06
	.zero		1


	//   ....[13]....
        /*07c4*/ 	.word	0x00000530
        /*07c8*/ 	.word	0x000000ff
        /*07cc*/ 	.word	0x00016888
        /*07d0*/ 	.short	0x0100
        /*07d2*/ 	.byte	0x06
	.zero		1


	//   ....[14]....
        /*07d4*/ 	.word	0x00000660
        /*07d8*/ 	.word	0x000000ff
        /*07dc*/ 	.word	0x00016890
        /*07e0*/ 	.short	0x0100
        /*07e2*/ 	.byte	0x08
	.zero		1


	//   ....[15]....
        /*07e4*/ 	.word	0x00000670
        /*07e8*/ 	.word	0x000000ff
        /*07ec*/ 	.word	0x000168a0
        /*07f0*/ 	.short	0x0100
        /*07f2*/ 	.byte	0x08
	.zero		1


	//   ....[16]....
        /*07f4*/ 	.word	0x00000680
        /*07f8*/ 	.word	0x000000ff
        /*07fc*/ 	.word	0x00016898
        /*0800*/ 	.short	0x0100
        /*0802*/ 	.byte	0x08
	.zero		1


	//   ....[17]....
        /*0804*/ 	.word	0x00000690
        /*0808*/ 	.word	0x000000ff
        /*080c*/ 	.word	0x000168a8
        /*0810*/ 	.short	0x0100
        /*0812*/ 	.byte	0x08
	.zero		1


	//   ....[18]....
        /*0814*/ 	.word	0x000007d0
        /*0818*/ 	.word	0x000000ff
        /*081c*/ 	.word	0x000168b0
        /*0820*/ 	.short	0x0100
        /*0822*/ 	.byte	0x08
	.zero		1


	//   ....[19]....
        /*0824*/ 	.word	0x000007e0
        /*0828*/ 	.word	0x000000ff
        /*082c*/ 	.word	0x000168c0
        /*0830*/ 	.short	0x0100
        /*0832*/ 	.byte	0x08
	.zero		1


	//   ....[20]....
        /*0834*/ 	.word	0x000007f0
        /*0838*/ 	.word	0x000000ff
        /*083c*/ 	.word	0x000168b8
        /*0840*/ 	.short	0x0100
        /*0842*/ 	.byte	0x08
	.zero		1


	//   ....[21]....
        /*0844*/ 	.word	0x00000800
        /*0848*/ 	.word	0x000000ff
        /*084c*/ 	.word	0x000168c8
        /*0850*/ 	.short	0x0100
        /*0852*/ 	.byte	0x08
	.zero		1


	//   ....[22]....
        /*0854*/ 	.word	0x00001130
        /*0858*/ 	.word	0x000000ff
        /*085c*/ 	.word	0x00016800
        /*0860*/ 	.short	0x010a
        /*0862*/ 	.byte	0x28
	.zero		1


	//   ....[23]....
        /*0864*/ 	.word	0x000011a0
        /*0868*/ 	.word	0x000000ff
        /*086c*/ 	.word	0x00016830
        /*0870*/ 	.short	0x010a
        /*0872*/ 	.byte	0x28
	.zero		1


	//   ....[24]....
        /*0874*/ 	.word	0x00001200
        /*0878*/ 	.word	0x000000ff
        /*087c*/ 	.word	0x00016830
        /*0880*/ 	.short	0x010a
        /*0882*/ 	.byte	0x28
	.zero		1


	//   ....[25]....
        /*0884*/ 	.word	0x00001eb0
        /*0888*/ 	.word	0x000000ff
        /*088c*/ 	.word	0x00000000
        /*0890*/ 	.short	0x0101
        /*0892*/ 	.byte	0x04
	.zero		1


	//   ....[26]....
        /*0894*/ 	.word	0x00003360
        /*0898*/ 	.word	0x000000ff
        /*089c*/ 	.word	0x00016830
        /*08a0*/ 	.short	0x010a
        /*08a2*/ 	.byte	0x0a
	.zero		1


	//   ....[27]....
        /*08a4*/ 	.word	0x000033a0
        /*08a8*/ 	.word	0x000000ff
        /*08ac*/ 	.word	0x00016830
        /*08b0*/ 	.short	0x010a
        /*08b2*/ 	.byte	0x0a
	.zero		1


	//   ....[28]....
        /*08b4*/ 	.word	0x000035e0
        /*08b8*/ 	.word	0x000000ff
        /*08bc*/ 	.word	0x00016850
        /*08c0*/ 	.short	0x010a
        /*08c2*/ 	.byte	0x0a
	.zero		1


	//   ....[29]....
        /*08c4*/ 	.word	0x00003620
        /*08c8*/ 	.word	0x000000ff
        /*08cc*/ 	.word	0x00016850
        /*08d0*/ 	.short	0x010a
        /*08d2*/ 	.byte	0x0a
	.zero		1


	//   ....[30]....
        /*08d4*/ 	.word	0x00003e10
        /*08d8*/ 	.word	0x000000ff
        /*08dc*/ 	.word	0x00000000
        /*08e0*/ 	.short	0x0101
        /*08e2*/ 	.byte	0x06
	.zero		1


	//   ....[31]....
        /*08e4*/ 	.word	0x00004c00
        /*08e8*/ 	.word	0x000000ff
        /*08ec*/ 	.word	0x00000000
        /*08f0*/ 	.short	0x0101
        /*08f2*/ 	.byte	0x05
	.zero		1


	//   ....[32]....
        /*08f4*/ 	.word	0x00005030
        /*08f8*/ 	.word	0x000000ff
        /*08fc*/ 	.word	0x00016850
        /*0900*/ 	.short	0x010a
        /*0902*/ 	.byte	0x05
	.zero		1


	//   ....[33]....
        /*0904*/ 	.word	0x00005070
        /*0908*/ 	.word	0x000000ff
        /*090c*/ 	.word	0x00016850
        /*0910*/ 	.short	0x010a
        /*0912*/ 	.byte	0x05
	.zero		1


	//   ....[34]....
        /*0914*/ 	.word	0x00005640
        /*0918*/ 	.word	0x000000ff
        /*091c*/ 	.word	0x00000000
        /*0920*/ 	.short	0x0101
        /*0922*/ 	.byte	0x04
	.zero		1


	//   ....[35]....
        /*0924*/ 	.word	0x00006060
        /*0928*/ 	.word	0x000000ff
        /*092c*/ 	.word	0x00000000
        /*0930*/ 	.short	0x0101
        /*0932*/ 	.byte	0x04
	.zero		1


	//   ....[36]....
        /*0934*/ 	.word	0x000078b0
        /*0938*/ 	.word	0x000000ff
        /*093c*/ 	.word	0x00016840
        /*0940*/ 	.short	0x010a
        /*0942*/ 	.byte	0x2d
	.zero		1


	//   ....[37]....
        /*0944*/ 	.word	0x00007f60
        /*0948*/ 	.word	0x000000ff
        /*094c*/ 	.word	0x00016830
        /*0950*/ 	.short	0x0107
        /*0952*/ 	.byte	0x2d
	.zero		1


	//   ....[38]....
        /*0954*/ 	.word	0x00007ff0
        /*0958*/ 	.word	0x000000ff
        /*095c*/ 	.word	0x00016830
        /*0960*/ 	.short	0x0101
        /*0962*/ 	.byte	0x2d
	.zero		1


	//   ....[39]....
        /*0964*/ 	.word	0x00008c80
        /*0968*/ 	.word	0x000000ff
        /*096c*/ 	.word	0x00016800
        /*0970*/ 	.short	0x0107
        /*0972*/ 	.byte	0x2d
	.zero		1


	//   ....[40]....
        /*0974*/ 	.word	0x00008cc0
        /*0978*/ 	.word	0x000000ff
        /*097c*/ 	.word	0x00016800
        /*0980*/ 	.short	0x0101
        /*0982*/ 	.byte	0x2d
	.zero		1


	//   ....[41]....
        /*0984*/ 	.word	0x00008cd0
        /*0988*/ 	.word	0x000000ff
        /*098c*/ 	.word	0x00016820
        /*0990*/ 	.short	0x010a
        /*0992*/ 	.byte	0x2d
	.zero		1


	//   ....[42]....
        /*0994*/ 	.word	0x000090b0
        /*0998*/ 	.word	0x00000007
        /*099c*/ 	.word	0x00016840
        /*09a0*/ 	.short	0x010a
        /*09a2*/ 	.byte	0x3f
	.zero		1


	//   ....[43]....
        /*09a4*/ 	.word	0x00009590
        /*09a8*/ 	.word	0x00000007
        /*09ac*/ 	.word	0x00016830
        /*09b0*/ 	.short	0x0107
        /*09b2*/ 	.byte	0x3f
	.zero		1


	//   ....[44]....
        /*09b4*/ 	.word	0x00009660
        /*09b8*/ 	.word	0x00000007
        /*09bc*/ 	.word	0x00016830
        /*09c0*/ 	.short	0x0101
        /*09c2*/ 	.byte	0x3f
	.zero		1


	//   ....[45]....
        /*09c4*/ 	.word	0x000096c0
        /*09c8*/ 	.word	0x00000007
        /*09cc*/ 	.word	0x00016860
        /*09d0*/ 	.short	0x010a
        /*09d2*/ 	.byte	0x3f
	.zero		1


	//   ....[46]....
        /*09d4*/ 	.word	0x00009ab0
        /*09d8*/ 	.word	0x00000007
        /*09dc*/ 	.word	0x00016850
        /*09e0*/ 	.short	0x0107
        /*09e2*/ 	.byte	0x3f
	.zero		1


	//   ....[47]....
        /*09e4*/ 	.word	0x00009c20
        /*09e8*/ 	.word	0x00000007
        /*09ec*/ 	.word	0x00016850
        /*09f0*/ 	.short	0x0101
        /*09f2*/ 	.byte	0x3f
	.zero		1


	//   ....[48]....
        /*09f4*/ 	.word	0x00009de0
        /*09f8*/ 	.word	0x00000000
        /*09fc*/ 	.word	0x00016860
        /*0a00*/ 	.short	0x010a
        /*0a02*/ 	.byte	0x3f
	.zero		1


	//   ....[49]....
        /*0a04*/ 	.word	0x0000a200
        /*0a08*/ 	.word	0x00000000
        /*0a0c*/ 	.word	0x00016850
        /*0a10*/ 	.short	0x0107
        /*0a12*/ 	.byte	0x3f
	.zero		1


	//   ....[50]....
        /*0a14*/ 	.word	0x0000a2e0
        /*0a18*/ 	.word	0x00000000
        /*0a1c*/ 	.word	0x00016850
        /*0a20*/ 	.short	0x0101
        /*0a22*/ 	.byte	0x3f
	.zero		1


	//   ....[51]....
        /*0a24*/ 	.word	0x0000a370
        /*0a28*/ 	.word	0x00000007
        /*0a2c*/ 	.word	0x00016820
        /*0a30*/ 	.short	0x010a
        /*0a32*/ 	.byte	0x3f
	.zero		1


	//   ....[52]....
        /*0a34*/ 	.word	0x0000a4d0
        /*0a38*/ 	.word	0x00000005
        /*0a3c*/ 	.word	0x00016840
        /*0a40*/ 	.short	0x010a
        /*0a42*/ 	.byte	0x3f
	.zero		1


	//   ....[53]....
        /*0a44*/ 	.word	0x0000a570
        /*0a48*/ 	.word	0x00000003
        /*0a4c*/ 	.word	0x00016840
        /*0a50*/ 	.short	0x010a
        /*0a52*/ 	.byte	0x3f
	.zero		1


	//   ....[54]....
        /*0a54*/ 	.word	0x0000a5b0
        /*0a58*/ 	.word	0x00000005
        /*0a5c*/ 	.word	0x00016860
        /*0a60*/ 	.short	0x010a
        /*0a62*/ 	.byte	0x3f
	.zero		1


	//   ....[55]....
        /*0a64*/ 	.word	0x0000a5f0
        /*0a68*/ 	.word	0x00000003
        /*0a6c*/ 	.word	0x00016860
        /*0a70*/ 	.short	0x010a
        /*0a72*/ 	.byte	0x3f
	.zero		1


	//   ....[56]....
        /*0a74*/ 	.word	0x0000a660
        /*0a78*/ 	.word	0x00000003
        /*0a7c*/ 	.word	0x00016800
        /*0a80*/ 	.short	0x010a
        /*0a82*/ 	.byte	0x3f
	.zero		1


	//   ....[57]....
        /*0a84*/ 	.word	0x0000a6c0
        /*0a88*/ 	.word	0x00000003
        /*0a8c*/ 	.word	0x00016830
        /*0a90*/ 	.short	0x010a
        /*0a92*/ 	.byte	0x3f
	.zero		1


	//   ....[58]....
        /*0a94*/ 	.word	0x0000a720
        /*0a98*/ 	.word	0x00000005
        /*0a9c*/ 	.word	0x00016830
        /*0aa0*/ 	.short	0x010a
        /*0aa2*/ 	.byte	0x3f
	.zero		1


	//   ....[59]....
        /*0aa4*/ 	.word	0x0000a780
        /*0aa8*/ 	.word	0x00000005
        /*0aac*/ 	.word	0x00016850
        /*0ab0*/ 	.short	0x010a
        /*0ab2*/ 	.byte	0x3f
	.zero		1


	//   ....[60]....
        /*0ab4*/ 	.word	0x0000a7e0
        /*0ab8*/ 	.word	0x00000003
        /*0abc*/ 	.word	0x00016850
        /*0ac0*/ 	.short	0x010a
        /*0ac2*/ 	.byte	0x3f
	.zero		1


	//   ....[61]....
        /*0ac4*/ 	.word	0x0000a8c0
        /*0ac8*/ 	.word	0x00000002
        /*0acc*/ 	.word	0x00016840
        /*0ad0*/ 	.short	0x010a
        /*0ad2*/ 	.byte	0x3f
	.zero		1


	//   ....[62]....
        /*0ad4*/ 	.word	0x0000c0b0
        /*0ad8*/ 	.word	0x00000003
        /*0adc*/ 	.word	0x00016820
        /*0ae0*/ 	.short	0x010a
        /*0ae2*/ 	.byte	0x3f
	.zero		1


	//   ....[63]....
        /*0ae4*/ 	.word	0x0000c100
        /*0ae8*/ 	.word	0x00000007
        /*0aec*/ 	.word	0x00016840
        /*0af0*/ 	.short	0x010a
        /*0af2*/ 	.byte	0x3f
	.zero		1


	//   ....[64]....
        /*0af4*/ 	.word	0x0000cad0
        /*0af8*/ 	.word	0x00000007
        /*0afc*/ 	.word	0x00016860
        /*0b00*/ 	.short	0x010a
        /*0b02*/ 	.byte	0x3f
	.zero		1


	//   ....[65]....
        /*0b04*/ 	.word	0x0000d450
        /*0b08*/ 	.word	0x00000000
        /*0b0c*/ 	.word	0x00016860
        /*0b10*/ 	.short	0x010a
        /*0b12*/ 	.byte	0x3f
	.zero		1


	//   ....[66]....
        /*0b14*/ 	.word	0x0000ddb0
        /*0b18*/ 	.word	0x00000007
        /*0b1c*/ 	.word	0x00016820
        /*0b20*/ 	.short	0x010a
        /*0b22*/ 	.byte	0x3f
	.zero		1


	//   ....[67]....
        /*0b24*/ 	.word	0x0000df50
        /*0b28*/ 	.word	0x00000005
        /*0b2c*/ 	.word	0x00016840
        /*0b30*/ 	.short	0x010a
        /*0b32*/ 	.byte	0x3f
	.zero		1


	//   ....[68]....
        /*0b34*/ 	.word	0x0000dfa0
        /*0b38*/ 	.word	0x00000003
        /*0b3c*/ 	.word	0x00016840
        /*0b40*/ 	.short	0x010a
        /*0b42*/ 	.byte	0x3f
	.zero		1


	//   ....[69]....
        /*0b44*/ 	.word	0x0000dff0
        /*0b48*/ 	.word	0x00000005
        /*0b4c*/ 	.word	0x00016860
        /*0b50*/ 	.short	0x010a
        /*0b52*/ 	.byte	0x3f
	.zero		1


	//----- nvinfo : EIATTR_NUM_MBARRIERS
	.align		4
.L_89:
        /*0b54*/ 	.byte	0x03, 0x38
        /*0b56*/ 	.short	0x0016


	//----- nvinfo : EIATTR_EXIT_INSTR_OFFSETS
	.align		4
        /*0b58*/ 	.byte	0x04, 0x1c
        /*0b5a*/ 	.short	(.L_91 - .L_90)


	//   ....[0]....
.L_90:
        /*0b5c*/ 	.word	0x0000a640


	//----- nvinfo : EIATTR_MAX_THREADS
	.align		4
.L_91:
        /*0b60*/ 	.byte	0x04, 0x05
        /*0b62*/ 	.short	(.L_93 - .L_92)
.L_92:
        /*0b64*/ 	.word	0x00000200
        /*0b68*/ 	.word	0x00000001
        /*0b6c*/ 	.word	0x00000001


	//----- nvinfo : EIATTR_CRS_STACK_SIZE
	.align		4
.L_93:
        /*0b70*/ 	.byte	0x04, 0x1e
        /*0b72*/ 	.short	(.L_95 - .L_94)
.L_94:
        /*0b74*/ 	.word	0x00000000


	//----- nvinfo : EIATTR_CBANK_PARAM_SIZE
	.align		4
.L_95:
        /*0b78*/ 	.byte	0x03, 0x19
        /*0b7a*/ 	.short	0x0a70


	//----- nvinfo : EIATTR_PARAM_CBANK
	.align		4
        /*0b7c*/ 	.byte	0x04, 0x0a
        /*0b7e*/ 	.short	(.L_97 - .L_96)
	.align		4
.L_96:
        /*0b80*/ 	.word	index@(.nv.constant0._ZN7cutlass13device_kernelIN5flash11enable_sm90INS1_16FlashAttnFwdSm90INS1_25CollectiveMainloopFwdSm90ILi2EN4cute5tupleIJNS5_1CILi1EEES8_S8_EEENS6_IJNS7_ILi192EEENS7_ILi128EEENS7_ILi64EEEEEELi64ENS_6half_tEfNS_4arch4Sm90ELb0ELb0ELb0ELb0ELb1ELb0ELb0ELb1ELb1ELb1ELb1ELb0EEENS1_21CollectiveEpilogueFwdINS6_IJSA_SC_SB_EEES9_SE_SG_Li384ELb0ELb1ELb1ELb0EEENS1_19SingleTileSchedulerILb0ELb1ELb1ELi192EEEEEEEEEvNT_6ParamsE)
        /*0b84*/ 	.short	0x0210
        /*0b86*/ 	.short	0x0a70


	//----- nvinfo : EIATTR_SW_WAR
	.align		4
.L_97:
        /*0b88*/ 	.byte	0x04, 0x36
        /*0b8a*/ 	.short	(.L_99 - .L_98)
.L_98:
        /*0b8c*/ 	.word	0x00000008
.L_99:


//--------------------- .nv.info._ZN7cutlass13device_kernelIN5flash11enable_sm90INS1_16FlashAttnFwdSm90INS1_25CollectiveMainloopFwdSm90ILi2EN4cute5tupleIJNS5_1CILi1EEES8_S8_EEENS6_IJNS7_ILi192EEENS7_ILi128EEENS7_ILi64EEEEEELi64ENS_6half_tEfNS_4arch4Sm90ELb0ELb0ELb0ELb1ELb1ELb0ELb0ELb1ELb1ELb1ELb1ELb0EEENS1_21CollectiveEpilogueFwdINS6_IJSA_SC_SB_EEES9_SE_SG_Li384ELb1ELb1ELb1ELb0EEENS1_36VarlenDynamicPersistentTileSchedulerILi192ELi128ELi384ELi128ELb1ELb1ELb1ELb0ELb1ELb1EEEEEEEEEvNT_6ParamsE --------------------------
	.section	.nv.info._ZN7cutlass13device_kernelIN5flash11enable_sm90INS1_16FlashAttnFwdSm90INS1_25CollectiveMainloopFwdSm90ILi2EN4cute5tupleIJNS5_1CILi1EEES8_S8_EEENS6_IJNS7_ILi192EEENS7_ILi128EEENS7_ILi64EEEEEELi64ENS_6half_tEfNS_4arch4Sm90ELb0ELb0ELb0ELb1ELb1ELb0ELb0ELb1ELb1ELb1ELb1ELb0EEENS1_21CollectiveEpilogueFwdINS6_IJSA_SC_SB_EEES9_SE_SG_Li384ELb1ELb1ELb1ELb0EEENS1_36VarlenDynamicPersistentTileSchedulerILi192ELi128ELi384ELi128ELb1ELb1ELb1ELb0ELb1ELb1EEEEEEEEEvNT_6ParamsE,"",@"SHT_CUDA_INFO"
	.sectionflags	@""
	.align	4


	//----- nvinfo : EIATTR_CUDA_API_VERSION
	.align		4
        /*0000*/ 	.byte	0x04, 0x37
        /*0002*/ 	.short	(.L_101 - .L_100)
.L_100:
        /*0004*/ 	.word	0x00000082


	//----- nvinfo : EIATTR_KPARAM_INFO
	.align		4
.L_101:
        /*0008*/ 	.byte	0x04, 0x17
        /*000a*/ 	.short	(.L_103 - .L_102)
.L_102:
        /*000c*/ 	.word	0x00000000
        /*0010*/ 	.short	0x0000
        /*0012*/ 	.short	0x0070
        /*0014*/ 	.byte	0x00, 0xf0, 0x01, 0x2a


	//----- nvinfo : EIATTR_SPARSE_MMA_MASK
	.align		4
.L_103:
        /*0018*/ 	.byte	0x03, 0x50
        /*001a*/ 	.short	0x0000


	//----- nvinfo : EIATTR_MAXREG_COUNT
	.align		4
        /*001c*/ 	.byte	0x03, 0x1b
        /*001e*/ 	.short	0x0080


	//----- nvinfo : EIATTR_NUM_BARRIERS
	.align		4
        /*0020*/ 	.byte	0x02, 0x4c
        /*0022*/ 	.byte	0x10
	.zero		1


	//----- nvinfo : EIATTR_EXTERNS
	.align		4
        /*0024*/ 	.byte	0x04, 0x0f
        /*0026*/ 	.short	(.L_105 - .L_104)


	//   ....[0]....
	.align		4
.L_104:
        /*0028*/ 	.word	index@(__assertfail)


	//----- nvinfo : EIATTR_ANNOTATIONS
	.align		4
.L_105:
        /*002c*/ 	.byte	0x04, 0x55
        /*002e*/ 	.short	(.L_107 - .L_106)


	//   ....[0]....
.L_106:
        /*0030*/ 	.word	0x00000001
        /*0034*/ 	.byte	0x60, 0x08, 0x00, 0x00, 0x01, 0x00, 0x00, 0x00, 0xb0, 0x09, 0x00, 0x00, 0x01, 0x00, 0x00, 0x00
        /* <DEDUP_REMOVED lines=44> */
        /*0304*/ 	.byte	0x30, 0xdd, 0x00, 0x00


	//----- nvinfo : EIATTR_MERCURY_ISA_VERSION
	.align		4
.L_107:
        /*0308*/ 	.byte	0x03, 0x5f
        /*030a*/ 	.short	0x0101


	//----- nvinfo : EIATTR_UNUSED_LOAD_BYTE_OFFSET
	.align		4
        /*030c*/ 	.byte	0x04, 0x44
        /*030e*/ 	.short	(.L_109 - .L_108)


	//   ....[0]....
.L_108:
        /*0310*/ 	.word	0x00000960
        /*0314*/ 	.word	0x0000fff0


	//   ....[1]....
        /*0318*/ 	.word	0x00005f10
        /*031c*/ 	.word	0x0000fff0


	//----- nvinfo : EIATTR_INT_WARP_WIDE_INSTR_OFFSETS
	.align		4
.L_109:
        /*0320*/ 	.byte	0x04, 0x31
        /*0322*/ 	.short	(.L_111 - .L_110)


	//   ....[0]....
.L_110:
        /*0324*/ 	.word	0x000000c0


	//   ....[1]....
        /*0328*/ 	.word	0x000000d0


	//   ....[2]....
        /*032c*/ 	.word	0x00000170


	//   ....[3]....
        /*0330*/ 	.word	0x000096b0


	//   ....[4]....
        /*0334*/ 	.word	0x00009740


	//   ....[5]....
        /*0338*/ 	.word	0x0000c860


	//   ....[6]....
        /*033c*/ 	.word	0x0000c8f0


	//----- nvinfo : EIATTR_COOP_GROUP_MASK_REGIDS
	.align		4
.L_111:
        /*0340*/ 	.byte	0x04, 0x29
        /*0342*/ 	.short	(.L_113 - .L_112)


	//   ....[0]....
.L_112:
        /*0344*/ 	.word	0xffffffff


	//   ....[1]....
        /*0348*/ 	.word	0xffffffff


	//   ....[2]....
        /*034c*/ 	.word	0xffffffff


	//   ....[3]....
        /*0350*/ 	.word	0xffffffff


	//   ....[4]....
        /*0354*/ 	.word	0xffffffff


	//   ....[5]....
        /*0358*/ 	.word	0xffffffff


	//   ....[6]....
        /*035c*/ 	.word	0xffffffff


	//   ....[7]....
        /*0360*/ 	.word	0xffffffff


	//   ....[8]....
        /*0364*/ 	.word	0xffffffff


	//   ....[9]....
        /*0368*/ 	.word	0xffffffff


	//   ....[10]....
        /*036c*/ 	.word	0xffffffff


	//   ....[11]....
        /*0370*/ 	.word	0xffffffff


	//   ....[12]....
        /*0374*/ 	.word	0xffffffff


	//   ....[13]....
        /*0378*/ 	.word	0xffffffff


	//   ....[14]....
        /*037c*/ 	.word	0xffffffff


	//   ....[15]....
        /*0380*/ 	.word	0xffffffff


	//   ....[16]....
        /*0384*/ 	.word	0xffffffff


	//   ....[17]....
        /*0388*/ 	.word	0xffffffff


	//   ....[18]....
        /*038c*/ 	.word	0xffffffff


	//   ....[19]....
        /*0390*/ 	.word	0xffffffff


	//   ....[20]....
        /*0394*/ 	.word	0xffffffff


	//   ....[21]....
        /*0398*/ 	.word	0xffffffff


	//   ....[22]....
        /*039c*/ 	.word	0xffffffff


	//   ....[23]....
        /*03a0*/ 	.word	0xffffffff


	//   ....[24]....
        /*03a4*/ 	.word	0xffffffff


	//   ....[25]....
        /*03a8*/ 	.word	0xffffffff


	//   ....[26]....
        /*03ac*/ 	.word	0xffffffff


	//   ....[27]....
        /*03b0*/ 	.word	0xffffffff


	//   ....[28]....
        /*03b4*/ 	.word	0xffffffff


	//   ....[29]....
        /*03b8*/ 	.word	0xffffffff


	//   ....[30]....
        /*03bc*/ 	.word	0xffffffff


	//   ....[31]....
        /*03c0*/ 	.word	0xffffffff


	//   ....[32]....
        /*03c4*/ 	.word	0xffffffff


	//   ....[33]....
        /*03c8*/ 	.word	0xffffffff


	//   ....[34]....
        /*03cc*/ 	.word	0xffffffff


	//   ....[35]....
        /*03d0*/ 	.word	0xffffffff


	//   ....[36]....
        /*03d4*/ 	.word	0xffffffff


	//   ....[37]....
        /*03d8*/ 	.word	0xffffffff


	//   ....[38]....
        /*03dc*/ 	.word	0xffffffff


	//   ....[39]....
        /*03e0*/ 	.word	0xffffffff


	//   ....[40]....
        /*03e4*/ 	.word	0xffffffff


	//   ....[41]....
        /*03e8*/ 	.word	0xffffffff


	//   ....[42]....
        /*03ec*/ 	.word	0xffffffff


	//   ....[43]....
        /*03f0*/ 	.word	0xffffffff


	//   ....[44]....
        /*03f4*/ 	.word	0xffffffff


	//   ....[45]....
        /*03f8*/ 	.word	0xffffffff


	//   ....[46]....
        /*03fc*/ 	.word	0xffffffff


	//   ....[47]....
        /*0400*/ 	.word	0xffffffff


	//   ....[48]....
        /*0404*/ 	.word	0xffffffff


	//   ....[49]....
        /*0408*/ 	.word	0xffffffff


	//   ....[50]....
        /*040c*/ 	.word	0xffffffff


	//   ....[51]....
        /*0410*/ 	.word	0xffffffff


	//   ....[52]....
        /*0414*/ 	.word	0xffffffff


	//   ....[53]....
        /*0418*/ 	.word	0xffffffff


	//   ....[54]....
        /*041c*/ 	.word	0xffffffff


	//   ....[55]....
        /*0420*/ 	.word	0xffffffff


	//   ....[56]....
        /*0424*/ 	.word	0xffffffff


	//   ....[57]....
        /*0428*/ 	.word	0xffffffff


	//   ....[58]....
        /*042c*/ 	.word	0xffffffff


	//   ....[59]....
        /*0430*/ 	.word	0xffffffff


	//   ....[60]....
        /*0434*/ 	.word	0xffffffff


	//   ....[61]....
        /*0438*/ 	.word	0xffffffff


	//   ....[62]....
        /*043c*/ 	.word	0xffffffff


	//   ....[63]....
        /*0440*/ 	.word	0xffffffff


	//   ....[64]....
        /*0444*/ 	.word	0xffffffff


	//   ....[65]....
        /*0448*/ 	.word	0xffffffff


	//   ....[66]....
        /*044c*/ 	.word	0xffffffff


	//   ....[67]....
        /*0450*/ 	.word	0xffffffff


	//   ....[68]....
        /*0454*/ 	.word	0xffffffff


	//   ....[69]....
        /*0458*/ 	.word	0xffffffff


	//   ....[70]....
        /*045c*/ 	.word	0xffffffff


	//   ....[71]....
        /*0460*/ 	.word	0xffffffff


	//   ....[72]....
        /*0464*/ 	.word	0xffffffff


	//   ....[73]....
        /*0468*/ 	.word	0xffffffff


	//   ....[74]....
        /*046c*/ 	.word	0xffffffff


	//   ....[75]....
        /*0470*/ 	.word	0xffffffff


	//   ....[76]....
        /*0474*/ 	.word	0xffffffff


	//   ....[77]....
        /*0478*/ 	.word	0xffffffff


	//   ....[78]....
        /*047c*/ 	.word	0xffffffff


	//   ....[79]....
        /*0480*/ 	.word	0xffffffff


	//   ....[80]....
        /*0484*/ 	.word	0xffffffff


	//   ....[81]....
        /*0488*/ 	.word	0xffffffff


	//   ....[82]....
        /*048c*/ 	.word	0xffffffff


	//   ....[83]....
        /*0490*/ 	.word	0xffffffff


	//   ....[84]....
        /*0494*/ 	.word	0xffffffff


	//   ....[85]....
        /*0498*/ 	.word	0xffffffff


	//   ....[86]....
        /*049c*/ 	.word	0xffffffff


	//   ....[87]....
        /*04a0*/ 	.word	0xffffffff


	//   ....[88]....
        /*04a4*/ 	.word	0xffffffff


	//   ....[89]....
        /*04a8*/ 	.word	0xffffffff


	//   ....[90]....
        /*04ac*/ 	.word	0xffffffff


	//   ....[91]....
        /*04b0*/ 	.word	0xffffffff


	//   ....[92]....
        /*04b4*/ 	.word	0xffffffff


	//   ....[93]....
        /*04b8*/ 	.word	0xffffffff


	//   ....[94]....
        /*04bc*/ 	.word	0xffffffff


	//   ....[95]....
        /*04c0*/ 	.word	0xffffffff


	//   ....[96]....
        /*04c4*/ 	.word	0xffffffff


	//   ....[97]....
        /*04c8*/ 	.word	0xffffffff


	//   ....[98]....
        /*04cc*/ 	.word	0xffffffff


	//   ....[99]....
        /*04d0*/ 	.word	0xffffffff


	//   ....[100]....
        /*04d4*/ 	.word	0xffffffff


	//   ....[101]....
        /*04d8*/ 	.word	0xffffffff


	//   ....[102]....
        /*04dc*/ 	.word	0xffffffff


	//   ....[103]....
        /*04e0*/ 	.word	0xffffffff


	//   ....[104]....
        /*04e4*/ 	.word	0xffffffff


	//   ....[105]....
        /*04e8*/ 	.word	0xffffffff


	//   ....[106]....
        /*04ec*/ 	.word	0xffffffff


	//   ....[107]....
        /*04f0*/ 	.word	0xffffffff


	//   ....[108]....
        /*04f4*/ 	.word	0xffffffff


	//   ....[109]....
        /*04f8*/ 	.word	0xffffffff


	//   ....[110]....
        /*04fc*/ 	.word	0xffffffff


	//   ....[111]....
        /*0500*/ 	.word	0xffffffff


	//   ....[112]....
        /*0504*/ 	.word	0xffffffff


	//   ....[113]....
        /*0508*/ 	.word	0xffffffff


	//   ....[114]....
        /*050c*/ 	.word	0xffffffff


	//   ....[115]....
        /*0510*/ 	.word	0xffffffff


	//   ....[116]....
        /*0514*/ 	.word	0xffffffff


	//   ....[117]....
        /*0518*/ 	.word	0xffffffff


	//   ....[118]....
        /*051c*/ 	.word	0xffffffff


	//   ....[119]....
        /*0520*/ 	.word	0xffffffff


	//   ....[120]....
        /*0524*/ 	.word	0xffffffff


	//   ....[121]....
        /*0528*/ 	.word	0xffffffff


	//   ....[122]....
        /*052c*/ 	.word	0xffffffff


	//   ....[123]....
        /*0530*/ 	.word	0xffffffff


	//   ....[124]....
        /*0534*/ 	.word	0xffffffff


	//   ....[125]....
        /*0538*/ 	.word	0xffffffff


	//   ....[126]....
        /*053c*/ 	.word	0xffffffff


	//   ....[127]....
        /*0540*/ 	.word	0xffffffff


	//   ....[128]....
        /*0544*/ 	.word	0xffffffff


	//   ....[129]....
        /*0548*/ 	.word	0xffffffff


	//   ....[130]....
        /*054c*/ 	.word	0xffffffff


	//   ....[131]....
        /*0550*/ 	.word	0xffffffff


	//   ....[132]....
        /*0554*/ 	.word	0xffffffff


	//   ....[133]....
        /*0558*/ 	.word	0xffffffff


	//   ....[134]....
        /*055c*/ 	.word	0xffffffff


	//   ....[135]....
        /*0560*/ 	.word	0xffffffff


	//   ....[136]....
        /*0564*/ 	.word	0xffffffff


	//   ....[137]....
        /*0568*/ 	.word	0xffffffff


	//   ....[138]....
        /*056c*/ 	.word	0xffffffff


	//   ....[139]....
        /*0570*/ 	.word	0xffffffff


	//   ....[140]....
        /*0574*/ 	.word	0xffffffff


	//   ....[141]....
        /*0578*/ 	.word	0xffffffff


	//   ....[142]....
        /*057c*/ 	.word	0xffffffff


	//   ....[143]....
        /*0580*/ 	.word	0xffffffff


	//   ....[144]....
        /*0584*/ 	.word	0xffffffff


	//   ....[145]....
        /*0588*/ 	.word	0xffffffff


	//   ....[146]....
        /*058c*/ 	.word	0xffffffff


	//   ....[147]....
        /*0590*/ 	.word	0xffffffff


	//   ....[148]....
        /*0594*/ 	.word	0xffffffff


	//   ....[149]....
        /*0598*/ 	.word	0xffffffff


	//   ....[150]....
        /*059c*/ 	.word	0xffffffff


	//   ....[151]....
        /*05a0*/ 	.word	0xffffffff


	//   ....[152]....
        /*05a4*/ 	.word	0xffffffff


	//   ....[153]....
        /*05a8*/ 	.word	0xffffffff


	//   ....[154]....
        /*05ac*/ 	.word	0xffffffff


	//   ....[155]....
        /*05b0*/ 	.word	0xffffffff


	//   ....[156]....
        /*05b4*/ 	.word	0xffffffff


	//   ....[157]....
        /*05b8*/ 	.word	0xffffffff


	//   ....[158]....
        /*05bc*/ 	.word	0xffffffff


	//   ....[159]....
        /*05c0*/ 	.word	0xffffffff


	//   ....[160]....
        /*05c4*/ 	.word	0xffffffff


	//   ....[161]....
        /*05c8*/ 	.word	0xffffffff


	//   ....[162]....
        /*05cc*/ 	.word	0xffffffff


	//   ....[163]....
        /*05d0*/ 	.word	0xffffffff


	//   ....[164]....
        /*05d4*/ 	.word	0xffffffff


	//   ....[165]....
        /*05d8*/ 	.word	0xffffffff


	//   ....[166]....
        /*05dc*/ 	.word	0xffffffff


	//   ....[167]....
        /*05e0*/ 	.word	0x0500000f


	//   ....[168]....
        /*05e4*/ 	.word	0x0500000f


	//   ....[169]....
        /*05e8*/ 	.word	0x0500000f


	//   ....[170]....
        /*05ec*/ 	.word	0x0500000f


	//   ....[171]....
        /*05f0*/ 	.word	0x0500000f


	//   ....[172]....
        /*05f4*/ 	.word	0x0500000f


	//   ....[173]....
        /*05f8*/ 	.word	0x0500000f


	//   ....[174]....
        /*05fc*/ 	.word	0x0500000f


	//   ....[175]....
        /*0600*/ 	.word	0x0500000f


	//   ....[176]....
        /*0604*/ 	.word	0x0500000f


	//   ....[177]....
        /*0608*/ 	.word	0x0500000f


	//   ....[178]....
        /*060c*/ 	.word	0x0500000f


	//   ....[179]....
        /*0610*/ 	.word	0x0500000f


	//   ....[180]....
        /*0614*/ 	.word	0x0500000f


	//   ....[181]....
        /*0618*/ 	.word	0x0500000f


	//   ....[182]....
        /*061c*/ 	.word	0x0500000f


	//   ....[183]....
        /*0620*/ 	.word	0x0500000f


	//   ....[184]....
        /*0624*/ 	.word	0x0500000f


	//   ....[185]....
        /*0628*/ 	.word	0x0500000f


	//   ....[186]....
        /*062c*/ 	.word	0x0500000f


	//   ....[187]....
        /*0630*/ 	.word	0x0500000f


	//   ....[188]....
        /*0634*/ 	.word	0x0500000f


	//   ....[189]....
        /*0638*/ 	.word	0x0500000f


	//   ....[190]....
        /*063c*/ 	.word	0x0500000f


	//   ....[191]....
        /*0640*/ 	.word	0x0500000f


	//   ....[192]....
        /*0644*/ 	.word	0x0500000f


	//   ....[193]....
        /*0648*/ 	.word	0x0500000f


	//   ....[194]....
        /*064c*/ 	.word	0x0500000f


	//   ....[195]....
        /*0650*/ 	.word	0x0500000f


	//   ....[196]....
        /*0654*/ 	.word	0x0500000f


	//   ....[197]....
        /*0658*/ 	.word	0x0500000f


	//   ....[198]....
        /*065c*/ 	.word	0x0500000f


	//   ....[199]....
        /*0660*/ 	.word	0x0500000f


	//   ....[200]....
        /*0664*/ 	.word	0x0500000f


	//   ....[201]....
        /*0668*/ 	.word	0x0500000f


	//   ....[202]....
        /*066c*/ 	.word	0x0500000f


	//   ....[203]....
        /*0670*/ 	.word	0x0500000f


	//   ....[204]....
        /*0674*/ 	.word	0x0500000f


	//   ....[205]....
        /*0678*/ 	.word	0x0500000f


	//   ....[206]....
        /*067c*/ 	.word	0x0500000f


	//   ....[207]....
        /*0680*/ 	.word	0x0500000f


	//   ....[208]....
        /*0684*/ 	.word	0x0500000f


	//   ....[209]....
        /*0688*/ 	.word	0x0500000f


	//   ....[210]....
        /*068c*/ 	.word	0x0500000f


	//   ....[211]....
        /*0690*/ 	.word	0x0500000f


	//   ....[212]....
        /*0694*/ 	.word	0x0500000f


	//   ....[213]....
        /*0698*/ 	.word	0x0500000f


	//   ....[214]....
        /*069c*/ 	.word	0x0500000f


	//   ....[215]....
        /*06a0*/ 	.word	0x0500000f


	//   ....[216]....
        /*06a4*/ 	.word	0x0500000f


	//   ....[217]....
        /*06a8*/ 	.word	0x0500000f


	//   ....[218]....
        /*06ac*/ 	.word	0x0500000f


	//   ....[219]....
        /*06b0*/ 	.word	0x0500000f


	//   ....[220]....
        /*06b4*/ 	.word	0x0500000f


	//   ....[221]....
        /*06b8*/ 	.word	0x0500000f


	//   ....[222]....
        /*06bc*/ 	.word	0x0500000f


	//   ....[223]....
        /*06c0*/ 	.word	0x0500000f


	//   ....[224]....
        /*06c4*/ 	.word	0x0500000f


	//   ....[225]....
        /*06c8*/ 	.word	0x0500000f


	//   ....[226]....
        /*06cc*/ 	.word	0x0500000f


	//   ....[227]....
        /*06d0*/ 	.word	0x0500000f


	//   ....[228]....
        /*06d4*/ 	.word	0x0500000f


	//   ....[229]....
        /*06d8*/ 	.word	0x0500000f


	//   ....[230]....
        /*06dc*/ 	.word	0x0500000f


	//   ....[231]....
        /*06e0*/ 	.word	0x0500000f


	//   ....[232]....
        /*06e4*/ 	.word	0x0500000f


	//   ....[233]....
        /*06e8*/ 	.word	0x0500000f


	//   ....[234]....
        /*06ec*/ 	.word	0x0500000f


	//   ....[235]....
        /*06f0*/ 	.word	0x0500000f


	//   ....[236]....
        /*06f4*/ 	.word	0x0500000f


	//   ....[237]....
        /*06f8*/ 	.word	0x0500000f


	//   ....[238]....
        /*06fc*/ 	.word	0x0500000f


	//   ....[239]....
        /*0700*/ 	.word	0x0500000f


	//   ....[240]....
        /*0704*/ 	.word	0x0500000f


	//   ....[241]....
        /*0708*/ 	.word	0x0500000f


	//   ....[242]....
        /*070c*/ 	.word	0x0500000f


	//   ....[243]....
        /*0710*/ 	.word	0x0500000f


	//   ....[244]....
        /*0714*/ 	.word	0x0500000f


	//   ....[245]....
        /*0718*/ 	.word	0x0500000f


	//   ....[246]....
        /*071c*/ 	.word	0x0500000f


	//   ....[247]....
        /*0720*/ 	.word	0x0500000f


	//   ....[248]....
        /*0724*/ 	.word	0x0500000f


	//   ....[249]....
        /*0728*/ 	.word	0x0500000f


	//   ....[250]....
        /*072c*/ 	.word	0x0500000f


	//   ....[251]....
        /*0730*/ 	.word	0x0500000f


	//   ....[252]....
        /*0734*/ 	.word	0x0500000f


	//   ....[253]....
        /*0738*/ 	.word	0x0500000f


	//   ....[254]....
        /*073c*/ 	.word	0x0500000f


	//   ....[255]....
        /*0740*/ 	.word	0x0500000f


	//   ....[0]....
        /*0744*/ 	.word	0x0500000f


	//   ....[1]....
        /*0748*/ 	.word	0x0500000f


	//   ....[2]....
        /*074c*/ 	.word	0x0500000f


	//   ....[3]....
        /*0750*/ 	.word	0x0500000f


	//   ....[4]....
        /*0754*/ 	.word	0x0500000f


	//   ....[5]....
        /*0758*/ 	.word	0x0500000f


	//   ....[6]....
        /*075c*/ 	.word	0x0500000f


	//   ....[7]....
        /*0760*/ 	.word	0x0500000f


	//   ....[8]....
        /*0764*/ 	.word	0x0500000f


	//   ....[9]....
        /*0768*/ 	.word	0x0500000f


	//   ....[10]....
        /*076c*/ 	.word	0x0500000f


	//   ....[11]....
        /*0770*/ 	.word	0x0500000f


	//   ....[12]....
        /*0774*/ 	.word	0x0500000f


	//   ....[13]....
        /*0778*/ 	.word	0x0500000f


	//   ....[14]....
        /*077c*/ 	.word	0x0500000f


	//   ....[15]....
        /*0780*/ 	.word	0x0500000f


	//   ....[16]....
        /*0784*/ 	.word	0x0500000f


	//   ....[17]....
        /*0788*/ 	.word	0x0500000f


	//   ....[18]....
        /*078c*/ 	.word	0x0500000f


	//----- nvinfo : EIATTR_COOP_GROUP_INSTR_OFFSETS
	.align		4
.L_113:
        /*0790*/ 	.byte	0x04, 0x28
        /*0792*/ 	.short	(.L_115 - .L_114)


	//   ....[0]....
.L_114:
        /*0794*/ 	.word	0x00000080


	//   ....[1]....
        /*0798*/ 	.word	0x000000b0


	//   ....[2]....
        /*079c*/ 	.word	0x000002d0


	//   ....[3]....
        /*07a0*/ 	.word	0x00000430


	//   ....[4]....
        /*07a4*/ 	.word	0x00000550


	//   ....[5]....
        /*07a8*/ 	.word	0x000006b0


	//   ....[6]....
        /*07ac*/ 	.word	0x00001580


	//   ....[7]....
        /*07b0*/ 	.word	0x00002440


	//   ....[8]....
        /*07b4*/ 	.word	0x00002540


	//   ....[9]....
        /*07b8*/ 	.word	0x00002860


	//   ....[10]....
        /*07bc*/ 	.word	0x00002a20


	//   ....[11]....
        /*07c0*/ 	.word	0x00004460


	//   ....[12]....
        /*07c4*/ 	.word	0x00004470


	//   ....[13]....
        /*07c8*/ 	.word	0x000044a0


	//   ....[14]....
        /*07cc*/ 	.word	0x000044c0


	//   ....[15]....
        /*07d0*/ 	.word	0x00005760


	//   ....[16]....
        /*07d4*/ 	.word	0x00005790


	//   ....[17]....
        /*07d8*/ 	.word	0x00005870


	//   ....[18]....
        /*07dc*/ 	.word	0x00005880


	//   ....[19]....
        /*07e0*/ 	.word	0x00006730


	//   ....[20]....
        /*07e4*/ 	.word	0x00006740


	//   ....[21]....
        /*07e8*/ 	.word	0x00006750


	//   ....[22]....
        /*07ec*/ 	.word	0x000067a0


	//   ....[23]....
        /*07f0*/ 	.word	0x00006d40


	//   ....[24]....
        /*07f4*/ 	.word	0x00006d80


	//   ....[25]....
        /*07f8*/ 	.word	0x00006db0


	//   ....[26]....
        /*07fc*/ 	.word	0x00006df0


	//   ....[27]....
        /*0800*/ 	.word	0x00006e20


	//   ....[28]....
        /*0804*/ 	.word	0x00006e40


	//   ....[29]....
        /*0808*/ 	.word	0x00006e60


	//   ....[30]....
        /*080c*/ 	.word	0x00006e80


	//   ....[31]....
        /*0810*/ 	.word	0x00007230


	//   ....[32]....
        /*0814*/ 	.word	0x00007260


	//   ....[33]....
        /*0818*/ 	.word	0x000074e0


	//   ....[34]....
        /*081c*/ 	.word	0x000074f0


	//   ....[35]....
        /*0820*/ 	.word	0x00007f50


	//   ....[36]....
        /*0824*/ 	.word	0x00007f80


	//   ....[37]....
        /*0828*/ 	.word	0x00007fc0


	//   ....[38]....
        /*082c*/ 	.word	0x00007ff0


	//   ....[39]....
        /*0830*/ 	.word	0x00008010


	//   ....[40]....
        /*0834*/ 	.word	0x00008020


	//   ....[41]....
        /*0838*/ 	.word	0x00008030


	//   ....[42]....
        /*083c*/ 	.word	0x00008050


	//   ....[43]....
        /*0840*/ 	.word	0x000081a0


	//   ....[44]....
        /*0844*/ 	.word	0x000083d0


	//   ....[45]....
        /*0848*/ 	.word	0x00008400


	//   ....[46]....
        /*084c*/ 	.word	0x00008430


	//   ....[47]....
        /*0850*/ 	.word	0x00008460


	//   ....[48]....
        /*0854*/ 	.word	0x00008490


	//   ....[49]....
        /*0858*/ 	.word	0x000084c0


	//   ....[50]....
        /*085c*/ 	.word	0x00008630


	//   ....[51]....
        /*0860*/ 	.word	0x00008660


	//   ....[52]....
        /*0864*/ 	.word	0x00008690


	//   ....[53]....
        /*0868*/ 	.word	0x000086c0


	//   ....[54]....
        /*086c*/ 	.word	0x000086f0


	//   ....[55]....
        /*0870*/ 	.word	0x00008720


	//   ....[56]....
        /*0874*/ 	.word	0x000087b0


	//   ....[57]....
        /*0878*/ 	.word	0x000087e0


	//   ....[58]....
        /*087c*/ 	.word	0x000087f0


	//   ....[59]....
        /*0880*/ 	.word	0x00008890


	//   ....[60]....
        /*0884*/ 	.word	0x0000a260


	//   ....[61]....
        /*0888*/ 	.word	0x0000a280


	//   ....[62]....
        /*088c*/ 	.word	0x0000a310


	//   ....[63]....
        /*0890*/ 	.word	0x0000a330


	//   ....[64]....
        /*0894*/ 	.word	0x0000a3b0


	//   ....[65]....
        /*0898*/ 	.word	0x0000a3d0


	//   ....[66]....
        /*089c*/ 	.word	0x0000a450


	//   ....[67]....
        /*08a0*/ 	.word	0x0000a470


	//   ....[68]....
        /*08a4*/ 	.word	0x0000a4f0


	//   ....[69]....
        /*08a8*/ 	.word	0x0000a510


	//   ....[70]....
        /*08ac*/ 	.word	0x0000a590


	//   ....[71]....
        /*08b0*/ 	.word	0x0000a5b0


	//   ....[72]....
        /*08b4*/ 	.word	0x0000a630


	//   ....[73]....
        /*08b8*/ 	.word	0x0000a650


	//   ....[74]....
        /*08bc*/ 	.word	0x0000a660


	//   ....[75]....
        /*08c0*/ 	.word	0x0000a670


	//   ....[76]....
        /*08c4*/ 	.word	0x0000af40


	//   ....[77]....
        /*08c8*/ 	.word	0x0000af70


	//   ....[78]....
        /*08cc*/ 	.word	0x0000b010


	//   ....[79]....
        /*08d0*/ 	.word	0x0000b030


	//   ....[80]....
        /*08d4*/ 	.word	0x0000b0b0


	//   ....[81]....
        /*08d8*/ 	.word	0x0000b0d0


	//   ....[82]....
        /*08dc*/ 	.word	0x0000b150


	//   ....[83]....
        /*08e0*/ 	.word	0x0000b170


	//   ....[84]....
        /*08e4*/ 	.word	0x0000b1f0


	//   ....[85]....
        /*08e8*/ 	.word	0x0000b210


	//   ....[86]....
        /*08ec*/ 	.word	0x0000b290


	//   ....[87]....
        /*08f0*/ 	.word	0x0000b2b0


	//   ....[88]....
        /*08f4*/ 	.word	0x0000b330


	//   ....[89]....
        /*08f8*/ 	.word	0x0000b350


	//   ....[90]....
        /*08fc*/ 	.word	0x0000b360


	//   ....[91]....
        /*0900*/ 	.word	0x0000b3d0


	//   ....[92]....
        /*0904*/ 	.word	0x0000b420


	//   ....[93]....
        /*0908*/ 	.word	0x0000b450


	//   ....[94]....
        /*090c*/ 	.word	0x0000b4e0


	//   ....[95]....
        /*0910*/ 	.word	0x0000b4f0


	//   ....[96]....
        /*0914*/ 	.word	0x0000b560


	//   ....[97]....
        /*0918*/ 	.word	0x0000b570


	//   ....[98]....
        /*091c*/ 	.word	0x0000b5b0


	//   ....[99]....
        /*0920*/ 	.word	0x0000b5d0


	//   ....[100]....
        /*0924*/ 	.word	0x0000bd20


	//   ....[101]....
        /*0928*/ 	.word	0x0000bd50


	//   ....[102]....
        /*092c*/ 	.word	0x0000bda0


	//   ....[103]....
        /*0930*/ 	.word	0x0000bdb0


	//   ....[104]....
        /*0934*/ 	.word	0x0000bdf0


	//   ....[105]....
        /*0938*/ 	.word	0x0000be00


	//   ....[106]....
        /*093c*/ 	.word	0x0000be40


	//   ....[107]....
        /*0940*/ 	.word	0x0000be50


	//   ....[108]....
        /*0944*/ 	.word	0x0000be90


	//   ....[109]....
        /*0948*/ 	.word	0x0000bea0


	//   ....[110]....
        /*094c*/ 	.word	0x0000bee0


	//   ....[111]....
        /*0950*/ 	.word	0x0000bef0


	//   ....[112]....
        /*0954*/ 	.word	0x0000bf30


	//   ....[113]....
        /*0958*/ 	.word	0x0000bf40


	//   ....[114]....
        /*095c*/ 	.word	0x0000bf50


	//   ....[115]....
        /*0960*/ 	.word	0x0000bf90


	//   ....[116]....
        /*0964*/ 	.word	0x0000c240


	//   ....[117]....
        /*0968*/ 	.word	0x0000c270


	//   ....[118]....
        /*096c*/ 	.word	0x0000c2d0


	//   ....[119]....
        /*0970*/ 	.word	0x0000c2e0


	//   ....[120]....
        /*0974*/ 	.word	0x0000c330


	//   ....[121]....
        /*0978*/ 	.word	0x0000c340


	//   ....[122]....
        /*097c*/ 	.word	0x0000c390


	//   ....[123]....
        /*0980*/ 	.word	0x0000c3a0


	//   ....[124]....
        /*0984*/ 	.word	0x0000c3f0


	//   ....[125]....
        /*0988*/ 	.word	0x0000c400


	//   ....[126]....
        /*098c*/ 	.word	0x0000c450


	//   ....[127]....
        /*0990*/ 	.word	0x0000c460


	//   ....[128]....
        /*0994*/ 	.word	0x0000c4b0


	//   ....[129]....
        /*0998*/ 	.word	0x0000c4c0


	//   ....[130]....
        /*099c*/ 	.word	0x0000c4d0


	//   ....[131]....
        /*09a0*/ 	.word	0x0000c510


	//   ....[132]....
        /*09a4*/ 	.word	0x0000cac0


	//   ....[133]....
        /*09a8*/ 	.word	0x0000cb00


	//   ....[134]....
        /*09ac*/ 	.word	0x0000cb20


	//   ....[135]....
        /*09b0*/ 	.word	0x0000cb60


	//   ....[136]....
        /*09b4*/ 	.word	0x0000cb80


	//   ....[137]....
        /*09b8*/ 	.word	0x0000cbc0


	//   ....[138]....
        /*09bc*/ 	.word	0x0000cbe0


	//   ....[139]....
        /*09c0*/ 	.word	0x0000cc20


	//   ....[140]....
        /*09c4*/ 	.word	0x0000cc40


	//   ....[141]....
        /*09c8*/ 	.word	0x0000cc80


	//   ....[142]....
        /*09cc*/ 	.word	0x0000cca0


	//   ....[143]....
        /*09d0*/ 	.word	0x0000cce0


	//   ....[144]....
        /*09d4*/ 	.word	0x0000cd00


	//   ....[145]....
        /*09d8*/ 	.word	0x0000cd40


	//   ....[146]....
        /*09dc*/ 	.word	0x0000cd60


	//   ....[147]....
        /*09e0*/ 	.word	0x0000cd70


	//   ....[148]....
        /*09e4*/ 	.word	0x0000d130


	//   ....[149]....
        /*09e8*/ 	.word	0x0000d160


	//   ....[150]....
        /*09ec*/ 	.word	0x0000d1c0


	//   ....[151]....
        /*09f0*/ 	.word	0x0000d1f0


	//   ....[152]....
        /*09f4*/ 	.word	0x0000d220


	//   ....[153]....
        /*09f8*/ 	.word	0x0000d250


	//   ....[154]....
        /*09fc*/ 	.word	0x0000d280


	//   ....[155]....
        /*0a00*/ 	.word	0x0000d2b0


	//   ....[156]....
        /*0a04*/ 	.word	0x0000d450


	//   ....[157]....
        /*0a08*/ 	.word	0x0000d480


	//   ....[158]....
        /*0a0c*/ 	.word	0x0000d4b0


	//   ....[159]....
        /*0a10*/ 	.word	0x0000d4e0


	//   ....[160]....
        /*0a14*/ 	.word	0x0000d510


	//   ....[161]....
        /*0a18*/ 	.word	0x0000d540


	//   ....[162]....
        /*0a1c*/ 	.word	0x0000d600


	//   ....[163]....
        /*0a20*/ 	.word	0x0000d620


	//   ....[164]....
        /*0a24*/ 	.word	0x0000d630


	//   ....[165]....
        /*0a28*/ 	.word	0x0000d690


	//   ....[166]....
        /*0a2c*/ 	.word	0x0000dcb0


	//   ....[167]....
        /*0a30*/ 	.word	0x0000e190


	//   ....[168]....
        /*0a34*/ 	.word	0x0000e280


	//   ....[169]....
        /*0a38*/ 	.word	0x0000e320


	//   ....[170]....
        /*0a3c*/ 	.word	0x0000e380


	//   ....[171]....
        /*0a40*/ 	.word	0x0000e470


	//   ....[172]....
        /*0a44*/ 	.word	0x0000e4e0


	//   ....[173]....
        /*0a48*/ 	.word	0x0000e5d0


	//   ....[174]....
        /*0a4c*/ 	.word	0x0000e640


	//   ....[175]....
        /*0a50*/ 	.word	0x0000e730


	//   ....[176]....
        /*0a54*/ 	.word	0x0000e7a0


	//   ....[177]....
        /*0a58*/ 	.word	0x0000e890


	//   ....[178]....
        /*0a5c*/ 	.word	0x0000e900


	//   ....[179]....
        /*0a60*/ 	.word	0x0000e9f0


	//   ....[180]....
        /*0a64*/ 	.word	0x0000ea60


	//   ....[181]....
        /*0a68*/ 	.word	0x0000eb50


	//   ....[182]....
        /*0a6c*/ 	.word	0x0000ebc0


	//   ....[183]....
        /*0a70*/ 	.word	0x0000eca0


	//   ....[184]....
        /*0a74*/ 	.word	0x0000ed50


	//   ....[185]....
        /*0a78*/ 	.word	0x0000edc0


	//   ....[186]....
        /*0a7c*/ 	.word	0x0000ee20


	//   ....[187]....
        /*0a80*/ 	.word	0x0000ef10


	//   ....[188]....
        /*0a84*/ 	.word	0x0000ef70


	//   ....[189]....
        /*0a88*/ 	.word	0x0000f070


	//   ....[190]....
        /*0a8c*/ 	.word	0x0000f0d0


	//   ....[191]....
        /*0a90*/ 	.word	0x0000f1d0


	//   ....[192]....
        /*0a94*/ 	.word	0x0000f230


	//   ....[193]....
        /*0a98*/ 	.word	0x0000f330


	//   ....[194]....
        /*0a9c*/ 	.word	0x0000f390


	//   ....[195]....
        /*0aa0*/ 	.word	0x0000f490


	//   ....[196]....
        /*0aa4*/ 	.word	0x0000f4f0


	//   ....[197]....
        /*0aa8*/ 	.word	0x0000f5f0


	//   ....[198]....
        /*0aac*/ 	.word	0x0000f650


	//   ....[199]....
        /*0ab0*/ 	.word	0x0000f700


	//   ....[200]....
        /*0ab4*/ 	.word	0x0000f7c0


	//   ....[201]....
        /*0ab8*/ 	.word	0x0000f880


	//   ....[202]....
        /*0abc*/ 	.word	0x0000f8e0


	//   ....[203]....
        /*0ac0*/ 	.word	0x0000f9e0


	//   ....[204]....
        /*0ac4*/ 	.word	0x0000fa40


	//   ....[205]....
        /*0ac8*/ 	.word	0x0000fb10


	//   ....[206]....
        /*0acc*/ 	.word	0x0000fb70


	//   ....[207]....
        /*0ad0*/ 	.word	0x0000fc30


	//   ....[208]....
        /*0ad4*/ 	.word	0x0000fd70


	//   ....[209]....
        /*0ad8*/ 	.word	0x0000fe10


	//   ....[210]....
        /*0adc*/ 	.word	0x0000fe80


	//   ....[211]....
        /*0ae0*/ 	.word	0x0000ff30


	//   ....[212]....
        /*0ae4*/ 	.word	0x0000ff90


	//   ....[213]....
        /*0ae8*/ 	.word	0x00010040


	//   ....[214]....
        /*0aec*/ 	.word	0x000100a0


	//   ....[215]....
        /*0af0*/ 	.word	0x00010150


	//   ....[216]....
        /*0af4*/ 	.word	0x000101b0


	//   ....[217]....
        /*0af8*/ 	.word	0x00010260


	//   ....[218]....
        /*0afc*/ 	.word	0x000102c0


	//   ....[219]....
        /*0b00*/ 	.word	0x00010370


	//   ....[220]....
        /*0b04*/ 	.word	0x000103d0


	//   ....[221]....
        /*0b08*/ 	.word	0x00010480


	//   ....[222]....
        /*0b0c*/ 	.word	0x000104e0


	//   ....[223]....
        /*0b10*/ 	.word	0x00010590


	//   ....[224]....
        /*0b14*/ 	.word	0x00010680


	//   ....[225]....
        /*0b18*/ 	.word	0x00010730


	//   ....[226]....
        /*0b1c*/ 	.word	0x00010790


	//   ....[227]....
        /*0b20*/ 	.word	0x00010850


	//   ....[228]....
        /*0b24*/ 	.word	0x000108b0


	//   ....[229]....
        /*0b28*/ 	.word	0x00010970


	//   ....[230]....
        /*0b2c*/ 	.word	0x000109d0


	//   ....[231]....
        /*0b30*/ 	.word	0x00010a90


	//   ....[232]....
        /*0b34*/ 	.word	0x00010af0


	//   ....[233]....
        /*0b38*/ 	.word	0x00010bb0


	//   ....[234]....
        /*0b3c*/ 	.word	0x00010c10


	//   ....[235]....
        /*0b40*/ 	.word	0x00010cd0


	//   ....[236]....
        /*0b44*/ 	.word	0x00010d30


	//   ....[237]....
        /*0b48*/ 	.word	0x00010df0


	//   ....[238]....
        /*0b4c*/ 	.word	0x00010e50


	//   ....[239]....
        /*0b50*/ 	.word	0x00010f00


	//   ....[240]....
        /*0b54*/ 	.word	0x00010ff0


	//   ....[241]....
        /*0b58*/ 	.word	0x000110a0


	//   ....[242]....
        /*0b5c*/ 	.word	0x00011110


	//   ....[243]....
        /*0b60*/ 	.word	0x000111c0


	//   ....[244]....
        /*0b64*/ 	.word	0x00011220


	//   ....[245]....
        /*0b68*/ 	.word	0x000112d0


	//   ....[246]....
        /*0b6c*/ 	.word	0x00011330


	//   ....[247]....
        /*0b70*/ 	.word	0x000113e0


	//   ....[248]....
        /*0b74*/ 	.word	0x00011440


	//   ....[249]....
        /*0b78*/ 	.word	0x000114f0


	//   ....[250]....
        /*0b7c*/ 	.word	0x00011550


	//   ....[251]....
        /*0b80*/ 	.word	0x00011600


	//   ....[252]....
        /*0b84*/ 	.word	0x00011660


	//   ....[253]....
        /*0b88*/ 	.word	0x00011710


	//   ....[254]....
        /*0b8c*/ 	.word	0x00011770


	//   ....[255]....
        /*0b90*/ 	.word	0x00011810


	//   ....[0]....
        /*0b94*/ 	.word	0x000118a0


	//   ....[1]....
        /*0b98*/ 	.word	0x00011940


	//   ....[2]....
        /*0b9c*/ 	.word	0x00011ac0


	//   ....[3]....
        /*0ba0*/ 	.word	0x00011b30


	//   ....[4]....
        /*0ba4*/ 	.word	0x00011ba0


	//   ....[5]....
        /*0ba8*/ 	.word	0x00011c10


	//   ....[6]....
        /*0bac*/ 	.word	0x00011c80


	//   ....[7]....
        /*0bb0*/ 	.word	0x00011d00


	//   ....[8]....
        /*0bb4*/ 	.word	0x00011d80


	//   ....[9]....
        /*0bb8*/ 	.word	0x00011e10


	//   ....[10]....
        /*0bbc*/ 	.word	0x00011e80


	//   ....[11]....
        /*0bc0*/ 	.word	0x00011ef0


	//   ....[12]....
        /*0bc4*/ 	.word	0x00011f60


	//   ....[13]....
        /*0bc8*/ 	.word	0x00011fe0


	//   ....[14]....
        /*0bcc*/ 	.word	0x00012050


	//   ....[15]....
        /*0bd0*/ 	.word	0x000120f0


	//   ....[16]....
        /*0bd4*/ 	.word	0x00012140


	//   ....[17]....
        /*0bd8*/ 	.word	0x000121d0


	//   ....[18]....
        /*0bdc*/ 	.word	0x00012300


	//----- nvinfo : EIATTR_REG_RECONFIG
	.align		4
.L_115:
        /*0be0*/ 	.byte	0x01, 0x54
	.zero		2


	//----- nvinfo : EIATTR_SYSCALL_OFFSETS
	.align		4
        /*0be4*/ 	.byte	0x04, 0x46
        /*0be6*/ 	.short	(.L_117 - .L_116)


	//   ....[0]....
.L_116:
        /*0be8*/ 	.word	0x00001730


	//   ....[1]....
        /*0bec*/ 	.word	0x000098a0


	//   ....[2]....
        /*0bf0*/ 	.word	0x000099f0


	//   ....[3]....
        /*0bf4*/ 	.word	0x00009ae0


	//   ....[4]....
        /*0bf8*/ 	.word	0x0000aa80


	//----- nvinfo : EIATTR_MBARRIER_INSTR_OFFSETS
	.align		4
.L_117:
        /*0bfc*/ 	.byte	0x04, 0x39
        /*0bfe*/ 	.short	(.L_119 - .L_118)


	//   ....[0]....
.L_118:
        /*0c00*/ 	.word	0x00000180
        /*0c04*/ 	.word	0x000000ff
        /*0c08*/ 	.word	0x00016800
        /*0c0c*/ 	.short	0x0100
        /*0c0e*/ 	.byte	0x08
	.zero		1


	//   ....[1]....
        /*0c10*/ 	.word	0x00000190
        /*0c14*/ 	.word	0x000000ff
        /*0c18*/ 	.word	0x00016820
        /*0c1c*/ 	.short	0x0100
        /*0c1e*/ 	.byte	0x08
	.zero		1


	//   ....[2]....
        /*0c20*/ 	.word	0x00000280
        /*0c24*/ 	.word	0x000000ff
        /*0c28*/ 	.word	0x00016830
        /*0c2c*/ 	.short	0x0100
        /*0c2e*/ 	.byte	0x08
	.zero		1


	//   ....[3]....
        /*0c30*/ 	.word	0x00000290
        /*0c34*/ 	.word	0x000000ff
        /*0c38*/ 	.word	0x00016840
        /*0c3c*/ 	.short	0x0100
        /*0c3e*/ 	.byte	0x08
	.zero		1


	//   ....[4]....
        /*0c40*/ 	.word	0x000002a0
        /*0c44*/ 	.word	0x000000ff
        /*0c48*/ 	.word	0x00016838
        /*0c4c*/ 	.short	0x0100
        /*0c4e*/ 	.byte	0x08
	.zero		1


	//   ....[5]....
        /*0c50*/ 	.word	0x000002b0
        /*0c54*/ 	.word	0x000000ff
        /*0c58*/ 	.word	0x00016848
        /*0c5c*/ 	.short	0x0100
        /*0c5e*/ 	.byte	0x08
	.zero		1


	//   ....[6]....
        /*0c60*/ 	.word	0x000003e0
        /*0c64*/ 	.word	0x000000ff
        /*0c68*/ 	.word	0x00016850
        /*0c6c*/ 	.short	0x0100
        /*0c6e*/ 	.byte	0x08
	.zero		1


	//   ....[7]....
        /*0c70*/ 	.word	0x000003f0
        /*0c74*/ 	.word	0x000000ff
        /*0c78*/ 	.word	0x00016860
        /*0c7c*/ 	.short	0x0100
        /*0c7e*/ 	.byte	0x08
	.zero		1


	//   ....[8]....
        /*0c80*/ 	.word	0x00000400
        /*0c84*/ 	.word	0x000000ff
        /*0c88*/ 	.word	0x00016858
        /*0c8c*/ 	.short	0x0100
        /*0c8e*/ 	.byte	0x08
	.zero		1


	//   ....[9]....
        /*0c90*/ 	.word	0x00000410
        /*0c94*/ 	.word	0x000000ff
        /*0c98*/ 	.word	0x00016868
        /*0c9c*/ 	.short	0x0100
        /*0c9e*/ 	.byte	0x08
	.zero		1


	//   ....[10]....
        /*0ca0*/ 	.word	0x00000500
        /*0ca4*/ 	.word	0x000000ff
        /*0ca8*/ 	.word	0x00016870
        /*0cac*/ 	.short	0x0100
        /*0cae*/ 	.byte	0x06
	.zero		1


	//   ....[11]....
        /*0cb0*/ 	.word	0x00000510
        /*0cb4*/ 	.word	0x000000ff
        /*0cb8*/ 	.word	0x00016880
        /*0cbc*/ 	.short	0x0100
        /*0cbe*/ 	.byte	0x06
	.zero		1


	//   ....[12]....
        /*0cc0*/ 	.word	0x00000520
        /*0cc4*/ 	.word	0x000000ff
        /*0cc8*/ 	.word	0x00016878
        /*0ccc*/ 	.short	0x0100
        /*0cce*/ 	.byte	0x06
	.zero		1


	//   ....[13]....
        /*0cd0*/ 	.word	0x00000530
        /*0cd4*/ 	.word	0x000000ff
        /*0cd8*/ 	.word	0x00016888
        /*0cdc*/ 	.short	0x0100
        /*0cde*/ 	.byte	0x06
	.zero		1


	//   ....[14]....
        /*0ce0*/ 	.word	0x00000660
        /*0ce4*/ 	.word	0x000000ff
        /*0ce8*/ 	.word	0x00016890
        /*0cec*/ 	.short	0x0100
        /*0cee*/ 	.byte	0x08
	.zero		1


	//   ....[15]....
        /*0cf0*/ 	.word	0x00000670
        /*0cf4*/ 	.word	0x000000ff
        /*0cf8*/ 	.word	0x000168a0
        /*0cfc*/ 	.short	0x0100
        /*0cfe*/ 	.byte	0x08
	.zero		1


	//   ....[16]....
        /*0d00*/ 	.word	0x00000680
        /*0d04*/ 	.word	0x000000ff
        /*0d08*/ 	.word	0x00016898
        /*0d0c*/ 	.short	0x0100
        /*0d0e*/ 	.byte	0x08
	.zero		1


	//   ....[17]....
        /*0d10*/ 	.word	0x00000690
        /*0d14*/ 	.word	0x000000ff
        /*0d18*/ 	.word	0x000168a8
        /*0d1c*/ 	.short	0x0100
        /*0d1e*/ 	.byte	0x08
	.zero		1


	//   ....[18]....
        /*0d20*/ 	.word	0x000007c0
        /*0d24*/ 	.word	0x000000ff
        /*0d28*/ 	.word	0x000168b0
        /*0d2c*/ 	.short	0x0100
        /*0d2e*/ 	.byte	0x08
	.zero		1


	//   ....[19]....
        /*0d30*/ 	.word	0x000007d0
        /*0d34*/ 	.word	0x000000ff
        /*0d38*/ 	.word	0x000168c0
        /*0d3c*/ 	.short	0x0100
        /*0d3e*/ 	.byte	0x08
	.zero		1


	//   ....[20]....
        /*0d40*/ 	.word	0x000007e0
        /*0d44*/ 	.word	0x000000ff
        /*0d48*/ 	.word	0x000168b8
        /*0d4c*/ 	.short	0x0100
        /*0d4e*/ 	.byte	0x08
	.zero		1


	//   ....[21]....
        /*0d50*/ 	.word	0x000007f0
        /*0d54*/ 	.word	0x000000ff
        /*0d58*/ 	.word	0x000168c8
        /*0d5c*/ 	.short	0x0100
        /*0d5e*/ 	.byte	0x08
	.zero		1


	//   ....[22]....
        /*0d60*/ 	.word	0x000017a0
        /*0d64*/ 	.word	0x000000ff
        /*0d68*/ 	.word	0x00016800
        /*0d6c*/ 	.short	0x010a
        /*0d6e*/ 	.byte	0x2b
	.zero		1


	//   ....[23]....
        /*0d70*/ 	.word	0x00001820
        /*0d74*/ 	.word	0x00000004
        /*0d78*/ 	.word	0x00016830
        /*0d7c*/ 	.short	0x010a
        /*0d7e*/ 	.byte	0x3f
	.zero		1


	//   ....[24]....
        /*0d80*/ 	.word	0x00001870
        /*0d84*/ 	.word	0x00000004
        /*0d88*/ 	.word	0x00016830
        /*0d8c*/ 	.short	0x010a
        /*0d8e*/ 	.byte	0x3f
	.zero		1


	//   ....[25]....
        /*0d90*/ 	.word	0x00002980
        /*0d94*/ 	.word	0x000000ff
        /*0d98*/ 	.word	0x00000000
        /*0d9c*/ 	.short	0x0101
        /*0d9e*/ 	.byte	0x06
	.zero		1


	//   ....[26]....
        /*0da0*/ 	.word	0x00003920
        /*0da4*/ 	.word	0x000000ff
        /*0da8*/ 	.word	0x00016830
        /*0dac*/ 	.short	0x010a
        /*0dae*/ 	.byte	0x0a
	.zero		1


	//   ....[27]....
        /*0db0*/ 	.word	0x00003960
        /*0db4*/ 	.word	0x000000ff
        /*0db8*/ 	.word	0x00016830
        /*0dbc*/ 	.short	0x010a
        /*0dbe*/ 	.byte	0x0a
	.zero		1


	//   ....[28]....
        /*0dc0*/ 	.word	0x00003be0
        /*0dc4*/ 	.word	0x000000ff
        /*0dc8*/ 	.word	0x00016850
        /*0dcc*/ 	.short	0x010a
        /*0dce*/ 	.byte	0x0a
	.zero		1


	//   ....[29]....
        /*0dd0*/ 	.word	0x00003c20
        /*0dd4*/ 	.word	0x000000ff
        /*0dd8*/ 	.word	0x00016850
        /*0ddc*/ 	.short	0x010a
        /*0dde*/ 	.byte	0x0a
	.zero		1


	//   ....[30]....
        /*0de0*/ 	.word	0x000040f0
        /*0de4*/ 	.word	0x000000ff
        /*0de8*/ 	.word	0x00000000
        /*0dec*/ 	.short	0x0101
        /*0dee*/ 	.byte	0x07
	.zero		1


	//   ....[31]....
        /*0df0*/ 	.word	0x000052a0
        /*0df4*/ 	.word	0x000000ff
        /*0df8*/ 	.word	0x00000000
        /*0dfc*/ 	.short	0x0101
        /*0dfe*/ 	.byte	0x06
	.zero		1


	//   ....[32]....
        /*0e00*/ 	.word	0x000056d0
        /*0e04*/ 	.word	0x000000ff
        /*0e08*/ 	.word	0x00016850
        /*0e0c*/ 	.short	0x010a
        /*0e0e*/ 	.byte	0x05
	.zero		1


	//   ....[33]....
        /*0e10*/ 	.word	0x00005710
        /*0e14*/ 	.word	0x000000ff
        /*0e18*/ 	.word	0x00016850
        /*0e1c*/ 	.short	0x010a
        /*0e1e*/ 	.byte	0x05
	.zero		1


	//   ....[34]....
        /*0e20*/ 	.word	0x00005ce0
        /*0e24*/ 	.word	0x000000ff
        /*0e28*/ 	.word	0x00000000
        /*0e2c*/ 	.short	0x0101
        /*0e2e*/ 	.byte	0x04
	.zero		1


	//   ....[35]....
        /*0e30*/ 	.word	0x00006e30
        /*0e34*/ 	.word	0x00000000
        /*0e38*/ 	.word	0x00000000
        /*0e3c*/ 	.short	0x0101
        /*0e3e*/ 	.byte	0x3f
	.zero		1


	//   ....[36]....
        /*0e40*/ 	.word	0x00007240
        /*0e44*/ 	.word	0x00000004
        /*0e48*/ 	.word	0x00000000
        /*0e4c*/ 	.short	0x0101
        /*0e4e*/ 	.byte	0x3f
	.zero		1


	//   ....[37]....
        /*0e50*/ 	.word	0x00009fe0
        /*0e54*/ 	.word	0x00000003
        /*0e58*/ 	.word	0x00016840
        /*0e5c*/ 	.short	0x010a
        /*0e5e*/ 	.byte	0x3f
	.zero		1


	//   ....[38]....
        /*0e60*/ 	.word	0x0000a770
        /*0e64*/ 	.word	0x00000003
        /*0e68*/ 	.word	0x00016830
        /*0e6c*/ 	.short	0x0107
        /*0e6e*/ 	.byte	0x3f
	.zero		1


	//   ....[39]....
        /*0e70*/ 	.word	0x0000a840
        /*0e74*/ 	.word	0x00000003
        /*0e78*/ 	.word	0x00016830
        /*0e7c*/ 	.short	0x0101
        /*0e7e*/ 	.byte	0x3f
	.zero		1


	//   ....[40]....
        /*0e80*/ 	.word	0x0000b670
        /*0e84*/ 	.word	0x00000016
        /*0e88*/ 	.word	0x00016800
        /*0e8c*/ 	.short	0x0107
        /*0e8e*/ 	.byte	0x3f
	.zero		1


	//   ....[41]....
        /*0e90*/ 	.word	0x0000b760
        /*0e94*/ 	.word	0x00000016
        /*0e98*/ 	.word	0x00016800
        /*0e9c*/ 	.short	0x0101
        /*0e9e*/ 	.byte	0x3f
	.zero		1


	//   ....[42]....
        /*0ea0*/ 	.word	0x0000b780
        /*0ea4*/ 	.word	0x00000016
        /*0ea8*/ 	.word	0x00016820
        /*0eac*/ 	.short	0x010a
        /*0eae*/ 	.byte	0x3f
	.zero		1


	//   ....[43]....
        /*0eb0*/ 	.word	0x0000bb30
        /*0eb4*/ 	.word	0x00000005
        /*0eb8*/ 	.word	0x00016840
        /*0ebc*/ 	.short	0x010a
        /*0ebe*/ 	.byte	0x3f
	.zero		1


	//   ....[44]....
        /*0ec0*/ 	.word	0x0000c010
        /*0ec4*/ 	.word	0x00000005
        /*0ec8*/ 	.word	0x00016830
        /*0ecc*/ 	.short	0x0107
        /*0ece*/ 	.byte	0x3f
	.zero		1


	//   ....[45]....
        /*0ed0*/ 	.word	0x0000c0d0
        /*0ed4*/ 	.word	0x00000005
        /*0ed8*/ 	.word	0x00016830
        /*0edc*/ 	.short	0x0101
        /*0ede*/ 	.byte	0x3f
	.zero		1


	//   ....[46]....
        /*0ee0*/ 	.word	0x0000c130
        /*0ee4*/ 	.word	0x00000005
        /*0ee8*/ 	.word	0x00016860
        /*0eec*/ 	.short	0x010a
        /*0eee*/ 	.byte	0x3f
	.zero		1


	//   ....[47]....
        /*0ef0*/ 	.word	0x0000c600
        /*0ef4*/ 	.word	0x00000005
        /*0ef8*/ 	.word	0x00016850
        /*0efc*/ 	.short	0x0107
        /*0efe*/ 	.byte	0x3f
	.zero		1


	//   ....[48]....
        /*0f00*/ 	.word	0x0000c780
        /*0f04*/ 	.word	0x00000005
        /*0f08*/ 	.word	0x00016850
        /*0f0c*/ 	.short	0x0101
        /*0f0e*/ 	.byte	0x3f
	.zero		1


	//   ....[49]....
        /*0f10*/ 	.word	0x0000c9a0
        /*0f14*/ 	.word	0x00000000
        /*0f18*/ 	.word	0x00016860
        /*0f1c*/ 	.short	0x010a
        /*0f1e*/ 	.byte	0x3f
	.zero		1


	//   ....[50]....
        /*0f20*/ 	.word	0x0000ce20
        /*0f24*/ 	.word	0x00000000
        /*0f28*/ 	.word	0x00016850
        /*0f2c*/ 	.short	0x0107
        /*0f2e*/ 	.byte	0x3f
	.zero		1


	//   ....[51]....
        /*0f30*/ 	.word	0x0000cef0
        /*0f34*/ 	.word	0x00000000
        /*0f38*/ 	.word	0x00016850
        /*0f3c*/ 	.short	0x0101
        /*0f3e*/ 	.byte	0x3f
	.zero		1


	//   ....[52]....
        /*0f40*/ 	.word	0x0000dc30
        /*0f44*/ 	.word	0x00000005
        /*0f48*/ 	.word	0x00016820
        /*0f4c*/ 	.short	0x010a
        /*0f4e*/ 	.byte	0x3f
	.zero		1


	//   ....[53]....
        /*0f50*/ 	.word	0x0000ddb0
        /*0f54*/ 	.word	0x00000003
        /*0f58*/ 	.word	0x00016840
        /*0f5c*/ 	.short	0x010a
        /*0f5e*/ 	.byte	0x3f
	.zero		1


	//   ....[54]....
        /*0f60*/ 	.word	0x0000de50
        /*0f64*/ 	.word	0x00000019
        /*0f68*/ 	.word	0x00016840
        /*0f6c*/ 	.short	0x010a
        /*0f6e*/ 	.byte	0x3f
	.zero		1


	//   ....[55]....
        /*0f70*/ 	.word	0x0000de90
        /*0f74*/ 	.word	0x00000003
        /*0f78*/ 	.word	0x00016860
        /*0f7c*/ 	.short	0x010a
        /*0f7e*/ 	.byte	0x3f
	.zero		1


	//   ....[56]....
        /*0f80*/ 	.word	0x0000ded0
        /*0f84*/ 	.word	0x00000019
        /*0f88*/ 	.word	0x00016860
        /*0f8c*/ 	.short	0x010a
        /*0f8e*/ 	.byte	0x3f
	.zero		1


	//   ....[57]....
        /*0f90*/ 	.word	0x0000df40
        /*0f94*/ 	.word	0x00000003
        /*0f98*/ 	.word	0x00016800
        /*0f9c*/ 	.short	0x010a
        /*0f9e*/ 	.byte	0x3f
	.zero		1


	//   ....[58]....
        /*0fa0*/ 	.word	0x0000df90
        /*0fa4*/ 	.word	0x00000004
        /*0fa8*/ 	.word	0x00016830
        /*0fac*/ 	.short	0x010a
        /*0fae*/ 	.byte	0x3f
	.zero		1


	//   ....[59]....
        /*0fb0*/ 	.word	0x0000dff0
        /*0fb4*/ 	.word	0x00000003
        /*0fb8*/ 	.word	0x00016830
        /*0fbc*/ 	.short	0x010a
        /*0fbe*/ 	.byte	0x3f
	.zero		1


	//   ....[60]....
        /*0fc0*/ 	.word	0x0000e050
        /*0fc4*/ 	.word	0x00000003
        /*0fc8*/ 	.word	0x00016850
        /*0fcc*/ 	.short	0x010a
        /*0fce*/ 	.byte	0x3f
	.zero		1


	//   ....[61]....
        /*0fd0*/ 	.word	0x0000e0b0
        /*0fd4*/ 	.word	0x00000009
        /*0fd8*/ 	.word	0x00016850
        /*0fdc*/ 	.short	0x010a
        /*0fde*/ 	.byte	0x3f
	.zero		1


	//   ....[62]....
        /*0fe0*/ 	.word	0x0000e1d0
        /*0fe4*/ 	.word	0x00000003
        /*0fe8*/ 	.word	0x00016840
        /*0fec*/ 	.short	0x010a
        /*0fee*/ 	.byte	0x3f
	.zero		1


	//   ....[63]....
        /*0ff0*/ 	.word	0x0000fc70
        /*0ff4*/ 	.word	0x00000016
        /*0ff8*/ 	.word	0x00016820
        /*0ffc*/ 	.short	0x010a
        /*0ffe*/ 	.byte	0x3f
	.zero		1


	//   ....[64]....
        /*1000*/ 	.word	0x0000fcc0
        /*1004*/ 	.word	0x00000005
        /*1008*/ 	.word	0x00016840
        /*100c*/ 	.short	0x010a
        /*100e*/ 	.byte	0x3f
	.zero		1


	//   ....[65]....
        /*1010*/ 	.word	0x000105d0
        /*1014*/ 	.word	0x00000005
        /*1018*/ 	.word	0x00016860
        /*101c*/ 	.short	0x010a
        /*101e*/ 	.byte	0x3f
	.zero		1


	//   ....[66]....
        /*1020*/ 	.word	0x00010f40
        /*1024*/ 	.word	0x00000000
        /*1028*/ 	.word	0x00016860
        /*102c*/ 	.short	0x010a
        /*102e*/ 	.byte	0x3f
	.zero		1


	//   ....[67]....
        /*1030*/ 	.word	0x00012220
        /*1034*/ 	.word	0x00000005
        /*1038*/ 	.word	0x00016820
        /*103c*/ 	.short	0x010a
        /*103e*/ 	.byte	0x3f
	.zero		1


	//   ....[68]....
        /*1040*/ 	.word	0x000123c0
        /*1044*/ 	.word	0x00000003
        /*1048*/ 	.word	0x00016840
        /*104c*/ 	.short	0x010a
        /*104e*/ 	.byte	0x3f
	.zero		1


	//   ....[69]....
        /*1050*/ 	.word	0x00012410
        /*1054*/ 	.word	0x00000019
        /*1058*/ 	.word	0x00016840
        /*105c*/ 	.short	0x010a
        /*105e*/ 	.byte	0x3f
	.zero		1


	//   ....[70]....
        /*1060*/ 	.word	0x00012460
        /*1064*/ 	.word	0x00000003
        /*1068*/ 	.word	0x00016860
        /*106c*/ 	.short	0x010a
        /*106e*/ 	.byte	0x3f
	.zero		1


	//----- nvinfo : EIATTR_NUM_MBARRIERS
	.align		4
.L_119:
        /*1070*/ 	.byte	0x03, 0x38
        /*1072*/ 	.short	0x0016


	//----- nvinfo : EIATTR_EXIT_INSTR_OFFSETS
	.align		4
        /*1074*/ 	.byte	0x04, 0x1c
        /*1076*/ 	.short	(.L_121 - .L_120)


	//   ....[0]....
.L_120:
        /*1078*/ 	.word	0x000009a0


	//   ....[1]....
        /*107c*/ 	.word	0x00008150


	//   ....[2]....
        /*1080*/ 	.word	0x0000df20


	//----- nvinfo : EIATTR_MAX_THREADS
	.align		4
.L_121:
        /*1084*/ 	.byte	0x04, 0x05
        /*1086*/ 	.short	(.L_123 - .L_122)
.L_122:
        /*1088*/ 	.word	0x00000200
        /*108c*/ 	.word	0x00000001
        /*1090*/ 	.word	0x00000001


	//----- nvinfo : EIATTR_CRS_STACK_SIZE
	.align		4
.L_123:
        /*1094*/ 	.byte	0x04, 0x1e
        /*1096*/ 	.short	(.L_125 - .L_124)
.L_124:
        /*1098*/ 	.word	0x00000000


	//----- nvinfo : EIATTR_CBANK_PARAM_SIZE
	.align		4
.L_125:
        /*109c*/ 	.byte	0x03, 0x19
        /*109e*/ 	.short	0x0af0


	//----- nvinfo : EIATTR_PARAM_CBANK
	.align		4
        /*10a0*/ 	.byte	0x04, 0x0a
        /*10a2*/ 	.short	(.L_127 - .L_126)
	.align		4
.L_126:
        /*10a4*/ 	.word	index@(.nv.constant0._ZN7cutlass13device_kernelIN5flash11enable_sm90INS1_16FlashAttnFwdSm90INS1_25CollectiveMainloopFwdSm90ILi2EN4cute5tupleIJNS5_1CILi1EEES8_S8_EEENS6_IJNS7_ILi192EEENS7_ILi128EEENS7_ILi64EEEEEELi64ENS_6half_tEfNS_4arch4Sm90ELb0ELb0ELb0ELb1ELb1ELb0ELb0ELb1ELb1ELb1ELb1ELb0EEENS1_21CollectiveEpilogueFwdINS6_IJSA_SC_SB_EEES9_SE_SG_Li384ELb1ELb1ELb1ELb0EEENS1_36VarlenDynamicPersistentTileSchedulerILi192ELi128ELi384ELi128ELb1ELb1ELb1ELb0ELb1ELb1EEEEEEEEEvNT_6ParamsE)
        /*10a8*/ 	.short	0x0210
        /*10aa*/ 	.short	0x0af0


	//----- nvinfo : EIATTR_SW_WAR
	.align		4
.L_127:
        /*10ac*/ 	.byte	0x04, 0x36
        /*10ae*/ 	.short	(.L_129 - .L_128)
.L_128:
        /*10b0*/ 	.word	0x00000008
.L_129:


//--------------------- .nv.info._ZN7cutlass13device_kernelIN5flash11enable_sm90INS1_16FlashAttnFwdSm90INS1_25CollectiveMainloopFwdSm90ILi2EN4cute5tupleIJNS5_1CILi1EEES8_S8_EEENS6_IJNS7_ILi192EEENS7_ILi128EEENS7_ILi64EEEEEELi64ENS_6half_tEfNS_4arch4Sm90ELb0ELb0ELb0ELb1ELb1ELb1ELb0ELb1ELb1ELb1ELb1ELb0EEENS1_21CollectiveEpilogueFwdINS6_IJSA_SC_SB_EEES9_SE_SG_Li384ELb1ELb1ELb1ELb0EEENS1_36VarlenDynamicPersistentTileSchedulerILi192ELi128ELi384ELi128ELb1ELb1ELb1ELb0ELb1ELb1EEEEEEEEEvNT_6ParamsE --------------------------
	.section	.nv.info._ZN7cutlass13device_kernelIN5flash11enable_sm90INS1_16FlashAttnFwdSm90INS1_25CollectiveMainloopFwdSm90ILi2EN4cute5tupleIJNS5_1CILi1EEES8_S8_EEENS6_IJNS7_ILi192EEENS7_ILi128EEENS7_ILi64EEEEEELi64ENS_6half_tEfNS_4arch4Sm90ELb0ELb0ELb0ELb1ELb1ELb1ELb0ELb1ELb1ELb1ELb1ELb0EEENS1_21CollectiveEpilogueFwdINS6_IJSA_SC_SB_EEES9_SE_SG_Li384ELb1ELb1ELb1ELb0EEENS1_36VarlenDynamicPersistentTileSchedulerILi192ELi128ELi384ELi128ELb1ELb1ELb1ELb0ELb1ELb1EEEEEEEEEvNT_6ParamsE,"",@"SHT_CUDA_INFO"
	.sectionflags	@""
	.align	4


	//----- nvinfo : EIATTR_CUDA_API_VERSION
	.align		4
        /*0000*/ 	.byte	0x04, 0x37
        /*0002*/ 	.short	(.L_131 - .L_130)
.L_130:
        /*0004*/ 	.word	0x00000082


	//----- nvinfo : EIATTR_KPARAM_INFO
	.align		4
.L_131:
        /*0008*/ 	.byte	0x04, 0x17
        /*000a*/ 	.short	(.L_133 - .L_132)
.L_132:
        /*000c*/ 	.word	0x00000000
        /*0010*/ 	.short	0x0000
        /*0012*/ 	.short	0x0070
        /*0014*/ 	.byte	0x00, 0xf0, 0x01, 0x2a


	//----- nvinfo : EIATTR_SPARSE_MMA_MASK
	.align		4
.L_133:
        /*0018*/ 	.byte	0x03, 0x50
        /*001a*/ 	.short	0x0000


	//----- nvinfo : EIATTR_MAXREG_COUNT
	.align		4
        /*001c*/ 	.byte	0x03, 0x1b
        /*001e*/ 	.short	0x0080


	//----- nvinfo : EIATTR_NUM_BARRIERS
	.align		4
        /*0020*/ 	.byte	0x02, 0x4c
        /*0022*/ 	.byte	0x10
	.zero		1


	//----- nvinfo : EIATTR_EXTERNS
	.align		4
        /*0024*/ 	.byte	0x04, 0x0f
        /*0026*/ 	.short	(.L_135 - .L_134)


	//   ....[0]....
	.align		4
.L_134:
        /*0028*/ 	.word	index@(__assertfail)


	//----- nvinfo : EIATTR_ANNOTATIONS
	.align		4
.L_135:
        /*002c*/ 	.byte	0x04, 0x55
        /*002e*/ 	.short	(.L_137 - .L_136)


	//   ....[0]....
.L_136:
        /* <DEDUP_REMOVED lines=68> */
        /*0464*/ 	.byte	0x20, 0x60, 0x01, 0x00, 0x01, 0x00, 0x00, 0x00, 0xd0, 0x6c, 0x01, 0x00


	//----- nvinfo : EIATTR_MERCURY_ISA_VERSION
	.align		4
.L_137:
        /*0470*/ 	.byte	0x03, 0x5f
        /*0472*/ 	.short	0x0101


	//----- nvinfo : EIATTR_UNUSED_LOAD_BYTE_OFFSET
	.align		4
        /*0474*/ 	.byte	0x04, 0x44
        /*0476*/ 	.short	(.L_139 - .L_138)


	//   ....[0]....
.L_138:
        /*0478*/ 	.word	0x00000a80
        /*047c*/ 	.word	0x0000fff0


	//   ....[1]....
        /*0480*/ 	.word	0x0000d050
        /*0484*/ 	.word	0x0000fff0


	//----- nvinfo : EIATTR_INT_WARP_WIDE_INSTR_OFFSETS
	.align		4
.L_139:
        /*0488*/ 	.byte	0x04, 0x31
        /*048a*/ 	.short	(.L_141 - .L_140)


	//   ....[0]....
.L_140:
        /*048c*/ 	.word	0x00000130


	//   ....[1]....
        /*0490*/ 	.word	0x00000170


	//   ....[2]....
        /*0494*/ 	.word	0x000001e0


	//   ....[3]....
        /*0498*/ 	.word	0x00011a90


	//   ....[4]....
        /*049c*/ 	.word	0x00011b20


	//   ....[5]....
        /*04a0*/ 	.word	0x00014cd0


	//   ....[6]....
        /*04a4*/ 	.word	0x00014d60


	//----- nvinfo : EIATTR_COOP_GROUP_MASK_REGIDS
	.align		4
.L_141:
        /*04a8*/ 	.byte	0x04, 0x29
        /*04aa*/ 	.short	(.L_143 - .L_142)


	//   ....[0]....
.L_142:
        /*04ac*/ 	.word	0xffffffff


	//   ....[1]....
        /*04b0*/ 	.word	0xffffffff


	//   ....[2]....
        /*04b4*/ 	.word	0xffffffff


	//   ....[3]....
        /*04b8*/ 	.word	0xffffffff


	//   ....[4]....
        /*04bc*/ 	.word	0xffffffff


	//   ....[5]....
        /*04c0*/ 	.word	0xffffffff


	//   ....[6]....
        /*04c4*/ 	.word	0xffffffff


	//   ....[7]....
        /*04c8*/ 	.word	0xffffffff


	//   ....[8]....
        /*04cc*/ 	.word	0xffffffff


	//   ....[9]....
        /*04d0*/ 	.word	0xffffffff


	//   ....[10]....
        /*04d4*/ 	.word	0xffffffff


	//   ....[11]....
        /*04d8*/ 	.word	0xffffffff


	//   ....[12]....
        /*04dc*/ 	.word	0xffffffff


	//   ....[13]....
        /*04e0*/ 	.word	0xffffffff


	//   ....[14]....
        /*04e4*/ 	.word	0xffffffff


	//   ....[15]....
        /*04e8*/ 	.word	0xffffffff


	//   ....[16]....
        /*04ec*/ 	.word	0xffffffff


	//   ....[17]....
        /*04f0*/ 	.word	0xffffffff


	//   ....[18]....
        /*04f4*/ 	.word	0xffffffff


	//   ....[19]....
        /*04f8*/ 	.word	0xffffffff


	//   ....[20]....
        /*04fc*/ 	.word	0xffffffff


	//   ....[21]....
        /*0500*/ 	.word	0xffffffff


	//   ....[22]....
        /*0504*/ 	.word	0xffffffff


	//   ....[23]....
        /*0508*/ 	.word	0xffffffff


	//   ....[24]....
        /*050c*/ 	.word	0xffffffff


	//   ....[25]....
        /*0510*/ 	.word	0xffffffff


	//   ....[26]....
        /*0514*/ 	.word	0xffffffff


	//   ....[27]....
        /*0518*/ 	.word	0xffffffff


	//   ....[28]....
        /*051c*/ 	.word	0xffffffff


	//   ....[29]....
        /*0520*/ 	.word	0xffffffff


	//   ....[30]....
        /*0524*/ 	.word	0xffffffff


	//   ....[31]....
        /*0528*/ 	.word	0xffffffff


	//   ....[32]....
        /*052c*/ 	.word	0xffffffff


	//   ....[33]....
        /*0530*/ 	.word	0xffffffff


	//   ....[34]....
        /*0534*/ 	.word	0xffffffff


	//   ....[35]....
        /*0538*/ 	.word	0xffffffff


	//   ....[36]....
        /*053c*/ 	.word	0xffffffff


	//   ....[37]....
        /*0540*/ 	.word	0xffffffff


	//   ....[38]....
        /*0544*/ 	.word	0xffffffff


	//   ....[39]....
        /*0548*/ 	.word	0xffffffff


	//   ....[40]....
        /*054c*/ 	.word	0xffffffff


	//   ....[41]....
        /*0550*/ 	.word	0xffffffff


	//   ....[42]....
        /*0554*/ 	.word	0xffffffff


	//   ....[43]....
        /*0558*/ 	.word	0xffffffff


	//   ....[44]....
        /*055c*/ 	.word	0xffffffff


	//   ....[45]....
        /*0560*/ 	.word	0xffffffff


	//   ....[46]....
        /*0564*/ 	.word	0xffffffff


	//   ....[47]....
        /*0568*/ 	.word	0xffffffff


	//   ....[48]....
        /*056c*/ 	.word	0xffffffff


	//   ....[49]....
        /*0570*/ 	.word	0xffffffff


	//   ....[50]....
        /*0574*/ 	.word	0xffffffff


	//   ....[51]....
        /*0578*/ 	.word	0xffffffff


	//   ....[52]....
        /*057c*/ 	.word	0xffffffff


	//   ....[53]....
        /*0580*/ 	.word	0xffffffff


	//   ....[54]....
        /*0584*/ 	.word	0xffffffff


	//   ....[55]....
        /*0588*/ 	.word	0xffffffff


	//   ....[56]....
        /*058c*/ 	.word	0xffffffff


	//   ....[57]....
        /*0590*/ 	.word	0xffffffff


	//   ....[58]....
        /*0594*/ 	.word	0xffffffff


	//   ....[59]....
        /*0598*/ 	.word	0xffffffff


	//   ....[60]....
        /*059c*/ 	.word	0xffffffff


	//   ....[61]....
        /*05a0*/ 	.word	0xffffffff


	//   ....[62]....
        /*05a4*/ 	.word	0xffffffff


	//   ....[63]....
        /*05a8*/ 	.word	0xffffffff


	//   ....[64]....
        /*05ac*/ 	.word	0xffffffff


	//   ....[65]....
        /*05b0*/ 	.word	0xffffffff


	//   ....[66]....
        /*05b4*/ 	.word	0xffffffff


	//   ....[67]....
        /*05b8*/ 	.word	0xffffffff


	//   ....[68]....
        /*05bc*/ 	.word	0xffffffff


	//   ....[69]....
        /*05c0*/ 	.word	0xffffffff


	//   ....[70]....
        /*05c4*/ 	.word	0xffffffff


	//   ....[71]....
        /*05c8*/ 	.word	0xffffffff


	//   ....[72]....
        /*05cc*/ 	.word	0xffffffff


	//   ....[73]....
        /*05d0*/ 	.word	0xffffffff


	//   ....[74]....
        /*05d4*/ 	.word	0xffffffff


	//   ....[75]....
        /*05d8*/ 	.word	0xffffffff


	//   ....[76]....
        /*05dc*/ 	.word	0xffffffff


	//   ....[77]....
        /*05e0*/ 	.word	0xffffffff


	//   ....[78]....
        /*05e4*/ 	.word	0xffffffff


	//   ....[79]....
        /*05e8*/ 	.word	0xffffffff


	//   ....[80]....
        /*05ec*/ 	.word	0xffffffff


	//   ....[81]....
        /*05f0*/ 	.word	0xffffffff


	//   ....[82]....
        /*05f4*/ 	.word	0xffffffff


	//   ....[83]....
        /*05f8*/ 	.word	0xffffffff


	//   ....[84]....
        /*05fc*/ 	.word	0xffffffff


	//   ....[85]....
        /*0600*/ 	.word	0xffffffff


	//   ....[86]....
        /*0604*/ 	.word	0xffffffff


	//   ....[87]....
        /*0608*/ 	.word	0xffffffff


	//   ....[88]....
        /*060c*/ 	.word	0xffffffff


	//   ....[89]....
        /*0610*/ 	.word	0xffffffff


	//   ....[90]....
        /*0614*/ 	.word	0xffffffff


	//   ....[91]....
        /*0618*/ 	.word	0xffffffff


	//   ....[92]....
        /*061c*/ 	.word	0xffffffff


	//   ....[93]....
        /*0620*/ 	.word	0xffffffff


	//   ....[94]....
        /*0624*/ 	.word	0xffffffff


	//   ....[95]....
        /*0628*/ 	.word	0xffffffff


	//   ....[96]....
        /*062c*/ 	.word	0xffffffff


	//   ....[97]....
        /*0630*/ 	.word	0xffffffff


	//   ....[98]....
        /*0634*/ 	.word	0xffffffff


	//   ....[99]....
        /*0638*/ 	.word	0xffffffff


	//   ....[100]....
        /*063c*/ 	.word	0xffffffff


	//   ....[101]....
        /*0640*/ 	.word	0xffffffff


	//   ....[102]....
        /*0644*/ 	.word	0xffffffff


	//   ....[103]....
        /*0648*/ 	.word	0xffffffff


	//   ....[104]....
        /*064c*/ 	.word	0xffffffff


	//   ....[105]....
        /*0650*/ 	.word	0xffffffff


	//   ....[106]....
        /*0654*/ 	.word	0xffffffff


	//   ....[107]....
        /*0658*/ 	.word	0xffffffff


	//   ....[108]....
        /*065c*/ 	.word	0xffffffff


	//   ....[109]....
        /*0660*/ 	.word	0xffffffff


	//   ....[110]....
        /*0664*/ 	.word	0xffffffff


	//   ....[111]....
        /*0668*/ 	.word	0xffffffff


	//   ....[112]....
        /*066c*/ 	.word	0xffffffff


	//   ....[113]....
        /*0670*/ 	.word	0xffffffff


	//   ....[114]....
        /*0674*/ 	.word	0xffffffff


	//   ....[115]....
        /*0678*/ 	.word	0xffffffff


	//   ....[116]....
        /*067c*/ 	.word	0xffffffff


	//   ....[117]....
        /*0680*/ 	.word	0xffffffff


	//   ....[118]....
        /*0684*/ 	.word	0xffffffff


	//   ....[119]....
        /*0688*/ 	.word	0xffffffff


	//   ....[120]....
        /*068c*/ 	.word	0xffffffff


	//   ....[121]....
        /*0690*/ 	.word	0xffffffff


	//   ....[122]....
        /*0694*/ 	.word	0xffffffff


	//   ....[123]....
        /*0698*/ 	.word	0xffffffff


	//   ....[124]....
        /*069c*/ 	.word	0xffffffff


	//   ....[125]....
        /*06a0*/ 	.word	0xffffffff


	//   ....[126]....
        /*06a4*/ 	.word	0xffffffff


	//   ....[127]....
        /*06a8*/ 	.word	0xffffffff


	//   ....[128]....
        /*06ac*/ 	.word	0xffffffff


	//   ....[129]....
        /*06b0*/ 	.word	0xffffffff


	//   ....[130]....
        /*06b4*/ 	.word	0xffffffff


	//   ....[131]....
        /*06b8*/ 	.word	0xffffffff


	//   ....[132]....
        /*06bc*/ 	.word	0xffffffff


	//   ....[133]....
        /*06c0*/ 	.word	0xffffffff


	//   ....[134]....
        /*06c4*/ 	.word	0xffffffff


	//   ....[135]....
        /*06c8*/ 	.word	0xffffffff


	//   ....[136]....
        /*06cc*/ 	.word	0xffffffff


	//   ....[137]....
        /*06d0*/ 	.word	0xffffffff


	//   ....[138]....
        /*06d4*/ 	.word	0xffffffff


	//   ....[139]....
        /*06d8*/ 	.word	0xffffffff


	//   ....[140]....
        /*06dc*/ 	.word	0xffffffff


	//   ....[141]....
        /*06e0*/ 	.word	0xffffffff


	//   ....[142]....
        /*06e4*/ 	.word	0xffffffff


	//   ....[143]....
        /*06e8*/ 	.word	0xffffffff


	//   ....[144]....
        /*06ec*/ 	.word	0xffffffff


	//   ....[145]....
        /*06f0*/ 	.word	0xffffffff


	//   ....[146]....
        /*06f4*/ 	.word	0xffffffff


	//   ....[147]....
        /*06f8*/ 	.word	0xffffffff


	//   ....[148]....
        /*06fc*/ 	.word	0xffffffff


	//   ....[149]....
        /*0700*/ 	.word	0xffffffff


	//   ....[150]....
        /*0704*/ 	.word	0xffffffff


	//   ....[151]....
        /*0708*/ 	.word	0xffffffff


	//   ....[152]....
        /*070c*/ 	.word	0xffffffff


	//   ....[153]....
        /*0710*/ 	.word	0xffffffff


	//   ....[154]....
        /*0714*/ 	.word	0xffffffff


	//   ....[155]....
        /*0718*/ 	.word	0xffffffff


	//   ....[156]....
        /*071c*/ 	.word	0xffffffff


	//   ....[157]....
        /*0720*/ 	.word	0xffffffff


	//   ....[158]....
        /*0724*/ 	.word	0xffffffff


	//   ....[159]....
        /*0728*/ 	.word	0xffffffff


	//   ....[160]....
        /*072c*/ 	.word	0xffffffff


	//   ....[161]....
        /*0730*/ 	.word	0xffffffff


	//   ....[162]....
        /*0734*/ 	.word	0xffffffff


	//   ....[163]....
        /*0738*/ 	.word	0xffffffff


	//   ....[164]....
        /*073c*/ 	.word	0xffffffff


	//   ....[165]....
        /*0740*/ 	.word	0xffffffff


	//   ....[166]....
        /*0744*/ 	.word	0xffffffff


	//   ....[167]....
        /*0748*/ 	.word	0xffffffff


	//   ....[168]....
        /*074c*/ 	.word	0xffffffff


	//   ....[169]....
        /*0750*/ 	.word	0xffffffff


	//   ....[170]....
        /*0754*/ 	.word	0xffffffff


	//   ....[171]....
        /*0758*/ 	.word	0xffffffff


	//   ....[172]....
        /*075c*/ 	.word	0xffffffff


	//   ....[173]....
        /*0760*/ 	.word	0xffffffff


	//   ....[174]....
        /*0764*/ 	.word	0xffffffff


	//   ....[175]....
        /*0768*/ 	.word	0xffffffff


	//   ....[176]....
        /*076c*/ 	.word	0xffffffff


	//   ....[177]....
        /*0770*/ 	.word	0xffffffff


	//   ....[178]....
        /*0774*/ 	.word	0xffffffff


	//   ....[179]....
        /*0778*/ 	.word	0xffffffff


	//   ....[180]....
        /*077c*/ 	.word	0xffffffff


	//   ....[181]....
        /*0780*/ 	.word	0xffffffff


	//   ....[182]....
        /*0784*/ 	.word	0xffffffff


	//   ....[183]....
        /*0788*/ 	.word	0xffffffff


	//   ....[184]....
        /*078c*/ 	.word	0xffffffff


	//   ....[185]....
        /*0790*/ 	.word	0xffffffff


	//   ....[186]....
        /*0794*/ 	.word	0xffffffff


	//   ....[187]....
        /*0798*/ 	.word	0xffffffff


	//   ....[188]....
        /*079c*/ 	.word	0xffffffff


	//   ....[189]....
        /*07a0*/ 	.word	0xffffffff


	//   ....[190]....
        /*07a4*/ 	.word	0xffffffff


	//   ....[191]....
        /*07a8*/ 	.word	0xffffffff


	//   ....[192]....
        /*07ac*/ 	.word	0xffffffff


	//   ....[193]....
        /*07b0*/ 	.word	0x0500000f


	//   ....[194]....
        /*07b4*/ 	.word	0x0500000f


	//   ....[195]....
        /*07b8*/ 	.word	0x0500000f


	//   ....[196]....
        /*07bc*/ 	.word	0x0500000f


	//   ....[197]....
        /*07c0*/ 	.word	0x0500000f


	//   ....[198]....
        /*07c4*/ 	.word	0x0500000f


	//   ....[199]....
        /*07c8*/ 	.word	0x0500000f


	//   ....[200]....
        /*07cc*/ 	.word	0x0500000f


	//   ....[201]....
        /*07d0*/ 	.word	0x0500000f


	//   ....[202]....
        /*07d4*/ 	.word	0x0500000f


	//   ....[203]....
        /*07d8*/ 	.word	0x0500000f


	//   ....[204]....
        /*07dc*/ 	.word	0x0500000f


	//   ....[205]....
        /*07e0*/ 	.word	0x0500000f


	//   ....[206]....
        /*07e4*/ 	.word	0x0500000f


	//   ....[207]....
        /*07e8*/ 	.word	0x0500000f


	//   ....[208]....
        /*07ec*/ 	.word	0x0500000f


	//   ....[209]....
        /*07f0*/ 	.word	0x0500000f


	//   ....[210]....
        /*07f4*/ 	.word	0x0500000f


	//   ....[211]....
        /*07f8*/ 	.word	0x0500000f


	//   ....[212]....
        /*07fc*/ 	.word	0x0500000f


	//   ....[213]....
        /*0800*/ 	.word	0x0500000f


	//   ....[214]....
        /*0804*/ 	.word	0x0500000f


	//   ....[215]....
        /*0808*/ 	.word	0x0500000f


	//   ....[216]....
        /*080c*/ 	.word	0x0500000f


	//   ....[217]....
        /*0810*/ 	.word	0x0500000f


	//   ....[218]....
        /*0814*/ 	.word	0x0500000f


	//   ....[219]....
        /*0818*/ 	.word	0x0500000f


	//   ....[220]....
        /*081c*/ 	.word	0x0500000f


	//   ....[221]....
        /*0820*/ 	.word	0x0500000f


	//   ....[222]....
        /*0824*/ 	.word	0x0500000f


	//   ....[223]....
        /*0828*/ 	.word	0x0500000f


	//   ....[224]....
        /*082c*/ 	.word	0x0500000f


	//   ....[225]....
        /*0830*/ 	.word	0x0500000f


	//   ....[226]....
        /*0834*/ 	.word	0x0500000f


	//   ....[227]....
        /*0838*/ 	.word	0x0500000f


	//   ....[228]....
        /*083c*/ 	.word	0x0500000f


	//   ....[229]....
        /*0840*/ 	.word	0x0500000f


	//   ....[230]....
        /*0844*/ 	.word	0x0500000f


	//   ....[231]....
        /*0848*/ 	.word	0x0500000f


	//   ....[232]....
        /*084c*/ 	.word	0x0500000f


	//   ....[233]....
        /*0850*/ 	.word	0x0500000f


	//   ....[234]....
        /*0854*/ 	.word	0x0500000f


	//   ....[235]....
        /*0858*/ 	.word	0x0500000f


	//   ....[236]....
        /*085c*/ 	.word	0x0500000f


	//   ....[237]....
        /*0860*/ 	.word	0x0500000f


	//   ....[238]....
        /*0864*/ 	.word	0x0500000f


	//   ....[239]....
        /*0868*/ 	.word	0x0500000f


	//   ....[240]....
        /*086c*/ 	.word	0x0500000f


	//   ....[241]....
        /*0870*/ 	.word	0x0500000f


	//   ....[242]....
        /*0874*/ 	.word	0x0500000f


	//   ....[243]....
        /*0878*/ 	.word	0x0500000f


	//   ....[244]....
        /*087c*/ 	.word	0x0500000f


	//   ....[245]....
        /*0880*/ 	.word	0x0500000f


	//   ....[246]....
        /*0884*/ 	.word	0x0500000f


	//   ....[247]....
        /*0888*/ 	.word	0x0500000f


	//   ....[248]....
        /*088c*/ 	.word	0x0500000f


	//   ....[249]....
        /*0890*/ 	.word	0x0500000f


	//   ....[250]....
        /*0894*/ 	.word	0x0500000f


	//   ....[251]....
        /*0898*/ 	.word	0x0500000f


	//   ....[252]....
        /*089c*/ 	.word	0x0500000f


	//   ....[253]....
        /*08a0*/ 	.word	0x0500000f


	//   ....[254]....
        /*08a4*/ 	.word	0x0500000f


	//   ....[255]....
        /*08a8*/ 	.word	0x0500000f


	//   ....[0]....
        /*08ac*/ 	.word	0x0500000f


	//   ....[1]....
        /*08b0*/ 	.word	0x0500000f


	//   ....[2]....
        /*08b4*/ 	.word	0x0500000f


	//   ....[3]....
        /*08b8*/ 	.word	0x0500000f


	//   ....[4]....
        /*08bc*/ 	.word	0x0500000f


	//   ....[5]....
        /*08c0*/ 	.word	0x0500000f


	//   ....[6]....
        /*08c4*/ 	.word	0x0500000f


	//   ....[7]....
        /*08c8*/ 	.word	0x0500000f


	//   ....[8]....
        /*08cc*/ 	.word	0x0500000f


	//   ....[9]....
        /*08d0*/ 	.word	0x0500000f


	//   ....[10]....
        /*08d4*/ 	.word	0x0500000f


	//   ....[11]....
        /*08d8*/ 	.word	0x0500000f


	//   ....[12]....
        /*08dc*/ 	.word	0x0500000f


	//   ....[13]....
        /*08e0*/ 	.word	0x0500000f


	//   ....[14]....
        /*08e4*/ 	.word	0x0500000f


	//   ....[15]....
        /*08e8*/ 	.word	0x0500000f


	//   ....[16]....
        /*08ec*/ 	.word	0x0500000f


	//   ....[17]....
        /*08f0*/ 	.word	0x0500000f


	//   ....[18]....
        /*08f4*/ 	.word	0x0500000f


	//   ....[19]....
        /*08f8*/ 	.word	0x0500000f


	//   ....[20]....
        /*08fc*/ 	.word	0x0500000f


	//   ....[21]....
        /*0900*/ 	.word	0x0500000f


	//   ....[22]....
        /*0904*/ 	.word	0x0500000f


	//   ....[23]....
        /*0908*/ 	.word	0x0500000f


	//   ....[24]....
        /*090c*/ 	.word	0x0500000f


	//   ....[25]....
        /*0910*/ 	.word	0x0500000f


	//   ....[26]....
        /*0914*/ 	.word	0x0500000f


	//   ....[27]....
        /*0918*/ 	.word	0x0500000f


	//   ....[28]....
        /*091c*/ 	.word	0x0500000f


	//   ....[29]....
        /*0920*/ 	.word	0x0500000f


	//   ....[30]....
        /*0924*/ 	.word	0x0500000f


	//   ....[31]....
        /*0928*/ 	.word	0x0500000f


	//   ....[32]....
        /*092c*/ 	.word	0x0500000f


	//   ....[33]....
        /*0930*/ 	.word	0x0500000f


	//   ....[34]....
        /*0934*/ 	.word	0x0500000f


	//   ....[35]....
        /*0938*/ 	.word	0x0500000f


	//   ....[36]....
        /*093c*/ 	.word	0x0500000f


	//   ....[37]....
        /*0940*/ 	.word	0x0500000f


	//   ....[38]....
        /*0944*/ 	.word	0x0500000f


	//   ....[39]....
        /*0948*/ 	.word	0x0500000f


	//   ....[40]....
        /*094c*/ 	.word	0x0500000f


	//   ....[41]....
        /*0950*/ 	.word	0x0500000f


	//   ....[42]....
        /*0954*/ 	.word	0x0500000f


	//   ....[43]....
        /*0958*/ 	.word	0x0500000f


	//   ....[44]....
        /*095c*/ 	.word	0x0500000f


	//   ....[45]....
        /*0960*/ 	.word	0x0500000f


	//   ....[46]....
        /*0964*/ 	.word	0x0500000f


	//   ....[47]....
        /*0968*/ 	.word	0x0500000f


	//   ....[48]....
        /*096c*/ 	.word	0x0500000f


	//   ....[49]....
        /*0970*/ 	.word	0x0500000f


	//   ....[50]....
        /*0974*/ 	.word	0x0500000f


	//   ....[51]....
        /*0978*/ 	.word	0x0500000f


	//   ....[52]....
        /*097c*/ 	.word	0x0500000f


	//   ....[53]....
        /*0980*/ 	.word	0x0500000f


	//   ....[54]....
        /*0984*/ 	.word	0x0500000f


	//   ....[55]....
        /*0988*/ 	.word	0x0500000f


	//   ....[56]....
        /*098c*/ 	.word	0x0500000f


	//   ....[57]....
        /*0990*/ 	.word	0x0500000f


	//   ....[58]....
        /*0994*/ 	.word	0x0500000f


	//   ....[59]....
        /*0998*/ 	.word	0x0500000f


	//   ....[60]....
        /*099c*/ 	.word	0x0500000f


	//   ....[61]....
        /*09a0*/ 	.word	0x0500000f


	//   ....[62]....
        /*09a4*/ 	.word	0x0500000f


	//   ....[63]....
        /*09a8*/ 	.word	0x0500000f


	//   ....[64]....
        /*09ac*/ 	.word	0x0500000f


	//   ....[65]....
        /*09b0*/ 	.word	0x0500000f


	//   ....[66]....
        /*09b4*/ 	.word	0x0500000f


	//   ....[67]....
        /*09b8*/ 	.word	0x0500000f


	//   ....[68]....
        /*09bc*/ 	.word	0x0500000f


	//   ....[69]....
        /*09c0*/ 	.word	0x0500000f


	//   ....[70]....
        /*09c4*/ 	.word	0x0500000f


	//   ....[71]....
        /*09c8*/ 	.word	0x0500000f


	//   ....[72]....
        /*09cc*/ 	.word	0x0500000f


	//   ....[73]....
        /*09d0*/ 	.word	0x0500000f


	//   ....[74]....
        /*09d4*/ 	.word	0x0500000f


	//   ....[75]....
        /*09d8*/ 	.word	0x0500000f


	//   ....[76]....
        /*09dc*/ 	.word	0x0500000f


	//   ....[77]....
        /*09e0*/ 	.word	0x0500000f


	//   ....[78]....
        /*09e4*/ 	.word	0x0500000f


	//   ....[79]....
        /*09e8*/ 	.word	0x0500000f


	//   ....[80]....
        /*09ec*/ 	.word	0x0500000f


	//   ....[81]....
        /*09f0*/ 	.word	0x0500000f


	//   ....[82]....
        /*09f4*/ 	.word	0x0500000f


	//   ....[83]....
        /*09f8*/ 	.word	0x0500000f


	//   ....[84]....
        /*09fc*/ 	.word	0x0500000f


	//   ....[85]....
        /*0a00*/ 	.word	0x0500000f


	//   ....[86]....
        /*0a04*/ 	.word	0x0500000f


	//----- nvinfo : EIATTR_COOP_GROUP_INSTR_OFFSETS
	.align		4
.L_143:
        /*0a08*/ 	.byte	0x04, 0x28
        /*0a0a*/ 	.short	(.L_145 - .L_144)


	//   ....[0]....
.L_144:
        /*0a0c*/ 	.word	0x00000070


	//   ....[1]....
        /*0a10*/ 	.word	0x00000140


	//   ....[2]....
        /*0a14*/ 	.word	0x00000190


	//   ....[3]....
        /*0a18*/ 	.word	0x000003c0


	//   ....[4]....
        /*0a1c*/ 	.word	0x00000520


	//   ....[5]....
        /*0a20*/ 	.word	0x00000640


	//   ....[6]....
        /*0a24*/ 	.word	0x000007a0


	//   ....[7]....
        /*0a28*/ 	.word	0x00002d50


	//   ....[8]....
        /*0a2c*/ 	.word	0x00002d60


	//   ....[9]....
        /*0a30*/ 	.word	0x00003420


	//   ....[10]....
        /*0a34*/ 	.word	0x00003430


	//   ....[11]....
        /*0a38*/ 	.word	0x00004090


	//   ....[12]....
        /*0a3c*/ 	.word	0x000040a0


	//   ....[13]....
        /*0a40*/ 	.word	0x000047e0


	//   ....[14]....
        /*0a44*/ 	.word	0x000047f0


	//   ....[15]....
        /*0a48*/ 	.word	0x000051f0


	//   ....[16]....
        /*0a4c*/ 	.word	0x00005200


	//   ....[17]....
        /*0a50*/ 	.word	0x00005310


	//   ....[18]....
        /*0a54*/ 	.word	0x00005320


	//   ....[19]....
        /*0a58*/ 	.word	0x00005690


	//   ....[20]....
        /*0a5c*/ 	.word	0x000056b0


	//   ....[21]....
        /*0a60*/ 	.word	0x00005790


	//   ....[22]....
        /*0a64*/ 	.word	0x000057b0


	//   ....[23]....
        /*0a68*/ 	.word	0x00005e60


	//   ....[24]....
        /*0a6c*/ 	.word	0x00006440


	//   ....[25]....
        /*0a70*/ 	.word	0x00006450


	//   ....[26]....
        /*0a74*/ 	.word	0x00006460


	//   ....[27]....
        /*0a78*/ 	.word	0x00006470


	//   ....[28]....
        /*0a7c*/ 	.word	0x000074e0


	//   ....[29]....
        /*0a80*/ 	.word	0x000074f0


	//   ....[30]....
        /*0a84*/ 	.word	0x00007500


	//   ....[31]....
        /*0a88*/ 	.word	0x00007510


	//   ....[32]....
        /*0a8c*/ 	.word	0x00009140


	//   ....[33]....
        /*0a90*/ 	.word	0x00009160


	//   ....[34]....
        /*0a94*/ 	.word	0x00009530


	//   ....[35]....
        /*0a98*/ 	.word	0x00009570


	//   ....[36]....
        /*0a9c*/ 	.word	0x0000b250


	//   ....[37]....
        /*0aa0*/ 	.word	0x0000b270


	//   ....[38]....
        /*0aa4*/ 	.word	0x0000b790


	//   ....[39]....
        /*0aa8*/ 	.word	0x0000b7f0


	//   ....[40]....
        /*0aac*/ 	.word	0x0000c7b0


	//   ....[41]....
        /*0ab0*/ 	.word	0x0000ca80


	//   ....[42]....
        /*0ab4*/ 	.word	0x0000cab0


	//   ....[43]....
        /*0ab8*/ 	.word	0x0000cb80


	//   ....[44]....
        /*0abc*/ 	.word	0x0000d910


	//   ....[45]....
        /*0ac0*/ 	.word	0x0000d930


	//   ....[46]....
        /*0ac4*/ 	.word	0x0000d940


	//   ....[47]....
        /*0ac8*/ 	.word	0x0000d950


	//   ....[48]....
        /*0acc*/ 	.word	0x0000dea0


	//   ....[49]....
        /*0ad0*/ 	.word	0x0000dee0


	//   ....[50]....
        /*0ad4*/ 	.word	0x0000df10


	//   ....[51]....
        /*0ad8*/ 	.word	0x0000df40


	//   ....[52]....
        /*0adc*/ 	.word	0x0000df60


	//   ....[53]....
        /*0ae0*/ 	.word	0x0000df70


	//   ....[54]....
        /*0ae4*/ 	.word	0x0000dfb0


	//   ....[55]....
        /*0ae8*/ 	.word	0x0000dfe0


	//   ....[56]....
        /*0aec*/ 	.word	0x0000e490


	//   ....[57]....
        /*0af0*/ 	.word	0x0000e4a0


	//   ....[58]....
        /*0af4*/ 	.word	0x0000e720


	//   ....[59]....
        /*0af8*/ 	.word	0x0000e730


	//   ....[60]....
        /*0afc*/ 	.word	0x0000f220


	//   ....[61]....
        /*0b00*/ 	.word	0x0000f250


	//   ....[62]....
        /*0b04*/ 	.word	0x0000f270


	//   ....[63]....
        /*0b08*/ 	.word	0x0000f2a0


	//   ....[64]....
        /*0b0c*/ 	.word	0x0000f2d0


	//   ....[65]....
        /*0b10*/ 	.word	0x0000f2e0


	//   ....[66]....
        /*0b14*/ 	.word	0x0000f310


	//   ....[67]....
        /*0b18*/ 	.word	0x0000f380


	//   ....[68]....
        /*0b1c*/ 	.word	0x0000f4a0


	//   ....[69]....
        /*0b20*/ 	.word	0x0000f6d0


	//   ....[70]....
        /*0b24*/ 	.word	0x0000f700


	//   ....[71]....
        /*0b28*/ 	.word	0x0000f730


	//   ....[72]....
        /*0b2c*/ 	.word	0x0000f760


	//   ....[73]....
        /*0b30*/ 	.word	0x0000f790


	//   ....[74]....
        /*0b34*/ 	.word	0x0000f7c0


	//   ....[75]....
        /*0b38*/ 	.word	0x0000f950


	//   ....[76]....
        /*0b3c*/ 	.word	0x0000f980


	//   ....[77]....
        /*0b40*/ 	.word	0x0000f9b0


	//   ....[78]....
        /*0b44*/ 	.word	0x0000f9e0


	//   ....[79]....
        /*0b48*/ 	.word	0x0000fa10


	//   ....[80]....
        /*0b4c*/ 	.word	0x0000fa40


	//   ....[81]....
        /*0b50*/ 	.word	0x0000fad0


	//   ....[82]....
        /*0b54*/ 	.word	0x0000fb00


	//   ....[83]....
        /*0b58*/ 	.word	0x0000fb10


	//   ....[84]....
        /*0b5c*/ 	.word	0x0000fbb0


	//   ....[85]....
        /*0b60*/ 	.word	0x00010b40


	//   ....[86]....
        /*0b64*/ 	.word	0x00012620


	//   ....[87]....
        /*0b68*/ 	.word	0x00012640


	//   ....[88]....
        /*0b6c*/ 	.word	0x000126d0


	//   ....[89]....
        /*0b70*/ 	.word	0x000126f0


	//   ....[90]....
        /*0b74*/ 	.word	0x00012770


	//   ....[91]....
        /*0b78*/ 	.word	0x00012790


	//   ....[92]....
        /*0b7c*/ 	.word	0x00012810


	//   ....[93]....
        /*0b80*/ 	.word	0x00012830


	//   ....[94]....
        /*0b84*/ 	.word	0x000128b0


	//   ....[95]....
        /*0b88*/ 	.word	0x000128d0


	//   ....[96]....
        /*0b8c*/ 	.word	0x00012950


	//   ....[97]....
        /*0b90*/ 	.word	0x00012970


	//   ....[98]....
        /*0b94*/ 	.word	0x000129f0


	//   ....[99]....
        /*0b98*/ 	.word	0x00012a10


	//   ....[100]....
        /*0b9c*/ 	.word	0x00012a20


	//   ....[101]....
        /*0ba0*/ 	.word	0x00012a30


	//   ....[102]....
        /*0ba4*/ 	.word	0x00013350


	//   ....[103]....
        /*0ba8*/ 	.word	0x00013380


	//   ....[104]....
        /*0bac*/ 	.word	0x000133a0


	//   ....[105]....
        /*0bb0*/ 	.word	0x00013420


	//   ....[106]....
        /*0bb4*/ 	.word	0x00013440


	//   ....[107]....
        /*0bb8*/ 	.word	0x000134c0


	//   ....[108]....
        /*0bbc*/ 	.word	0x000134e0


	//   ....[109]....
        /*0bc0*/ 	.word	0x00013560


	//   ....[110]....
        /*0bc4*/ 	.word	0x00013580


	//   ....[111]....
        /*0bc8*/ 	.word	0x00013600


	//   ....[112]....
        /*0bcc*/ 	.word	0x00013620


	//   ....[113]....
        /*0bd0*/ 	.word	0x000136a0


	//   ....[114]....
        /*0bd4*/ 	.word	0x000136c0


	//   ....[115]....
        /*0bd8*/ 	.word	0x00013740


	//   ....[116]....
        /*0bdc*/ 	.word	0x00013760


	//   ....[117]....
        /*0be0*/ 	.word	0x00013770


	//   ....[118]....
        /*0be4*/ 	.word	0x000137e0


	//   ....[119]....
        /*0be8*/ 	.word	0x00013830


	//   ....[120]....
        /*0bec*/ 	.word	0x000138c0


	//   ....[121]....
        /*0bf0*/ 	.word	0x000138f0


	//   ....[122]....
        /*0bf4*/ 	.word	0x00013900


	//   ....[123]....
        /*0bf8*/ 	.word	0x00013970


	//   ....[124]....
        /*0bfc*/ 	.word	0x00013980


	//   ....[125]....
        /*0c00*/ 	.word	0x00013990


	//   ....[126]....
        /*0c04*/ 	.word	0x00014180


	//   ....[127]....
        /*0c08*/ 	.word	0x000141a0


	//   ....[128]....
        /*0c0c*/ 	.word	0x00014210


	//   ....[129]....
        /*0c10*/ 	.word	0x00014220


	//   ....[130]....
        /*0c14*/ 	.word	0x00014260


	//   ....[131]....
        /*0c18*/ 	.word	0x00014270


	//   ....[132]....
        /*0c1c*/ 	.word	0x000142b0


	//   ....[133]....
        /*0c20*/ 	.word	0x000142c0


	//   ....[134]....
        /*0c24*/ 	.word	0x00014300


	//   ....[135]....
        /*0c28*/ 	.word	0x00014310


	//   ....[136]....
        /*0c2c*/ 	.word	0x00014350


	//   ....[137]....
        /*0c30*/ 	.word	0x00014360


	//   ....[138]....
        /*0c34*/ 	.word	0x000143a0


	//   ....[139]....
        /*0c38*/ 	.word	0x000143b0


	//   ....[140]....
        /*0c3c*/ 	.word	0x000143c0


	//   ....[141]....
        /*0c40*/ 	.word	0x00014400


	//   ....[142]....
        /*0c44*/ 	.word	0x000146b0


	//   ....[143]....
        /*0c48*/ 	.word	0x000146e0


	//   ....[144]....
        /*0c4c*/ 	.word	0x00014740


	//   ....[145]....
        /*0c50*/ 	.word	0x00014750


	//   ....[146]....
        /*0c54*/ 	.word	0x000147a0


	//   ....[147]....
        /*0c58*/ 	.word	0x000147b0


	//   ....[148]....
        /*0c5c*/ 	.word	0x00014800


	//   ....[149]....
        /*0c60*/ 	.word	0x00014810


	//   ....[150]....
        /*0c64*/ 	.word	0x00014860


	//   ....[151]....
        /*0c68*/ 	.word	0x00014870


	//   ....[152]....
        /*0c6c*/ 	.word	0x000148c0


	//   ....[153]....
        /*0c70*/ 	.word	0x000148d0


	//   ....[154]....
        /*0c74*/ 	.word	0x00014920


	//   ....[155]....
        /*0c78*/ 	.word	0x00014930


	//   ....[156]....
        /*0c7c*/ 	.word	0x00014940


	//   ....[157]....
        /*0c80*/ 	.word	0x00014980


	//   ....[158]....
        /*0c84*/ 	.word	0x00014f50


	//   ....[159]....
        /*0c88*/ 	.word	0x00014f90


	//   ....[160]....
        /*0c8c*/ 	.word	0x00014fb0


	//   ....[161]....
        /*0c90*/ 	.word	0x00014ff0


	//   ....[162]....
        /*0c94*/ 	.word	0x00015010


	//   ....[163]....
        /*0c98*/ 	.word	0x00015050


	//   ....[164]....
        /*0c9c*/ 	.word	0x00015070


	//   ....[165]....
        /*0ca0*/ 	.word	0x000150b0


	//   ....[166]....
        /*0ca4*/ 	.word	0x000150d0


	//   ....[167]....
        /*0ca8*/ 	.word	0x00015110


	//   ....[168]....
        /*0cac*/ 	.word	0x00015130


	//   ....[169]....
        /*0cb0*/ 	.word	0x00015170


	//   ....[170]....
        /*0cb4*/ 	.word	0x00015190


	//   ....[171]....
        /*0cb8*/ 	.word	0x000151d0


	//   ....[172]....
        /*0cbc*/ 	.word	0x000151f0


	//   ....[173]....
        /*0cc0*/ 	.word	0x00015200


	//   ....[174]....
        /*0cc4*/ 	.word	0x000155b0


	//   ....[175]....
        /*0cc8*/ 	.word	0x000155e0


	//   ....[176]....
        /*0ccc*/ 	.word	0x00015650


	//   ....[177]....
        /*0cd0*/ 	.word	0x00015680


	//   ....[178]....
        /*0cd4*/ 	.word	0x000156b0


	//   ....[179]....
        /*0cd8*/ 	.word	0x000156e0


	//   ....[180]....
        /*0cdc*/ 	.word	0x00015710


	//   ....[181]....
        /*0ce0*/ 	.word	0x00015740


	//   ....[182]....
        /*0ce4*/ 	.word	0x000158e0


	//   ....[183]....
        /*0ce8*/ 	.word	0x00015910


	//   ....[184]....
        /*0cec*/ 	.word	0x00015940


	//   ....[185]....
        /*0cf0*/ 	.word	0x00015970


	//   ....[186]....
        /*0cf4*/ 	.word	0x000159a0


	//   ....[187]....
        /*0cf8*/ 	.word	0x000159d0


	//   ....[188]....
        /*0cfc*/ 	.word	0x00015a90


	//   ....[189]....
        /*0d00*/ 	.word	0x00015ab0


	//   ....[190]....
        /*0d04*/ 	.word	0x00015ac0


	//   ....[191]....
        /*0d08*/ 	.word	0x00015b20


	//   ....[192]....
        /*0d0c*/ 	.word	0x00016140


	//   ....[193]....
        /*0d10*/ 	.word	0x00016460


	//   ....[194]....
        /*0d14*/ 	.word	0x000164f0


	//   ....[195]....
        /*0d18*/ 	.word	0x00016580


	//   ....[196]....
        /*0d1c*/ 	.word	0x00016610


	//   ....[197]....
        /*0d20*/ 	.word	0x000166f0


	//   ....[198]....
        /*0d24*/ 	.word	0x00016780


	//   ....[199]....
        /*0d28*/ 	.word	0x00016820


	//   ....[200]....
        /*0d2c*/ 	.word	0x000168b0


	//   ....[201]....
        /*0d30*/ 	.word	0x000169a0


	//   ....[202]....
        /*0d34*/ 	.word	0x00016a30


	//   ....[203]....
        /*0d38*/ 	.word	0x00016ad0


	//   ....[204]....
        /*0d3c*/ 	.word	0x00016b60


	//   ....[205]....
        /*0d40*/ 	.word	0x00016ca0


	//   ....[206]....
        /*0d44*/ 	.word	0x00016d50


	//   ....[207]....
        /*0d48*/ 	.word	0x00016de0


	//   ....[208]....
        /*0d4c*/ 	.word	0x00016e30


	//   ....[209]....
        /*0d50*/ 	.word	0x00016e80


	//   ....[210]....
        /*0d54*/ 	.word	0x00016f60


	//   ....[211]....
        /*0d58*/ 	.word	0x00016ff0


	//   ....[212]....
        /*0d5c*/ 	.word	0x00017040


	//   ....[213]....
        /*0d60*/ 	.word	0x00017090


	//   ....[214]....
        /*0d64*/ 	.word	0x000172b0


	//   ....[215]....
        /*0d68*/ 	.word	0x00017310


	//   ....[216]....
        /*0d6c*/ 	.word	0x000173d0


	//   ....[217]....
        /*0d70*/ 	.word	0x00017440


	//   ....[218]....
        /*0d74*/ 	.word	0x000174a0


	//   ....[219]....
        /*0d78*/ 	.word	0x00017550


	//   ....[220]....
        /*0d7c*/ 	.word	0x000175b0


	//   ....[221]....
        /*0d80*/ 	.word	0x00017640


	//   ....[222]....
        /*0d84*/ 	.word	0x000176c0


	//   ....[223]....
        /*0d88*/ 	.word	0x00017710


	//   ....[224]....
        /*0d8c*/ 	.word	0x000177a0


	//   ....[225]....
        /*0d90*/ 	.word	0x00017830


	//   ....[226]....
        /*0d94*/ 	.word	0x000178d0


	//   ....[227]....
        /*0d98*/ 	.word	0x00017970


	//   ....[228]....
        /*0d9c*/ 	.word	0x000179d0


	//   ....[229]....
        /*0da0*/ 	.word	0x00017a40


	//   ....[230]....
        /*0da4*/ 	.word	0x00017aa0


	//   ....[231]....
        /*0da8*/ 	.word	0x00017b10


	//   ....[232]....
        /*0dac*/ 	.word	0x00017bd0


	//   ....[233]....
        /*0db0*/ 	.word	0x00017c30


	//   ....[234]....
        /*0db4*/ 	.word	0x00017cf0


	//   ....[235]....
        /*0db8*/ 	.word	0x00017fd0


	//   ....[236]....
        /*0dbc*/ 	.word	0x000180c0


	//   ....[237]....
        /*0dc0*/ 	.word	0x00018160


	//   ....[238]....
        /*0dc4*/ 	.word	0x000181c0


	//   ....[239]....
        /*0dc8*/ 	.word	0x000182b0


	//   ....[240]....
        /*0dcc*/ 	.word	0x00018320


	//   ....[241]....
        /*0dd0*/ 	.word	0x00018410


	//   ....[242]....
        /*0dd4*/ 	.word	0x00018480


	//   ....[243]....
        /*0dd8*/ 	.word	0x00018570


	//   ....[244]....
        /*0ddc*/ 	.word	0x000185e0


	//   ....[245]....
        /*0de0*/ 	.word	0x000186d0


	//   ....[246]....
        /*0de4*/ 	.word	0x00018740


	//   ....[247]....
        /*0de8*/ 	.word	0x00018830


	//   ....[248]....
        /*0dec*/ 	.word	0x000188a0


	//   ....[249]....
        /*0df0*/ 	.word	0x00018990


	//   ....[250]....
        /*0df4*/ 	.word	0x00018a00


	//   ....[251]....
        /*0df8*/ 	.word	0x00018ae0


	//   ....[252]....
        /*0dfc*/ 	.word	0x00018b90


	//   ....[253]....
        /*0e00*/ 	.word	0x00018c00


	//   ....[254]....
        /*0e04*/ 	.word	0x00018c60


	//   ....[255]....
        /*0e08*/ 	.word	0x00018d50


	//   ....[0]....
        /*0e0c*/ 	.word	0x00018db0


	//   ....[1]....
        /*0e10*/ 	.word	0x00018eb0


	//   ....[2]....
        /*0e14*/ 	.word	0x00018f10


	//   ....[3]....
        /*0e18*/ 	.word	0x00019010


	//   ....[4]....
        /*0e1c*/ 	.word	0x00019070


	//   ....[5]....
        /*0e20*/ 	.word	0x00019170


	//   ....[6]....
        /*0e24*/ 	.word	0x000191d0


	//   ....[7]....
        /*0e28*/ 	.word	0x000192d0


	//   ....[8]....
        /*0e2c*/ 	.word	0x00019330


	//   ....[9]....
        /*0e30*/ 	.word	0x00019430


	//   ....[10]....
        /*0e34*/ 	.word	0x00019490


	//   ....[11]....
        /*0e38*/ 	.word	0x00019590


	//   ....[12]....
        /*0e3c*/ 	.word	0x000195f0


	//   ....[13]....
        /*0e40*/ 	.word	0x000196e0


	//   ....[14]....
        /*0e44*/ 	.word	0x00019740


	//   ....[15]....
        /*0e48*/ 	.word	0x00019820


	//   ....[16]....
        /*0e4c*/ 	.word	0x00019880


	//   ....[17]....
        /*0e50*/ 	.word	0x00019950


	//   ....[18]....
        /*0e54*/ 	.word	0x000199b0


	//   ....[19]....
        /*0e58*/ 	.word	0x00019a70


	//   ....[20]....
        /*0e5c*/ 	.word	0x00019bb0


	//   ....[21]....
        /*0e60*/ 	.word	0x00019c60


	//   ....[22]....
        /*0e64*/ 	.word	0x00019cd0


	//   ....[23]....
        /*0e68*/ 	.word	0x00019da0


	//   ....[24]....
        /*0e6c*/ 	.word	0x00019e00


	//   ....[25]....
        /*0e70*/ 	.word	0x00019eb0


	//   ....[26]....
        /*0e74*/ 	.word	0x00019f10


	//   ....[27]....
        /*0e78*/ 	.word	0x00019fc0


	//   ....[28]....
        /*0e7c*/ 	.word	0x0001a020


	//   ....[29]....
        /*0e80*/ 	.word	0x0001a0d0


	//   ....[30]....
        /*0e84*/ 	.word	0x0001a130


	//   ....[31]....
        /*0e88*/ 	.word	0x0001a1e0


	//   ....[32]....
        /*0e8c*/ 	.word	0x0001a240


	//   ....[33]....
        /*0e90*/ 	.word	0x0001a2f0


	//   ....[34]....
        /*0e94*/ 	.word	0x0001a350


	//   ....[35]....
        /*0e98*/ 	.word	0x0001a400


	//   ....[36]....
        /*0e9c*/ 	.word	0x0001a4f0


	//   ....[37]....
        /*0ea0*/ 	.word	0x0001a5a0


	//   ....[38]....
        /*0ea4*/ 	.word	0x0001a600


	//   ....[39]....
        /*0ea8*/ 	.word	0x0001a6c0


	//   ....[40]....
        /*0eac*/ 	.word	0x0001a720


	//   ....[41]....
        /*0eb0*/ 	.word	0x0001a7e0


	//   ....[42]....
        /*0eb4*/ 	.word	0x0001a840


	//   ....[43]....
        /*0eb8*/ 	.word	0x0001a900


	//   ....[44]....
        /*0ebc*/ 	.word	0x0001a960


	//   ....[45]....
        /*0ec0*/ 	.word	0x0001aa20


	//   ....[46]....
        /*0ec4*/ 	.word	0x0001aa80


	//   ....[47]....
        /*0ec8*/ 	.word	0x0001ab40


	//   ....[48]....
        /*0ecc*/ 	.word	0x0001aba0


	//   ....[49]....
        /*0ed0*/ 	.word	0x0001ac60


	//   ....[50]....
        /*0ed4*/ 	.word	0x0001acc0


	//   ....[51]....
        /*0ed8*/ 	.word	0x0001ad70


	//   ....[52]....
        /*0edc*/ 	.word	0x0001ae60


	//   ....[53]....
        /*0ee0*/ 	.word	0x0001af10


	//   ....[54]....
        /*0ee4*/ 	.word	0x0001af80


	//   ....[55]....
        /*0ee8*/ 	.word	0x0001b030


	//   ....[56]....
        /*0eec*/ 	.word	0x0001b090


	//   ....[57]....
        /*0ef0*/ 	.word	0x0001b140


	//   ....[58]....
        /*0ef4*/ 	.word	0x0001b1a0


	//   ....[59]....
        /*0ef8*/ 	.word	0x0001b250


	//   ....[60]....
        /*0efc*/ 	.word	0x0001b2b0


	//   ....[61]....
        /*0f00*/ 	.word	0x0001b360


	//   ....[62]....
        /*0f04*/ 	.word	0x0001b3c0


	//   ....[63]....
        /*0f08*/ 	.word	0x0001b470


	//   ....[64]....
        /*0f0c*/ 	.word	0x0001b4d0


	//   ....[65]....
        /*0f10*/ 	.word	0x0001b580


	//   ....[66]....
        /*0f14*/ 	.word	0x0001b5e0


	//   ....[67]....
        /*0f18*/ 	.word	0x0001b680


	//   ....[68]....
        /*0f1c*/ 	.word	0x0001b710


	//   ....[69]....
        /*0f20*/ 	.word	0x0001b7b0


	//   ....[70]....
        /*0f24*/ 	.word	0x0001b930


	//   ....[71]....
        /*0f28*/ 	.word	0x0001b9a0


	//   ....[72]....
        /*0f2c*/ 	.word	0x0001ba10


	//   ....[73]....
        /*0f30*/ 	.word	0x0001ba80


	//   ....[74]....
        /*0f34*/ 	.word	0x0001baf0


	//   ....[75]....
        /*0f38*/ 	.word	0x0001bb70


	//   ....[76]....
        /*0f3c*/ 	.word	0x0001bbf0


	//   ....[77]....
        /*0f40*/ 	.word	0x0001bc80


	//   ....[78]....
        /*0f44*/ 	.word	0x0001bcf0


	//   ....[79]....
        /*0f48*/ 	.word	0x0001bd60


	//   ....[80]....
        /*0f4c*/ 	.word	0x0001bdd0


	//   ....[81]....
        /*0f50*/ 	.word	0x0001be50


	//   ....[82]....
        /*0f54*/ 	.word	0x0001bec0


	//   ....[83]....
        /*0f58*/ 	.word	0x0001bf60


	//   ....[84]....
        /*0f5c*/ 	.word	0x0001bfb0


	//   ....[85]....
        /*0f60*/ 	.word	0x0001c040


	//   ....[86]....
        /*0f64*/ 	.word	0x0001c170


	//----- nvinfo : EIATTR_REG_RECONFIG
	.align		4
.L_145:
        /*0f68*/ 	.byte	0x01, 0x54
	.zero		2


	//----- nvinfo : EIATTR_SYSCALL_OFFSETS
	.align		4
        /*0f6c*/ 	.byte	0x04, 0x46
        /*0f6e*/ 	.short	(.L_147 - .L_146)


	//   ....[0]....
.L_146:
        /*0f70*/ 	.word	0x00001ae0


	//   ....[1]....
        /*0f74*/ 	.word	0x00001c30


	//   ....[2]....
        /*0f78*/ 	.word	0x00006030


	//   ....[3]....
        /*0f7c*/ 	.word	0x000063b0


	//   ....[4]....
        /*0f80*/ 	.word	0x00011c80


	//   ....[5]....
        /*0f84*/ 	.word	0x00011dd0


	//   ....[6]....
        /*0f88*/ 	.word	0x00011ec0


	//   ....[7]....
        /*0f8c*/ 	.word	0x00012e60


	//----- nvinfo : EIATTR_MBARRIER_INSTR_OFFSETS
	.align		4
.L_147:
        /*0f90*/ 	.byte	0x04, 0x39
        /*0f92*/ 	.short	(.L_149 - .L_148)


	//   ....[0]....
.L_148:
        /*0f94*/ 	.word	0x00000270
        /*0f98*/ 	.word	0x000000ff
        /*0f9c*/ 	.word	0x00016800
        /*0fa0*/ 	.short	0x0100
        /*0fa2*/ 	.byte	0x08
	.zero		1


	//   ....[1]....
        /*0fa4*/ 	.word	0x00000280
        /*0fa8*/ 	.word	0x000000ff
        /*0fac*/ 	.word	0x00016820
        /*0fb0*/ 	.short	0x0100
        /*0fb2*/ 	.byte	0x08
	.zero		1


	//   ....[2]....
        /*0fb4*/ 	.word	0x00000370
        /*0fb8*/ 	.word	0x000000ff
        /*0fbc*/ 	.word	0x00016830
        /*0fc0*/ 	.short	0x0100
        /*0fc2*/ 	.byte	0x08
	.zero		1


	//   ....[3]....
        /*0fc4*/ 	.word	0x00000380
        /*0fc8*/ 	.word	0x000000ff
        /*0fcc*/ 	.word	0x00016840
        /*0fd0*/ 	.short	0x0100
        /*0fd2*/ 	.byte	0x08
	.zero		1


	//   ....[4]....
        /*0fd4*/ 	.word	0x00000390
        /*0fd8*/ 	.word	0x000000ff
        /*0fdc*/ 	.word	0x00016838
        /*0fe0*/ 	.short	0x0100
        /*0fe2*/ 	.byte	0x08
	.zero		1


	//   ....[5]....
        /*0fe4*/ 	.word	0x000003a0
        /*0fe8*/ 	.word	0x000000ff
        /*0fec*/ 	.word	0x00016848
        /*0ff0*/ 	.short	0x0100
        /*0ff2*/ 	.byte	0x08
	.zero		1


	//   ....[6]....
        /*0ff4*/ 	.word	0x000004d0
        /*0ff8*/ 	.word	0x000000ff
        /*0ffc*/ 	.word	0x00016850
        /*1000*/ 	.short	0x0100
        /*1002*/ 	.byte	0x08
	.zero		1


	//   ....[7]....
        /*1004*/ 	.word	0x000004e0
        /*1008*/ 	.word	0x000000ff
        /*100c*/ 	.word	0x00016860
        /*1010*/ 	.short	0x0100
        /*1012*/ 	.byte	0x08
	.zero		1


	//   ....[8]....
        /*1014*/ 	.word	0x000004f0
        /*1018*/ 	.word	0x000000ff
        /*101c*/ 	.word	0x00016858
        /*1020*/ 	.short	0x0100
        /*1022*/ 	.byte	0x08
	.zero		1


	//   ....[9]....
        /*1024*/ 	.word	0x00000500
        /*1028*/ 	.word	0x000000ff
        /*102c*/ 	.word	0x00016868
        /*1030*/ 	.short	0x0100
        /*1032*/ 	.byte	0x08
	.zero		1


	//   ....[10]....
        /*1034*/ 	.word	0x000005f0
        /*1038*/ 	.word	0x000000ff
        /*103c*/ 	.word	0x00016870
        /*1040*/ 	.short	0x0100
        /*1042*/ 	.byte	0x06
	.zero		1


	//   ....[11]....
        /*1044*/ 	.word	0x00000600
        /*1048*/ 	.word	0x000000ff
        /*104c*/ 	.word	0x00016880
        /*1050*/ 	.short	0x0100
        /*1052*/ 	.byte	0x06
	.zero		1


	//   ....[12]....
        /*1054*/ 	.word	0x00000610
        /*1058*/ 	.word	0x000000ff
        /*105c*/ 	.word	0x00016878
        /*1060*/ 	.short	0x0100
        /*1062*/ 	.byte	0x06
	.zero		1


	//   ....[13]....
        /*1064*/ 	.word	0x00000620
        /*1068*/ 	.word	0x000000ff
        /*106c*/ 	.word	0x00016888
        /*1070*/ 	.short	0x0100
        /*1072*/ 	.byte	0x06
	.zero		1


	//   ....[14]....
        /*1074*/ 	.word	0x00000750
        /*1078*/ 	.word	0x000000ff
        /*107c*/ 	.word	0x00016890
        /*1080*/ 	.short	0x0100
        /*1082*/ 	.byte	0x08
	.zero		1


	//   ....[15]....
        /*1084*/ 	.word	0x00000760
        /*1088*/ 	.word	0x000000ff
        /*108c*/ 	.word	0x000168a0
        /*1090*/ 	.short	0x0100
        /*1092*/ 	.byte	0x08
	.zero		1


	//   ....[16]....
        /*1094*/ 	.word	0x00000770
        /*1098*/ 	.word	0x000000ff
        /*109c*/ 	.word	0x00016898
        /*10a0*/ 	.short	0x0100
        /*10a2*/ 	.byte	0x08
	.zero		1


	//   ....[17]....
        /*10a4*/ 	.word	0x00000780
        /*10a8*/ 	.word	0x000000ff
        /*10ac*/ 	.word	0x000168a8
        /*10b0*/ 	.short	0x0100
        /*10b2*/ 	.byte	0x08
	.zero		1


	//   ....[18]....
        /*10b4*/ 	.word	0x000008b0
        /*10b8*/ 	.word	0x000000ff
        /*10bc*/ 	.word	0x000168b0
        /*10c0*/ 	.short	0x0100
        /*10c2*/ 	.byte	0x08
	.zero		1


	//   ....[19]....
        /*10c4*/ 	.word	0x000008c0
        /*10c8*/ 	.word	0x000000ff
        /*10cc*/ 	.word	0x000168c0
        /*10d0*/ 	.short	0x0100
        /*10d2*/ 	.byte	0x08
	.zero		1


	//   ....[20]....
        /*10d4*/ 	.word	0x000008d0
        /*10d8*/ 	.word	0x000000ff
        /*10dc*/ 	.word	0x000168b8
        /*10e0*/ 	.short	0x0100
        /*10e2*/ 	.byte	0x08
	.zero		1


	//   ....[21]....
        /*10e4*/ 	.word	0x000008e0
        /*10e8*/ 	.word	0x000000ff
        /*10ec*/ 	.word	0x000168c8
        /*10f0*/ 	.short	0x0100
        /*10f2*/ 	.byte	0x08
	.zero		1


	//   ....[22]....
        /*10f4*/ 	.word	0x00002d00
        /*10f8*/ 	.word	0x00000046
        /*10fc*/ 	.word	0x00016890
        /*1100*/ 	.short	0x010a
        /*1102*/ 	.byte	0x3f
	.zero		1


	//   ....[23]....
        /*1104*/ 	.word	0x00004030
        /*1108*/ 	.word	0x00000046
        /*110c*/ 	.word	0x00016890
        /*1110*/ 	.short	0x010a
        /*1112*/ 	.byte	0x3f
	.zero		1


	//   ....[24]....
        /*1114*/ 	.word	0x00005050
        /*1118*/ 	.word	0x00000046
        /*111c*/ 	.word	0x00016890
        /*1120*/ 	.short	0x010a
        /*1122*/ 	.byte	0x3f
	.zero		1


	//   ....[25]....
        /*1124*/ 	.word	0x000054e0
        /*1128*/ 	.word	0x00000004
        /*112c*/ 	.word	0x00000000
        /*1130*/ 	.short	0x0101
        /*1132*/ 	.byte	0x3f
	.zero		1


	//   ....[26]....
        /*1134*/ 	.word	0x00005520
        /*1138*/ 	.word	0x00000046
        /*113c*/ 	.word	0x000168b0
        /*1140*/ 	.short	0x010a
        /*1142*/ 	.byte	0x3f
	.zero		1


	//   ....[27]....
        /*1144*/ 	.word	0x00005930
        /*1148*/ 	.word	0x00000046
        /*114c*/ 	.word	0x00000000
        /*1150*/ 	.short	0x0101
        /*1152*/ 	.byte	0x3f
	.zero		1


	//   ....[28]....
        /*1154*/ 	.word	0x000060d0
        /*1158*/ 	.word	0x00000012
        /*115c*/ 	.word	0x00016800
        /*1160*/ 	.short	0x010a
        /*1162*/ 	.byte	0x3f
	.zero		1


	//   ....[29]....
        /*1164*/ 	.word	0x00006120
        /*1168*/ 	.word	0x00000012
        /*116c*/ 	.word	0x00016800
        /*1170*/ 	.short	0x010a
        /*1172*/ 	.byte	0x3f
	.zero		1


	//   ....[30]....
        /*1174*/ 	.word	0x000067d0
        /*1178*/ 	.word	0x00000012
        /*117c*/ 	.word	0x00016800
        /*1180*/ 	.short	0x010a
        /*1182*/ 	.byte	0x3f
	.zero		1


	//   ....[31]....
        /*1184*/ 	.word	0x000077f0
        /*1188*/ 	.word	0x00000012
        /*118c*/ 	.word	0x00016800
        /*1190*/ 	.short	0x010a
        /*1192*/ 	.byte	0x3f
	.zero		1


	//   ....[32]....
        /*1194*/ 	.word	0x000085a0
        /*1198*/ 	.word	0x00000003
        /*119c*/ 	.word	0x00016830
        /*11a0*/ 	.short	0x010a
        /*11a2*/ 	.byte	0x3f
	.zero		1


	//   ....[33]....
        /*11a4*/ 	.word	0x00008640
        /*11a8*/ 	.word	0x00000003
        /*11ac*/ 	.word	0x00016830
        /*11b0*/ 	.short	0x010a
        /*11b2*/ 	.byte	0x3f
	.zero		1


	//   ....[34]....
        /*11b4*/ 	.word	0x00009ba0
        /*11b8*/ 	.word	0x00000003
        /*11bc*/ 	.word	0x00000000
        /*11c0*/ 	.short	0x0101
        /*11c2*/ 	.byte	0x3f
	.zero		1


	//   ....[35]....
        /*11c4*/ 	.word	0x0000a790
        /*11c8*/ 	.word	0x00000009
        /*11cc*/ 	.word	0x00016830
        /*11d0*/ 	.short	0x010a
        /*11d2*/ 	.byte	0x3f
	.zero		1


	//   ....[36]....
        /*11d4*/ 	.word	0x0000a7e0
        /*11d8*/ 	.word	0x00000009
        /*11dc*/ 	.word	0x00016830
        /*11e0*/ 	.short	0x010a
        /*11e2*/ 	.byte	0x3f
	.zero		1


	//   ....[37]....
        /*11e4*/ 	.word	0x0000ab50
        /*11e8*/ 	.word	0x00000004
        /*11ec*/ 	.word	0x00016850
        /*11f0*/ 	.short	0x010a
        /*11f2*/ 	.byte	0x3f
	.zero		1


	//   ....[38]....
        /*11f4*/ 	.word	0x0000ab90
        /*11f8*/ 	.word	0x00000004
        /*11fc*/ 	.word	0x00016850
        /*1200*/ 	.short	0x010a
        /*1202*/ 	.byte	0x3f
	.zero		1


	//   ....[39]....
        /*1204*/ 	.word	0x0000b040
        /*1208*/ 	.word	0x00000000
        /*120c*/ 	.word	0x00000000
        /*1210*/ 	.short	0x0101
        /*1212*/ 	.byte	0x3f
	.zero		1


	//   ....[40]....
        /*1214*/ 	.word	0x0000c350
        /*1218*/ 	.word	0x0000000b
        /*121c*/ 	.word	0x00000000
        /*1220*/ 	.short	0x0101
        /*1222*/ 	.byte	0x3f
	.zero		1


	//   ....[41]....
        /*1224*/ 	.word	0x0000c6b0
        /*1228*/ 	.word	0x0000000c
        /*122c*/ 	.word	0x00016850
        /*1230*/ 	.short	0x010a
        /*1232*/ 	.byte	0x3f
	.zero		1


	//   ....[42]....
        /*1234*/ 	.word	0x0000c720
        /*1238*/ 	.word	0x0000000c
        /*123c*/ 	.word	0x00016850
        /*1240*/ 	.short	0x010a
        /*1242*/ 	.byte	0x3f
	.zero		1


	//   ....[43]....
        /*1244*/ 	.word	0x0000cd30
        /*1248*/ 	.word	0x00000000
        /*124c*/ 	.word	0x00000000
        /*1250*/ 	.short	0x0101
        /*1252*/ 	.byte	0x3f
	.zero		1


	//   ....[44]....
        /*1254*/ 	.word	0x0000de70
        /*1258*/ 	.word	0x00000003
        /*125c*/ 	.word	0x00000000
        /*1260*/ 	.short	0x0101
        /*1262*/ 	.byte	0x3f
	.zero		1


	//   ....[45]....
        /*1264*/ 	.word	0x0000e330
        /*1268*/ 	.word	0x00000008
        /*126c*/ 	.word	0x00000000
        /*1270*/ 	.short	0x0101
        /*1272*/ 	.byte	0x3f
	.zero		1


	//   ....[46]....
        /*1274*/ 	.word	0x00010c20
        /*1278*/ 	.word	0x00000010
        /*127c*/ 	.word	0x00016820
        /*1280*/ 	.short	0x010a
        /*1282*/ 	.byte	0x3f
	.zero		1


	//   ....[47]....
        /*1284*/ 	.word	0x00010ce0
        /*1288*/ 	.word	0x00000006
        /*128c*/ 	.word	0x000168a0
        /*1290*/ 	.short	0x010a
        /*1292*/ 	.byte	0x3f
	.zero		1


	//   ....[48]....
        /*1294*/ 	.word	0x00010f20
        /*1298*/ 	.word	0x00000006
        /*129c*/ 	.word	0x000168c0
        /*12a0*/ 	.short	0x010a
        /*12a2*/ 	.byte	0x3f
	.zero		1


	//   ....[49]....
        /*12a4*/ 	.word	0x000112b0
        /*12a8*/ 	.word	0x00000006
        /*12ac*/ 	.word	0x000168a0
        /*12b0*/ 	.short	0x010a
        /*12b2*/ 	.byte	0x3f
	.zero		1


	//   ....[50]....
        /*12b4*/ 	.word	0x000114d0
        /*12b8*/ 	.word	0x00000006
        /*12bc*/ 	.word	0x000168c0
        /*12c0*/ 	.short	0x010a
        /*12c2*/ 	.byte	0x3f
	.zero		1


	//   ....[51]....
        /*12c4*/ 	.word	0x00012380
        /*12c8*/ 	.word	0x00000003
        /*12cc*/ 	.word	0x00016840
        /*12d0*/ 	.short	0x010a
        /*12d2*/ 	.byte	0x3f
	.zero		1


	//   ....[52]....
        /*12d4*/ 	.word	0x00012b30
        /*12d8*/ 	.word	0x00000003
        /*12dc*/ 	.word	0x00016830
        /*12e0*/ 	.short	0x0107
        /*12e2*/ 	.byte	0x3f
	.zero		1


	//   ....[53]....
        /*12e4*/ 	.word	0x00012c00
        /*12e8*/ 	.word	0x00000003
        /*12ec*/ 	.word	0x00016830
        /*12f0*/ 	.short	0x0101
        /*12f2*/ 	.byte	0x3f
	.zero		1


	//   ....[54]....
        /*12f4*/ 	.word	0x00013a70
        /*12f8*/ 	.word	0x00000010
        /*12fc*/ 	.word	0x00016800
        /*1300*/ 	.short	0x0107
        /*1302*/ 	.byte	0x3f
	.zero		1


	//   ....[55]....
        /*1304*/ 	.word	0x00013b60
        /*1308*/ 	.word	0x00000010
        /*130c*/ 	.word	0x00016800
        /*1310*/ 	.short	0x0101
        /*1312*/ 	.byte	0x3f
	.zero		1


	//   ....[56]....
        /*1314*/ 	.word	0x00013b80
        /*1318*/ 	.word	0x00000010
        /*131c*/ 	.word	0x00016820
        /*1320*/ 	.short	0x010a
        /*1322*/ 	.byte	0x3f
	.zero		1


	//   ....[57]....
        /*1324*/ 	.word	0x00013f50
        /*1328*/ 	.word	0x00000005
        /*132c*/ 	.word	0x00016840
        /*1330*/ 	.short	0x010a
        /*1332*/ 	.byte	0x3f
	.zero		1


	//   ....[58]....
        /*1334*/ 	.word	0x00014480
        /*1338*/ 	.word	0x00000005
        /*133c*/ 	.word	0x00016830
        /*1340*/ 	.short	0x0107
        /*1342*/ 	.byte	0x3f
	.zero		1


	//   ....[59]....
        /*1344*/ 	.word	0x00014540
        /*1348*/ 	.word	0x00000005
        /*134c*/ 	.word	0x00016830
        /*1350*/ 	.short	0x0101
        /*1352*/ 	.byte	0x3f
	.zero		1


	//   ....[60]....
        /*1354*/ 	.word	0x000145a0
        /*1358*/ 	.word	0x00000005
        /*135c*/ 	.word	0x00016860
        /*1360*/ 	.short	0x010a
        /*1362*/ 	.byte	0x3f
	.zero		1


	//   ....[61]....
        /*1364*/ 	.word	0x00014a70
        /*1368*/ 	.word	0x00000005
        /*136c*/ 	.word	0x00016850
        /*1370*/ 	.short	0x0107
        /*1372*/ 	.byte	0x3f
	.zero		1


	//   ....[62]....
        /*1374*/ 	.word	0x00014bf0
        /*1378*/ 	.word	0x00000005
        /*137c*/ 	.word	0x00016850
        /*1380*/ 	.short	0x0101
        /*1382*/ 	.byte	0x3f
	.zero		1


	//   ....[63]....
        /*1384*/ 	.word	0x00014e10
        /*1388*/ 	.word	0x00000000
        /*138c*/ 	.word	0x00016860
        /*1390*/ 	.short	0x010a
        /*1392*/ 	.byte	0x3f
	.zero		1


	//   ....[64]....
        /*1394*/ 	.word	0x000152b0
        /*1398*/ 	.word	0x00000000
        /*139c*/ 	.word	0x00016850
        /*13a0*/ 	.short	0x0107
        /*13a2*/ 	.byte	0x3f
	.zero		1


	//   ....[65]....
        /*13a4*/ 	.word	0x00015380
        /*13a8*/ 	.word	0x00000000
        /*13ac*/ 	.word	0x00016850
        /*13b0*/ 	.short	0x0101
        /*13b2*/ 	.byte	0x3f
	.zero		1


	//   ....[66]....
        /*13b4*/ 	.word	0x000160c0
        /*13b8*/ 	.word	0x00000005
        /*13bc*/ 	.word	0x00016820
        /*13c0*/ 	.short	0x010a
        /*13c2*/ 	.byte	0x3f
	.zero		1


	//   ....[67]....
        /*13c4*/ 	.word	0x00016230
        /*13c8*/ 	.word	0x00000003
        /*13cc*/ 	.word	0x00016840
        /*13d0*/ 	.short	0x010a
        /*13d2*/ 	.byte	0x3f
	.zero		1


	//   ....[68]....
        /*13d4*/ 	.word	0x000162d0
        /*13d8*/ 	.word	0x00000005
        /*13dc*/ 	.word	0x00016840
        /*13e0*/ 	.short	0x010a
        /*13e2*/ 	.byte	0x3f
	.zero		1


	//   ....[69]....
        /*13e4*/ 	.word	0x00016310
        /*13e8*/ 	.word	0x00000003
        /*13ec*/ 	.word	0x00016860
        /*13f0*/ 	.short	0x010a
        /*13f2*/ 	.byte	0x3f
	.zero		1


	//   ....[70]....
        /*13f4*/ 	.word	0x00016350
        /*13f8*/ 	.word	0x00000005
        /*13fc*/ 	.word	0x00016860
        /*1400*/ 	.short	0x010a
        /*1402*/ 	.byte	0x3f
	.zero		1


	//   ....[71]....
        /*1404*/ 	.word	0x000163b0
        /*1408*/ 	.word	0x00000046
        /*140c*/ 	.word	0x00016890
        /*1410*/ 	.short	0x010a
        /*1412*/ 	.byte	0x3f
	.zero		1


	//   ....[72]....
        /*1414*/ 	.word	0x00016640
        /*1418*/ 	.word	0x00000046
        /*141c*/ 	.word	0x00016890
        /*1420*/ 	.short	0x010a
        /*1422*/ 	.byte	0x3f
	.zero		1


	//   ....[73]....
        /*1424*/ 	.word	0x000168f0
        /*1428*/ 	.word	0x00000046
        /*142c*/ 	.word	0x00016890
        /*1430*/ 	.short	0x010a
        /*1432*/ 	.byte	0x3f
	.zero		1


	//   ....[74]....
        /*1434*/ 	.word	0x00016ba0
        /*1438*/ 	.word	0x00000046
        /*143c*/ 	.word	0x000168b0
        /*1440*/ 	.short	0x010a
        /*1442*/ 	.byte	0x3f
	.zero		1


	//   ....[75]....
        /*1444*/ 	.word	0x00016eb0
        /*1448*/ 	.word	0x00000012
        /*144c*/ 	.word	0x00016800
        /*1450*/ 	.short	0x010a
        /*1452*/ 	.byte	0x3f
	.zero		1


	//   ....[76]....
        /*1454*/ 	.word	0x000170c0
        /*1458*/ 	.word	0x00000012
        /*145c*/ 	.word	0x00016800
        /*1460*/ 	.short	0x010a
        /*1462*/ 	.byte	0x3f
	.zero		1


	//   ....[77]....
        /*1464*/ 	.word	0x00017110
        /*1468*/ 	.word	0x00000003
        /*146c*/ 	.word	0x00016830
        /*1470*/ 	.short	0x010a
        /*1472*/ 	.byte	0x3f
	.zero		1


	//   ....[78]....
        /*1474*/ 	.word	0x00017160
        /*1478*/ 	.word	0x00000009
        /*147c*/ 	.word	0x00016830
        /*1480*/ 	.short	0x010a
        /*1482*/ 	.byte	0x3f
	.zero		1


	//   ....[79]....
        /*1484*/ 	.word	0x000171b0
        /*1488*/ 	.word	0x00000004
        /*148c*/ 	.word	0x00016850
        /*1490*/ 	.short	0x010a
        /*1492*/ 	.byte	0x3f
	.zero		1


	//   ....[80]....
        /*1494*/ 	.word	0x00017200
        /*1498*/ 	.word	0x0000000c
        /*149c*/ 	.word	0x00016850
        /*14a0*/ 	.short	0x010a
        /*14a2*/ 	.byte	0x3f
	.zero		1


	//   ....[81]....
        /*14a4*/ 	.word	0x00017db0
        /*14a8*/ 	.word	0x00000010
        /*14ac*/ 	.word	0x00016820
        /*14b0*/ 	.short	0x010a
        /*14b2*/ 	.byte	0x3f
	.zero		1


	//   ....[82]....
        /*14b4*/ 	.word	0x00017e00
        /*14b8*/ 	.word	0x00000006
        /*14bc*/ 	.word	0x000168a0
        /*14c0*/ 	.short	0x010a
        /*14c2*/ 	.byte	0x3f
	.zero		1


	//   ....[83]....
        /*14c4*/ 	.word	0x00017e50
        /*14c8*/ 	.word	0x00000006
        /*14cc*/ 	.word	0x000168c0
        /*14d0*/ 	.short	0x010a
        /*14d2*/ 	.byte	0x3f
	.zero		1


	//   ....[84]....
        /*14d4*/ 	.word	0x00017ea0
        /*14d8*/ 	.word	0x00000006
        /*14dc*/ 	.word	0x000168a0
        /*14e0*/ 	.short	0x010a
        /*14e2*/ 	.byte	0x3f
	.zero		1


	//   ....[85]....
        /*14e4*/ 	.word	0x00017ef0
        /*14e8*/ 	.word	0x00000006
        /*14ec*/ 	.word	0x000168c0
        /*14f0*/ 	.short	0x010a
        /*14f2*/ 	.byte	0x3f
	.zero		1


	//   ....[86]....
        /*14f4*/ 	.word	0x00018010
        /*14f8*/ 	.word	0x00000003
        /*14fc*/ 	.word	0x00016840
        /*1500*/ 	.short	0x010a
        /*1502*/ 	.byte	0x3f
	.zero		1


	//   ....[87]....
        /*1504*/ 	.word	0x00019ab0
        /*1508*/ 	.word	0x00000010
        /*150c*/ 	.word	0x00016820
        /*1510*/ 	.short	0x010a
        /*1512*/ 	.byte	0x3f
	.zero		1


	//   ....[88]....
        /*1514*/ 	.word	0x00019b00
        /*1518*/ 	.word	0x00000005
        /*151c*/ 	.word	0x00016840
        /*1520*/ 	.short	0x010a
        /*1522*/ 	.byte	0x3f
	.zero		1


	//   ....[89]....
        /*1524*/ 	.word	0x0001a440
        /*1528*/ 	.word	0x00000005
        /*152c*/ 	.word	0x00016860
        /*1530*/ 	.short	0x010a
        /*1532*/ 	.byte	0x3f
	.zero		1


	//   ....[90]....
        /*1534*/ 	.word	0x0001adb0
        /*1538*/ 	.word	0x00000000
        /*153c*/ 	.word	0x00016860
        /*1540*/ 	.short	0x010a
        /*1542*/ 	.byte	0x3f
	.zero		1


	//   ....[91]....
        /*1544*/ 	.word	0x0001c090
        /*1548*/ 	.word	0x00000005
        /*154c*/ 	.word	0x00016820
        /*1550*/ 	.short	0x010a
        /*1552*/ 	.byte	0x3f
	.zero		1


	//   ....[92]....
        /*1554*/ 	.word	0x0001c230
        /*1558*/ 	.word	0x00000003
        /*155c*/ 	.word	0x00016840
        /*1560*/ 	.short	0x010a
        /*1562*/ 	.byte	0x3f
	.zero		1


	//   ....[93]....
        /*1564*/ 	.word	0x0001c280
        /*1568*/ 	.word	0x00000005
        /*156c*/ 	.word	0x00016840
        /*1570*/ 	.short	0x010a
        /*1572*/ 	.byte	0x3f
	.zero		1


	//   ....[94]....
        /*1574*/ 	.word	0x0001c2d0
        /*1578*/ 	.word	0x00000003
        /*157c*/ 	.word	0x00016860
        /*1580*/ 	.short	0x010a
        /*1582*/ 	.byte	0x3f
	.zero		1


	//----- nvinfo : EIATTR_NUM_MBARRIERS
	.align		4
.L_149:
        /*1584*/ 	.byte	0x03, 0x38
        /*1586*/ 	.short	0x0016


	//----- nvinfo : EIATTR_EXIT_INSTR_OFFSETS
	.align		4
        /*1588*/ 	.byte	0x04, 0x1c
        /*158a*/ 	.short	(.L_151 - .L_150)


	//   ....[0]....
.L_150:
        /*158c*/ 	.word	0x000163a0


	//----- nvinfo : EIATTR_MAX_THREADS
	.align		4
.L_151:
        /*1590*/ 	.byte	0x04, 0x05
        /*1592*/ 	.short	(.L_153 - .L_152)
.L_152:
        /*1594*/ 	.word	0x00000200
        /*1598*/ 	.word	0x00000001
        /*159c*/ 	.word	0x00000001


	//----- nvinfo : EIATTR_CRS_STACK_SIZE
	.align		4
.L_153:
        /*15a0*/ 	.byte	0x04, 0x1e
        /*15a2*/ 	.short	(.L_155 - .L_154)
.L_154:
        /*15a4*/ 	.word	0x00000000


	//----- nvinfo : EIATTR_CBANK_PARAM_SIZE
	.align		4
.L_155:
        /*15a8*/ 	.byte	0x03, 0x19
        /*15aa*/ 	.short	0x0af0


	//----- nvinfo : EIATTR_PARAM_CBANK
	.align		4
        /*15ac*/ 	.byte	0x04, 0x0a
        /*15ae*/ 	.short	(.L_157 - .L_156)
	.align		4
.L_156:
        /*15b0*/ 	.word	index@(.nv.constant0._ZN7cutlass13device_kernelIN5flash11enable_sm90INS1_16FlashAttnFwdSm90INS1_25CollectiveMainloopFwdSm90ILi2EN4cute5tupleIJNS5_1CILi1EEES8_S8_EEENS6_IJNS7_ILi192EEENS7_ILi128EEENS7_ILi64EEEEEELi64ENS_6half_tEfNS_4arch4Sm90ELb0ELb0ELb0ELb1ELb1ELb1ELb0ELb1ELb1ELb1ELb1ELb0EEENS1_21CollectiveEpilogueFwdINS6_IJSA_SC_SB_EEES9_SE_SG_Li384ELb1ELb1ELb1ELb0EEENS1_36VarlenDynamicPersistentTileSchedulerILi192ELi128ELi384ELi128ELb1ELb1ELb1ELb0ELb1ELb1EEEEEEEEEvNT_6ParamsE)
        /*15b4*/ 	.short	0x0210
        /*15b6*/ 	.short	0x0af0


	//----- nvinfo : EIATTR_SW_WAR
	.align		4
.L_157:
        /*15b8*/ 	.byte	0x04, 0x36
        /*15ba*/ 	.short	(.L_159 - .L_158)
.L_158:
        /*15bc*/ 	.word	0x00000008
.L_159:


//--------------------- .nv.info._ZN7cutlass13device_kernelIN5flash11enable_sm90INS1_16FlashAttnFwdSm90INS1_25CollectiveMainloopFwdSm90ILi2EN4cute5tupleIJNS5_1CILi1EEES8_S8_EEENS6_IJNS7_ILi192EEENS7_ILi128EEENS7_ILi64EEEEEELi64ENS_6half_tEfNS_4arch4Sm90ELb0ELb1ELb0ELb0ELb1ELb0ELb0ELb1ELb1ELb1ELb1ELb0EEENS1_21CollectiveEpilogueFwdINS6_IJSA_SC_SB_EEES9_SE_SG_Li384ELb0ELb1ELb1ELb0EEENS1_19SingleTileSchedulerILb0ELb1ELb1ELi192EEEEEEEEEvNT_6ParamsE --------------------------
	.section	.nv.info._ZN7cutlass13device_kernelIN5flash11enable_sm90INS1_16FlashAttnFwdSm90INS1_25CollectiveMainloopFwdSm90ILi2EN4cute5tupleIJNS5_1CILi1EEES8_S8_EEENS6_IJNS7_ILi192EEENS7_ILi128EEENS7_ILi64EEEEEELi64ENS_6half_tEfNS_4arch4Sm90ELb0ELb1ELb0ELb0ELb1ELb0ELb0ELb1ELb1ELb1ELb1ELb0EEENS1_21CollectiveEpilogueFwdINS6_IJSA_SC_SB_EEES9_SE_SG_Li384ELb0ELb1ELb1ELb0EEENS1_19SingleTileSchedulerILb0ELb1ELb1ELi192EEEEEEEEEvNT_6ParamsE,"",@"SHT_CUDA_INFO"
	.sectionflags	@""
	.align	4


	//----- nvinfo : EIATTR_CUDA_API_VERSION
	.align		4
        /*0000*/ 	.byte	0x04, 0x37
        /*0002*/ 	.short	(.L_161 - .L_160)
.L_160:
        /*0004*/ 	.word	0x00000082


	//----- nvinfo : EIATTR_KPARAM_INFO
	.align		4
.L_161:
        /*0008*/ 	.byte	0x04, 0x17
        /*000a*/ 	.short	(.L_163 - .L_162)
.L_162:
        /*000c*/ 	.word	0x00000000
        /*0010*/ 	.short	0x0000
        /*0012*/ 	.short	0x0070
        /*0014*/ 	.byte	0x00, 0xf0, 0x01, 0x28


	//----- nvinfo : EIATTR_SPARSE_MMA_MASK
	.align		4
.L_163:
        /*0018*/ 	.byte	0x03, 0x50
        /*001a*/ 	.short	0x0000


	//----- nvinfo : EIATTR_MAXREG_COUNT
	.align		4
        /*001c*/ 	.byte	0x03, 0x1b
        /*001e*/ 	.short	0x0080


	//----- nvinfo : EIATTR_NUM_BARRIERS
	.align		4
        /*0020*/ 	.byte	0x02, 0x4c
        /*0022*/ 	.byte	0x10
	.zero		1


	//----- nvinfo : EIATTR_EXTERNS
	.align		4
        /*0024*/ 	.byte	0x04, 0x0f
        /*0026*/ 	.short	(.L_165 - .L_164)


	//   ....[0]....
	.align		4
.L_164:
        /*0028*/ 	.word	index@(__assertfail)


	//----- nvinfo : EIATTR_ANNOTATIONS
	.align		4
.L_165:
        /*002c*/ 	.byte	0x04, 0x55
        /*002e*/ 	.short	(.L_167 - .L_166)


	//   ....[0]....
.L_166:
        /*0030*/ 	.word	0x00000001
        /*0034*/ 	.byte	0xd0, 0xf0, 0x00, 0x00, 0x01, 0x00, 0x00, 0x00, 0x70, 0x09, 0x01, 0x00


	//----- nvinfo : EIATTR_MERCURY_ISA_VERSION
	.align		4
.L_167:
        /*0040*/ 	.byte	0x03, 0x5f
        /*0042*/ 	.short	0x0101


	//----- nvinfo : EIATTR_INT_WARP_WIDE_INSTR_OFFSETS
	.align		4
        /*0044*/ 	.byte	0x04, 0x31
        /*0046*/ 	.short	(.L_169 - .L_168)


	//   ....[0]....
.L_168:
        /*0048*/ 	.word	0x000000c0


	//   ....[1]....
        /*004c*/ 	.word	0x000000d0


	//   ....[2]....
        /*0050*/ 	.word	0x00000170


	//----- nvinfo : EIATTR_COOP_GROUP_MASK_REGIDS
	.align		4
.L_169:
        /*0054*/ 	.byte	0x04, 0x29
        /*0056*/ 	.short	(.L_171 - .L_170)


	//   ....[0]....
.L_170:
        /*0058*/ 	.word	0xffffffff


	//   ....[1]....
        /*005c*/ 	.word	0xffffffff


	//   ....[2]....
        /*0060*/ 	.word	0xffffffff


	//   ....[3]....
        /*0064*/ 	.word	0xffffffff


	//   ....[4]....
        /*0068*/ 	.word	0xffffffff


	//   ....[5]....
        /*006c*/ 	.word	0xffffffff


	//   ....[6]....
        /*0070*/ 	.word	0xffffffff


	//   ....[7]....
        /*0074*/ 	.word	0xffffffff


	//   ....[8]....
        /*0078*/ 	.word	0xffffffff


	//   ....[9]....
        /*007c*/ 	.word	0xffffffff


	//   ....[10]....
        /*0080*/ 	.word	0xffffffff


	//   ....[11]....
        /*0084*/ 	.word	0xffffffff


	//   ....[12]....
        /*0088*/ 	.word	0xffffffff


	//   ....[13]....
        /*008c*/ 	.word	0xffffffff


	//   ....[14]....
        /*0090*/ 	.word	0xffffffff


	//   ....[15]....
        /*0094*/ 	.word	0xffffffff


	//   ....[16]....
        /*0098*/ 	.word	0xffffffff


	//   ....[17]....
        /*009c*/ 	.word	0xffffffff


	//   ....[18]....
        /*00a0*/ 	.word	0xffffffff


	//   ....[19]....
        /*00a4*/ 	.word	0xffffffff


	//   ....[20]....
        /*00a8*/ 	.word	0xffffffff


	//   ....[21]....
        /*00ac*/ 	.word	0xffffffff


	//   ....[22]....
        /*00b0*/ 	.word	0xffffffff


	//   ....[23]....
        /*00b4*/ 	.word	0xffffffff


	//   ....[24]....
        /*00b8*/ 	.word	0xffffffff


	//   ....[25]....
        /*00bc*/ 	.word	0xffffffff


	//   ....[26]....
        /*00c0*/ 	.word	0xffffffff


	//   ....[27]....
        /*00c4*/ 	.word	0xffffffff


	//   ....[28]....
        /*00c8*/ 	.word	0xffffffff


	//   ....[29]....
        /*00cc*/ 	.word	0xffffffff


	//   ....[30]....
        /*00d0*/ 	.word	0xffffffff


	//   ....[31]....
        /*00d4*/ 	.word	0xffffffff


	//   ....[32]....
        /*00d8*/ 	.word	0xffffffff


	//   ....[33]....
        /*00dc*/ 	.word	0xffffffff


	//   ....[34]....
        /*00e0*/ 	.word	0xffffffff


	//   ....[35]....
        /*00e4*/ 	.word	0xffffffff


	//   ....[36]....
        /*00e8*/ 	.word	0xffffffff


	//   ....[37]....
        /*00ec*/ 	.word	0xffffffff


	//   ....[38]....
        /*00f0*/ 	.word	0xffffffff


	//   ....[39]....
        /*00f4*/ 	.word	0xffffffff


	//   ....[40]....
        /*00f8*/ 	.word	0xffffffff


	//   ....[41]....
        /*00fc*/ 	.word	0xffffffff


	//   ....[42]....
        /*0100*/ 	.word	0xffffffff


	//   ....[43]....
        /*0104*/ 	.word	0xffffffff


	//   ....[44]....
        /*0108*/ 	.word	0xffffffff


	//   ....[45]....
        /*010c*/ 	.word	0xffffffff


	//   ....[46]....
        /*0110*/ 	.word	0xffffffff


	//   ....[47]....
        /*0114*/ 	.word	0xffffffff


	//   ....[48]....
        /*0118*/ 	.word	0xffffffff


	//   ....[49]....
        /*011c*/ 	.word	0xffffffff


	//   ....[50]....
        /*0120*/ 	.word	0xffffffff


	//   ....[51]....
        /*0124*/ 	.word	0xffffffff


	//   ....[52]....
        /*0128*/ 	.word	0xffffffff


	//   ....[53]....
        /*012c*/ 	.word	0xffffffff


	//   ....[54]....
        /*0130*/ 	.word	0xffffffff


	//   ....[55]....
        /*0134*/ 	.word	0xffffffff


	//   ....[56]....
        /*0138*/ 	.word	0xffffffff


	//   ....[57]....
        /*013c*/ 	.word	0xffffffff


	//   ....[58]....
        /*0140*/ 	.word	0xffffffff


	//   ....[59]....
        /*0144*/ 	.word	0xffffffff


	//   ....[60]....
        /*0148*/ 	.word	0xffffffff


	//   ....[61]....
        /*014c*/ 	.word	0xffffffff


	//   ....[62]....
        /*0150*/ 	.word	0xffffffff


	//   ....[63]....
        /*0154*/ 	.word	0xffffffff


	//   ....[64]....
        /*0158*/ 	.word	0xffffffff


	//   ....[65]....
        /*015c*/ 	.word	0xffffffff


	//   ....[66]....
        /*0160*/ 	.word	0xffffffff


	//   ....[67]....
        /*0164*/ 	.word	0xffffffff


	//   ....[68]....
        /*0168*/ 	.word	0xffffffff


	//   ....[69]....
        /*016c*/ 	.word	0xffffffff


	//   ....[70]....
        /*0170*/ 	.word	0xffffffff


	//   ....[71]....
        /*0174*/ 	.word	0xffffffff


	//   ....[72]....
        /*0178*/ 	.word	0xffffffff


	//   ....[73]....
        /*017c*/ 	.word	0xffffffff


	//   ....[74]....
        /*0180*/ 	.word	0xffffffff


	//   ....[75]....
        /*0184*/ 	.word	0xffffffff


	//   ....[76]....
        /*0188*/ 	.word	0xffffffff


	//   ....[77]....
        /*018c*/ 	.word	0xffffffff


	//   ....[78]....
        /*0190*/ 	.word	0xffffffff


	//   ....[79]....
        /*0194*/ 	.word	0xffffffff


	//   ....[80]....
        /*0198*/ 	.word	0xffffffff


	//   ....[81]....
        /*019c*/ 	.word	0xffffffff


	//   ....[82]....
        /*01a0*/ 	.word	0xffffffff


	//   ....[83]....
        /*01a4*/ 	.word	0xffffffff


	//   ....[84]....
        /*01a8*/ 	.word	0xffffffff


	//   ....[85]....
        /*01ac*/ 	.word	0xffffffff


	//   ....[86]....
        /*01b0*/ 	.word	0xffffffff


	//   ....[87]....
        /*01b4*/ 	.word	0xffffffff


	//   ....[88]....
        /*01b8*/ 	.word	0xffffffff


	//   ....[89]....
        /*01bc*/ 	.word	0xffffffff


	//   ....[90]....
        /*01c0*/ 	.word	0xffffffff


	//   ....[91]....
        /*01c4*/ 	.word	0xffffffff


	//   ....[92]....
        /*01c8*/ 	.word	0xffffffff


	//   ....[93]....
        /*01cc*/ 	.word	0xffffffff


	//   ....[94]....
        /*01d0*/ 	.word	0xffffffff


	//   ....[95]....
        /*01d4*/ 	.word	0xffffffff


	//   ....[96]....
        /*01d8*/ 	.word	0xffffffff


	//   ....[97]....
        /*01dc*/ 	.word	0xffffffff


	//   ....[98]....
        /*01e0*/ 	.word	0xffffffff


	//   ....[99]....
        /*01e4*/ 	.word	0xffffffff


	//   ....[100]....
        /*01e8*/ 	.word	0xffffffff


	//   ....[101]....
        /*01ec*/ 	.word	0xffffffff


	//   ....[102]....
        /*01f0*/ 	.word	0xffffffff


	//   ....[103]....
        /*01f4*/ 	.word	0xffffffff


	//   ....[104]....
        /*01f8*/ 	.word	0xffffffff


	//   ....[105]....
        /*01fc*/ 	.word	0xffffffff


	//   ....[106]....
        /*0200*/ 	.word	0xffffffff


	//   ....[107]....
        /*0204*/ 	.word	0xffffffff


	//   ....[108]....
        /*0208*/ 	.word	0xffffffff


	//   ....[109]....
        /*020c*/ 	.word	0xffffffff


	//   ....[110]....
        /*0210*/ 	.word	0xffffffff


	//   ....[111]....
        /*0214*/ 	.word	0xffffffff


	//   ....[112]....
        /*0218*/ 	.word	0xffffffff


	//   ....[113]....
        /*021c*/ 	.word	0xffffffff


	//   ....[114]....
        /*0220*/ 	.word	0xffffffff


	//   ....[115]....
        /*0224*/ 	.word	0xffffffff


	//   ....[116]....
        /*0228*/ 	.word	0xffffffff


	//   ....[117]....
        /*022c*/ 	.word	0xffffffff


	//   ....[118]....
        /*0230*/ 	.word	0xffffffff


	//   ....[119]....
        /*0234*/ 	.word	0xffffffff


	//   ....[120]....
        /*0238*/ 	.word	0xffffffff


	//   ....[121]....
        /*023c*/ 	.word	0xffffffff


	//   ....[122]....
        /*0240*/ 	.word	0xffffffff


	//   ....[123]....
        /*0244*/ 	.word	0xffffffff


	//   ....[124]....
        /*0248*/ 	.word	0xffffffff


	//   ....[125]....
        /*024c*/ 	.word	0xffffffff


	//   ....[126]....
        /*0250*/ 	.word	0xffffffff


	//   ....[127]....
        /*0254*/ 	.word	0xffffffff


	//   ....[128]....
        /*0258*/ 	.word	0xffffffff


	//   ....[129]....
        /*025c*/ 	.word	0xffffffff


	//   ....[130]....
        /*0260*/ 	.word	0xffffffff


	//   ....[131]....
        /*0264*/ 	.word	0x0500000f


	//   ....[132]....
        /*0268*/ 	.word	0x0500000f


	//   ....[133]....
        /*026c*/ 	.word	0x0500000f


	//   ....[134]....
        /*0270*/ 	.word	0x0500000f


	//   ....[135]....
        /*0274*/ 	.word	0x0500000f


	//   ....[136]....
        /*0278*/ 	.word	0x0500000f


	//   ....[137]....
        /*027c*/ 	.word	0x0500000f


	//   ....[138]....
        /*0280*/ 	.word	0x0500000f


	//   ....[139]....
        /*0284*/ 	.word	0x0500000f


	//   ....[140]....
        /*0288*/ 	.word	0x0500000f


	//   ....[141]....
        /*028c*/ 	.word	0x0500000f


	//   ....[142]....
        /*0290*/ 	.word	0x0500000f


	//   ....[143]....
        /*0294*/ 	.word	0x0500000f


	//   ....[144]....
        /*0298*/ 	.word	0x0500000f


	//   ....[145]....
        /*029c*/ 	.word	0x0500000f


	//   ....[146]....
        /*02a0*/ 	.word	0x0500000f


	//   ....[147]....
        /*02a4*/ 	.word	0x0500000f


	//   ....[148]....
        /*02a8*/ 	.word	0x0500000f


	//   ....[149]....
        /*02ac*/ 	.word	0x0500000f


	//   ....[150]....
        /*02b0*/ 	.word	0x0500000f


	//   ....[151]....
        /*02b4*/ 	.word	0x0500000f


	//   ....[152]....
        /*02b8*/ 	.word	0x0500000f


	//   ....[153]....
        /*02bc*/ 	.word	0x0500000f


	//   ....[154]....
        /*02c0*/ 	.word	0x0500000f


	//   ....[155]....
        /*02c4*/ 	.word	0x0500000f


	//   ....[156]....
        /*02c8*/ 	.word	0x0500000f


	//   ....[157]....
        /*02cc*/ 	.word	0x0500000f


	//   ....[158]....
        /*02d0*/ 	.word	0x0500000f


	//   ....[159]....
        /*02d4*/ 	.word	0x0500000f


	//   ....[160]....
        /*02d8*/ 	.word	0x0500000f


	//   ....[161]....
        /*02dc*/ 	.word	0x0500000f


	//   ....[162]....
        /*02e0*/ 	.word	0x0500000f


	//   ....[163]....
        /*02e4*/ 	.word	0x0500000f


	//   ....[164]....
        /*02e8*/ 	.word	0x0500000f


	//   ....[165]....
        /*02ec*/ 	.word	0x0500000f


	//   ....[166]....
        /*02f0*/ 	.word	0x0500000f


	//   ....[167]....
        /*02f4*/ 	.word	0x0500000f


	//   ....[168]....
        /*02f8*/ 	.word	0x0500000f


	//   ....[169]....
        /*02fc*/ 	.word	0x0500000f


	//   ....[170]....
        /*0300*/ 	.word	0x0500000f


	//   ....[171]....
        /*0304*/ 	.word	0x0500000f


	//   ....[172]....
        /*0308*/ 	.word	0x0500000f


	//   ....[173]....
        /*030c*/ 	.word	0x0500000f


	//   ....[174]....
        /*0310*/ 	.word	0x0500000f


	//   ....[175]....
        /*0314*/ 	.word	0x0500000f


	//   ....[176]....
        /*0318*/ 	.word	0x0500000f


	//   ....[177]....
        /*031c*/ 	.word	0x0500000f


	//   ....[178]....
        /*0320*/ 	.word	0x0500000f


	//   ....[179]....
        /*0324*/ 	.word	0x0500000f


	//   ....[180]....
        /*0328*/ 	.word	0x0500000f


	//   ....[181]....
        /*032c*/ 	.word	0x0500000f


	//   ....[182]....
        /*0330*/ 	.word	0x0500000f


	//   ....[183]....
        /*0334*/ 	.word	0x0500000f


	//   ....[184]....
        /*0338*/ 	.word	0x0500000f


	//   ....[185]....
        /*033c*/ 	.word	0x0500000f


	//   ....[186]....
        /*0340*/ 	.word	0x0500000f


	//   ....[187]....
        /*0344*/ 	.word	0x0500000f


	//   ....[188]....
        /*0348*/ 	.word	0x0500000f


	//   ....[189]....
        /*034c*/ 	.word	0x0500000f


	//   ....[190]....
        /*0350*/ 	.word	0x0500000f


	//   ....[191]....
        /*0354*/ 	.word	0x0500000f


	//   ....[192]....
        /*0358*/ 	.word	0x0500000f


	//   ....[193]....
        /*035c*/ 	.word	0x0500000f


	//   ....[194]....
        /*0360*/ 	.word	0x0500000f


	//   ....[195]....
        /*0364*/ 	.word	0x0500000f


	//   ....[196]....
        /*0368*/ 	.word	0x0500000f


	//   ....[197]....
        /*036c*/ 	.word	0x0500000f


	//   ....[198]....
        /*0370*/ 	.word	0x0500000f


	//   ....[199]....
        /*0374*/ 	.word	0x0500000f


	//   ....[200]....
        /*0378*/ 	.word	0x0500000f


	//   ....[201]....
        /*037c*/ 	.word	0x0500000f


	//   ....[202]....
        /*0380*/ 	.word	0x0500000f


	//   ....[203]....
        /*0384*/ 	.word	0x0500000f


	//   ....[204]....
        /*0388*/ 	.word	0x0500000f


	//   ....[205]....
        /*038c*/ 	.word	0x0500000f


	//   ....[206]....
        /*0390*/ 	.word	0x0500000f


	//   ....[207]....
        /*0394*/ 	.word	0x0500000f


	//   ....[208]....
        /*0398*/ 	.word	0x0500000f


	//   ....[209]....
        /*039c*/ 	.word	0x0500000f


	//   ....[210]....
        /*03a0*/ 	.word	0x0500000f


	//   ....[211]....
        /*03a4*/ 	.word	0x0500000f


	//   ....[212]....
        /*03a8*/ 	.word	0x0500000f


	//   ....[213]....
        /*03ac*/ 	.word	0x0500000f


	//   ....[214]....
        /*03b0*/ 	.word	0x0500000f


	//   ....[215]....
        /*03b4*/ 	.word	0x0500000f


	//   ....[216]....
        /*03b8*/ 	.word	0x0500000f


	//   ....[217]....
        /*03bc*/ 	.word	0x0500000f


	//   ....[218]....
        /*03c0*/ 	.word	0x0500000f


	//   ....[219]....
        /*03c4*/ 	.word	0x0500000f


	//   ....[220]....
        /*03c8*/ 	.word	0x0500000f


	//----- nvinfo : EIATTR_COOP_GROUP_INSTR_OFFSETS
	.align		4
.L_171:
        /*03cc*/ 	.byte	0x04, 0x28
        /*03ce*/ 	.short	(.L_173 - .L_172)


	//   ....[0]....
.L_172:
        /*03d0*/ 	.word	0x00000080


	//   ....[1]....
        /*03d4*/ 	.word	0x00000090


	//   ....[2]....
        /*03d8*/ 	.word	0x000002d0


	//   ....[3]....
        /*03dc*/ 	.word	0x00000430


	//   ....[4]....
        /*03e0*/ 	.word	0x00000550


	//   ....[5]....
        /*03e4*/ 	.word	0x000006b0


	//   ....[6]....
        /*03e8*/ 	.word	0x00001420


	//   ....[7]....
        /*03ec*/ 	.word	0x00001c10


	//   ....[8]....
        /*03f0*/ 	.word	0x00001ea0


	//   ....[9]....
        /*03f4*/ 	.word	0x000031f0


	//   ....[10]....
        /*03f8*/ 	.word	0x00003300


	//   ....[11]....
        /*03fc*/ 	.word	0x00003b80


	//   ....[12]....
        /*0400*/ 	.word	0x00003be0


	//   ....[13]....
        /*0404*/ 	.word	0x00005210


	//   ....[14]....
        /*0408*/ 	.word	0x00005430


	//   ....[15]....
        /*040c*/ 	.word	0x00005fe0


	//   ....[16]....
        /*0410*/ 	.word	0x00006000


	//   ....[17]....
        /*0414*/ 	.word	0x000069c0


	//   ....[18]....
        /*0418*/ 	.word	0x00006a30


	//   ....[19]....
        /*041c*/ 	.word	0x00008640


	//   ....[20]....
        /*0420*/ 	.word	0x00008650


	//   ....[21]....
        /*0424*/ 	.word	0x00008690


	//   ....[22]....
        /*0428*/ 	.word	0x000086a0


	//   ....[23]....
        /*042c*/ 	.word	0x0000a030


	//   ....[24]....
        /*0430*/ 	.word	0x0000a250


	//   ....[25]....
        /*0434*/ 	.word	0x0000ae00


	//   ....[26]....
        /*0438*/ 	.word	0x0000ae20


	//   ....[27]....
        /*043c*/ 	.word	0x0000b7e0


	//   ....[28]....
        /*0440*/ 	.word	0x0000b840


	//   ....[29]....
        /*0444*/ 	.word	0x0000c740


	//   ....[30]....
        /*0448*/ 	.word	0x0000c760


	//   ....[31]....
        /*044c*/ 	.word	0x0000c820


	//   ....[32]....
        /*0450*/ 	.word	0x0000c830


	//   ....[33]....
        /*0454*/ 	.word	0x0000d570


	//   ....[34]....
        /*0458*/ 	.word	0x0000d5c0


	//   ....[35]....
        /*045c*/ 	.word	0x0000d600


	//   ....[36]....
        /*0460*/ 	.word	0x0000d630


	//   ....[37]....
        /*0464*/ 	.word	0x0000d660


	//   ....[38]....
        /*0468*/ 	.word	0x0000d680


	//   ....[39]....
        /*046c*/ 	.word	0x0000d9c0


	//   ....[40]....
        /*0470*/ 	.word	0x0000d9d0


	//   ....[41]....
        /*0474*/ 	.word	0x0000e0f0


	//   ....[42]....
        /*0478*/ 	.word	0x0000f640


	//   ....[43]....
        /*047c*/ 	.word	0x0000f660


	//   ....[44]....
        /*0480*/ 	.word	0x0000f670


	//   ....[45]....
        /*0484*/ 	.word	0x0000f680


	//   ....[46]....
        /*0488*/ 	.word	0x0000f690


	//   ....[47]....
        /*048c*/ 	.word	0x0000f6e0


	//   ....[48]....
        /*0490*/ 	.word	0x0000f710


	//   ....[49]....
        /*0494*/ 	.word	0x0000f740


	//   ....[50]....
        /*0498*/ 	.word	0x0000f760


	//   ....[51]....
        /*049c*/ 	.word	0x0000f7c0


	//   ....[52]....
        /*04a0*/ 	.word	0x0000f810


	//   ....[53]....
        /*04a4*/ 	.word	0x0000f840


	//   ....[54]....
        /*04a8*/ 	.word	0x0000f870


	//   ....[55]....
        /*04ac*/ 	.word	0x0000f8a0


	//   ....[56]....
        /*04b0*/ 	.word	0x0000f8d0


	//   ....[57]....
        /*04b4*/ 	.word	0x0000f8f0


	//   ....[58]....
        /*04b8*/ 	.word	0x000100c0


	//   ....[59]....
        /*04bc*/ 	.word	0x000100d0


	//   ....[60]....
        /*04c0*/ 	.word	0x000100e0


	//   ....[61]....
        /*04c4*/ 	.word	0x000100f0


	//   ....[62]....
        /*04c8*/ 	.word	0x00010100


	//   ....[63]....
        /*04cc*/ 	.word	0x000101c0


	//   ....[64]....
        /*04d0*/ 	.word	0x00010210


	//   ....[65]....
        /*04d4*/ 	.word	0x00010250


	//   ....[66]....
        /*04d8*/ 	.word	0x000102a0


	//   ....[67]....
        /*04dc*/ 	.word	0x000102d0


	//   ....[68]....
        /*04e0*/ 	.word	0x00010320


	//   ....[69]....
        /*04e4*/ 	.word	0x00010350


	//   ....[70]....
        /*04e8*/ 	.word	0x000103a0


	//   ....[71]....
        /*04ec*/ 	.word	0x000103c0


	//   ....[72]....
        /*04f0*/ 	.word	0x000103d0


	//   ....[73]....
        /*04f4*/ 	.word	0x00010400


	//   ....[74]....
        /*04f8*/ 	.word	0x000104a0


	//   ....[75]....
        /*04fc*/ 	.word	0x000104d0


	//   ....[76]....
        /*0500*/ 	.word	0x00010530


	//   ....[77]....
        /*0504*/ 	.word	0x00010550


	//   ....[78]....
        /*0508*/ 	.word	0x00010590


	//   ....[79]....
        /*050c*/ 	.word	0x000105b0


	//   ....[80]....
        /*0510*/ 	.word	0x000105d0


	//   ....[81]....
        /*0514*/ 	.word	0x00010650


	//   ....[82]....
        /*0518*/ 	.word	0x00010d70


	//   ....[83]....
        /*051c*/ 	.word	0x00010da0


	//   ....[84]....
        /*0520*/ 	.word	0x00010db0


	//   ....[85]....
        /*0524*/ 	.word	0x00010df0


	//   ....[86]....
        /*0528*/ 	.word	0x00010e00


	//   ....[87]....
        /*052c*/ 	.word	0x00010e40


	//   ....[88]....
        /*0530*/ 	.word	0x00010e50


	//   ....[89]....
        /*0534*/ 	.word	0x00010e90


	//   ....[90]....
        /*0538*/ 	.word	0x00010ea0


	//   ....[91]....
        /*053c*/ 	.word	0x00010ee0


	//   ....[92]....
        /*0540*/ 	.word	0x00010ef0


	//   ....[93]....
        /*0544*/ 	.word	0x00010f30


	//   ....[94]....
        /*0548*/ 	.word	0x00010f40


	//   ....[95]....
        /*054c*/ 	.word	0x00010f80


	//   ....[96]....
        /*0550*/ 	.word	0x00010f90


	//   ....[97]....
        /*0554*/ 	.word	0x00010fa0


	//   ....[98]....
        /*0558*/ 	.word	0x00011200


	//   ....[99]....
        /*055c*/ 	.word	0x00011230


	//   ....[100]....
        /*0560*/ 	.word	0x00011240


	//   ....[101]....
        /*0564*/ 	.word	0x00011250


	//   ....[102]....
        /*0568*/ 	.word	0x00011260


	//   ....[103]....
        /*056c*/ 	.word	0x00011270


	//   ....[104]....
        /*0570*/ 	.word	0x00011290


	//   ....[105]....
        /*0574*/ 	.word	0x000112e0


	//   ....[106]....
        /*0578*/ 	.word	0x00011300


	//   ....[107]....
        /*057c*/ 	.word	0x00011340


	//   ....[108]....
        /*0580*/ 	.word	0x00011360


	//   ....[109]....
        /*0584*/ 	.word	0x000113a0


	//   ....[110]....
        /*0588*/ 	.word	0x000113c0


	//   ....[111]....
        /*058c*/ 	.word	0x00011400


	//   ....[112]....
        /*0590*/ 	.word	0x00011420


	//   ....[113]....
        /*0594*/ 	.word	0x00011450


	//   ....[114]....
        /*0598*/ 	.word	0x00011960


	//   ....[115]....
        /*059c*/ 	.word	0x00011990


	//   ....[116]....
        /*05a0*/ 	.word	0x000119c0


	//   ....[117]....
        /*05a4*/ 	.word	0x000119e0


	//   ....[118]....
        /*05a8*/ 	.word	0x000119f0


	//   ....[119]....
        /*05ac*/ 	.word	0x00011a00


	//   ....[120]....
        /*05b0*/ 	.word	0x00011a20


	//   ....[121]....
        /*05b4*/ 	.word	0x00011a40


	//   ....[122]....
        /*05b8*/ 	.word	0x00011a60


	//   ....[123]....
        /*05bc*/ 	.word	0x00011a80


	//   ....[124]....
        /*05c0*/ 	.word	0x00011aa0


	//   ....[125]....
        /*05c4*/ 	.word	0x00011ac0


	//   ....[126]....
        /*05c8*/ 	.word	0x00011af0


	//   ....[127]....
        /*05cc*/ 	.word	0x00011b10


	//   ....[128]....
        /*05d0*/ 	.word	0x00011b50


	//   ....[129]....
        /*05d4*/ 	.word	0x00011ba0


	//   ....[130]....
        /*05d8*/ 	.word	0x00011eb0


	//   ....[131]....
        /*05dc*/ 	.word	0x000124d0


	//   ....[132]....
        /*05e0*/ 	.word	0x000125c0


	//   ....[133]....
        /*05e4*/ 	.word	0x00012660


	//   ....[134]....
        /*05e8*/ 	.word	0x000126f0


	//   ....[135]....
        /*05ec*/ 	.word	0x000127a0


	//   ....[136]....
        /*05f0*/ 	.word	0x00012800


	//   ....[137]....
        /*05f4*/ 	.word	0x000128a0


	//   ....[138]....
        /*05f8*/ 	.word	0x00012900


	//   ....[139]....
        /*05fc*/ 	.word	0x000129f0


	//   ....[140]....
        /*0600*/ 	.word	0x00012a60


	//   ....[141]....
        /*0604*/ 	.word	0x00012b00


	//   ....[142]....
        /*0608*/ 	.word	0x00012b60


	//   ....[143]....
        /*060c*/ 	.word	0x00012c30


	//   ....[144]....
        /*0610*/ 	.word	0x00012c90


	//   ....[145]....
        /*0614*/ 	.word	0x00012d40


	//   ....[146]....
        /*0618*/ 	.word	0x00012da0


	//   ....[147]....
        /*061c*/ 	.word	0x00012e60


	//   ....[148]....
        /*0620*/ 	.word	0x00012ef0


	//   ....[149]....
        /*0624*/ 	.word	0x00012f50


	//   ....[150]....
        /*0628*/ 	.word	0x00013010


	//   ....[151]....
        /*062c*/ 	.word	0x000130c0


	//   ....[152]....
        /*0630*/ 	.word	0x00013120


	//   ....[153]....
        /*0634*/ 	.word	0x00013200


	//   ....[154]....
        /*0638*/ 	.word	0x00013270


	//   ....[155]....
        /*063c*/ 	.word	0x00013330


	//   ....[156]....
        /*0640*/ 	.word	0x00013390


	//   ....[157]....
        /*0644*/ 	.word	0x00013470


	//   ....[158]....
        /*0648*/ 	.word	0x000134e0


	//   ....[159]....
        /*064c*/ 	.word	0x00013590


	//   ....[160]....
        /*0650*/ 	.word	0x000135f0


	//   ....[161]....
        /*0654*/ 	.word	0x000136d0


	//   ....[162]....
        /*0658*/ 	.word	0x00013740


	//   ....[163]....
        /*065c*/ 	.word	0x00013800


	//   ....[164]....
        /*0660*/ 	.word	0x00013870


	//   ....[165]....
        /*0664*/ 	.word	0x00013950


	//   ....[166]....
        /*0668*/ 	.word	0x000139c0


	//   ....[167]....
        /*066c*/ 	.word	0x00013a70


	//   ....[168]....
        /*0670*/ 	.word	0x00013ad0


	//   ....[169]....
        /*0674*/ 	.word	0x00013b90


	//   ....[170]....
        /*0678*/ 	.word	0x00013c10


	//   ....[171]....
        /*067c*/ 	.word	0x00013cc0


	//   ....[172]....
        /*0680*/ 	.word	0x00013e00


	//   ....[173]....
        /*0684*/ 	.word	0x00013ea0


	//   ....[174]....
        /*0688*/ 	.word	0x00013f40


	//   ....[175]....
        /*068c*/ 	.word	0x00013fd0


	//   ....[176]....
        /*0690*/ 	.word	0x00014070


	//   ....[177]....
        /*0694*/ 	.word	0x00014100


	//   ....[178]....
        /*0698*/ 	.word	0x000141a0


	//   ....[179]....
        /*069c*/ 	.word	0x00014230


	//   ....[180]....
        /*06a0*/ 	.word	0x000142d0


	//   ....[181]....
        /*06a4*/ 	.word	0x00014360


	//   ....[182]....
        /*06a8*/ 	.word	0x00014400


	//   ....[183]....
        /*06ac*/ 	.word	0x00014490


	//   ....[184]....
        /*06b0*/ 	.word	0x00014530


	//   ....[185]....
        /*06b4*/ 	.word	0x000145c0


	//   ....[186]....
        /*06b8*/ 	.word	0x00014660


	//   ....[187]....
        /*06bc*/ 	.word	0x000146f0


	//   ....[188]....
        /*06c0*/ 	.word	0x000147d0


	//   ....[189]....
        /*06c4*/ 	.word	0x00014880


	//   ....[190]....
        /*06c8*/ 	.word	0x000148e0


	//   ....[191]....
        /*06cc*/ 	.word	0x00014990


	//   ....[192]....
        /*06d0*/ 	.word	0x00014a20


	//   ....[193]....
        /*06d4*/ 	.word	0x00014ac0


	//   ....[194]....
        /*06d8*/ 	.word	0x00014b40


	//   ....[195]....
        /*06dc*/ 	.word	0x00014be0


	//   ....[196]....
        /*06e0*/ 	.word	0x00014c70


	//   ....[197]....
        /*06e4*/ 	.word	0x00014d10


	//   ....[198]....
        /*06e8*/ 	.word	0x00014d90


	//   ....[199]....
        /*06ec*/ 	.word	0x00014e30


	//   ....[200]....
        /*06f0*/ 	.word	0x00014ec0


	//   ....[201]....
        /*06f4*/ 	.word	0x00014f60


	//   ....[202]....
        /*06f8*/ 	.word	0x00014fe0


	//   ....[203]....
        /*06fc*/ 	.word	0x00015070


	//   ....[204]....
        /*0700*/ 	.word	0x00015150


	//   ....[205]....
        /*0704*/ 	.word	0x00015210


	//   ....[206]....
        /*0708*/ 	.word	0x00015270


	//   ....[207]....
        /*070c*/ 	.word	0x00015320


	//   ....[208]....
        /*0710*/ 	.word	0x00015380


	//   ....[209]....
        /*0714*/ 	.word	0x00015440


	//   ....[210]....
        /*0718*/ 	.word	0x000154a0


	//   ....[211]....
        /*071c*/ 	.word	0x00015560


	//   ....[212]....
        /*0720*/ 	.word	0x000155c0


	//   ....[213]....
        /*0724*/ 	.word	0x00015680


	//   ....[214]....
        /*0728*/ 	.word	0x000156e0


	//   ....[215]....
        /*072c*/ 	.word	0x000157a0


	//   ....[216]....
        /*0730*/ 	.word	0x00015800


	//   ....[217]....
        /*0734*/ 	.word	0x000158c0


	//   ....[218]....
        /*0738*/ 	.word	0x00015920


	//   ....[219]....
        /*073c*/ 	.word	0x000159d0


	//   ....[220]....
        /*0740*/ 	.word	0x00015ae0


	//----- nvinfo : EIATTR_REG_RECONFIG
	.align		4
.L_173:
        /*0744*/ 	.byte	0x01, 0x54
	.zero		2


	//----- nvinfo : EIATTR_SYSCALL_OFFSETS
	.align		4
        /*0748*/ 	.byte	0x04, 0x46
        /*074a*/ 	.short	(.L_175 - .L_174)


	//   ....[0]....
.L_174:
        /*074c*/ 	.word	0x000015e0


	//   ....[1]....
        /*0750*/ 	.word	0x0000ecb0


	//   ....[2]....
        /*0754*/ 	.word	0x0000edf0


	//   ....[3]....
        /*0758*/ 	.word	0x0000eee0


	//   ....[4]....
        /*075c*/ 	.word	0x0000fc40


	//----- nvinfo : EIATTR_MBARRIER_INSTR_OFFSETS
	.align		4
.L_175:
        /*0760*/ 	.byte	0x04, 0x39
        /*0762*/ 	.short	(.L_177 - .L_176)


	//   ....[0]....
.L_176:
        /*0764*/ 	.word	0x00000180
        /*0768*/ 	.word	0x000000ff
        /*076c*/ 	.word	0x00016800
        /*0770*/ 	.short	0x0100
        /*0772*/ 	.byte	0x08
	.zero		1


	//   ....[1]....
        /*0774*/ 	.word	0x00000190
        /*0778*/ 	.word	0x000000ff
        /*077c*/ 	.word	0x00016820
        /*0780*/ 	.short	0x0100
        /*0782*/ 	.byte	0x08
	.zero		1


	//   ....[2]....
        /*0784*/ 	.word	0x00000280
        /*0788*/ 	.word	0x000000ff
        /*078c*/ 	.word	0x00016830
        /*0790*/ 	.short	0x0100
        /*0792*/ 	.byte	0x08
	.zero		1


	//   ....[3]....
        /*0794*/ 	.word	0x00000290
        /*0798*/ 	.word	0x000000ff
        /*079c*/ 	.word	0x00016840
        /*07a0*/ 	.short	0x0100
        /*07a2*/ 	.byte	0x08
	.zero		1


	//   ....[4]....
        /*07a4*/ 	.word	0x000002a0
        /*07a8*/ 	.word	0x000000ff
        /*07ac*/ 	.word	0x00016838
        /*07b0*/ 	.short	0x0100
        /*07b2*/ 	.byte	0x08
	.zero		1


	//   ....[5]....
        /*07b4*/ 	.word	0x000002b0
        /*07b8*/ 	.word	0x000000ff
        /*07bc*/ 	.word	0x00016848
        /*07c0*/ 	.short	0x0100
        /*07c2*/ 	.byte	0x08
	.zero		1


	//   ....[6]....
        /*07c4*/ 	.word	0x000003e0
        /*07c8*/ 	.word	0x000000ff
        /*07cc*/ 	.word	0x00016850
        /*07d0*/ 	.short	0x0100
        /*07d2*/ 	.byte	0x08
	.zero		1


	//   ....[7]....
        /*07d4*/ 	.word	0x000003f0
        /*07d8*/ 	.word	0x000000ff
        /*07dc*/ 	.word	0x00016860
        /*07e0*/ 	.short	0x0100
        /*07e2*/ 	.byte	0x08
	.zero		1


	//   ....[8]....
        /*07e4*/ 	.word	0x00000400
        /*07e8*/ 	.word	0x000000ff
        /*07ec*/ 	.word	0x00016858
        /*07f0*/ 	.short	0x0100
        /*07f2*/ 	.byte	0x08
	.zero		1


	//   ....[9]....
        /*07f4*/ 	.word	0x00000410
        /*07f8*/ 	.word	0x000000ff
        /*07fc*/ 	.word	0x00016868
        /*0800*/ 	.short	0x0100
        /*0802*/ 	.byte	0x08
	.zero		1


	//   ....[10]....
        /*0804*/ 	.word	0x00000500
        /*0808*/ 	.word	0x000000ff
        /*080c*/ 	.word	0x00016870
        /*0810*/ 	.short	0x0100
        /*0812*/ 	.byte	0x06
	.zero		1


	//   ....[11]....
        /*0814*/ 	.word	0x00000510
        /*0818*/ 	.word	0x000000ff
        /*081c*/ 	.word	0x00016880
        /*0820*/ 	.short	0x0100
        /*0822*/ 	.byte	0x06
	.zero		1


	//   ....[12]....
        /*0824*/ 	.word	0x00000520
        /*0828*/ 	.word	0x000000ff
        /*082c*/ 	.word	0x00016878
        /*0830*/ 	.short	0x0100
        /*0832*/ 	.byte	0x06
	.zero		1


	//   ....[13]....
        /*0834*/ 	.word	0x00000530
        /*0838*/ 	.word	0x000000ff
        /*083c*/ 	.word	0x00016888
        /*0840*/ 	.short	0x0100
        /*0842*/ 	.byte	0x06
	.zero		1


	//   ....[14]....
        /*0844*/ 	.word	0x00000660
        /*0848*/ 	.word	0x000000ff
        /*084c*/ 	.word	0x00016890
        /*0850*/ 	.short	0x0100
        /*0852*/ 	.byte	0x08
	.zero		1


	//   ....[15]....
        /*0854*/ 	.word	0x00000670
        /*0858*/ 	.word	0x000000ff
        /*085c*/ 	.word	0x000168a0
        /*0860*/ 	.short	0x0100
        /*0862*/ 	.byte	0x08
	.zero		1


	//   ....[16]....
        /*0864*/ 	.word	0x00000680
        /*0868*/ 	.word	0x000000ff
        /*086c*/ 	.word	0x00016898
        /*0870*/ 	.short	0x0100
        /*0872*/ 	.byte	0x08
	.zero		1


	//   ....[17]....
        /*0874*/ 	.word	0x00000690
        /*0878*/ 	.word	0x000000ff
        /*087c*/ 	.word	0x000168a8
        /*0880*/ 	.short	0x0100
        /*0882*/ 	.byte	0x08
	.zero		1


	//   ....[18]....
        /*0884*/ 	.word	0x000007d0
        /*0888*/ 	.word	0x000000ff
        /*088c*/ 	.word	0x000168b0
        /*0890*/ 	.short	0x0100
        /*0892*/ 	.byte	0x08
	.zero		1


	//   ....[19]....
        /*0894*/ 	.word	0x000007e0
        /*0898*/ 	.word	0x000000ff
        /*089c*/ 	.word	0x000168c0
        /*08a0*/ 	.short	0x0100
        /*08a2*/ 	.byte	0x08
	.zero		1


	//   ....[20]....
        /*08a4*/ 	.word	0x000007f0
        /*08a8*/ 	.word	0x000000ff
        /*08ac*/ 	.word	0x000168b8
        /*08b0*/ 	.short	0x0100
        /*08b2*/ 	.byte	0x08
	.zero		1


	//   ....[21]....
        /*08b4*/ 	.word	0x00000800
        /*08b8*/ 	.word	0x000000ff
        /*08bc*/ 	.word	0x000168c8
        /*08c0*/ 	.short	0x0100
        /*08c2*/ 	.byte	0x08
	.zero		1


	//   ....[22]....
        /*08c4*/ 	.word	0x00001600
        /*08c8*/ 	.word	0x000000ff
        /*08cc*/ 	.word	0x00016800
        /*08d0*/ 	.short	0x010a
        /*08d2*/ 	.byte	0x2b
	.zero		1


	//   ....[23]....
        /*08d4*/ 	.word	0x00001670
        /*08d8*/ 	.word	0x000000ff
        /*08dc*/ 	.word	0x00016830
        /*08e0*/ 	.short	0x010a
        /*08e2*/ 	.byte	0x2b
	.zero		1


	//   ....[24]....
        /*08e4*/ 	.word	0x000016d0
        /*08e8*/ 	.word	0x000000ff
        /*08ec*/ 	.word	0x00016830
        /*08f0*/ 	.short	0x010a
        /*08f2*/ 	.byte	0x2b
	.zero		1


	//   ....[25]....
        /*08f4*/ 	.word	0x00001c30
        /*08f8*/ 	.word	0x000000ff
        /*08fc*/ 	.word	0x00000000
        /*0900*/ 	.short	0x0101
        /*0902*/ 	.byte	0x04
	.zero		1


	//   ....[26]....
        /*0904*/ 	.word	0x00004b20
        /*0908*/ 	.word	0x000000ff
        /*090c*/ 	.word	0x00016830
        /*0910*/ 	.short	0x010a
        /*0912*/ 	.byte	0x07
	.zero		1


	//   ....[27]....
        /*0914*/ 	.word	0x00004b60
        /*0918*/ 	.word	0x000000ff
        /*091c*/ 	.word	0x00016830
        /*0920*/ 	.short	0x010a
        /*0922*/ 	.byte	0x07
	.zero		1


	//   ....[28]....
        /*0924*/ 	.word	0x00004d90
        /*0928*/ 	.word	0x000000ff
        /*092c*/ 	.word	0x00016850
        /*0930*/ 	.short	0x010a
        /*0932*/ 	.byte	0x0a
	.zero		1


	//   ....[29]....
        /*0934*/ 	.word	0x00004dd0
        /*0938*/ 	.word	0x000000ff
        /*093c*/ 	.word	0x00016850
        /*0940*/ 	.short	0x010a
        /*0942*/ 	.byte	0x0a
	.zero		1


	//   ....[30]....
        /*0944*/ 	.word	0x000051e0
        /*0948*/ 	.word	0x000000ff
        /*094c*/ 	.word	0x00000000
        /*0950*/ 	.short	0x0101
        /*0952*/ 	.byte	0x0a
	.zero		1


	//   ....[31]....
        /*0954*/ 	.word	0x000074a0
        /*0958*/ 	.word	0x000000ff
        /*095c*/ 	.word	0x00000000
        /*0960*/ 	.short	0x0101
        /*0962*/ 	.byte	0x0a
	.zero		1


	//   ....[32]....
        /*0964*/ 	.word	0x00007c10
        /*0968*/ 	.word	0x000000ff
        /*096c*/ 	.word	0x00016830
        /*0970*/ 	.short	0x010a
        /*0972*/ 	.byte	0x07
	.zero		1


	//   ....[33]....
        /*0974*/ 	.word	0x00007c50
        /*0978*/ 	.word	0x000000ff
        /*097c*/ 	.word	0x00016830
        /*0980*/ 	.short	0x010a
        /*0982*/ 	.byte	0x07
	.zero		1


	//   ....[34]....
        /*0984*/ 	.word	0x00007e80
        /*0988*/ 	.word	0x000000ff
        /*098c*/ 	.word	0x00016850
        /*0990*/ 	.short	0x010a
        /*0992*/ 	.byte	0x0a
	.zero		1


	//   ....[35]....
        /*0994*/ 	.word	0x00007ec0
        /*0998*/ 	.word	0x000000ff
        /*099c*/ 	.word	0x00016850
        /*09a0*/ 	.short	0x010a
        /*09a2*/ 	.byte	0x0a
	.zero		1


	//   ....[36]....
        /*09a4*/ 	.word	0x000082d0
        /*09a8*/ 	.word	0x000000ff
        /*09ac*/ 	.word	0x00000000
        /*09b0*/ 	.short	0x0101
        /*09b2*/ 	.byte	0x0a
	.zero		1


	//   ....[37]....
        /*09b4*/ 	.word	0x00009480
        /*09b8*/ 	.word	0x000000ff
        /*09bc*/ 	.word	0x00000000
        /*09c0*/ 	.short	0x0101
        /*09c2*/ 	.byte	0x0a
	.zero		1


	//   ....[38]....
        /*09c4*/ 	.word	0x000099c0
        /*09c8*/ 	.word	0x000000ff
        /*09cc*/ 	.word	0x00016830
        /*09d0*/ 	.short	0x010a
        /*09d2*/ 	.byte	0x0a
	.zero		1


	//   ....[39]....
        /*09d4*/ 	.word	0x00009a00
        /*09d8*/ 	.word	0x000000ff
        /*09dc*/ 	.word	0x00016830
        /*09e0*/ 	.short	0x010a
        /*09e2*/ 	.byte	0x0a
	.zero		1


	//   ....[40]....
        /*09e4*/ 	.word	0x00009bf0
        /*09e8*/ 	.word	0x000000ff
        /*09ec*/ 	.word	0x00016850
        /*09f0*/ 	.short	0x010a
        /*09f2*/ 	.byte	0x0a
	.zero		1


	//   ....[41]....
        /*09f4*/ 	.word	0x00009c30
        /*09f8*/ 	.word	0x000000ff
        /*09fc*/ 	.word	0x00016850
        /*0a00*/ 	.short	0x010a
        /*0a02*/ 	.byte	0x0a
	.zero		1


	//   ....[42]....
        /*0a04*/ 	.word	0x0000a000
        /*0a08*/ 	.word	0x000000ff
        /*0a0c*/ 	.word	0x00000000
        /*0a10*/ 	.short	0x0101
        /*0a12*/ 	.byte	0x0a
	.zero		1


	//   ....[43]....
        /*0a14*/ 	.word	0x0000c2c0
        /*0a18*/ 	.word	0x000000ff
        /*0a1c*/ 	.word	0x00000000
        /*0a20*/ 	.short	0x0101
        /*0a22*/ 	.byte	0x0a
	.zero		1


	//   ....[44]....
        /*0a24*/ 	.word	0x0000c6c0
        /*0a28*/ 	.word	0x000000ff
        /*0a2c*/ 	.word	0x00016850
        /*0a30*/ 	.short	0x010a
        /*0a32*/ 	.byte	0x08
	.zero		1


	//   ....[45]....
        /*0a34*/ 	.word	0x0000c700
        /*0a38*/ 	.word	0x000000ff
        /*0a3c*/ 	.word	0x00016850
        /*0a40*/ 	.short	0x010a
        /*0a42*/ 	.byte	0x08
	.zero		1


	//   ....[46]....
        /*0a44*/ 	.word	0x0000cc50
        /*0a48*/ 	.word	0x000000ff
        /*0a4c*/ 	.word	0x00000000
        /*0a50*/ 	.short	0x0101
        /*0a52*/ 	.byte	0x04
	.zero		1


	//   ....[47]....
        /*0a54*/ 	.word	0x0000d640
        /*0a58*/ 	.word	0x000000ff
        /*0a5c*/ 	.word	0x00000000
        /*0a60*/ 	.short	0x0101
        /*0a62*/ 	.byte	0x04
	.zero		1


	//   ....[48]....
        /*0a64*/ 	.word	0x0000f340
        /*0a68*/ 	.word	0x000000ff
        /*0a6c*/ 	.word	0x00016840
        /*0a70*/ 	.short	0x010a
        /*0a72*/ 	.byte	0x30
	.zero		1


	//   ....[49]....
        /*0a74*/ 	.word	0x0000f9f0
        /*0a78*/ 	.word	0x000000ff
        /*0a7c*/ 	.word	0x00016830
        /*0a80*/ 	.short	0x0107
        /*0a82*/ 	.byte	0x30
	.zero		1


	//   ....[50]....
        /*0a84*/ 	.word	0x0000fa80
        /*0a88*/ 	.word	0x000000ff
        /*0a8c*/ 	.word	0x00016830
        /*0a90*/ 	.short	0x0101
        /*0a92*/ 	.byte	0x30
	.zero		1


	//   ....[51]....
        /*0a94*/ 	.word	0x00010740
        /*0a98*/ 	.word	0x000000ff
        /*0a9c*/ 	.word	0x00016800
        /*0aa0*/ 	.short	0x0107
        /*0aa2*/ 	.byte	0x30
	.zero		1


	//   ....[52]....
        /*0aa4*/ 	.word	0x00010780
        /*0aa8*/ 	.word	0x000000ff
        /*0aac*/ 	.word	0x00016800
        /*0ab0*/ 	.short	0x0101
        /*0ab2*/ 	.byte	0x30
	.zero		1


	//   ....[53]....
        /*0ab4*/ 	.word	0x000107b0
        /*0ab8*/ 	.word	0x000000ff
        /*0abc*/ 	.word	0x00016820
        /*0ac0*/ 	.short	0x010a
        /*0ac2*/ 	.byte	0x30
	.zero		1


	//   ....[54]....
        /*0ac4*/ 	.word	0x00010b80
        /*0ac8*/ 	.word	0x00000007
        /*0acc*/ 	.word	0x00016840
        /*0ad0*/ 	.short	0x010a
        /*0ad2*/ 	.byte	0x3f
	.zero		1


	//   ....[55]....
        /*0ad4*/ 	.word	0x00011060
        /*0ad8*/ 	.word	0x00000007
        /*0adc*/ 	.word	0x00016830
        /*0ae0*/ 	.short	0x0107
        /*0ae2*/ 	.byte	0x3f
	.zero		1


	//   ....[56]....
        /*0ae4*/ 	.word	0x00011130
        /*0ae8*/ 	.word	0x00000007
        /*0aec*/ 	.word	0x00016830
        /*0af0*/ 	.short	0x0101
        /*0af2*/ 	.byte	0x3f
	.zero		1


	//   ....[57]....
        /*0af4*/ 	.word	0x00011190
        /*0af8*/ 	.word	0x00000007
        /*0afc*/ 	.word	0x00016860
        /*0b00*/ 	.short	0x010a
        /*0b02*/ 	.byte	0x3f
	.zero		1


	//   ....[58]....
        /*0b04*/ 	.word	0x00011580
        /*0b08*/ 	.word	0x00000007
        /*0b0c*/ 	.word	0x00016850
        /*0b10*/ 	.short	0x0107
        /*0b12*/ 	.byte	0x3f
	.zero		1


	//   ....[59]....
        /*0b14*/ 	.word	0x000116f0
        /*0b18*/ 	.word	0x00000007
        /*0b1c*/ 	.word	0x00016850
        /*0b20*/ 	.short	0x0101
        /*0b22*/ 	.byte	0x3f
	.zero		1


	//   ....[60]....
        /*0b24*/ 	.word	0x000118b0
        /*0b28*/ 	.word	0x00000000
        /*0b2c*/ 	.word	0x00016860
        /*0b30*/ 	.short	0x010a
        /*0b32*/ 	.byte	0x3f
	.zero		1


	//   ....[61]....
        /*0b34*/ 	.word	0x00011cd0
        /*0b38*/ 	.word	0x00000000
        /*0b3c*/ 	.word	0x00016850
        /*0b40*/ 	.short	0x0107
        /*0b42*/ 	.byte	0x3f
	.zero		1


	//   ....[62]....
        /*0b44*/ 	.word	0x00011db0
        /*0b48*/ 	.word	0x00000000
        /*0b4c*/ 	.word	0x00016850
        /*0b50*/ 	.short	0x0101
        /*0b52*/ 	.byte	0x3f
	.zero		1


	//   ....[63]....
        /*0b54*/ 	.word	0x00011e40
        /*0b58*/ 	.word	0x00000007
        /*0b5c*/ 	.word	0x00016820
        /*0b60*/ 	.short	0x010a
        /*0b62*/ 	.byte	0x3f
	.zero		1


	//   ....[64]....
        /*0b64*/ 	.word	0x00011fa0
        /*0b68*/ 	.word	0x00000005
        /*0b6c*/ 	.word	0x00016840
        /*0b70*/ 	.short	0x010a
        /*0b72*/ 	.byte	0x3f
	.zero		1


	//   ....[65]....
        /*0b74*/ 	.word	0x00012040
        /*0b78*/ 	.word	0x00000003
        /*0b7c*/ 	.word	0x00016840
        /*0b80*/ 	.short	0x010a
        /*0b82*/ 	.byte	0x3f
	.zero		1


	//   ....[66]....
        /*0b84*/ 	.word	0x00012080
        /*0b88*/ 	.word	0x00000005
        /*0b8c*/ 	.word	0x00016860
        /*0b90*/ 	.short	0x010a
        /*0b92*/ 	.byte	0x3f
	.zero		1


	//   ....[67]....
        /*0b94*/ 	.word	0x000120c0
        /*0b98*/ 	.word	0x00000003
        /*0b9c*/ 	.word	0x00016860
        /*0ba0*/ 	.short	0x010a
        /*0ba2*/ 	.byte	0x3f
	.zero		1


	//   ....[68]....
        /*0ba4*/ 	.word	0x00012130
        /*0ba8*/ 	.word	0x00000003
        /*0bac*/ 	.word	0x00016800
        /*0bb0*/ 	.short	0x010a
        /*0bb2*/ 	.byte	0x3f
	.zero		1


	//   ....[69]....
        /*0bb4*/ 	.word	0x00012190
        /*0bb8*/ 	.word	0x00000003
        /*0bbc*/ 	.word	0x00016830
        /*0bc0*/ 	.short	0x010a
        /*0bc2*/ 	.byte	0x3f
	.zero		1


	//   ....[70]....
        /*0bc4*/ 	.word	0x000121f0
        /*0bc8*/ 	.word	0x00000005
        /*0bcc*/ 	.word	0x00016830
        /*0bd0*/ 	.short	0x010a
        /*0bd2*/ 	.byte	0x3f
	.zero		1


	//   ....[71]....
        /*0bd4*/ 	.word	0x00012250
        /*0bd8*/ 	.word	0x00000005
        /*0bdc*/ 	.word	0x00016850
        /*0be0*/ 	.short	0x010a
        /*0be2*/ 	.byte	0x3f
	.zero		1


	//   ....[72]....
        /*0be4*/ 	.word	0x000122b0
        /*0be8*/ 	.word	0x0000000b
        /*0bec*/ 	.word	0x00016830
        /*0bf0*/ 	.short	0x010a
        /*0bf2*/ 	.byte	0x3f
	.zero		1


	//   ....[73]....
        /*0bf4*/ 	.word	0x00012310
        /*0bf8*/ 	.word	0x0000000b
        /*0bfc*/ 	.word	0x00016850
        /*0c00*/ 	.short	0x010a
        /*0c02*/ 	.byte	0x3f
	.zero		1


	//   ....[74]....
        /*0c04*/ 	.word	0x00012370
        /*0c08*/ 	.word	0x0000000d
        /*0c0c*/ 	.word	0x00016830
        /*0c10*/ 	.short	0x010a
        /*0c12*/ 	.byte	0x3f
	.zero		1


	//   ....[75]....
        /*0c14*/ 	.word	0x000123d0
        /*0c18*/ 	.word	0x0000000d
        /*0c1c*/ 	.word	0x00016850
        /*0c20*/ 	.short	0x010a
        /*0c22*/ 	.byte	0x3f
	.zero		1


	//   ....[76]....
        /*0c24*/ 	.word	0x00012430
        /*0c28*/ 	.word	0x00000006
        /*0c2c*/ 	.word	0x00016850
        /*0c30*/ 	.short	0x010a
        /*0c32*/ 	.byte	0x3f
	.zero		1


	//   ....[77]....
        /*0c34*/ 	.word	0x00012510
        /*0c38*/ 	.word	0x00000002
        /*0c3c*/ 	.word	0x00016840
        /*0c40*/ 	.short	0x010a
        /*0c42*/ 	.byte	0x3f
	.zero		1


	//   ....[78]....
        /*0c44*/ 	.word	0x00013d00
        /*0c48*/ 	.word	0x00000003
        /*0c4c*/ 	.word	0x00016820
        /*0c50*/ 	.short	0x010a
        /*0c52*/ 	.byte	0x3f
	.zero		1


	//   ....[79]....
        /*0c54*/ 	.word	0x00013d50
        /*0c58*/ 	.word	0x00000007
        /*0c5c*/ 	.word	0x00016840
        /*0c60*/ 	.short	0x010a
        /*0c62*/ 	.byte	0x3f
	.zero		1


	//   ....[80]....
        /*0c64*/ 	.word	0x00014720
        /*0c68*/ 	.word	0x00000007
        /*0c6c*/ 	.word	0x00016860
        /*0c70*/ 	.short	0x010a
        /*0c72*/ 	.byte	0x3f
	.zero		1


	//   ....[81]....
        /*0c74*/ 	.word	0x000150a0
        /*0c78*/ 	.word	0x00000000
        /*0c7c*/ 	.word	0x00016860
        /*0c80*/ 	.short	0x010a
        /*0c82*/ 	.byte	0x3f
	.zero		1


	//   ....[82]....
        /*0c84*/ 	.word	0x00015a00
        /*0c88*/ 	.word	0x00000007
        /*0c8c*/ 	.word	0x00016820
        /*0c90*/ 	.short	0x010a
        /*0c92*/ 	.byte	0x3f
	.zero		1


	//   ....[83]....
        /*0c94*/ 	.word	0x00015ba0
        /*0c98*/ 	.word	0x00000005
        /*0c9c*/ 	.word	0x00016840
        /*0ca0*/ 	.short	0x010a
        /*0ca2*/ 	.byte	0x3f
	.zero		1


	//   ....[84]....
        /*0ca4*/ 	.word	0x00015bf0
        /*0ca8*/ 	.word	0x00000003
        /*0cac*/ 	.word	0x00016840
        /*0cb0*/ 	.short	0x010a
        /*0cb2*/ 	.byte	0x3f
	.zero		1


	//   ....[85]....
        /*0cb4*/ 	.word	0x00015c40
        /*0cb8*/ 	.word	0x00000005
        /*0cbc*/ 	.word	0x00016860
        /*0cc0*/ 	.short	0x010a
        /*0cc2*/ 	.byte	0x3f
	.zero		1


	//----- nvinfo : EIATTR_NUM_MBARRIERS
	.align		4
.L_177:
        /*0cc4*/ 	.byte	0x03, 0x38
        /*0cc6*/ 	.short	0x0016


	//----- nvinfo : EIATTR_EXIT_INSTR_OFFSETS
	.align		4
        /*0cc8*/ 	.byte	0x04, 0x1c
        /*0cca*/ 	.short	(.L_179 - .L_178)


	//   ....[0]....
.L_178:
        /*0ccc*/ 	.word	0x00012110


	//----- nvinfo : EIATTR_MAX_THREADS
	.align		4
.L_179:
        /*0cd0*/ 	.byte	0x04, 0x05
        /*0cd2*/ 	.short	(.L_181 - .L_180)
.L_180:
        /*0cd4*/ 	.word	0x00000200
        /*0cd8*/ 	.word	0x00000001
        /*0cdc*/ 	.word	0x00000001


	//----- nvinfo : EIATTR_CRS_STACK_SIZE
	.align		4
.L_181:
        /*0ce0*/ 	.byte	0x04, 0x1e
        /*0ce2*/ 	.short	(.L_183 - .L_182)
.L_182:
        /*0ce4*/ 	.word	0x00000000


	//----- nvinfo : EIATTR_CBANK_PARAM_SIZE
	.align		4
.L_183:
        /*0ce8*/ 	.byte	0x03, 0x19
        /*0cea*/ 	.short	0x0a70


	//----- nvinfo : EIATTR_PARAM_CBANK
	.align		4
        /*0cec*/ 	.byte	0x04, 0x0a
        /*0cee*/ 	.short	(.L_185 - .L_184)
	.align		4
.L_184:
        /*0cf0*/ 	.word	index@(.nv.constant0._ZN7cutlass13device_kernelIN5flash11enable_sm90INS1_16FlashAttnFwdSm90INS1_25CollectiveMainloopFwdSm90ILi2EN4cute5tupleIJNS5_1CILi1EEES8_S8_EEENS6_IJNS7_ILi192EEENS7_ILi128EEENS7_ILi64EEEEEELi64ENS_6half_tEfNS_4arch4Sm90ELb0ELb1ELb0ELb0ELb1ELb0ELb0ELb1ELb1ELb1ELb1ELb0EEENS1_21CollectiveEpilogueFwdINS6_IJSA_SC_SB_EEES9_SE_SG_Li384ELb0ELb1ELb1ELb0EEENS1_19SingleTileSchedulerILb0ELb1ELb1ELi192EEEEEEEEEvNT_6ParamsE)
        /*0cf4*/ 	.short	0x0210
        /*0cf6*/ 	.short	0x0a70


	//----- nvinfo : EIATTR_SW_WAR
	.align		4
.L_185:
        /*0cf8*/ 	.byte	0x04, 0x36
        /*0cfa*/ 	.short	(.L_187 - .L_186)
.L_186:
        /*0cfc*/ 	.word	0x00000008
.L_187:


//--------------------- .nv.info._ZN7cutlass13device_kernelIN5flash11enable_sm90INS1_16FlashAttnFwdSm90INS1_25CollectiveMainloopFwdSm90ILi2EN4cute5tupleIJNS5_1CILi1EEES8_S8_EEENS6_IJNS7_ILi192EEENS7_ILi128EEENS7_ILi64EEEEEELi64ENS_6half_tEfNS_4arch4Sm90ELb0ELb1ELb0ELb1ELb1ELb0ELb0ELb1ELb1ELb1ELb1ELb0EEENS1_21CollectiveEpilogueFwdINS6_IJSA_SC_SB_EEES9_SE_SG_Li384ELb1ELb1ELb1ELb0EEENS1_36VarlenDynamicPersistentTileSchedulerILi192ELi128ELi384ELi128ELb1ELb1ELb1ELb1ELb0ELb1EEEEEEEEEvNT_6ParamsE --------------------------
	.section	.nv.info._ZN7cutlass13device_kernelIN5flash11enable_sm90INS1_16FlashAttnFwdSm90INS1_25CollectiveMainloopFwdSm90ILi2EN4cute5tupleIJNS5_1CILi1EEES8_S8_EEENS6_IJNS7_ILi192EEENS7_ILi128EEENS7_ILi64EEEEEELi64ENS_6half_tEfNS_4arch4Sm90ELb0ELb1ELb0ELb1ELb1ELb0ELb0ELb1ELb1ELb1ELb1ELb0EEENS1_21CollectiveEpilogueFwdINS6_IJSA_SC_SB_EEES9_SE_SG_Li384ELb1ELb1ELb1ELb0EEENS1_36VarlenDynamicPersistentTileSchedulerILi192ELi128ELi384ELi128ELb1ELb1ELb1ELb1ELb0ELb1EEEEEEEEEvNT_6ParamsE,"",@"SHT_CUDA_INFO"
	.sectionflags	@""
	.align	4


	//----- nvinfo : EIATTR_CUDA_API_VERSION
	.align		4
        /*0000*/ 	.byte	0x04, 0x37
        /*0002*/ 	.short	(.L_189 - .L_188)
.L_188:
        /*0004*/ 	.word	0x00000082


	//----- nvinfo : EIATTR_KPARAM_INFO
	.align		4
.L_189:
        /*0008*/ 	.byte	0x04, 0x17
        /*000a*/ 	.short	(.L_191 - .L_190)
.L_190:
        /*000c*/ 	.word	0x00000000
        /*0010*/ 	.short	0x0000
        /*0012*/ 	.short	0x0070
        /*0014*/ 	.byte	0x00, 0xf0, 0x01, 0x2a


	//----- nvinfo : EIATTR_SPARSE_MMA_MASK
	.align		4
.L_191:
        /*0018*/ 	.byte	0x03, 0x50
        /*001a*/ 	.short	0x0000


	//----- nvinfo : EIATTR_MAXREG_COUNT
	.align		4
        /*001c*/ 	.byte	0x03, 0x1b
        /*001e*/ 	.short	0x0080


	//----- nvinfo : EIATTR_NUM_BARRIERS
	.align		4
        /*0020*/ 	.byte	0x02, 0x4c
        /*0022*/ 	.byte	0x10
	.zero		1


	//----- nvinfo : EIATTR_EXTERNS
	.align		4
        /*0024*/ 	.byte	0x04, 0x0f
        /*0026*/ 	.short	(.L_193 - .L_192)


	//   ....[0]....
	.align		4
.L_192:
        /*0028*/ 	.word	index@(__assertfail)


	//----- nvinfo : EIATTR_ANNOTATIONS
	.align		4
.L_193:
        /*002c*/ 	.byte	0x04, 0x55
        /*002e*/ 	.short	(.L_195 - .L_194)


	//   ....[0]....
.L_194:
        /* <DEDUP_REMOVED lines=22> */


	//----- nvinfo : EIATTR_MERCURY_ISA_VERSION
	.align		4
.L_195:
        /*0178*/ 	.byte	0x03, 0x5f
        /*017a*/ 	.short	0x0101


	//----- nvinfo : EIATTR_UNUSED_LOAD_BYTE_OFFSET
	.align		4
        /*017c*/ 	.byte	0x04, 0x44
        /*017e*/ 	.short	(.L_197 - .L_196)


	//   ....[0]....
.L_196:
        /*0180*/ 	.word	0x00000970
        /*0184*/ 	.word	0x0000fff0


	//   ....[1]....
        /*0188*/ 	.word	0x0000d510
        /*018c*/ 	.word	0x0000fff0


	//----- nvinfo : EIATTR_INT_WARP_WIDE_INSTR_OFFSETS
	.align		4
.L_197:
        /*0190*/ 	.byte	0x04, 0x31
        /*0192*/ 	.short	(.L_199 - .L_198)


	//   ....[0]....
.L_198:
        /*0194*/ 	.word	0x000000c0


	//   ....[1]....
        /*0198*/ 	.word	0x000000d0


	//   ....[2]....
        /*019c*/ 	.word	0x00000170


	//   ....[3]....
        /*01a0*/ 	.word	0x00011600


	//   ....[4]....
        /*01a4*/ 	.word	0x00011690


	//   ....[5]....
        /*01a8*/ 	.word	0x00014720


	//   ....[6]....
        /*01ac*/ 	.word	0x000147b0


	//----- nvinfo : EIATTR_COOP_GROUP_MASK_REGIDS
	.align		4
.L_199:
        /*01b0*/ 	.byte	0x04, 0x29
        /*01b2*/ 	.short	(.L_201 - .L_200)


	//   ....[0]....
.L_200:
        /*01b4*/ 	.word	0xffffffff


	//   ....[1]....
        /*01b8*/ 	.word	0xffffffff


	//   ....[2]....
        /*01bc*/ 	.word	0xffffffff


	//   ....[3]....
        /*01c0*/ 	.word	0xffffffff


	//   ....[4]....
        /*01c4*/ 	.word	0xffffffff


	//   ....[5]....
        /*01c8*/ 	.word	0xffffffff


	//   ....[6]....
        /*01cc*/ 	.word	0xffffffff


	//   ....[7]....
        /*01d0*/ 	.word	0xffffffff


	//   ....[8]....
        /*01d4*/ 	.word	0xffffffff


	//   ....[9]....
        /*01d8*/ 	.word	0xffffffff


	//   ....[10]....
        /*01dc*/ 	.word	0xffffffff


	//   ....[11]....
        /*01e0*/ 	.word	0xffffffff


	//   ....[12]....
        /*01e4*/ 	.word	0xffffffff


	//   ....[13]....
        /*01e8*/ 	.word	0xffffffff


	//   ....[14]....
        /*01ec*/ 	.word	0xffffffff


	//   ....[15]....
        /*01f0*/ 	.word	0xffffffff


	//   ....[16]....
        /*01f4*/ 	.word	0xffffffff


	//   ....[17]....
        /*01f8*/ 	.word	0xffffffff


	//   ....[18]....
        /*01fc*/ 	.word	0xffffffff


	//   ....[19]....
        /*0200*/ 	.word	0xffffffff


	//   ....[20]....
        /*0204*/ 	.word	0xffffffff


	//   ....[21]....
        /*0208*/ 	.word	0xffffffff


	//   ....[22]....
        /*020c*/ 	.word	0xffffffff


	//   ....[23]....
        /*0210*/ 	.word	0xffffffff


	//   ....[24]....
        /*0214*/ 	.word	0xffffffff


	//   ....[25]....
        /*0218*/ 	.word	0xffffffff


	//   ....[26]....
        /*021c*/ 	.word	0xffffffff


	//   ....[27]....
        /*0220*/ 	.word	0xffffffff


	//   ....[28]....
        /*0224*/ 	.word	0xffffffff


	//   ....[29]....
        /*0228*/ 	.word	0xffffffff


	//   ....[30]....
        /*022c*/ 	.word	0xffffffff


	//   ....[31]....
        /*0230*/ 	.word	0xffffffff


	//   ....[32]....
        /*0234*/ 	.word	0xffffffff


	//   ....[33]....
        /*0238*/ 	.word	0xffffffff


	//   ....[34]....
        /*023c*/ 	.word	0xffffffff


	//   ....[35]....
        /*0240*/ 	.word	0xffffffff


	//   ....[36]....
        /*0244*/ 	.word	0xffffffff


	//   ....[37]....
        /*0248*/ 	.word	0xffffffff


	//   ....[38]....
        /*024c*/ 	.word	0xffffffff


	//   ....[39]....
        /*0250*/ 	.word	0xffffffff


	//   ....[40]....
        /*0254*/ 	.word	0xffffffff


	//   ....[41]....
        /*0258*/ 	.word	0xffffffff


	//   ....[42]....
        /*025c*/ 	.word	0xffffffff


	//   ....[43]....
        /*0260*/ 	.word	0xffffffff


	//   ....[44]....
        /*0264*/ 	.word	0xffffffff


	//   ....[45]....
        /*0268*/ 	.word	0xffffffff


	//   ....[46]....
        /*026c*/ 	.word	0xffffffff


	//   ....[47]....
        /*0270*/ 	.word	0xffffffff


	//   ....[48]....
        /*0274*/ 	.word	0xffffffff


	//   ....[49]....
        /*0278*/ 	.word	0xffffffff


	//   ....[50]....
        /*027c*/ 	.word	0xffffffff


	//   ....[51]....
        /*0280*/ 	.word	0xffffffff


	//   ....[52]....
        /*0284*/ 	.word	0xffffffff


	//   ....[53]....
        /*0288*/ 	.word	0xffffffff


	//   ....[54]....
        /*028c*/ 	.word	0xffffffff


	//   ....[55]....
        /*0290*/ 	.word	0xffffffff


	//   ....[56]....
        /*0294*/ 	.word	0xffffffff


	//   ....[57]....
        /*0298*/ 	.word	0xffffffff


	//   ....[58]....
        /*029c*/ 	.word	0xffffffff


	//   ....[59]....
        /*02a0*/ 	.word	0xffffffff


	//   ....[60]....
        /*02a4*/ 	.word	0xffffffff


	//   ....[61]....
        /*02a8*/ 	.word	0xffffffff


	//   ....[62]....
        /*02ac*/ 	.word	0xffffffff


	//   ....[63]....
        /*02b0*/ 	.word	0xffffffff


	//   ....[64]....
        /*02b4*/ 	.word	0xffffffff


	//   ....[65]....
        /*02b8*/ 	.word	0xffffffff


	//   ....[66]....
        /*02bc*/ 	.word	0xffffffff


	//   ....[67]....
        /*02c0*/ 	.word	0xffffffff


	//   ....[68]....
        /*02c4*/ 	.word	0xffffffff


	//   ....[69]....
        /*02c8*/ 	.word	0xffffffff


	//   ....[70]....
        /*02cc*/ 	.word	0xffffffff


	//   ....[71]....
        /*02d0*/ 	.word	0xffffffff


	//   ....[72]....
        /*02d4*/ 	.word	0xffffffff


	//   ....[73]....
        /*02d8*/ 	.word	0xffffffff


	//   ....[74]....
        /*02dc*/ 	.word	0xffffffff


	//   ....[75]....
        /*02e0*/ 	.word	0xffffffff


	//   ....[76]....
        /*02e4*/ 	.word	0xffffffff


	//   ....[77]....
        /*02e8*/ 	.word	0xffffffff


	//   ....[78]....
        /*02ec*/ 	.word	0xffffffff


	//   ....[79]....
        /*02f0*/ 	.word	0xffffffff


	//   ....[80]....
        /*02f4*/ 	.word	0xffffffff


	//   ....[81]....
        /*02f8*/ 	.word	0xffffffff


	//   ....[82]....
        /*02fc*/ 	.word	0xffffffff


	//   ....[83]....
        /*0300*/ 	.word	0xffffffff


	//   ....[84]....
        /*0304*/ 	.word	0xffffffff


	//   ....[85]....
        /*0308*/ 	.word	0xffffffff


	//   ....[86]....
        /*030c*/ 	.word	0xffffffff


	//   ....[87]....
        /*0310*/ 	.word	0xffffffff


	//   ....[88]....
        /*0314*/ 	.word	0xffffffff


	//   ....[89]....
        /*0318*/ 	.word	0xffffffff


	//   ....[90]....
        /*031c*/ 	.word	0xffffffff


	//   ....[91]....
        /*0320*/ 	.word	0xffffffff


	//   ....[92]....
        /*0324*/ 	.word	0xffffffff


	//   ....[93]....
        /*0328*/ 	.word	0xffffffff


	//   ....[94]....
        /*032c*/ 	.word	0xffffffff


	//   ....[95]....
        /*0330*/ 	.word	0xffffffff


	//   ....[96]....
        /*0334*/ 	.word	0xffffffff


	//   ....[97]....
        /*0338*/ 	.word	0xffffffff


	//   ....[98]....
        /*033c*/ 	.word	0xffffffff


	//   ....[99]....
        /*0340*/ 	.word	0xffffffff


	//   ....[100]....
        /*0344*/ 	.word	0xffffffff


	//   ....[101]....
        /*0348*/ 	.word	0xffffffff


	//   ....[102]....
        /*034c*/ 	.word	0xffffffff


	//   ....[103]....
        /*0350*/ 	.word	0xffffffff


	//   ....[104]....
        /*0354*/ 	.word	0xffffffff


	//   ....[105]....
        /*0358*/ 	.word	0xffffffff


	//   ....[106]....
        /*035c*/ 	.word	0xffffffff


	//   ....[107]....
        /*0360*/ 	.word	0xffffffff


	//   ....[108]....
        /*0364*/ 	.word	0xffffffff


	//   ....[109]....
        /*0368*/ 	.word	0xffffffff


	//   ....[110]....
        /*036c*/ 	.word	0xffffffff


	//   ....[111]....
        /*0370*/ 	.word	0xffffffff


	//   ....[112]....
        /*0374*/ 	.word	0xffffffff


	//   ....[113]....
        /*0378*/ 	.word	0xffffffff


	//   ....[114]....
        /*037c*/ 	.word	0xffffffff


	//   ....[115]....
        /*0380*/ 	.word	0xffffffff


	//   ....[116]....
        /*0384*/ 	.word	0xffffffff


	//   ....[117]....
        /*0388*/ 	.word	0xffffffff


	//   ....[118]....
        /*038c*/ 	.word	0xffffffff


	//   ....[119]....
        /*0390*/ 	.word	0xffffffff


	//   ....[120]....
        /*0394*/ 	.word	0xffffffff


	//   ....[121]....
        /*0398*/ 	.word	0xffffffff


	//   ....[122]....
        /*039c*/ 	.word	0xffffffff


	//   ....[123]....
        /*03a0*/ 	.word	0xffffffff


	//   ....[124]....
        /*03a4*/ 	.word	0xffffffff


	//   ....[125]....
        /*03a8*/ 	.word	0xffffffff


	//   ....[126]....
        /*03ac*/ 	.word	0xffffffff


	//   ....[127]....
        /*03b0*/ 	.word	0xffffffff


	//   ....[128]....
        /*03b4*/ 	.word	0xffffffff


	//   ....[129]....
        /*03b8*/ 	.word	0xffffffff


	//   ....[130]....
        /*03bc*/ 	.word	0xffffffff


	//   ....[131]....
        /*03c0*/ 	.word	0xffffffff


	//   ....[132]....
        /*03c4*/ 	.word	0xffffffff


	//   ....[133]....
        /*03c8*/ 	.word	0xffffffff


	//   ....[134]....
        /*03cc*/ 	.word	0xffffffff


	//   ....[135]....
        /*03d0*/ 	.word	0xffffffff


	//   ....[136]....
        /*03d4*/ 	.word	0xffffffff


	//   ....[137]....
        /*03d8*/ 	.word	0xffffffff


	//   ....[138]....
        /*03dc*/ 	.word	0xffffffff


	//   ....[139]....
        /*03e0*/ 	.word	0xffffffff


	//   ....[140]....
        /*03e4*/ 	.word	0xffffffff


	//   ....[141]....
        /*03e8*/ 	.word	0xffffffff


	//   ....[142]....
        /*03ec*/ 	.word	0xffffffff


	//   ....[143]....
        /*03f0*/ 	.word	0xffffffff


	//   ....[144]....
        /*03f4*/ 	.word	0xffffffff


	//   ....[145]....
        /*03f8*/ 	.word	0xffffffff


	//   ....[146]....
        /*03fc*/ 	.word	0xffffffff


	//   ....[147]....
        /*0400*/ 	.word	0xffffffff


	//   ....[148]....
        /*0404*/ 	.word	0xffffffff


	//   ....[149]....
        /*0408*/ 	.word	0xffffffff


	//   ....[150]....
        /*040c*/ 	.word	0xffffffff


	//   ....[151]....
        /*0410*/ 	.word	0xffffffff


	//   ....[152]....
        /*0414*/ 	.word	0xffffffff


	//   ....[153]....
        /*0418*/ 	.word	0xffffffff


	//   ....[154]....
        /*041c*/ 	.word	0xffffffff


	//   ....[155]....
        /*0420*/ 	.word	0xffffffff


	//   ....[156]....
        /*0424*/ 	.word	0xffffffff


	//   ....[157]....
        /*0428*/ 	.word	0xffffffff


	//   ....[158]....
        /*042c*/ 	.word	0xffffffff


	//   ....[159]....
        /*0430*/ 	.word	0xffffffff


	//   ....[160]....
        /*0434*/ 	.word	0xffffffff


	//   ....[161]....
        /*0438*/ 	.word	0xffffffff


	//   ....[162]....
        /*043c*/ 	.word	0xffffffff


	//   ....[163]....
        /*0440*/ 	.word	0xffffffff


	//   ....[164]....
        /*0444*/ 	.word	0xffffffff


	//   ....[165]....
        /*0448*/ 	.word	0xffffffff


	//   ....[166]....
        /*044c*/ 	.word	0xffffffff


	//   ....[167]....
        /*0450*/ 	.word	0xffffffff


	//   ....[168]....
        /*0454*/ 	.word	0xffffffff


	//   ....[169]....
        /*0458*/ 	.word	0xffffffff


	//   ....[170]....
        /*045c*/ 	.word	0xffffffff


	//   ....[171]....
        /*0460*/ 	.word	0xffffffff


	//   ....[172]....
        /*0464*/ 	.word	0xffffffff


	//   ....[173]....
        /*0468*/ 	.word	0xffffffff


	//   ....[174]....
        /*046c*/ 	.word	0xffffffff


	//   ....[175]....
        /*0470*/ 	.word	0xffffffff


	//   ....[176]....
        /*0474*/ 	.word	0xffffffff


	//   ....[177]....
        /*0478*/ 	.word	0xffffffff


	//   ....[178]....
        /*047c*/ 	.word	0xffffffff


	//   ....[179]....
        /*0480*/ 	.word	0xffffffff


	//   ....[180]....
        /*0484*/ 	.word	0xffffffff


	//   ....[181]....
        /*0488*/ 	.word	0x0500000f


	//   ....[182]....
        /*048c*/ 	.word	0x0500000f


	//   ....[183]....
        /*0490*/ 	.word	0x0500000f


	//   ....[184]....
        /*0494*/ 	.word	0x0500000f


	//   ....[185]....
        /*0498*/ 	.word	0x0500000f


	//   ....[186]....
        /*049c*/ 	.word	0x0500000f


	//   ....[187]....
        /*04a0*/ 	.word	0x0500000f


	//   ....[188]....
        /*04a4*/ 	.word	0x0500000f


	//   ....[189]....
        /*04a8*/ 	.word	0x0500000f


	//   ....[190]....
        /*04ac*/ 	.word	0x0500000f


	//   ....[191]....
        /*04b0*/ 	.word	0x0500000f


	//   ....[192]....
        /*04b4*/ 	.word	0x0500000f


	//   ....[193]....
        /*04b8*/ 	.word	0x0500000f


	//   ....[194]....
        /*04bc*/ 	.word	0x0500000f


	//   ....[195]....
        /*04c0*/ 	.word	0x0500000f


	//   ....[196]....
        /*04c4*/ 	.word	0x0500000f


	//   ....[197]....
        /*04c8*/ 	.word	0x0500000f


	//   ....[198]....
        /*04cc*/ 	.word	0x0500000f


	//   ....[199]....
        /*04d0*/ 	.word	0x0500000f


	//   ....[200]....
        /*04d4*/ 	.word	0x0500000f


	//   ....[201]....
        /*04d8*/ 	.word	0x0500000f


	//   ....[202]....
        /*04dc*/ 	.word	0x0500000f


	//   ....[203]....
        /*04e0*/ 	.word	0x0500000f


	//   ....[204]....
        /*04e4*/ 	.word	0x0500000f


	//   ....[205]....
        /*04e8*/ 	.word	0x0500000f


	//   ....[206]....
        /*04ec*/ 	.word	0x0500000f


	//   ....[207]....
        /*04f0*/ 	.word	0x0500000f


	//   ....[208]....
        /*04f4*/ 	.word	0x0500000f


	//   ....[209]....
        /*04f8*/ 	.word	0x0500000f


	//   ....[210]....
        /*04fc*/ 	.word	0x0500000f


	//   ....[211]....
        /*0500*/ 	.word	0x0500000f


	//   ....[212]....
        /*0504*/ 	.word	0x0500000f


	//   ....[213]....
        /*0508*/ 	.word	0x0500000f


	//   ....[214]....
        /*050c*/ 	.word	0x0500000f


	//   ....[215]....
        /*0510*/ 	.word	0x0500000f


	//   ....[216]....
        /*0514*/ 	.word	0x0500000f


	//   ....[217]....
        /*0518*/ 	.word	0x0500000f


	//   ....[218]....
        /*051c*/ 	.word	0x0500000f


	//   ....[219]....
        /*0520*/ 	.word	0x0500000f


	//   ....[220]....
        /*0524*/ 	.word	0x0500000f


	//   ....[221]....
        /*0528*/ 	.word	0x0500000f


	//   ....[222]....
        /*052c*/ 	.word	0x0500000f


	//   ....[223]....
        /*0530*/ 	.word	0x0500000f


	//   ....[224]....
        /*0534*/ 	.word	0x0500000f


	//   ....[225]....
        /*0538*/ 	.word	0x0500000f


	//   ....[226]....
        /*053c*/ 	.word	0x0500000f


	//   ....[227]....
        /*0540*/ 	.word	0x0500000f


	//   ....[228]....
        /*0544*/ 	.word	0x0500000f


	//   ....[229]....
        /*0548*/ 	.word	0x0500000f


	//   ....[230]....
        /*054c*/ 	.word	0x0500000f


	//   ....[231]....
        /*0550*/ 	.word	0x0500000f


	//   ....[232]....
        /*0554*/ 	.word	0x0500000f


	//   ....[233]....
        /*0558*/ 	.word	0x0500000f


	//   ....[234]....
        /*055c*/ 	.word	0x0500000f


	//   ....[235]....
        /*0560*/ 	.word	0x0500000f


	//   ....[236]....
        /*0564*/ 	.word	0x0500000f


	//   ....[237]....
        /*0568*/ 	.word	0x0500000f


	//   ....[238]....
        /*056c*/ 	.word	0x0500000f


	//   ....[239]....
        /*0570*/ 	.word	0x0500000f


	//   ....[240]....
        /*0574*/ 	.word	0x0500000f


	//   ....[241]....
        /*0578*/ 	.word	0x0500000f


	//   ....[242]....
        /*057c*/ 	.word	0x0500000f


	//   ....[243]....
        /*0580*/ 	.word	0x0500000f


	//   ....[244]....
        /*0584*/ 	.word	0x0500000f


	//   ....[245]....
        /*0588*/ 	.word	0x0500000f


	//   ....[246]....
        /*058c*/ 	.word	0x0500000f


	//   ....[247]....
        /*0590*/ 	.word	0x0500000f


	//   ....[248]....
        /*0594*/ 	.word	0x0500000f


	//   ....[249]....
        /*0598*/ 	.word	0x0500000f


	//   ....[250]....
        /*059c*/ 	.word	0x0500000f


	//   ....[251]....
        /*05a0*/ 	.word	0x0500000f


	//   ....[252]....
        /*05a4*/ 	.word	0x0500000f


	//   ....[253]....
        /*05a8*/ 	.word	0x0500000f


	//   ....[254]....
        /*05ac*/ 	.word	0x0500000f


	//   ....[255]....
        /*05b0*/ 	.word	0x0500000f


	//   ....[0]....
        /*05b4*/ 	.word	0x0500000f


	//   ....[1]....
        /*05b8*/ 	.word	0x0500000f


	//   ....[2]....
        /*05bc*/ 	.word	0x0500000f


	//   ....[3]....
        /*05c0*/ 	.word	0x0500000f


	//   ....[4]....
        /*05c4*/ 	.word	0x0500000f


	//   ....[5]....
        /*05c8*/ 	.word	0x0500000f


	//   ....[6]....
        /*05cc*/ 	.word	0x0500000f


	//   ....[7]....
        /*05d0*/ 	.word	0x0500000f


	//   ....[8]....
        /*05d4*/ 	.word	0x0500000f


	//   ....[9]....
        /*05d8*/ 	.word	0x0500000f


	//   ....[10]....
        /*05dc*/ 	.word	0x0500000f


	//   ....[11]....
        /*05e0*/ 	.word	0x0500000f


	//   ....[12]....
        /*05e4*/ 	.word	0x0500000f


	//   ....[13]....
        /*05e8*/ 	.word	0x0500000f


	//   ....[14]....
        /*05ec*/ 	.word	0x0500000f


	//   ....[15]....
        /*05f0*/ 	.word	0x0500000f


	//   ....[16]....
        /*05f4*/ 	.word	0x0500000f


	//   ....[17]....
        /*05f8*/ 	.word	0x0500000f


	//   ....[18]....
        /*05fc*/ 	.word	0x0500000f


	//   ....[19]....
        /*0600*/ 	.word	0x0500000f


	//   ....[20]....
        /*0604*/ 	.word	0x0500000f


	//   ....[21]....
        /*0608*/ 	.word	0x0500000f


	//   ....[22]....
        /*060c*/ 	.word	0x0500000f


	//   ....[23]....
        /*0610*/ 	.word	0x0500000f


	//   ....[24]....
        /*0614*/ 	.word	0x0500000f


	//   ....[25]....
        /*0618*/ 	.word	0x0500000f


	//   ....[26]....
        /*061c*/ 	.word	0x0500000f


	//   ....[27]....
        /*0620*/ 	.word	0x0500000f


	//   ....[28]....
        /*0624*/ 	.word	0x0500000f


	//   ....[29]....
        /*0628*/ 	.word	0x0500000f


	//   ....[30]....
        /*062c*/ 	.word	0x0500000f


	//   ....[31]....
        /*0630*/ 	.word	0x0500000f


	//   ....[32]....
        /*0634*/ 	.word	0x0500000f


	//----- nvinfo : EIATTR_COOP_GROUP_INSTR_OFFSETS
	.align		4
.L_201:
        /*0638*/ 	.byte	0x04, 0x28
        /*063a*/ 	.short	(.L_203 - .L_202)


	//   ....[0]....
.L_202:
        /*063c*/ 	.word	0x00000080


	//   ....[1]....
        /*0640*/ 	.word	0x00000090


	//   ....[2]....
        /*0644*/ 	.word	0x000002d0


	//   ....[3]....
        /*0648*/ 	.word	0x00000430


	//   ....[4]....
        /*064c*/ 	.word	0x00000550


	//   ....[5]....
        /*0650*/ 	.word	0x000006b0


	//   ....[6]....
        /*0654*/ 	.word	0x00001c80


	//   ....[7]....
        /*0658*/ 	.word	0x00002300


	//   ....[8]....
        /*065c*/ 	.word	0x00003060


	//   ....[9]....
        /*0660*/ 	.word	0x000038b0


	//   ....[10]....
        /*0664*/ 	.word	0x000039c0


	//   ....[11]....
        /*0668*/ 	.word	0x00004220


	//   ....[12]....
        /*066c*/ 	.word	0x00004280


	//   ....[13]....
        /*0670*/ 	.word	0x000058c0


	//   ....[14]....
        /*0674*/ 	.word	0x00005ac0


	//   ....[15]....
        /*0678*/ 	.word	0x000066a0


	//   ....[16]....
        /*067c*/ 	.word	0x000067a0


	//   ....[17]....
        /*0680*/ 	.word	0x00006f90


	//   ....[18]....
        /*0684*/ 	.word	0x00007000


	//   ....[19]....
        /*0688*/ 	.word	0x00008cb0


	//   ....[20]....
        /*068c*/ 	.word	0x00008cc0


	//   ....[21]....
        /*0690*/ 	.word	0x00008cf0


	//   ....[22]....
        /*0694*/ 	.word	0x00008d00


	//   ....[23]....
        /*0698*/ 	.word	0x0000a6d0


	//   ....[24]....
        /*069c*/ 	.word	0x0000a8d0


	//   ....[25]....
        /*06a0*/ 	.word	0x0000b4b0


	//   ....[26]....
        /*06a4*/ 	.word	0x0000b5b0


	//   ....[27]....
        /*06a8*/ 	.word	0x0000bda0


	//   ....[28]....
        /*06ac*/ 	.word	0x0000be10


	//   ....[29]....
        /*06b0*/ 	.word	0x0000cdc0


	//   ....[30]....
        /*06b4*/ 	.word	0x0000cdf0


	//   ....[31]....
        /*06b8*/ 	.word	0x0000ceb0


	//   ....[32]....
        /*06bc*/ 	.word	0x0000cec0


	//   ....[33]....
        /*06c0*/ 	.word	0x0000ddb0


	//   ....[34]....
        /*06c4*/ 	.word	0x0000ddc0


	//   ....[35]....
        /*06c8*/ 	.word	0x0000ddd0


	//   ....[36]....
        /*06cc*/ 	.word	0x0000de10


	//   ....[37]....
        /*06d0*/ 	.word	0x0000e430


	//   ....[38]....
        /*06d4*/ 	.word	0x0000e470


	//   ....[39]....
        /*06d8*/ 	.word	0x0000e490


	//   ....[40]....
        /*06dc*/ 	.word	0x0000e4d0


	//   ....[41]....
        /*06e0*/ 	.word	0x0000e4f0


	//   ....[42]....
        /*06e4*/ 	.word	0x0000e500


	//   ....[43]....
        /*06e8*/ 	.word	0x0000e520


	//   ....[44]....
        /*06ec*/ 	.word	0x0000e540


	//   ....[45]....
        /*06f0*/ 	.word	0x0000e950


	//   ....[46]....
        /*06f4*/ 	.word	0x0000e980


	//   ....[47]....
        /*06f8*/ 	.word	0x0000ebc0


	//   ....[48]....
        /*06fc*/ 	.word	0x0000ebd0


	//   ....[49]....
        /*0700*/ 	.word	0x0000f720


	//   ....[50]....
        /*0704*/ 	.word	0x0000f750


	//   ....[51]....
        /*0708*/ 	.word	0x0000f790


	//   ....[52]....
        /*070c*/ 	.word	0x0000f7c0


	//   ....[53]....
        /*0710*/ 	.word	0x0000f7d0


	//   ....[54]....
        /*0714*/ 	.word	0x0000f7e0


	//   ....[55]....
        /*0718*/ 	.word	0x0000f7f0


	//   ....[56]....
        /*071c*/ 	.word	0x0000f810


	//   ....[57]....
        /*0720*/ 	.word	0x0000f980


	//   ....[58]....
        /*0724*/ 	.word	0x0000fb80


	//   ....[59]....
        /*0728*/ 	.word	0x0000fbb0


	//   ....[60]....
        /*072c*/ 	.word	0x0000fbe0


	//   ....[61]....
        /*0730*/ 	.word	0x0000fc10


	//   ....[62]....
        /*0734*/ 	.word	0x0000fc40


	//   ....[63]....
        /*0738*/ 	.word	0x0000fc70


	//   ....[64]....
        /*073c*/ 	.word	0x0000fdd0


	//   ....[65]....
        /*0740*/ 	.word	0x0000fe00


	//   ....[66]....
        /*0744*/ 	.word	0x0000fe30


	//   ....[67]....
        /*0748*/ 	.word	0x0000fe60


	//   ....[68]....
        /*074c*/ 	.word	0x0000fe90


	//   ....[69]....
        /*0750*/ 	.word	0x0000fec0


	//   ....[70]....
        /*0754*/ 	.word	0x0000ff50


	//   ....[71]....
        /*0758*/ 	.word	0x0000ff80


	//   ....[72]....
        /*075c*/ 	.word	0x0000ff90


	//   ....[73]....
        /*0760*/ 	.word	0x0000ffd0


	//   ....[74]....
        /*0764*/ 	.word	0x00012150


	//   ....[75]....
        /*0768*/ 	.word	0x00012170


	//   ....[76]....
        /*076c*/ 	.word	0x00012200


	//   ....[77]....
        /*0770*/ 	.word	0x00012220


	//   ....[78]....
        /*0774*/ 	.word	0x000122a0


	//   ....[79]....
        /*0778*/ 	.word	0x000122c0


	//   ....[80]....
        /*077c*/ 	.word	0x00012340


	//   ....[81]....
        /*0780*/ 	.word	0x00012360


	//   ....[82]....
        /*0784*/ 	.word	0x000123e0


	//   ....[83]....
        /*0788*/ 	.word	0x00012400


	//   ....[84]....
        /*078c*/ 	.word	0x00012480


	//   ....[85]....
        /*0790*/ 	.word	0x000124a0


	//   ....[86]....
        /*0794*/ 	.word	0x00012520


	//   ....[87]....
        /*0798*/ 	.word	0x00012540


	//   ....[88]....
        /*079c*/ 	.word	0x00012550


	//   ....[89]....
        /*07a0*/ 	.word	0x00012560


	//   ....[90]....
        /*07a4*/ 	.word	0x00012e10


	//   ....[91]....
        /*07a8*/ 	.word	0x00012e40


	//   ....[92]....
        /*07ac*/ 	.word	0x00012ee0


	//   ....[93]....
        /*07b0*/ 	.word	0x00012f00


	//   ....[94]....
        /*07b4*/ 	.word	0x00012f80


	//   ....[95]....
        /*07b8*/ 	.word	0x00012fa0


	//   ....[96]....
        /*07bc*/ 	.word	0x00013020


	//   ....[97]....
        /*07c0*/ 	.word	0x00013040


	//   ....[98]....
        /*07c4*/ 	.word	0x000130c0


	//   ....[99]....
        /*07c8*/ 	.word	0x000130e0


	//   ....[100]....
        /*07cc*/ 	.word	0x00013160


	//   ....[101]....
        /*07d0*/ 	.word	0x00013180


	//   ....[102]....
        /*07d4*/ 	.word	0x00013200


	//   ....[103]....
        /*07d8*/ 	.word	0x00013220


	//   ....[104]....
        /*07dc*/ 	.word	0x00013230


	//   ....[105]....
        /*07e0*/ 	.word	0x000132a0


	//   ....[106]....
        /*07e4*/ 	.word	0x000132f0


	//   ....[107]....
        /*07e8*/ 	.word	0x00013320


	//   ....[108]....
        /*07ec*/ 	.word	0x000133b0


	//   ....[109]....
        /*07f0*/ 	.word	0x000133c0


	//   ....[110]....
        /*07f4*/ 	.word	0x00013430


	//   ....[111]....
        /*07f8*/ 	.word	0x00013440


	//   ....[112]....
        /*07fc*/ 	.word	0x00013480


	//   ....[113]....
        /*0800*/ 	.word	0x000134a0


	//   ....[114]....
        /*0804*/ 	.word	0x00013be0


	//   ....[115]....
        /*0808*/ 	.word	0x00013c10


	//   ....[116]....
        /*080c*/ 	.word	0x00013c60


	//   ....[117]....
        /*0810*/ 	.word	0x00013c70


	//   ....[118]....
        /*0814*/ 	.word	0x00013cb0


	//   ....[119]....
        /*0818*/ 	.word	0x00013cc0


	//   ....[120]....
        /*081c*/ 	.word	0x00013d00


	//   ....[121]....
        /*0820*/ 	.word	0x00013d10


	//   ....[122]....
        /*0824*/ 	.word	0x00013d50


	//   ....[123]....
        /*0828*/ 	.word	0x00013d60


	//   ....[124]....
        /*082c*/ 	.word	0x00013da0


	//   ....[125]....
        /*0830*/ 	.word	0x00013db0


	//   ....[126]....
        /*0834*/ 	.word	0x00013df0


	//   ....[127]....
        /*0838*/ 	.word	0x00013e00


	//   ....[128]....
        /*083c*/ 	.word	0x00013e10


	//   ....[129]....
        /*0840*/ 	.word	0x00013e50


	//   ....[130]....
        /*0844*/ 	.word	0x00014110


	//   ....[131]....
        /*0848*/ 	.word	0x00014140


	//   ....[132]....
        /*084c*/ 	.word	0x000141a0


	//   ....[133]....
        /*0850*/ 	.word	0x000141b0


	//   ....[134]....
        /*0854*/ 	.word	0x00014200


	//   ....[135]....
        /*0858*/ 	.word	0x00014210


	//   ....[136]....
        /*085c*/ 	.word	0x00014260


	//   ....[137]....
        /*0860*/ 	.word	0x00014270


	//   ....[138]....
        /*0864*/ 	.word	0x000142c0


	//   ....[139]....
        /*0868*/ 	.word	0x000142d0


	//   ....[140]....
        /*086c*/ 	.word	0x00014320


	//   ....[141]....
        /*0870*/ 	.word	0x00014330


	//   ....[142]....
        /*0874*/ 	.word	0x00014380


	//   ....[143]....
        /*0878*/ 	.word	0x00014390


	//   ....[144]....
        /*087c*/ 	.word	0x000143a0


	//   ....[145]....
        /*0880*/ 	.word	0x000143e0


	//   ....[146]....
        /*0884*/ 	.word	0x00014980


	//   ....[147]....
        /*0888*/ 	.word	0x000149c0


	//   ....[148]....
        /*088c*/ 	.word	0x000149d0


	//   ....[149]....
        /*0890*/ 	.word	0x000149e0


	//   ....[150]....
        /*0894*/ 	.word	0x000149f0


	//   ....[151]....
        /*0898*/ 	.word	0x00014a00


	//   ....[152]....
        /*089c*/ 	.word	0x00014a20


	//   ....[153]....
        /*08a0*/ 	.word	0x00014a70


	//   ....[154]....
        /*08a4*/ 	.word	0x00014a90


	//   ....[155]....
        /*08a8*/ 	.word	0x00014ad0


	//   ....[156]....
        /*08ac*/ 	.word	0x00014af0


	//   ....[157]....
        /*08b0*/ 	.word	0x00014b30


	//   ....[158]....
        /*08b4*/ 	.word	0x00014b50


	//   ....[159]....
        /*08b8*/ 	.word	0x00014ba0


	//   ....[160]....
        /*08bc*/ 	.word	0x00014bd0


	//   ....[161]....
        /*08c0*/ 	.word	0x00014c30


	//   ....[162]....
        /*08c4*/ 	.word	0x00014fe0


	//   ....[163]....
        /*08c8*/ 	.word	0x00015010


	//   ....[164]....
        /*08cc*/ 	.word	0x00015070


	//   ....[165]....
        /*08d0*/ 	.word	0x000150a0


	//   ....[166]....
        /*08d4*/ 	.word	0x000150d0


	//   ....[167]....
        /*08d8*/ 	.word	0x00015100


	//   ....[168]....
        /*08dc*/ 	.word	0x00015130


	//   ....[169]....
        /*08e0*/ 	.word	0x00015160


	//   ....[170]....
        /*08e4*/ 	.word	0x00015300


	//   ....[171]....
        /*08e8*/ 	.word	0x00015330


	//   ....[172]....
        /*08ec*/ 	.word	0x00015360


	//   ....[173]....
        /*08f0*/ 	.word	0x00015390


	//   ....[174]....
        /*08f4*/ 	.word	0x000153c0


	//   ....[175]....
        /*08f8*/ 	.word	0x000153f0


	//   ....[176]....
        /*08fc*/ 	.word	0x000154b0


	//   ....[177]....
        /*0900*/ 	.word	0x000154d0


	//   ....[178]....
        /*0904*/ 	.word	0x000154f0


	//   ....[179]....
        /*0908*/ 	.word	0x00015550


	//   ....[180]....
        /*090c*/ 	.word	0x00015f70


	//   ....[181]....
        /*0910*/ 	.word	0x000165d0


	//   ....[182]....
        /*0914*/ 	.word	0x000166c0


	//   ....[183]....
        /*0918*/ 	.word	0x00016760


	//   ....[184]....
        /*091c*/ 	.word	0x000167c0


	//   ....[185]....
        /*0920*/ 	.word	0x000168b0


	//   ....[186]....
        /*0924*/ 	.word	0x00016920


	//   ....[187]....
        /*0928*/ 	.word	0x00016a10


	//   ....[188]....
        /*092c*/ 	.word	0x00016a80


	//   ....[189]....
        /*0930*/ 	.word	0x00016b70


	//   ....[190]....
        /*0934*/ 	.word	0x00016be0


	//   ....[191]....
        /*0938*/ 	.word	0x00016cd0


	//   ....[192]....
        /*093c*/ 	.word	0x00016d40


	//   ....[193]....
        /*0940*/ 	.word	0x00016e30


	//   ....[194]....
        /*0944*/ 	.word	0x00016ea0


	//   ....[195]....
        /*0948*/ 	.word	0x00016f90


	//   ....[196]....
        /*094c*/ 	.word	0x00017000


	//   ....[197]....
        /*0950*/ 	.word	0x000170a0


	//   ....[198]....
        /*0954*/ 	.word	0x00017190


	//   ....[199]....
        /*0958*/ 	.word	0x00017200


	//   ....[200]....
        /*095c*/ 	.word	0x00017260


	//   ....[201]....
        /*0960*/ 	.word	0x00017350


	//   ....[202]....
        /*0964*/ 	.word	0x000173b0


	//   ....[203]....
        /*0968*/ 	.word	0x000174b0


	//   ....[204]....
        /*096c*/ 	.word	0x00017510


	//   ....[205]....
        /*0970*/ 	.word	0x00017610


	//   ....[206]....
        /*0974*/ 	.word	0x00017670


	//   ....[207]....
        /*0978*/ 	.word	0x00017770


	//   ....[208]....
        /*097c*/ 	.word	0x000177d0


	//   ....[209]....
        /*0980*/ 	.word	0x000178d0


	//   ....[210]....
        /*0984*/ 	.word	0x00017930


	//   ....[211]....
        /*0988*/ 	.word	0x00017a30


	//   ....[212]....
        /*098c*/ 	.word	0x00017a90


	//   ....[213]....
        /*0990*/ 	.word	0x00017b40


	//   ....[214]....
        /*0994*/ 	.word	0x00017c00


	//   ....[215]....
        /*0998*/ 	.word	0x00017cc0


	//   ....[216]....
        /*099c*/ 	.word	0x00017d20


	//   ....[217]....
        /*09a0*/ 	.word	0x00017e20


	//   ....[218]....
        /*09a4*/ 	.word	0x00017e80


	//   ....[219]....
        /*09a8*/ 	.word	0x00017f50


	//   ....[220]....
        /*09ac*/ 	.word	0x00017fb0


	//   ....[221]....
        /*09b0*/ 	.word	0x00018070


	//   ....[222]....
        /*09b4*/ 	.word	0x000181b0


	//   ....[223]....
        /*09b8*/ 	.word	0x00018250


	//   ....[224]....
        /*09bc*/ 	.word	0x000182c0


	//   ....[225]....
        /*09c0*/ 	.word	0x00018370


	//   ....[226]....
        /*09c4*/ 	.word	0x000183d0


	//   ....[227]....
        /*09c8*/ 	.word	0x00018480


	//   ....[228]....
        /*09cc*/ 	.word	0x000184e0


	//   ....[229]....
        /*09d0*/ 	.word	0x00018590


	//   ....[230]....
        /*09d4*/ 	.word	0x000185f0


	//   ....[231]....
        /*09d8*/ 	.word	0x000186a0


	//   ....[232]....
        /*09dc*/ 	.word	0x00018700


	//   ....[233]....
        /*09e0*/ 	.word	0x000187b0


	//   ....[234]....
        /*09e4*/ 	.word	0x00018810


	//   ....[235]....
        /*09e8*/ 	.word	0x000188c0


	//   ....[236]....
        /*09ec*/ 	.word	0x00018920


	//   ....[237]....
        /*09f0*/ 	.word	0x000189d0


	//   ....[238]....
        /*09f4*/ 	.word	0x00018ac0


	//   ....[239]....
        /*09f8*/ 	.word	0x00018b70


	//   ....[240]....
        /*09fc*/ 	.word	0x00018bd0


	//   ....[241]....
        /*0a00*/ 	.word	0x00018c90


	//   ....[242]....
        /*0a04*/ 	.word	0x00018cf0


	//   ....[243]....
        /*0a08*/ 	.word	0x00018db0


	//   ....[244]....
        /*0a0c*/ 	.word	0x00018e10


	//   ....[245]....
        /*0a10*/ 	.word	0x00018ed0


	//   ....[246]....
        /*0a14*/ 	.word	0x00018f30


	//   ....[247]....
        /*0a18*/ 	.word	0x00018ff0


	//   ....[248]....
        /*0a1c*/ 	.word	0x00019050


	//   ....[249]....
        /*0a20*/ 	.word	0x00019110


	//   ....[250]....
        /*0a24*/ 	.word	0x00019170


	//   ....[251]....
        /*0a28*/ 	.word	0x00019230


	//   ....[252]....
        /*0a2c*/ 	.word	0x00019290


	//   ....[253]....
        /*0a30*/ 	.word	0x00019340


	//   ....[254]....
        /*0a34*/ 	.word	0x00019430


	//   ....[255]....
        /*0a38*/ 	.word	0x000194e0


	//   ....[0]....
        /*0a3c*/ 	.word	0x00019550


	//   ....[1]....
        /*0a40*/ 	.word	0x00019600


	//   ....[2]....
        /*0a44*/ 	.word	0x00019660


	//   ....[3]....
        /*0a48*/ 	.word	0x00019720


	//   ....[4]....
        /*0a4c*/ 	.word	0x00019780


	//   ....[5]....
        /*0a50*/ 	.word	0x00019840


	//   ....[6]....
        /*0a54*/ 	.word	0x000198a0


	//   ....[7]....
        /*0a58*/ 	.word	0x00019960


	//   ....[8]....
        /*0a5c*/ 	.word	0x000199c0


	//   ....[9]....
        /*0a60*/ 	.word	0x00019a80


	//   ....[10]....
        /*0a64*/ 	.word	0x00019ae0


	//   ....[11]....
        /*0a68*/ 	.word	0x00019ba0


	//   ....[12]....
        /*0a6c*/ 	.word	0x00019c00


	//   ....[13]....
        /*0a70*/ 	.word	0x00019ca0


	//   ....[14]....
        /*0a74*/ 	.word	0x00019d30


	//   ....[15]....
        /*0a78*/ 	.word	0x00019dd0


	//   ....[16]....
        /*0a7c*/ 	.word	0x00019f40


	//   ....[17]....
        /*0a80*/ 	.word	0x00019fb0


	//   ....[18]....
        /*0a84*/ 	.word	0x0001a020


	//   ....[19]....
        /*0a88*/ 	.word	0x0001a090


	//   ....[20]....
        /*0a8c*/ 	.word	0x0001a100


	//   ....[21]....
        /*0a90*/ 	.word	0x0001a180


	//   ....[22]....
        /*0a94*/ 	.word	0x0001a200


	//   ....[23]....
        /*0a98*/ 	.word	0x0001a290


	//   ....[24]....
        /*0a9c*/ 	.word	0x0001a300


	//   ....[25]....
        /*0aa0*/ 	.word	0x0001a370


	//   ....[26]....
        /*0aa4*/ 	.word	0x0001a3e0


	//   ....[27]....
        /*0aa8*/ 	.word	0x0001a460


	//   ....[28]....
        /*0aac*/ 	.word	0x0001a4d0


	//   ....[29]....
        /*0ab0*/ 	.word	0x0001a580


	//   ....[30]....
        /*0ab4*/ 	.word	0x0001a5d0


	//   ....[31]....
        /*0ab8*/ 	.word	0x0001a660


	//   ....[32]....
        /*0abc*/ 	.word	0x0001a790


	//----- nvinfo : EIATTR_REG_RECONFIG
	.align		4
.L_203:
        /*0ac0*/ 	.byte	0x01, 0x54
	.zero		2


	//----- nvinfo : EIATTR_SYSCALL_OFFSETS
	.align		4
        /*0ac4*/ 	.byte	0x04, 0x46
        /*0ac6*/ 	.short	(.L_205 - .L_204)


	//   ....[0]....
.L_204:
        /*0ac8*/ 	.word	0x00001e30


	//   ....[1]....
        /*0acc*/ 	.word	0x000117f0


	//   ....[2]....
        /*0ad0*/ 	.word	0x00011940


	//   ....[3]....
        /*0ad4*/ 	.word	0x00011a30


	//   ....[4]....
        /*0ad8*/ 	.word	0x00012910


	//----- nvinfo : EIATTR_MBARRIER_INSTR_OFFSETS
	.align		4
.L_205:
        /*0adc*/ 	.byte	0x04, 0x39
        /*0ade*/ 	.short	(.L_207 - .L_206)


	//   ....[0]....
.L_206:
        /*0ae0*/ 	.word	0x00000180
        /*0ae4*/ 	.word	0x000000ff
        /*0ae8*/ 	.word	0x00016800
        /*0aec*/ 	.short	0x0100
        /*0aee*/ 	.byte	0x08
	.zero		1


	//   ....[1]....
        /*0af0*/ 	.word	0x00000190
        /*0af4*/ 	.word	0x000000ff
        /*0af8*/ 	.word	0x00016820
        /*0afc*/ 	.short	0x0100
        /*0afe*/ 	.byte	0x08
	.zero		1


	//   ....[2]....
        /*0b00*/ 	.word	0x00000280
        /*0b04*/ 	.word	0x000000ff
        /*0b08*/ 	.word	0x00016830
        /*0b0c*/ 	.short	0x0100
        /*0b0e*/ 	.byte	0x08
	.zero		1


	//   ....[3]....
        /*0b10*/ 	.word	0x00000290
        /*0b14*/ 	.word	0x000000ff
        /*0b18*/ 	.word	0x00016840
        /*0b1c*/ 	.short	0x0100
        /*0b1e*/ 	.byte	0x08
	.zero		1


	//   ....[4]....
        /*0b20*/ 	.word	0x000002a0
        /*0b24*/ 	.word	0x000000ff
        /*0b28*/ 	.word	0x00016838
        /*0b2c*/ 	.short	0x0100
        /*0b2e*/ 	.byte	0x08
	.zero		1


	//   ....[5]....
        /*0b30*/ 	.word	0x000002b0
        /*0b34*/ 	.word	0x000000ff
        /*0b38*/ 	.word	0x00016848
        /*0b3c*/ 	.short	0x0100
        /*0b3e*/ 	.byte	0x08
	.zero		1


	//   ....[6]....
        /*0b40*/ 	.word	0x000003e0
        /*0b44*/ 	.word	0x000000ff
        /*0b48*/ 	.word	0x00016850
        /*0b4c*/ 	.short	0x0100
        /*0b4e*/ 	.byte	0x08
	.zero		1


	//   ....[7]....
        /*0b50*/ 	.word	0x000003f0
        /*0b54*/ 	.word	0x000000ff
        /*0b58*/ 	.word	0x00016860
        /*0b5c*/ 	.short	0x0100
        /*0b5e*/ 	.byte	0x08
	.zero		1


	//   ....[8]....
        /*0b60*/ 	.word	0x00000400
        /*0b64*/ 	.word	0x000000ff
        /*0b68*/ 	.word	0x00016858
        /*0b6c*/ 	.short	0x0100
        /*0b6e*/ 	.byte	0x08
	.zero		1


	//   ....[9]....
        /*0b70*/ 	.word	0x00000410
        /*0b74*/ 	.word	0x000000ff
        /*0b78*/ 	.word	0x00016868
        /*0b7c*/ 	.short	0x0100
        /*0b7e*/ 	.byte	0x08
	.zero		1


	//   ....[10]....
        /*0b80*/ 	.word	0x00000500
        /*0b84*/ 	.word	0x000000ff
        /*0b88*/ 	.word	0x00016870
        /*0b8c*/ 	.short	0x0100
        /*0b8e*/ 	.byte	0x06
	.zero		1


	//   ....[11]....
        /*0b90*/ 	.word	0x00000510
        /*0b94*/ 	.word	0x000000ff
        /*0b98*/ 	.word	0x00016880
        /*0b9c*/ 	.short	0x0100
        /*0b9e*/ 	.byte	0x06
	.zero		1


	//   ....[12]....
        /*0ba0*/ 	.word	0x00000520
        /*0ba4*/ 	.word	0x000000ff
        /*0ba8*/ 	.word	0x00016878
        /*0bac*/ 	.short	0x0100
        /*0bae*/ 	.byte	0x06
	.zero		1


	//   ....[13]....
        /*0bb0*/ 	.word	0x00000530
        /*0bb4*/ 	.word	0x000000ff
        /*0bb8*/ 	.word	0x00016888
        /*0bbc*/ 	.short	0x0100
        /*0bbe*/ 	.byte	0x06
	.zero		1


	//   ....[14]....
        /*0bc0*/ 	.word	0x00000660
        /*0bc4*/ 	.word	0x000000ff
        /*0bc8*/ 	.word	0x00016890
        /*0bcc*/ 	.short	0x0100
        /*0bce*/ 	.byte	0x08
	.zero		1


	//   ....[15]....
        /*0bd0*/ 	.word	0x00000670
        /*0bd4*/ 	.word	0x000000ff
        /*0bd8*/ 	.word	0x000168a0
        /*0bdc*/ 	.short	0x0100
        /*0bde*/ 	.byte	0x08
	.zero		1


	//   ....[16]....
        /*0be0*/ 	.word	0x00000680
        /*0be4*/ 	.word	0x000000ff
        /*0be8*/ 	.word	0x00016898
        /*0bec*/ 	.short	0x0100
        /*0bee*/ 	.byte	0x08
	.zero		1


	//   ....[17]....
        /*0bf0*/ 	.word	0x00000690
        /*0bf4*/ 	.word	0x000000ff
        /*0bf8*/ 	.word	0x000168a8
        /*0bfc*/ 	.short	0x0100
        /*0bfe*/ 	.byte	0x08
	.zero		1


	//   ....[18]....
        /*0c00*/ 	.word	0x000007d0
        /*0c04*/ 	.word	0x000000ff
        /*0c08*/ 	.word	0x000168b0
        /*0c0c*/ 	.short	0x0100
        /*0c0e*/ 	.byte	0x08
	.zero		1


	//   ....[19]....
        /*0c10*/ 	.word	0x000007e0
        /*0c14*/ 	.word	0x000000ff
        /*0c18*/ 	.word	0x000168c0
        /*0c1c*/ 	.short	0x0100
        /*0c1e*/ 	.byte	0x08
	.zero		1


	//   ....[20]....
        /*0c20*/ 	.word	0x000007f0
        /*0c24*/ 	.word	0x000000ff
        /*0c28*/ 	.word	0x000168b8
        /*0c2c*/ 	.short	0x0100
        /*0c2e*/ 	.byte	0x08
	.zero		1


	//   ....[21]....
        /*0c30*/ 	.word	0x00000800
        /*0c34*/ 	.word	0x000000ff
        /*0c38*/ 	.word	0x000168c8
        /*0c3c*/ 	.short	0x0100
        /*0c3e*/ 	.byte	0x08
	.zero		1


	//   ....[22]....
        /*0c40*/ 	.word	0x00001eb0
        /*0c44*/ 	.word	0x000000ff
        /*0c48*/ 	.word	0x00016800
        /*0c4c*/ 	.short	0x010a
        /*0c4e*/ 	.byte	0x2d
	.zero		1


	//   ....[23]....
        /*0c50*/ 	.word	0x00001f30
        /*0c54*/ 	.word	0x00000003
        /*0c58*/ 	.word	0x00016830
        /*0c5c*/ 	.short	0x010a
        /*0c5e*/ 	.byte	0x3f
	.zero		1


	//   ....[24]....
        /*0c60*/ 	.word	0x00001f70
        /*0c64*/ 	.word	0x00000003
        /*0c68*/ 	.word	0x00016830
        /*0c6c*/ 	.short	0x010a
        /*0c6e*/ 	.byte	0x3f
	.zero		1


	//   ....[25]....
        /*0c70*/ 	.word	0x00002310
        /*0c74*/ 	.word	0x000000ff
        /*0c78*/ 	.word	0x00000000
        /*0c7c*/ 	.short	0x0101
        /*0c7e*/ 	.byte	0x06
	.zero		1


	//   ....[26]....
        /*0c80*/ 	.word	0x000051a0
        /*0c84*/ 	.word	0x000000ff
        /*0c88*/ 	.word	0x00016830
        /*0c8c*/ 	.short	0x010a
        /*0c8e*/ 	.byte	0x06
	.zero		1


	//   ....[27]....
        /*0c90*/ 	.word	0x000051e0
        /*0c94*/ 	.word	0x000000ff
        /*0c98*/ 	.word	0x00016830
        /*0c9c*/ 	.short	0x010a
        /*0c9e*/ 	.byte	0x06
	.zero		1


	//   ....[28]....
        /*0ca0*/ 	.word	0x00005410
        /*0ca4*/ 	.word	0x000000ff
        /*0ca8*/ 	.word	0x00016850
        /*0cac*/ 	.short	0x010a
        /*0cae*/ 	.byte	0x06
	.zero		1


	//   ....[29]....
        /*0cb0*/ 	.word	0x00005450
        /*0cb4*/ 	.word	0x000000ff
        /*0cb8*/ 	.word	0x00016850
        /*0cbc*/ 	.short	0x010a
        /*0cbe*/ 	.byte	0x06
	.zero		1


	//   ....[30]....
        /*0cc0*/ 	.word	0x00005880
        /*0cc4*/ 	.word	0x000000ff
        /*0cc8*/ 	.word	0x00000000
        /*0ccc*/ 	.short	0x0101
        /*0cce*/ 	.byte	0x06
	.zero		1


	//   ....[31]....
        /*0cd0*/ 	.word	0x00007b20
        /*0cd4*/ 	.word	0x000000ff
        /*0cd8*/ 	.word	0x00000000
        /*0cdc*/ 	.short	0x0101
        /*0cde*/ 	.byte	0x06
	.zero		1


	//   ....[32]....
        /*0ce0*/ 	.word	0x00008260
        /*0ce4*/ 	.word	0x000000ff
        /*0ce8*/ 	.word	0x00016830
        /*0cec*/ 	.short	0x010a
        /*0cee*/ 	.byte	0x06
	.zero		1


	//   ....[33]....
        /*0cf0*/ 	.word	0x000082a0
        /*0cf4*/ 	.word	0x000000ff
        /*0cf8*/ 	.word	0x00016830
        /*0cfc*/ 	.short	0x010a
        /*0cfe*/ 	.byte	0x06
	.zero		1


	//   ....[34]....
        /*0d00*/ 	.word	0x000084d0
        /*0d04*/ 	.word	0x000000ff
        /*0d08*/ 	.word	0x00016850
        /*0d0c*/ 	.short	0x010a
        /*0d0e*/ 	.byte	0x06
	.zero		1


	//   ....[35]....
        /*0d10*/ 	.word	0x00008510
        /*0d14*/ 	.word	0x000000ff
        /*0d18*/ 	.word	0x00016850
        /*0d1c*/ 	.short	0x010a
        /*0d1e*/ 	.byte	0x06
	.zero		1


	//   ....[36]....
        /*0d20*/ 	.word	0x00008940
        /*0d24*/ 	.word	0x000000ff
        /*0d28*/ 	.word	0x00000000
        /*0d2c*/ 	.short	0x0101
        /*0d2e*/ 	.byte	0x06
	.zero		1


	//   ....[37]....
        /*0d30*/ 	.word	0x00009ae0
        /*0d34*/ 	.word	0x000000ff
        /*0d38*/ 	.word	0x00000000
        /*0d3c*/ 	.short	0x0101
        /*0d3e*/ 	.byte	0x06
	.zero		1


	//   ....[38]....
        /*0d40*/ 	.word	0x00009fe0
        /*0d44*/ 	.word	0x000000ff
        /*0d48*/ 	.word	0x00016830
        /*0d4c*/ 	.short	0x010a
        /*0d4e*/ 	.byte	0x06
	.zero		1


	//   ....[39]....
        /*0d50*/ 	.word	0x0000a020
        /*0d54*/ 	.word	0x000000ff
        /*0d58*/ 	.word	0x00016830
        /*0d5c*/ 	.short	0x010a
        /*0d5e*/ 	.byte	0x06
	.zero		1


	//   ....[40]....
        /*0d60*/ 	.word	0x0000a220
        /*0d64*/ 	.word	0x000000ff
        /*0d68*/ 	.word	0x00016850
        /*0d6c*/ 	.short	0x010a
        /*0d6e*/ 	.byte	0x06
	.zero		1


	//   ....[41]....
        /*0d70*/ 	.word	0x0000a260
        /*0d74*/ 	.word	0x000000ff
        /*0d78*/ 	.word	0x00016850
        /*0d7c*/ 	.short	0x010a
        /*0d7e*/ 	.byte	0x06
	.zero		1


	//   ....[42]....
        /*0d80*/ 	.word	0x0000a690
        /*0d84*/ 	.word	0x000000ff
        /*0d88*/ 	.word	0x00000000
        /*0d8c*/ 	.short	0x0101
        /*0d8e*/ 	.byte	0x06
	.zero		1


	//   ....[43]....
        /*0d90*/ 	.word	0x0000c930
        /*0d94*/ 	.word	0x000000ff
        /*0d98*/ 	.word	0x00000000
        /*0d9c*/ 	.short	0x0101
        /*0d9e*/ 	.byte	0x06
	.zero		1


	//   ....[44]....
        /*0da0*/ 	.word	0x0000cd30
        /*0da4*/ 	.word	0x000000ff
        /*0da8*/ 	.word	0x00016850
        /*0dac*/ 	.short	0x010a
        /*0dae*/ 	.byte	0x05
	.zero		1


	//   ....[45]....
        /*0db0*/ 	.word	0x0000cd70
        /*0db4*/ 	.word	0x000000ff
        /*0db8*/ 	.word	0x00016850
        /*0dbc*/ 	.short	0x010a
        /*0dbe*/ 	.byte	0x05
	.zero		1


	//   ....[46]....
        /*0dc0*/ 	.word	0x0000d2f0
        /*0dc4*/ 	.word	0x000000ff
        /*0dc8*/ 	.word	0x00000000
        /*0dcc*/ 	.short	0x0101
        /*0dce*/ 	.byte	0x04
	.zero		1


	//   ....[47]....
        /*0dd0*/ 	.word	0x0000e2e0
        /*0dd4*/ 	.word	0x00000000
        /*0dd8*/ 	.word	0x00000000
        /*0ddc*/ 	.short	0x0101
        /*0dde*/ 	.byte	0x3f
	.zero		1


	//   ....[48]....
        /*0de0*/ 	.word	0x0000e970
        /*0de4*/ 	.word	0x00000006
        /*0de8*/ 	.word	0x00000000
        /*0dec*/ 	.short	0x0101
        /*0dee*/ 	.byte	0x3f
	.zero		1


	//   ....[49]....
        /*0df0*/ 	.word	0x00011ef0
        /*0df4*/ 	.word	0x00000005
        /*0df8*/ 	.word	0x00016840
        /*0dfc*/ 	.short	0x010a
        /*0dfe*/ 	.byte	0x3f
	.zero		1


	//   ....[50]....
        /*0e00*/ 	.word	0x00012660
        /*0e04*/ 	.word	0x00000005
        /*0e08*/ 	.word	0x00016830
        /*0e0c*/ 	.short	0x0107
        /*0e0e*/ 	.byte	0x3f
	.zero		1


	//   ....[51]....
        /*0e10*/ 	.word	0x00012730
        /*0e14*/ 	.word	0x00000005
        /*0e18*/ 	.word	0x00016830
        /*0e1c*/ 	.short	0x0101
        /*0e1e*/ 	.byte	0x3f
	.zero		1


	//   ....[52]....
        /*0e20*/ 	.word	0x00013540
        /*0e24*/ 	.word	0x00000016
        /*0e28*/ 	.word	0x00016800
        /*0e2c*/ 	.short	0x0107
        /*0e2e*/ 	.byte	0x3f
	.zero		1


	//   ....[53]....
        /*0e30*/ 	.word	0x00013640
        /*0e34*/ 	.word	0x00000016
        /*0e38*/ 	.word	0x00016800
        /*0e3c*/ 	.short	0x0101
        /*0e3e*/ 	.byte	0x3f
	.zero		1


	//   ....[54]....
        /*0e40*/ 	.word	0x00013670
        /*0e44*/ 	.word	0x00000016
        /*0e48*/ 	.word	0x00016820
        /*0e4c*/ 	.short	0x010a
        /*0e4e*/ 	.byte	0x3f
	.zero		1


	//   ....[55]....
        /*0e50*/ 	.word	0x00013a00
        /*0e54*/ 	.word	0x00000005
        /*0e58*/ 	.word	0x00016840
        /*0e5c*/ 	.short	0x010a
        /*0e5e*/ 	.byte	0x3f
	.zero		1


	//   ....[56]....
        /*0e60*/ 	.word	0x00013ed0
        /*0e64*/ 	.word	0x00000005
        /*0e68*/ 	.word	0x00016830
        /*0e6c*/ 	.short	0x0107
        /*0e6e*/ 	.byte	0x3f
	.zero		1


	//   ....[57]....
        /*0e70*/ 	.word	0x00013f90
        /*0e74*/ 	.word	0x00000005
        /*0e78*/ 	.word	0x00016830
        /*0e7c*/ 	.short	0x0101
        /*0e7e*/ 	.byte	0x3f
	.zero		1


	//   ....[58]....
        /*0e80*/ 	.word	0x00013ff0
        /*0e84*/ 	.word	0x00000005
        /*0e88*/ 	.word	0x00016860
        /*0e8c*/ 	.short	0x010a
        /*0e8e*/ 	.byte	0x3f
	.zero		1


	//   ....[59]....
        /*0e90*/ 	.word	0x000144d0
        /*0e94*/ 	.word	0x00000005
        /*0e98*/ 	.word	0x00016850
        /*0e9c*/ 	.short	0x0107
        /*0e9e*/ 	.byte	0x3f
	.zero		1


	//   ....[60]....
        /*0ea0*/ 	.word	0x00014640
        /*0ea4*/ 	.word	0x00000005
        /*0ea8*/ 	.word	0x00016850
        /*0eac*/ 	.short	0x0101
        /*0eae*/ 	.byte	0x3f
	.zero		1


	//   ....[61]....
        /*0eb0*/ 	.word	0x00014860
        /*0eb4*/ 	.word	0x00000000
        /*0eb8*/ 	.word	0x00016860
        /*0ebc*/ 	.short	0x010a
        /*0ebe*/ 	.byte	0x3f
	.zero		1


	//   ....[62]....
        /*0ec0*/ 	.word	0x00014ce0
        /*0ec4*/ 	.word	0x00000000
        /*0ec8*/ 	.word	0x00016850
        /*0ecc*/ 	.short	0x0107
        /*0ece*/ 	.byte	0x3f
	.zero		1


	//   ....[63]....
        /*0ed0*/ 	.word	0x00014da0
        /*0ed4*/ 	.word	0x00000000
        /*0ed8*/ 	.word	0x00016850
        /*0edc*/ 	.short	0x0101
        /*0ede*/ 	.byte	0x3f
	.zero		1


	//   ....[64]....
        /*0ee0*/ 	.word	0x00015ef0
        /*0ee4*/ 	.word	0x00000004
        /*0ee8*/ 	.word	0x00016820
        /*0eec*/ 	.short	0x010a
        /*0eee*/ 	.byte	0x3f
	.zero		1


	//   ....[65]....
        /*0ef0*/ 	.word	0x00016070
        /*0ef4*/ 	.word	0x00000005
        /*0ef8*/ 	.word	0x00016840
        /*0efc*/ 	.short	0x010a
        /*0efe*/ 	.byte	0x3f
	.zero		1


	//   ....[66]....
        /*0f00*/ 	.word	0x00016110
        /*0f04*/ 	.word	0x00000019
        /*0f08*/ 	.word	0x00016840
        /*0f0c*/ 	.short	0x010a
        /*0f0e*/ 	.byte	0x3f
	.zero		1


	//   ....[67]....
        /*0f10*/ 	.word	0x00016150
        /*0f14*/ 	.word	0x00000005
        /*0f18*/ 	.word	0x00016860
        /*0f1c*/ 	.short	0x010a
        /*0f1e*/ 	.byte	0x3f
	.zero		1


	//   ....[68]....
        /*0f20*/ 	.word	0x00016190
        /*0f24*/ 	.word	0x00000019
        /*0f28*/ 	.word	0x00016860
        /*0f2c*/ 	.short	0x010a
        /*0f2e*/ 	.byte	0x3f
	.zero		1


	//   ....[69]....
        /*0f30*/ 	.word	0x00016200
        /*0f34*/ 	.word	0x00000003
        /*0f38*/ 	.word	0x00016800
        /*0f3c*/ 	.short	0x010a
        /*0f3e*/ 	.byte	0x3f
	.zero		1


	//   ....[70]....
        /*0f40*/ 	.word	0x00016250
        /*0f44*/ 	.word	0x00000003
        /*0f48*/ 	.word	0x00016830
        /*0f4c*/ 	.short	0x010a
        /*0f4e*/ 	.byte	0x3f
	.zero		1


	//   ....[71]....
        /*0f50*/ 	.word	0x000162b0
        /*0f54*/ 	.word	0x00000005
        /*0f58*/ 	.word	0x00016830
        /*0f5c*/ 	.short	0x010a
        /*0f5e*/ 	.byte	0x3f
	.zero		1


	//   ....[72]....
        /*0f60*/ 	.word	0x00016310
        /*0f64*/ 	.word	0x00000005
        /*0f68*/ 	.word	0x00016850
        /*0f6c*/ 	.short	0x010a
        /*0f6e*/ 	.byte	0x3f
	.zero		1


	//   ....[73]....
        /*0f70*/ 	.word	0x00016370
        /*0f74*/ 	.word	0x00000005
        /*0f78*/ 	.word	0x00016830
        /*0f7c*/ 	.short	0x010a
        /*0f7e*/ 	.byte	0x3f
	.zero		1


	//   ....[74]....
        /*0f80*/ 	.word	0x000163d0
        /*0f84*/ 	.word	0x00000005
        /*0f88*/ 	.word	0x00016850
        /*0f8c*/ 	.short	0x010a
        /*0f8e*/ 	.byte	0x3f
	.zero		1


	//   ....[75]....
        /*0f90*/ 	.word	0x00016430
        /*0f94*/ 	.word	0x00000005
        /*0f98*/ 	.word	0x00016830
        /*0f9c*/ 	.short	0x010a
        /*0f9e*/ 	.byte	0x3f
	.zero		1


	//   ....[76]....
        /*0fa0*/ 	.word	0x00016490
        /*0fa4*/ 	.word	0x00000005
        /*0fa8*/ 	.word	0x00016850
        /*0fac*/ 	.short	0x010a
        /*0fae*/ 	.byte	0x3f
	.zero		1


	//   ....[77]....
        /*0fb0*/ 	.word	0x000164f0
        /*0fb4*/ 	.word	0x00000007
        /*0fb8*/ 	.word	0x00016850
        /*0fbc*/ 	.short	0x010a
        /*0fbe*/ 	.byte	0x3f
	.zero		1


	//   ....[78]....
        /*0fc0*/ 	.word	0x00016610
        /*0fc4*/ 	.word	0x00000005
        /*0fc8*/ 	.word	0x00016840
        /*0fcc*/ 	.short	0x010a
        /*0fce*/ 	.byte	0x3f
	.zero		1


	//   ....[79]....
        /*0fd0*/ 	.word	0x000180b0
        /*0fd4*/ 	.word	0x00000016
        /*0fd8*/ 	.word	0x00016820
        /*0fdc*/ 	.short	0x010a
        /*0fde*/ 	.byte	0x3f
	.zero		1


	//   ....[80]....
        /*0fe0*/ 	.word	0x00018100
        /*0fe4*/ 	.word	0x00000005
        /*0fe8*/ 	.word	0x00016840
        /*0fec*/ 	.short	0x010a
        /*0fee*/ 	.byte	0x3f
	.zero		1


	//   ....[81]....
        /*0ff0*/ 	.word	0x00018a10
        /*0ff4*/ 	.word	0x00000005
        /*0ff8*/ 	.word	0x00016860
        /*0ffc*/ 	.short	0x010a
        /*0ffe*/ 	.byte	0x3f
	.zero		1


	//   ....[82]....
        /*1000*/ 	.word	0x00019380
        /*1004*/ 	.word	0x00000000
        /*1008*/ 	.word	0x00016860
        /*100c*/ 	.short	0x010a
        /*100e*/ 	.byte	0x3f
	.zero		1


	//   ....[83]....
        /*1010*/ 	.word	0x0001a6b0
        /*1014*/ 	.word	0x00000004
        /*1018*/ 	.word	0x00016820
        /*101c*/ 	.short	0x010a
        /*101e*/ 	.byte	0x3f
	.zero		1


	//   ....[84]....
        /*1020*/ 	.word	0x0001a850
        /*1024*/ 	.word	0x00000005
        /*1028*/ 	.word	0x00016840
        /*102c*/ 	.short	0x010a
        /*102e*/ 	.byte	0x3f
	.zero		1


	//   ....[85]....
        /*1030*/ 	.word	0x0001a8a0
        /*1034*/ 	.word	0x00000019
        /*1038*/ 	.word	0x00016840
        /*103c*/ 	.short	0x010a
        /*103e*/ 	.byte	0x3f
	.zero		1


	//   ....[86]....
        /*1040*/ 	.word	0x0001a8f0
        /*1044*/ 	.word	0x00000005
        /*1048*/ 	.word	0x00016860
        /*104c*/ 	.short	0x010a
        /*104e*/ 	.byte	0x3f
	.zero		1


	//----- nvinfo : EIATTR_NUM_MBARRIERS
	.align		4
.L_207:
        /*1050*/ 	.byte	0x03, 0x38
        /*1052*/ 	.short	0x0016


	//----- nvinfo : EIATTR_EXIT_INSTR_OFFSETS
	.align		4
        /*1054*/ 	.byte	0x04, 0x1c
        /*1056*/ 	.short	(.L_209 - .L_208)


	//   ....[0]....
.L_208:
        /*1058*/ 	.word	0x000009b0


	//   ....[1]....
        /*105c*/ 	.word	0x0000f920


	//   ....[2]....
        /*1060*/ 	.word	0x000161e0


	//----- nvinfo : EIATTR_MAX_THREADS
	.align		4
.L_209:
        /*1064*/ 	.byte	0x04, 0x05
        /*1066*/ 	.short	(.L_211 - .L_210)
.L_210:
        /*1068*/ 	.word	0x00000200
        /*106c*/ 	.word	0x00000001
        /*1070*/ 	.word	0x00000001


	//----- nvinfo : EIATTR_CRS_STACK_SIZE
	.align		4
.L_211:
        /*1074*/ 	.byte	0x04, 0x1e
        /*1076*/ 	.short	(.L_213 - .L_212)
.L_212:
        /*1078*/ 	.word	0x00000000


	//----- nvinfo : EIATTR_CBANK_PARAM_SIZE
	.align		4
.L_213:
        /*107c*/ 	.byte	0x03, 0x19
        /*107e*/ 	.short	0x0af0


	//----- nvinfo : EIATTR_PARAM_CBANK
	.align		4
        /*1080*/ 	.byte	0x04, 0x0a
        /*1082*/ 	.short	(.L_215 - .L_214)
	.align		4
.L_214:
        /*1084*/ 	.word	index@(.nv.constant0._ZN7cutlass13device_kernelIN5flash11enable_sm90INS1_16FlashAttnFwdSm90INS1_25CollectiveMainloopFwdSm90ILi2EN4cute5tupleIJNS5_1CILi1EEES8_S8_EEENS6_IJNS7_ILi192EEENS7_ILi128EEENS7_ILi64EEEEEELi64ENS_6half_tEfNS_4arch4Sm90ELb0ELb1ELb0ELb1ELb1ELb0ELb0ELb1ELb1ELb1ELb1ELb0EEENS1_21CollectiveEpilogueFwdINS6_IJSA_SC_SB_EEES9_SE_SG_Li384ELb1ELb1ELb1ELb0EEENS1_36VarlenDynamicPersistentTileSchedulerILi192ELi128ELi384ELi128ELb1ELb1ELb1ELb1ELb0ELb1EEEEEEEEEvNT_6ParamsE)
        /*1088*/ 	.short	0x0210
        /*108a*/ 	.short	0x0af0


	//----- nvinfo : EIATTR_SW_WAR
	.align		4
.L_215:
        /*108c*/ 	.byte	0x04, 0x36
        /*108e*/ 	.short	(.L_217 - .L_216)
.L_216:
        /*1090*/ 	.word	0x00000008
.L_217:


//--------------------- .nv.info._ZN7cutlass13device_kernelIN5flash11enable_sm90INS1_16FlashAttnFwdSm90INS1_25CollectiveMainloopFwdSm90ILi2EN4cute5tupleIJNS5_1CILi1EEES8_S8_EEENS6_IJNS7_ILi192EEENS7_ILi128EEENS7_ILi64EEEEEELi64ENS_6half_tEfNS_4arch4Sm90ELb0ELb1ELb0ELb1ELb1ELb1ELb0ELb1ELb1ELb1ELb1ELb0EEENS1_21CollectiveEpilogueFwdINS6_IJSA_SC_SB_EEES9_SE_SG_Li384ELb1ELb1ELb1ELb0EEENS1_36VarlenDynamicPersistentTileSchedulerILi192ELi128ELi384ELi128ELb1ELb1ELb1ELb1ELb0ELb1EEEEEEEEEvNT_6ParamsE --------------------------
	.section	.nv.info._ZN7cutlass13device_kernelIN5flash11enable_sm90INS1_16FlashAttnFwdSm90INS1_25CollectiveMainloopFwdSm90ILi2EN4cute5tupleIJNS5_1CILi1EEES8_S8_EEENS6_IJNS7_ILi192EEENS7_ILi128EEENS7_ILi64EEEEEELi64ENS_6half_tEfNS_4arch4Sm90ELb0ELb1ELb0ELb1ELb1ELb1ELb0ELb1ELb1ELb1ELb1ELb0EEENS1_21CollectiveEpilogueFwdINS6_IJSA_SC_SB_EEES9_SE_SG_Li384ELb1ELb1ELb1ELb0EEENS1_36VarlenDynamicPersistentTileSchedulerILi192ELi128ELi384ELi128ELb1ELb1ELb1ELb1ELb0ELb1EEEEEEEEEvNT_6ParamsE,"",@"SHT_CUDA_INFO"
	.sectionflags	@""
	.align	4


	//----- nvinfo : EIATTR_CUDA_API_VERSION
	.align		4
        /*0000*/ 	.byte	0x04, 0x37
        /*0002*/ 	.short	(.L_219 - .L_218)
.L_218:
        /*0004*/ 	.word	0x00000082


	//----- nvinfo : EIATTR_KPARAM_INFO
	.align		4
.L_219:
        /*0008*/ 	.byte	0x04, 0x17
        /*000a*/ 	.short	(.L_221 - .L_220)
.L_220:
        /*000c*/ 	.word	0x00000000
        /*0010*/ 	.short	0x0000
        /*0012*/ 	.short	0x0070
        /*0014*/ 	.byte	0x00, 0xf0, 0x01, 0x2a


	//----- nvinfo : EIATTR_SPARSE_MMA_MASK
	.align		4
.L_221:
        /*0018*/ 	.byte	0x03, 0x50
        /*001a*/ 	.short	0x0000


	//----- nvinfo : EIATTR_MAXREG_COUNT
	.align		4
        /*001c*/ 	.byte	0x03, 0x1b
        /*001e*/ 	.short	0x0080


	//----- nvinfo : EIATTR_NUM_BARRIERS
	.align		4
        /*0020*/ 	.byte	0x02, 0x4c
        /*0022*/ 	.byte	0x10
	.zero		1


	//----- nvinfo : EIATTR_EXTERNS
	.align		4
        /*0024*/ 	.byte	0x04, 0x0f
        /*0026*/ 	.short	(.L_223 - .L_222)


	//   ....[0]....
	.align		4
.L_222:
        /*0028*/ 	.word	index@(__assertfail)


	//----- nvinfo : EIATTR_ANNOTATIONS
	.align		4
.L_223:
        /*002c*/ 	.byte	0x04, 0x55
        /*002e*/ 	.short	(.L_225 - .L_224)


	//   ....[0]....
.L_224:
        /* <DEDUP_REMOVED lines=82> */


	//----- nvinfo : EIATTR_MERCURY_ISA_VERSION
	.align		4
.L_225:
        /*0538*/ 	.byte	0x03, 0x5f
        /*053a*/ 	.short	0x0101


	//----- nvinfo : EIATTR_UNUSED_LOAD_BYTE_OFFSET
	.align		4
        /*053c*/ 	.byte	0x04, 0x44
        /*053e*/ 	.short	(.L_227 - .L_226)


	//   ....[0]....
.L_226:
        /*0540*/ 	.word	0x00000a90
        /*0544*/ 	.word	0x0000fff0


	//   ....[1]....
        /*0548*/ 	.word	0x00015b70
        /*054c*/ 	.word	0x0000fff0


	//----- nvinfo : EIATTR_INT_WARP_WIDE_INSTR_OFFSETS
	.align		4
.L_227:
        /*0550*/ 	.byte	0x04, 0x31
        /*0552*/ 	.short	(.L_229 - .L_228)


	//   ....[0]....
.L_228:
        /*0554*/ 	.word	0x00000130


	//   ....[1]....
        /*0558*/ 	.word	0x00000170


	//   ....[2]....
        /*055c*/ 	.word	0x000001e0


	//   ....[3]....
        /*0560*/ 	.word	0x0001b150


	//   ....[4]....
        /*0564*/ 	.word	0x0001b1e0


	//   ....[5]....
        /*0568*/ 	.word	0x0001e330


	//   ....[6]....
        /*056c*/ 	.word	0x0001e3c0


	//----- nvinfo : EIATTR_COOP_GROUP_MASK_REGIDS
	.align		4
.L_229:
        /*0570*/ 	.byte	0x04, 0x29
        /*0572*/ 	.short	(.L_231 - .L_230)


	//   ....[0]....
.L_230:
        /*0574*/ 	.word	0xffffffff


	//   ....[1]....
        /*0578*/ 	.word	0xffffffff


	//   ....[2]....
        /*057c*/ 	.word	0xffffffff


	//   ....[3]....
        /*0580*/ 	.word	0xffffffff


	//   ....[4]....
        /*0584*/ 	.word	0xffffffff


	//   ....[5]....
        /*0588*/ 	.word	0xffffffff


	//   ....[6]....
        /*058c*/ 	.word	0xffffffff


	//   ....[7]....
        /*0590*/ 	.word	0xffffffff


	//   ....[8]....
        /*0594*/ 	.word	0xffffffff


	//   ....[9]....
        /*0598*/ 	.word	0xffffffff


	//   ....[10]....
        /*059c*/ 	.word	0xffffffff


	//   ....[11]....
        /*05a0*/ 	.word	0xffffffff


	//   ....[12]....
        /*05a4*/ 	.word	0xffffffff


	//   ....[13]....
        /*05a8*/ 	.word	0xffffffff


	//   ....[14]....
        /*05ac*/ 	.word	0xffffffff


	//   ....[15]....
        /*05b0*/ 	.word	0xffffffff


	//   ....[16]....
        /*05b4*/ 	.word	0xffffffff


	//   ....[17]....
        /*05b8*/ 	.word	0xffffffff


	//   ....[18]....
        /*05bc*/ 	.word	0xffffffff


	//   ....[19]....
        /*05c0*/ 	.word	0xffffffff


	//   ....[20]....
        /*05c4*/ 	.word	0xffffffff


	//   ....[21]....
        /*05c8*/ 	.word	0xffffffff


	//   ....[22]....
        /*05cc*/ 	.word	0xffffffff


	//   ....[23]....
        /*05d0*/ 	.word	0xffffffff


	//   ....[24]....
        /*05d4*/ 	.word	0xffffffff


	//   ....[25]....
        /*05d8*/ 	.word	0xffffffff


	//   ....[26]....
        /*05dc*/ 	.word	0xffffffff


	//   ....[27]....
        /*05e0*/ 	.word	0xffffffff


	//   ....[28]....
        /*05e4*/ 	.word	0xffffffff


	//   ....[29]....
        /*05e8*/ 	.word	0xffffffff


	//   ....[30]....
        /*05ec*/ 	.word	0xffffffff


	//   ....[31]....
        /*05f0*/ 	.word	0xffffffff


	//   ....[32]....
        /*05f4*/ 	.word	0xffffffff


	//   ....[33]....
        /*05f8*/ 	.word	0xffffffff


	//   ....[34]....
        /*05fc*/ 	.word	0xffffffff


	//   ....[35]....
        /*0600*/ 	.word	0xffffffff


	//   ....[36]....
        /*0604*/ 	.word	0xffffffff


	//   ....[37]....
        /*0608*/ 	.word	0xffffffff


	//   ....[38]....
        /*060c*/ 	.word	0xffffffff


	//   ....[39]....
        /*0610*/ 	.word	0xffffffff


	//   ....[40]....
        /*0614*/ 	.word	0xffffffff


	//   ....[41]....
        /*0618*/ 	.word	0xffffffff


	//   ....[42]....
        /*061c*/ 	.word	0xffffffff


	//   ....[43]....
        /*0620*/ 	.word	0xffffffff


	//   ....[44]....
        /*0624*/ 	.word	0xffffffff


	//   ....[45]....
        /*0628*/ 	.word	0xffffffff


	//   ....[46]....
        /*062c*/ 	.word	0xffffffff


	//   ....[47]....
        /*0630*/ 	.word	0xffffffff


	//   ....[48]....
        /*0634*/ 	.word	0xffffffff


	//   ....[49]....
        /*0638*/ 	.word	0xffffffff


	//   ....[50]....
        /*063c*/ 	.word	0xffffffff


	//   ....[51]....
        /*0640*/ 	.word	0xffffffff


	//   ....[52]....
        /*0644*/ 	.word	0xffffffff


	//   ....[53]....
        /*0648*/ 	.word	0xffffffff


	//   ....[54]....
        /*064c*/ 	.word	0xffffffff


	//   ....[55]....
        /*0650*/ 	.word	0xffffffff


	//   ....[56]....
        /*0654*/ 	.word	0xffffffff


	//   ....[57]....
        /*0658*/ 	.word	0xffffffff


	//   ....[58]....
        /*065c*/ 	.word	0xffffffff


	//   ....[59]....
        /*0660*/ 	.word	0xffffffff


	//   ....[60]....
        /*0664*/ 	.word	0xffffffff


	//   ....[61]....
        /*0668*/ 	.word	0xffffffff


	//   ....[62]....
        /*066c*/ 	.word	0xffffffff


	//   ....[63]....
        /*0670*/ 	.word	0xffffffff


	//   ....[64]....
        /*0674*/ 	.word	0xffffffff


	//   ....[65]....
        /*0678*/ 	.word	0xffffffff


	//   ....[66]....
        /*067c*/ 	.word	0xffffffff


	//   ....[67]....
        /*0680*/ 	.word	0xffffffff


	//   ....[68]....
        /*0684*/ 	.word	0xffffffff


	//   ....[69]....
        /*0688*/ 	.word	0xffffffff


	//   ....[70]....
        /*068c*/ 	.word	0xffffffff


	//   ....[71]....
        /*0690*/ 	.word	0xffffffff


	//   ....[72]....
        /*0694*/ 	.word	0xffffffff


	//   ....[73]....
        /*0698*/ 	.word	0xffffffff


	//   ....[74]....
        /*069c*/ 	.word	0xffffffff


	//   ....[75]....
        /*06a0*/ 	.word	0xffffffff


	//   ....[76]....
        /*06a4*/ 	.word	0xffffffff


	//   ....[77]....
        /*06a8*/ 	.word	0xffffffff


	//   ....[78]....
        /*06ac*/ 	.word	0xffffffff


	//   ....[79]....
        /*06b0*/ 	.word	0xffffffff


	//   ....[80]....
        /*06b4*/ 	.word	0xffffffff


	//   ....[81]....
        /*06b8*/ 	.word	0xffffffff


	//   ....[82]....
        /*06bc*/ 	.word	0xffffffff


	//   ....[83]....
        /*06c0*/ 	.word	0xffffffff


	//   ....[84]....
        /*06c4*/ 	.word	0xffffffff


	//   ....[85]....
        /*06c8*/ 	.word	0xffffffff


	//   ....[86]....
        /*06cc*/ 	.word	0xffffffff


	//   ....[87]....
        /*06d0*/ 	.word	0xffffffff


	//   ....[88]....
        /*06d4*/ 	.word	0xffffffff


	//   ....[89]....
        /*06d8*/ 	.word	0xffffffff


	//   ....[90]....
        /*06dc*/ 	.word	0xffffffff


	//   ....[91]....
        /*06e0*/ 	.word	0xffffffff


	//   ....[92]....
        /*06e4*/ 	.word	0xffffffff


	//   ....[93]....
        /*06e8*/ 	.word	0xffffffff


	//   ....[94]....
        /*06ec*/ 	.word	0xffffffff


	//   ....[95]....
        /*06f0*/ 	.word	0xffffffff


	//   ....[96]....
        /*06f4*/ 	.word	0xffffffff


	//   ....[97]....
        /*06f8*/ 	.word	0xffffffff


	//   ....[98]....
        /*06fc*/ 	.word	0xffffffff


	//   ....[99]....
        /*0700*/ 	.word	0xffffffff


	//   ....[100]....
        /*0704*/ 	.word	0xffffffff


	//   ....[101]....
        /*0708*/ 	.word	0xffffffff


	//   ....[102]....
        /*070c*/ 	.word	0xffffffff


	//   ....[103]....
        /*0710*/ 	.word	0xffffffff


	//   ....[104]....
        /*0714*/ 	.word	0xffffffff


	//   ....[105]....
        /*0718*/ 	.word	0xffffffff


	//   ....[106]....
        /*071c*/ 	.word	0xffffffff


	//   ....[107]....
        /*0720*/ 	.word	0xffffffff


	//   ....[108]....
        /*0724*/ 	.word	0xffffffff


	//   ....[109]....
        /*0728*/ 	.word	0xffffffff


	//   ....[110]....
        /*072c*/ 	.word	0xffffffff


	//   ....[111]....
        /*0730*/ 	.word	0xffffffff


	//   ....[112]....
        /*0734*/ 	.word	0xffffffff


	//   ....[113]....
        /*0738*/ 	.word	0xffffffff


	//   ....[114]....
        /*073c*/ 	.word	0xffffffff


	//   ....[115]....
        /*0740*/ 	.word	0xffffffff


	//   ....[116]....
        /*0744*/ 	.word	0xffffffff


	//   ....[117]....
        /*0748*/ 	.word	0xffffffff


	//   ....[118]....
        /*074c*/ 	.word	0xffffffff


	//   ....[119]....
        /*0750*/ 	.word	0xffffffff


	//   ....[120]....
        /*0754*/ 	.word	0xffffffff


	//   ....[121]....
        /*0758*/ 	.word	0xffffffff


	//   ....[122]....
        /*075c*/ 	.word	0xffffffff


	//   ....[123]....
        /*0760*/ 	.word	0xffffffff


	//   ....[124]....
        /*0764*/ 	.word	0xffffffff


	//   ....[125]....
        /*0768*/ 	.word	0xffffffff


	//   ....[126]....
        /*076c*/ 	.word	0xffffffff


	//   ....[127]....
        /*0770*/ 	.word	0xffffffff


	//   ....[128]....
        /*0774*/ 	.word	0xffffffff


	//   ....[129]....
        /*0778*/ 	.word	0xffffffff


	//   ....[130]....
        /*077c*/ 	.word	0xffffffff


	//   ....[131]....
        /*0780*/ 	.word	0xffffffff


	//   ....[132]....
        /*0784*/ 	.word	0xffffffff


	//   ....[133]....
        /*0788*/ 	.word	0xffffffff


	//   ....[134]....
        /*078c*/ 	.word	0xffffffff


	//   ....[135]....
        /*0790*/ 	.word	0xffffffff


	//   ....[136]....
        /*0794*/ 	.word	0xffffffff


	//   ....[137]....
        /*0798*/ 	.word	0xffffffff


	//   ....[138]....
        /*079c*/ 	.word	0xffffffff


	//   ....[139]....
        /*07a0*/ 	.word	0xffffffff


	//   ....[140]....
        /*07a4*/ 	.word	0xffffffff


	//   ....[141]....
        /*07a8*/ 	.word	0xffffffff


	//   ....[142]....
        /*07ac*/ 	.word	0xffffffff


	//   ....[143]....
        /*07b0*/ 	.word	0xffffffff


	//   ....[144]....
        /*07b4*/ 	.word	0xffffffff


	//   ....[145]....
        /*07b8*/ 	.word	0xffffffff


	//   ....[146]....
        /*07bc*/ 	.word	0xffffffff


	//   ....[147]....
        /*07c0*/ 	.word	0xffffffff


	//   ....[148]....
        /*07c4*/ 	.word	0xffffffff


	//   ....[149]....
        /*07c8*/ 	.word	0xffffffff


	//   ....[150]....
        /*07cc*/ 	.word	0xffffffff


	//   ....[151]....
        /*07d0*/ 	.word	0xffffffff


	//   ....[152]....
        /*07d4*/ 	.word	0xffffffff


	//   ....[153]....
        /*07d8*/ 	.word	0xffffffff


	//   ....[154]....
        /*07dc*/ 	.word	0xffffffff


	//   ....[155]....
        /*07e0*/ 	.word	0xffffffff


	//   ....[156]....
        /*07e4*/ 	.word	0xffffffff


	//   ....[157]....
        /*07e8*/ 	.word	0xffffffff


	//   ....[158]....
        /*07ec*/ 	.word	0xffffffff


	//   ....[159]....
        /*07f0*/ 	.word	0xffffffff


	//   ....[160]....
        /*07f4*/ 	.word	0xffffffff


	//   ....[161]....
        /*07f8*/ 	.word	0xffffffff


	//   ....[162]....
        /*07fc*/ 	.word	0xffffffff


	//   ....[163]....
        /*0800*/ 	.word	0xffffffff


	//   ....[164]....
        /*0804*/ 	.word	0xffffffff


	//   ....[165]....
        /*0808*/ 	.word	0xffffffff


	//   ....[166]....
        /*080c*/ 	.word	0xffffffff


	//   ....[167]....
        /*0810*/ 	.word	0xffffffff


	//   ....[168]....
        /*0814*/ 	.word	0xffffffff


	//   ....[169]....
        /*0818*/ 	.word	0xffffffff


	//   ....[170]....
        /*081c*/ 	.word	0xffffffff


	//   ....[171]....
        /*0820*/ 	.word	0xffffffff


	//   ....[172]....
        /*0824*/ 	.word	0xffffffff


	//   ....[173]....
        /*0828*/ 	.word	0xffffffff


	//   ....[174]....
        /*082c*/ 	.word	0xffffffff


	//   ....[175]....
        /*0830*/ 	.word	0xffffffff


	//   ....[176]....
        /*0834*/ 	.word	0xffffffff


	//   ....[177]....
        /*0838*/ 	.word	0xffffffff


	//   ....[178]....
        /*083c*/ 	.word	0xffffffff


	//   ....[179]....
        /*0840*/ 	.word	0xffffffff


	//   ....[180]....
        /*0844*/ 	.word	0xffffffff


	//   ....[181]....
        /*0848*/ 	.word	0xffffffff


	//   ....[182]....
        /*084c*/ 	.word	0xffffffff


	//   ....[183]....
        /*0850*/ 	.word	0xffffffff


	//   ....[184]....
        /*0854*/ 	.word	0xffffffff


	//   ....[185]....
        /*0858*/ 	.word	0xffffffff


	//   ....[186]....
        /*085c*/ 	.word	0xffffffff


	//   ....[187]....
        /*0860*/ 	.word	0xffffffff


	//   ....[188]....
        /*0864*/ 	.word	0xffffffff


	//   ....[189]....
        /*0868*/ 	.word	0xffffffff


	//   ....[190]....
        /*086c*/ 	.word	0xffffffff


	//   ....[191]....
        /*0870*/ 	.word	0xffffffff


	//   ....[192]....
        /*0874*/ 	.word	0xffffffff


	//   ....[193]....
        /*0878*/ 	.word	0xffffffff


	//   ....[194]....
        /*087c*/ 	.word	0xffffffff


	//   ....[195]....
        /*0880*/ 	.word	0xffffffff


	//   ....[196]....
        /*0884*/ 	.word	0xffffffff


	//   ....[197]....
        /*0888*/ 	.word	0xffffffff


	//   ....[198]....
        /*088c*/ 	.word	0xffffffff


	//   ....[199]....
        /*0890*/ 	.word	0xffffffff


	//   ....[200]....
        /*0894*/ 	.word	0xffffffff


	//   ....[201]....
        /*0898*/ 	.word	0xffffffff


	//   ....[202]....
        /*089c*/ 	.word	0xffffffff


	//   ....[203]....
        /*08a0*/ 	.word	0xffffffff


	//   ....[204]....
        /*08a4*/ 	.word	0xffffffff


	//   ....[205]....
        /*08a8*/ 	.word	0xffffffff


	//   ....[206]....
        /*08ac*/ 	.word	0xffffffff


	//   ....[207]....
        /*08b0*/ 	.word	0xffffffff


	//   ....[208]....
        /*08b4*/ 	.word	0xffffffff


	//   ....[209]....
        /*08b8*/ 	.word	0xffffffff


	//   ....[210]....
        /*08bc*/ 	.word	0xffffffff


	//   ....[211]....
        /*08c0*/ 	.word	0xffffffff


	//   ....[212]....
        /*08c4*/ 	.word	0xffffffff


	//   ....[213]....
        /*08c8*/ 	.word	0xffffffff


	//   ....[214]....
        /*08cc*/ 	.word	0xffffffff


	//   ....[215]....
        /*08d0*/ 	.word	0x0500000f


	//   ....[216]....
        /*08d4*/ 	.word	0x0500000f


	//   ....[217]....
        /*08d8*/ 	.word	0x0500000f


	//   ....[218]....
        /*08dc*/ 	.word	0x0500000f


	//   ....[219]....
        /*08e0*/ 	.word	0x0500000f


	//   ....[220]....
        /*08e4*/ 	.word	0x0500000f


	//   ....[221]....
        /*08e8*/ 	.word	0x0500000f


	//   ....[222]....
        /*08ec*/ 	.word	0x0500000f


	//   ....[223]....
        /*08f0*/ 	.word	0x0500000f


	//   ....[224]....
        /*08f4*/ 	.word	0x0500000f


	//   ....[225]....
        /*08f8*/ 	.word	0x0500000f


	//   ....[226]....
        /*08fc*/ 	.word	0x0500000f


	//   ....[227]....
        /*0900*/ 	.word	0x0500000f


	//   ....[228]....
        /*0904*/ 	.word	0x0500000f


	//   ....[229]....
        /*0908*/ 	.word	0x0500000f


	//   ....[230]....
        /*090c*/ 	.word	0x0500000f


	//   ....[231]....
        /*0910*/ 	.word	0x0500000f


	//   ....[232]....
        /*0914*/ 	.word	0x0500000f


	//   ....[233]....
        /*0918*/ 	.word	0x0500000f


	//   ....[234]....
        /*091c*/ 	.word	0x0500000f


	//   ....[235]....
        /*0920*/ 	.word	0x0500000f


	//   ....[236]....
        /*0924*/ 	.word	0x0500000f


	//   ....[237]....
        /*0928*/ 	.word	0x0500000f


	//   ....[238]....
        /*092c*/ 	.word	0x0500000f


	//   ....[239]....
        /*0930*/ 	.word	0x0500000f


	//   ....[240]....
        /*0934*/ 	.word	0x0500000f


	//   ....[241]....
        /*0938*/ 	.word	0x0500000f


	//   ....[242]....
        /*093c*/ 	.word	0x0500000f


	//   ....[243]....
        /*0940*/ 	.word	0x0500000f


	//   ....[244]....
        /*0944*/ 	.word	0x0500000f


	//   ....[245]....
        /*0948*/ 	.word	0x0500000f


	//   ....[246]....
        /*094c*/ 	.word	0x0500000f


	//   ....[247]....
        /*0950*/ 	.word	0x0500000f


	//   ....[248]....
        /*0954*/ 	.word	0x0500000f


	//   ....[249]....
        /*0958*/ 	.word	0x0500000f


	//   ....[250]....
        /*095c*/ 	.word	0x0500000f


	//   ....[251]....
        /*0960*/ 	.word	0x0500000f


	//   ....[252]....
        /*0964*/ 	.word	0x0500000f


	//   ....[253]....
        /*0968*/ 	.word	0x0500000f


	//   ....[254]....
        /*096c*/ 	.word	0x0500000f


	//   ....[255]....
        /*0970*/ 	.word	0x0500000f


	//   ....[0]....
        /*0974*/ 	.word	0x0500000f


	//   ....[1]....
        /*0978*/ 	.word	0x0500000f


	//   ....[2]....
        /*097c*/ 	.word	0x0500000f


	//   ....[3]....
        /*0980*/ 	.word	0x0500000f


	//   ....[4]....
        /*0984*/ 	.word	0x0500000f


	//   ....[5]....
        /*0988*/ 	.word	0x0500000f


	//   ....[6]....
        /*098c*/ 	.word	0x0500000f


	//   ....[7]....
        /*0990*/ 	.word	0x0500000f


	//   ....[8]....
        /*0994*/ 	.word	0x0500000f


	//   ....[9]....
        /*0998*/ 	.word	0x0500000f


	//   ....[10]....
        /*099c*/ 	.word	0x0500000f


	//   ....[11]....
        /*09a0*/ 	.word	0x0500000f


	//   ....[12]....
        /*09a4*/ 	.word	0x0500000f


	//   ....[13]....
        /*09a8*/ 	.word	0x0500000f


	//   ....[14]....
        /*09ac*/ 	.word	0x0500000f


	//   ....[15]....
        /*09b0*/ 	.word	0x0500000f


	//   ....[16]....
        /*09b4*/ 	.word	0x0500000f


	//   ....[17]....
        /*09b8*/ 	.word	0x0500000f


	//   ....[18]....
        /*09bc*/ 	.word	0x0500000f


	//   ....[19]....
        /*09c0*/ 	.word	0x0500000f


	//   ....[20]....
        /*09c4*/ 	.word	0x0500000f


	//   ....[21]....
        /*09c8*/ 	.word	0x0500000f


	//   ....[22]....
        /*09cc*/ 	.word	0x0500000f


	//   ....[23]....
        /*09d0*/ 	.word	0x0500000f


	//   ....[24]....
        /*09d4*/ 	.word	0x0500000f


	//   ....[25]....
        /*09d8*/ 	.word	0x0500000f


	//   ....[26]....
        /*09dc*/ 	.word	0x0500000f


	//   ....[27]....
        /*09e0*/ 	.word	0x0500000f


	//   ....[28]....
        /*09e4*/ 	.word	0x0500000f


	//   ....[29]....
        /*09e8*/ 	.word	0x0500000f


	//   ....[30]....
        /*09ec*/ 	.word	0x0500000f


	//   ....[31]....
        /*09f0*/ 	.word	0x0500000f


	//   ....[32]....
        /*09f4*/ 	.word	0x0500000f


	//   ....[33]....
        /*09f8*/ 	.word	0x0500000f


	//   ....[34]....
        /*09fc*/ 	.word	0x0500000f


	//   ....[35]....
        /*0a00*/ 	.word	0x0500000f


	//   ....[36]....
        /*0a04*/ 	.word	0x0500000f


	//   ....[37]....
        /*0a08*/ 	.word	0x0500000f


	//   ....[38]....
        /*0a0c*/ 	.word	0x0500000f


	//   ....[39]....
        /*0a10*/ 	.word	0x0500000f


	//   ....[40]....
        /*0a14*/ 	.word	0x0500000f


	//   ....[41]....
        /*0a18*/ 	.word	0x0500000f


	//   ....[42]....
        /*0a1c*/ 	.word	0x0500000f


	//   ....[43]....
        /*0a20*/ 	.word	0x0500000f


	//   ....[44]....
        /*0a24*/ 	.word	0x0500000f


	//   ....[45]....
        /*0a28*/ 	.word	0x0500000f


	//   ....[46]....
        /*0a2c*/ 	.word	0x0500000f


	//   ....[47]....
        /*0a30*/ 	.word	0x0500000f


	//   ....[48]....
        /*0a34*/ 	.word	0x0500000f


	//   ....[49]....
        /*0a38*/ 	.word	0x0500000f


	//   ....[50]....
        /*0a3c*/ 	.word	0x0500000f


	//   ....[51]....
        /*0a40*/ 	.word	0x0500000f


	//   ....[52]....
        /*0a44*/ 	.word	0x0500000f


	//   ....[53]....
        /*0a48*/ 	.word	0x0500000f


	//   ....[54]....
        /*0a4c*/ 	.word	0x0500000f


	//   ....[55]....
        /*0a50*/ 	.word	0x0500000f


	//   ....[56]....
        /*0a54*/ 	.word	0x0500000f


	//   ....[57]....
        /*0a58*/ 	.word	0x0500000f


	//   ....[58]....
        /*0a5c*/ 	.word	0x0500000f


	//   ....[59]....
        /*0a60*/ 	.word	0x0500000f


	//   ....[60]....
        /*0a64*/ 	.word	0x0500000f


	//   ....[61]....
        /*0a68*/ 	.word	0x0500000f


	//   ....[62]....
        /*0a6c*/ 	.word	0x0500000f


	//   ....[63]....
        /*0a70*/ 	.word	0x0500000f


	//   ....[64]....
        /*0a74*/ 	.word	0x0500000f


	//   ....[65]....
        /*0a78*/ 	.word	0x0500000f


	//   ....[66]....
        /*0a7c*/ 	.word	0x0500000f


	//   ....[67]....
        /*0a80*/ 	.word	0x0500000f


	//   ....[68]....
        /*0a84*/ 	.word	0x0500000f


	//   ....[69]....
        /*0a88*/ 	.word	0x0500000f


	//   ....[70]....
        /*0a8c*/ 	.word	0x0500000f


	//   ....[71]....
        /*0a90*/ 	.word	0x0500000f


	//   ....[72]....
        /*0a94*/ 	.word	0x0500000f


	//   ....[73]....
        /*0a98*/ 	.word	0x0500000f


	//   ....[74]....
        /*0a9c*/ 	.word	0x0500000f


	//   ....[75]....
        /*0aa0*/ 	.word	0x0500000f


	//   ....[76]....
        /*0aa4*/ 	.word	0x0500000f


	//   ....[77]....
        /*0aa8*/ 	.word	0x0500000f


	//   ....[78]....
        /*0aac*/ 	.word	0x0500000f


	//   ....[79]....
        /*0ab0*/ 	.word	0x0500000f


	//   ....[80]....
        /*0ab4*/ 	.word	0x0500000f


	//   ....[81]....
        /*0ab8*/ 	.word	0x0500000f


	//   ....[82]....
        /*0abc*/ 	.word	0x0500000f


	//   ....[83]....
        /*0ac0*/ 	.word	0x0500000f


	//   ....[84]....
        /*0ac4*/ 	.word	0x0500000f


	//   ....[85]....
        /*0ac8*/ 	.word	0x0500000f


	//   ....[86]....
        /*0acc*/ 	.word	0x0500000f


	//   ....[87]....
        /*0ad0*/ 	.word	0x0500000f


	//   ....[88]....
        /*0ad4*/ 	.word	0x0500000f


	//   ....[89]....
        /*0ad8*/ 	.word	0x0500000f


	//   ....[90]....
        /*0adc*/ 	.word	0x0500000f


	//   ....[91]....
        /*0ae0*/ 	.word	0x0500000f


	//   ....[92]....
        /*0ae4*/ 	.word	0x0500000f


	//   ....[93]....
        /*0ae8*/ 	.word	0x0500000f


	//   ....[94]....
        /*0aec*/ 	.word	0x0500000f


	//   ....[95]....
        /*0af0*/ 	.word	0x0500000f


	//   ....[96]....
        /*0af4*/ 	.word	0x0500000f


	//   ....[97]....
        /*0af8*/ 	.word	0x0500000f


	//   ....[98]....
        /*0afc*/ 	.word	0x0500000f


	//   ....[99]....
        /*0b00*/ 	.word	0x0500000f


	//   ....[100]....
        /*0b04*/ 	.word	0x0500000f


	//   ....[101]....
        /*0b08*/ 	.word	0x0500000f


	//   ....[102]....
        /*0b0c*/ 	.word	0x0500000f


	//   ....[103]....
        /*0b10*/ 	.word	0x0500000f


	//   ....[104]....
        /*0b14*/ 	.word	0x0500000f


	//   ....[105]....
        /*0b18*/ 	.word	0x0500000f


	//   ....[106]....
        /*0b1c*/ 	.word	0x0500000f


	//   ....[107]....
        /*0b20*/ 	.word	0x0500000f


	//   ....[108]....
        /*0b24*/ 	.word	0x0500000f


	//   ....[109]....
        /*0b28*/ 	.word	0x0500000f


	//   ....[110]....
        /*0b2c*/ 	.word	0x0500000f


	//   ....[111]....
        /*0b30*/ 	.word	0x0500000f


	//   ....[112]....
        /*0b34*/ 	.word	0x0500000f


	//   ....[113]....
        /*0b38*/ 	.word	0x0500000f


	//   ....[114]....
        /*0b3c*/ 	.word	0x0500000f


	//   ....[115]....
        /*0b40*/ 	.word	0x0500000f


	//   ....[116]....
        /*0b44*/ 	.word	0x0500000f


	//----- nvinfo : EIATTR_COOP_GROUP_INSTR_OFFSETS
	.align		4
.L_231:
        /*0b48*/ 	.byte	0x04, 0x28
        /*0b4a*/ 	.short	(.L_233 - .L_232)


	//   ....[0]....
.L_232:
        /*0b4c*/ 	.word	0x00000070


	//   ....[1]....
        /*0b50*/ 	.word	0x00000140


	//   ....[2]....
        /*0b54*/ 	.word	0x00000190


	//   ....[3]....
        /*0b58*/ 	.word	0x000003c0


	//   ....[4]....
        /*0b5c*/ 	.word	0x00000520


	//   ....[5]....
        /*0b60*/ 	.word	0x00000640


	//   ....[6]....
        /*0b64*/ 	.word	0x000007a0


	//   ....[7]....
        /*0b68*/ 	.word	0x00003140


	//   ....[8]....
        /*0b6c*/ 	.word	0x00003150


	//   ....[9]....
        /*0b70*/ 	.word	0x00003830


	//   ....[10]....
        /*0b74*/ 	.word	0x00003840


	//   ....[11]....
        /*0b78*/ 	.word	0x00004570


	//   ....[12]....
        /*0b7c*/ 	.word	0x00004580


	//   ....[13]....
        /*0b80*/ 	.word	0x00004d50


	//   ....[14]....
        /*0b84*/ 	.word	0x00004d60


	//   ....[15]....
        /*0b88*/ 	.word	0x000057c0


	//   ....[16]....
        /*0b8c*/ 	.word	0x000057d0


	//   ....[17]....
        /*0b90*/ 	.word	0x000058f0


	//   ....[18]....
        /*0b94*/ 	.word	0x00005900


	//   ....[19]....
        /*0b98*/ 	.word	0x00005ca0


	//   ....[20]....
        /*0b9c*/ 	.word	0x00005cc0


	//   ....[21]....
        /*0ba0*/ 	.word	0x00005de0


	//   ....[22]....
        /*0ba4*/ 	.word	0x00005e00


	//   ....[23]....
        /*0ba8*/ 	.word	0x00006910


	//   ....[24]....
        /*0bac*/ 	.word	0x00007120


	//   ....[25]....
        /*0bb0*/ 	.word	0x00007130


	//   ....[26]....
        /*0bb4*/ 	.word	0x00007140


	//   ....[27]....
        /*0bb8*/ 	.word	0x00007150


	//   ....[28]....
        /*0bbc*/ 	.word	0x00007460


	//   ....[29]....
        /*0bc0*/ 	.word	0x00007470


	//   ....[30]....
        /*0bc4*/ 	.word	0x00007480


	//   ....[31]....
        /*0bc8*/ 	.word	0x00007490


	//   ....[32]....
        /*0bcc*/ 	.word	0x000087b0


	//   ....[33]....
        /*0bd0*/ 	.word	0x000087d0


	//   ....[34]....
        /*0bd4*/ 	.word	0x000087e0


	//   ....[35]....
        /*0bd8*/ 	.word	0x000087f0


	//   ....[36]....
        /*0bdc*/ 	.word	0x000088e0


	//   ....[37]....
        /*0be0*/ 	.word	0x00008900


	//   ....[38]....
        /*0be4*/ 	.word	0x000089a0


	//   ....[39]....
        /*0be8*/ 	.word	0x000089d0


	//   ....[40]....
        /*0bec*/ 	.word	0x0000a050


	//   ....[41]....
        /*0bf0*/ 	.word	0x0000add0


	//   ....[42]....
        /*0bf4*/ 	.word	0x0000b540


	//   ....[43]....
        /*0bf8*/ 	.word	0x0000b640


	//   ....[44]....
        /*0bfc*/ 	.word	0x0000be30


	//   ....[45]....
        /*0c00*/ 	.word	0x0000bea0


	//   ....[46]....
        /*0c04*/ 	.word	0x0000d7c0


	//   ....[47]....
        /*0c08*/ 	.word	0x0000d9e0


	//   ....[48]....
        /*0c0c*/ 	.word	0x0000e9d0


	//   ....[49]....
        /*0c10*/ 	.word	0x0000ea00


	//   ....[50]....
        /*0c14*/ 	.word	0x0000ef90


	//   ....[51]....
        /*0c18*/ 	.word	0x0000efe0


	//   ....[52]....
        /*0c1c*/ 	.word	0x00010ed0


	//   ....[53]....
        /*0c20*/ 	.word	0x00010f10


	//   ....[54]....
        /*0c24*/ 	.word	0x00010f50


	//   ....[55]....
        /*0c28*/ 	.word	0x00010fa0


	//   ....[56]....
        /*0c2c*/ 	.word	0x00012b70


	//   ....[57]....
        /*0c30*/ 	.word	0x00012d90


	//   ....[58]....
        /*0c34*/ 	.word	0x00013ce0


	//   ....[59]....
        /*0c38*/ 	.word	0x00013eb0


	//   ....[60]....
        /*0c3c*/ 	.word	0x000141e0


	//   ....[61]....
        /*0c40*/ 	.word	0x00014230


	//   ....[62]....
        /*0c44*/ 	.word	0x000152e0


	//   ....[63]....
        /*0c48*/ 	.word	0x00015310


	//   ....[64]....
        /*0c4c*/ 	.word	0x000153d0


	//   ....[65]....
        /*0c50*/ 	.word	0x000156c0


	//   ....[66]....
        /*0c54*/ 	.word	0x00016410


	//   ....[67]....
        /*0c58*/ 	.word	0x00016430


	//   ....[68]....
        /*0c5c*/ 	.word	0x00016440


	//   ....[69]....
        /*0c60*/ 	.word	0x00016450


	//   ....[70]....
        /*0c64*/ 	.word	0x000169a0


	//   ....[71]....
        /*0c68*/ 	.word	0x000169e0


	//   ....[72]....
        /*0c6c*/ 	.word	0x00016a10


	//   ....[73]....
        /*0c70*/ 	.word	0x00016a40


	//   ....[74]....
        /*0c74*/ 	.word	0x00016a60


	//   ....[75]....
        /*0c78*/ 	.word	0x00016a70


	//   ....[76]....
        /*0c7c*/ 	.word	0x00016ab0


	//   ....[77]....
        /*0c80*/ 	.word	0x00016ae0


	//   ....[78]....
        /*0c84*/ 	.word	0x00016f90


	//   ....[79]....
        /*0c88*/ 	.word	0x00016fa0


	//   ....[80]....
        /*0c8c*/ 	.word	0x00017220


	//   ....[81]....
        /*0c90*/ 	.word	0x00017230


	//   ....[82]....
        /*0c94*/ 	.word	0x00017cf0


	//   ....[83]....
        /*0c98*/ 	.word	0x00017d20


	//   ....[84]....
        /*0c9c*/ 	.word	0x00017d40


	//   ....[85]....
        /*0ca0*/ 	.word	0x00017d70


	//   ....[86]....
        /*0ca4*/ 	.word	0x00017da0


	//   ....[87]....
        /*0ca8*/ 	.word	0x00017db0


	//   ....[88]....
        /*0cac*/ 	.word	0x00017de0


	//   ....[89]....
        /*0cb0*/ 	.word	0x00017e50


	//   ....[90]....
        /*0cb4*/ 	.word	0x00017f80


	//   ....[91]....
        /*0cb8*/ 	.word	0x00018180


	//   ....[92]....
        /*0cbc*/ 	.word	0x000181b0


	//   ....[93]....
        /*0cc0*/ 	.word	0x000181e0


	//   ....[94]....
        /*0cc4*/ 	.word	0x00018210


	//   ....[95]....
        /*0cc8*/ 	.word	0x00018240


	//   ....[96]....
        /*0ccc*/ 	.word	0x00018270


	//   ....[97]....
        /*0cd0*/ 	.word	0x00018400


	//   ....[98]....
        /*0cd4*/ 	.word	0x00018430


	//   ....[99]....
        /*0cd8*/ 	.word	0x00018460


	//   ....[100]....
        /*0cdc*/ 	.word	0x00018490


	//   ....[101]....
        /*0ce0*/ 	.word	0x000184c0


	//   ....[102]....
        /*0ce4*/ 	.word	0x000184f0


	//   ....[103]....
        /*0ce8*/ 	.word	0x00018580


	//   ....[104]....
        /*0cec*/ 	.word	0x000185b0


	//   ....[105]....
        /*0cf0*/ 	.word	0x000185c0


	//   ....[106]....
        /*0cf4*/ 	.word	0x00018600


	//   ....[107]....
        /*0cf8*/ 	.word	0x00019dd0


	//   ....[108]....
        /*0cfc*/ 	.word	0x0001bcb0


	//   ....[109]....
        /*0d00*/ 	.word	0x0001bcd0


	//   ....[110]....
        /*0d04*/ 	.word	0x0001bd60


	//   ....[111]....
        /*0d08*/ 	.word	0x0001bd80


	//   ....[112]....
        /*0d0c*/ 	.word	0x0001be00


	//   ....[113]....
        /*0d10*/ 	.word	0x0001be20


	//   ....[114]....
        /*0d14*/ 	.word	0x0001bea0


	//   ....[115]....
        /*0d18*/ 	.word	0x0001bec0


	//   ....[116]....
        /*0d1c*/ 	.word	0x0001bf40


	//   ....[117]....
        /*0d20*/ 	.word	0x0001bf60


	//   ....[118]....
        /*0d24*/ 	.word	0x0001bfe0


	//   ....[119]....
        /*0d28*/ 	.word	0x0001c000


	//   ....[120]....
        /*0d2c*/ 	.word	0x0001c080


	//   ....[121]....
        /*0d30*/ 	.word	0x0001c0a0


	//   ....[122]....
        /*0d34*/ 	.word	0x0001c0b0


	//   ....[123]....
        /*0d38*/ 	.word	0x0001c0c0


	//   ....[124]....
        /*0d3c*/ 	.word	0x0001c9c0


	//   ....[125]....
        /*0d40*/ 	.word	0x0001c9f0


	//   ....[126]....
        /*0d44*/ 	.word	0x0001ca10


	//   ....[127]....
        /*0d48*/ 	.word	0x0001ca90


	//   ....[128]....
        /*0d4c*/ 	.word	0x0001cab0


	//   ....[129]....
        /*0d50*/ 	.word	0x0001cb30


	//   ....[130]....
        /*0d54*/ 	.word	0x0001cb50


	//   ....[131]....
        /*0d58*/ 	.word	0x0001cbd0


	//   ....[132]....
        /*0d5c*/ 	.word	0x0001cbf0


	//   ....[133]....
        /*0d60*/ 	.word	0x0001cc70


	//   ....[134]....
        /*0d64*/ 	.word	0x0001cc90


	//   ....[135]....
        /*0d68*/ 	.word	0x0001cd10


	//   ....[136]....
        /*0d6c*/ 	.word	0x0001cd30


	//   ....[137]....
        /*0d70*/ 	.word	0x0001cdb0


	//   ....[138]....
        /*0d74*/ 	.word	0x0001cdd0


	//   ....[139]....
        /*0d78*/ 	.word	0x0001cde0


	//   ....[140]....
        /*0d7c*/ 	.word	0x0001ce50


	//   ....[141]....
        /*0d80*/ 	.word	0x0001cea0


	//   ....[142]....
        /*0d84*/ 	.word	0x0001cf50


	//   ....[143]....
        /*0d88*/ 	.word	0x0001cf60


	//   ....[144]....
        /*0d8c*/ 	.word	0x0001cfd0


	//   ....[145]....
        /*0d90*/ 	.word	0x0001cfe0


	//   ....[146]....
        /*0d94*/ 	.word	0x0001cff0


	//   ....[147]....
        /*0d98*/ 	.word	0x0001d000


	//   ....[148]....
        /*0d9c*/ 	.word	0x0001d7e0


	//   ....[149]....
        /*0da0*/ 	.word	0x0001d800


	//   ....[150]....
        /*0da4*/ 	.word	0x0001d870


	//   ....[151]....
        /*0da8*/ 	.word	0x0001d880


	//   ....[152]....
        /*0dac*/ 	.word	0x0001d8c0


	//   ....[153]....
        /*0db0*/ 	.word	0x0001d8d0


	//   ....[154]....
        /*0db4*/ 	.word	0x0001d910


	//   ....[155]....
        /*0db8*/ 	.word	0x0001d920


	//   ....[156]....
        /*0dbc*/ 	.word	0x0001d960


	//   ....[157]....
        /*0dc0*/ 	.word	0x0001d970


	//   ....[158]....
        /*0dc4*/ 	.word	0x0001d9b0


	//   ....[159]....
        /*0dc8*/ 	.word	0x0001d9c0


	//   ....[160]....
        /*0dcc*/ 	.word	0x0001da00


	//   ....[161]....
        /*0dd0*/ 	.word	0x0001da10


	//   ....[162]....
        /*0dd4*/ 	.word	0x0001da20


	//   ....[163]....
        /*0dd8*/ 	.word	0x0001da60


	//   ....[164]....
        /*0ddc*/ 	.word	0x0001dd10


	//   ....[165]....
        /*0de0*/ 	.word	0x0001dd40


	//   ....[166]....
        /*0de4*/ 	.word	0x0001dda0


	//   ....[167]....
        /*0de8*/ 	.word	0x0001ddb0


	//   ....[168]....
        /*0dec*/ 	.word	0x0001de00


	//   ....[169]....
        /*0df0*/ 	.word	0x0001de10


	//   ....[170]....
        /*0df4*/ 	.word	0x0001de60


	//   ....[171]....
        /*0df8*/ 	.word	0x0001de70


	//   ....[172]....
        /*0dfc*/ 	.word	0x0001dec0


	//   ....[173]....
        /*0e00*/ 	.word	0x0001ded0


	//   ....[174]....
        /*0e04*/ 	.word	0x0001df20


	//   ....[175]....
        /*0e08*/ 	.word	0x0001df30


	//   ....[176]....
        /*0e0c*/ 	.word	0x0001df80


	//   ....[177]....
        /*0e10*/ 	.word	0x0001df90


	//   ....[178]....
        /*0e14*/ 	.word	0x0001dfa0


	//   ....[179]....
        /*0e18*/ 	.word	0x0001dfe0


	//   ....[180]....
        /*0e1c*/ 	.word	0x0001e5c0


	//   ....[181]....
        /*0e20*/ 	.word	0x0001e600


	//   ....[182]....
        /*0e24*/ 	.word	0x0001e620


	//   ....[183]....
        /*0e28*/ 	.word	0x0001e660


	//   ....[184]....
        /*0e2c*/ 	.word	0x0001e680


	//   ....[185]....
        /*0e30*/ 	.word	0x0001e6c0


	//   ....[186]....
        /*0e34*/ 	.word	0x0001e6e0


	//   ....[187]....
        /*0e38*/ 	.word	0x0001e720


	//   ....[188]....
        /*0e3c*/ 	.word	0x0001e740


	//   ....[189]....
        /*0e40*/ 	.word	0x0001e780


	//   ....[190]....
        /*0e44*/ 	.word	0x0001e7a0


	//   ....[191]....
        /*0e48*/ 	.word	0x0001e7e0


	//   ....[192]....
        /*0e4c*/ 	.word	0x0001e800


	//   ....[193]....
        /*0e50*/ 	.word	0x0001e840


	//   ....[194]....
        /*0e54*/ 	.word	0x0001e860


	//   ....[195]....
        /*0e58*/ 	.word	0x0001e870


	//   ....[196]....
        /*0e5c*/ 	.word	0x0001ec40


	//   ....[197]....
        /*0e60*/ 	.word	0x0001ec70


	//   ....[198]....
        /*0e64*/ 	.word	0x0001ecd0


	//   ....[199]....
        /*0e68*/ 	.word	0x0001ed00


	//   ....[200]....
        /*0e6c*/ 	.word	0x0001ed30


	//   ....[201]....
        /*0e70*/ 	.word	0x0001ed60


	//   ....[202]....
        /*0e74*/ 	.word	0x0001ed90


	//   ....[203]....
        /*0e78*/ 	.word	0x0001edc0


	//   ....[204]....
        /*0e7c*/ 	.word	0x0001ef60


	//   ....[205]....
        /*0e80*/ 	.word	0x0001ef90


	//   ....[206]....
        /*0e84*/ 	.word	0x0001efc0


	//   ....[207]....
        /*0e88*/ 	.word	0x0001eff0


	//   ....[208]....
        /*0e8c*/ 	.word	0x0001f020


	//   ....[209]....
        /*0e90*/ 	.word	0x0001f050


	//   ....[210]....
        /*0e94*/ 	.word	0x0001f110


	//   ....[211]....
        /*0e98*/ 	.word	0x0001f130


	//   ....[212]....
        /*0e9c*/ 	.word	0x0001f150


	//   ....[213]....
        /*0ea0*/ 	.word	0x0001f1b0


	//   ....[214]....
        /*0ea4*/ 	.word	0x0001fbe0


	//   ....[215]....
        /*0ea8*/ 	.word	0x0001ff20


	//   ....[216]....
        /*0eac*/ 	.word	0x0001ffb0


	//   ....[217]....
        /*0eb0*/ 	.word	0x00020040


	//   ....[218]....
        /*0eb4*/ 	.word	0x000200d0


	//   ....[219]....
        /*0eb8*/ 	.word	0x000201b0


	//   ....[220]....
        /*0ebc*/ 	.word	0x00020240


	//   ....[221]....
        /*0ec0*/ 	.word	0x000202e0


	//   ....[222]....
        /*0ec4*/ 	.word	0x00020370


	//   ....[223]....
        /*0ec8*/ 	.word	0x00020460


	//   ....[224]....
        /*0ecc*/ 	.word	0x000204f0


	//   ....[225]....
        /*0ed0*/ 	.word	0x00020590


	//   ....[226]....
        /*0ed4*/ 	.word	0x00020620


	//   ....[227]....
        /*0ed8*/ 	.word	0x00020760


	//   ....[228]....
        /*0edc*/ 	.word	0x00020810


	//   ....[229]....
        /*0ee0*/ 	.word	0x000208a0


	//   ....[230]....
        /*0ee4*/ 	.word	0x000208f0


	//   ....[231]....
        /*0ee8*/ 	.word	0x00020940


	//   ....[232]....
        /*0eec*/ 	.word	0x000209d0


	//   ....[233]....
        /*0ef0*/ 	.word	0x00020a60


	//   ....[234]....
        /*0ef4*/ 	.word	0x00020ab0


	//   ....[235]....
        /*0ef8*/ 	.word	0x00020b00


	//   ....[236]....
        /*0efc*/ 	.word	0x00020bf0


	//   ....[237]....
        /*0f00*/ 	.word	0x00020ca0


	//   ....[238]....
        /*0f04*/ 	.word	0x00020d20


	//   ....[239]....
        /*0f08*/ 	.word	0x00020d90


	//   ....[240]....
        /*0f0c*/ 	.word	0x00020ec0


	//   ....[241]....
        /*0f10*/ 	.word	0x00020fd0


	//   ....[242]....
        /*0f14*/ 	.word	0x000210a0


	//   ....[243]....
        /*0f18*/ 	.word	0x000210f0


	//   ....[244]....
        /*0f1c*/ 	.word	0x00021450


	//   ....[245]....
        /*0f20*/ 	.word	0x000214b0


	//   ....[246]....
        /*0f24*/ 	.word	0x00021570


	//   ....[247]....
        /*0f28*/ 	.word	0x000215e0


	//   ....[248]....
        /*0f2c*/ 	.word	0x00021640


	//   ....[249]....
        /*0f30*/ 	.word	0x000216f0


	//   ....[250]....
        /*0f34*/ 	.word	0x00021750


	//   ....[251]....
        /*0f38*/ 	.word	0x000217e0


	//   ....[252]....
        /*0f3c*/ 	.word	0x00021860


	//   ....[253]....
        /*0f40*/ 	.word	0x000218b0


	//   ....[254]....
        /*0f44*/ 	.word	0x00021940


	//   ....[255]....
        /*0f48*/ 	.word	0x000219d0


	//   ....[0]....
        /*0f4c*/ 	.word	0x00021a70


	//   ....[1]....
        /*0f50*/ 	.word	0x00021b10


	//   ....[2]....
        /*0f54*/ 	.word	0x00021b70


	//   ....[3]....
        /*0f58*/ 	.word	0x00021be0


	//   ....[4]....
        /*0f5c*/ 	.word	0x00021c40


	//   ....[5]....
        /*0f60*/ 	.word	0x00021cb0


	//   ....[6]....
        /*0f64*/ 	.word	0x00021d70


	//   ....[7]....
        /*0f68*/ 	.word	0x00021dd0


	//   ....[8]....
        /*0f6c*/ 	.word	0x00021e90


	//   ....[9]....
        /*0f70*/ 	.word	0x00022170


	//   ....[10]....
        /*0f74*/ 	.word	0x00022260


	//   ....[11]....
        /*0f78*/ 	.word	0x00022300


	//   ....[12]....
        /*0f7c*/ 	.word	0x00022360


	//   ....[13]....
        /*0f80*/ 	.word	0x00022450


	//   ....[14]....
        /*0f84*/ 	.word	0x000224c0


	//   ....[15]....
        /*0f88*/ 	.word	0x000225b0


	//   ....[16]....
        /*0f8c*/ 	.word	0x00022620


	//   ....[17]....
        /*0f90*/ 	.word	0x00022710


	//   ....[18]....
        /*0f94*/ 	.word	0x00022780


	//   ....[19]....
        /*0f98*/ 	.word	0x00022870


	//   ....[20]....
        /*0f9c*/ 	.word	0x000228e0


	//   ....[21]....
        /*0fa0*/ 	.word	0x000229d0


	//   ....[22]....
        /*0fa4*/ 	.word	0x00022a40


	//   ....[23]....
        /*0fa8*/ 	.word	0x00022b30


	//   ....[24]....
        /*0fac*/ 	.word	0x00022ba0


	//   ....[25]....
        /*0fb0*/ 	.word	0x00022c80


	//   ....[26]....
        /*0fb4*/ 	.word	0x00022d30


	//   ....[27]....
        /*0fb8*/ 	.word	0x00022da0


	//   ....[28]....
        /*0fbc*/ 	.word	0x00022e00


	//   ....[29]....
        /*0fc0*/ 	.word	0x00022ef0


	//   ....[30]....
        /*0fc4*/ 	.word	0x00022f50


	//   ....[31]....
        /*0fc8*/ 	.word	0x00023050


	//   ....[32]....
        /*0fcc*/ 	.word	0x000230b0


	//   ....[33]....
        /*0fd0*/ 	.word	0x000231b0


	//   ....[34]....
        /*0fd4*/ 	.word	0x00023210


	//   ....[35]....
        /*0fd8*/ 	.word	0x00023310


	//   ....[36]....
        /*0fdc*/ 	.word	0x00023370


	//   ....[37]....
        /*0fe0*/ 	.word	0x00023470


	//   ....[38]....
        /*0fe4*/ 	.word	0x000234d0


	//   ....[39]....
        /*0fe8*/ 	.word	0x000235d0


	//   ....[40]....
        /*0fec*/ 	.word	0x00023630


	//   ....[41]....
        /*0ff0*/ 	.word	0x000236e0


	//   ....[42]....
        /*0ff4*/ 	.word	0x000237a0


	//   ....[43]....
        /*0ff8*/ 	.word	0x00023880


	//   ....[44]....
        /*0ffc*/ 	.word	0x000238e0


	//   ....[45]....
        /*1000*/ 	.word	0x000239c0


	//   ....[46]....
        /*1004*/ 	.word	0x00023a20


	//   ....[47]....
        /*1008*/ 	.word	0x00023af0


	//   ....[48]....
        /*100c*/ 	.word	0x00023b50


	//   ....[49]....
        /*1010*/ 	.word	0x00023c10


	//   ....[50]....
        /*1014*/ 	.word	0x00023d50


	//   ....[51]....
        /*1018*/ 	.word	0x00023e00


	//   ....[52]....
        /*101c*/ 	.word	0x00023e80


	//   ....[53]....
        /*1020*/ 	.word	0x00023f40


	//   ....[54]....
        /*1024*/ 	.word	0x00023fa0


	//   ....[55]....
        /*1028*/ 	.word	0x00024050


	//   ....[56]....
        /*102c*/ 	.word	0x000240b0


	//   ....[57]....
        /*1030*/ 	.word	0x00024160


	//   ....[58]....
        /*1034*/ 	.word	0x000241c0


	//   ....[59]....
        /*1038*/ 	.word	0x00024270


	//   ....[60]....
        /*103c*/ 	.word	0x000242d0


	//   ....[61]....
        /*1040*/ 	.word	0x00024380


	//   ....[62]....
        /*1044*/ 	.word	0x000243e0


	//   ....[63]....
        /*1048*/ 	.word	0x00024490


	//   ....[64]....
        /*104c*/ 	.word	0x000244f0


	//   ....[65]....
        /*1050*/ 	.word	0x000245a0


	//   ....[66]....
        /*1054*/ 	.word	0x00024690


	//   ....[67]....
        /*1058*/ 	.word	0x00024740


	//   ....[68]....
        /*105c*/ 	.word	0x000247a0


	//   ....[69]....
        /*1060*/ 	.word	0x00024860


	//   ....[70]....
        /*1064*/ 	.word	0x000248c0


	//   ....[71]....
        /*1068*/ 	.word	0x00024980


	//   ....[72]....
        /*106c*/ 	.word	0x000249e0


	//   ....[73]....
        /*1070*/ 	.word	0x00024aa0


	//   ....[74]....
        /*1074*/ 	.word	0x00024b00


	//   ....[75]....
        /*1078*/ 	.word	0x00024bc0


	//   ....[76]....
        /*107c*/ 	.word	0x00024c20


	//   ....[77]....
        /*1080*/ 	.word	0x00024ce0


	//   ....[78]....
        /*1084*/ 	.word	0x00024d40


	//   ....[79]....
        /*1088*/ 	.word	0x00024e00


	//   ....[80]....
        /*108c*/ 	.word	0x00024e60


	//   ....[81]....
        /*1090*/ 	.word	0x00024f10


	//   ....[82]....
        /*1094*/ 	.word	0x00025000


	//   ....[83]....
        /*1098*/ 	.word	0x000250b0


	//   ....[84]....
        /*109c*/ 	.word	0x00025120


	//   ....[85]....
        /*10a0*/ 	.word	0x000251d0


	//   ....[86]....
        /*10a4*/ 	.word	0x00025230


	//   ....[87]....
        /*10a8*/ 	.word	0x000252e0


	//   ....[88]....
        /*10ac*/ 	.word	0x00025340


	//   ....[89]....
        /*10b0*/ 	.word	0x000253f0


	//   ....[90]....
        /*10b4*/ 	.word	0x00025450


	//   ....[91]....
        /*10b8*/ 	.word	0x00025500


	//   ....[92]....
        /*10bc*/ 	.word	0x00025560


	//   ....[93]....
        /*10c0*/ 	.word	0x00025610


	//   ....[94]....
        /*10c4*/ 	.word	0x00025670


	//   ....[95]....
        /*10c8*/ 	.word	0x00025720


	//   ....[96]....
        /*10cc*/ 	.word	0x00025780


	//   ....[97]....
        /*10d0*/ 	.word	0x00025820


	//   ....[98]....
        /*10d4*/ 	.word	0x000258b0


	//   ....[99]....
        /*10d8*/ 	.word	0x00025950


	//   ....[100]....
        /*10dc*/ 	.word	0x00025ac0


	//   ....[101]....
        /*10e0*/ 	.word	0x00025b30


	//   ....[102]....
        /*10e4*/ 	.word	0x00025ba0


	//   ....[103]....
        /*10e8*/ 	.word	0x00025c10


	//   ....[104]....
        /*10ec*/ 	.word	0x00025c80


	//   ....[105]....
        /*10f0*/ 	.word	0x00025d00


	//   ....[106]....
        /*10f4*/ 	.word	0x00025d80


	//   ....[107]....
        /*10f8*/ 	.word	0x00025e10


	//   ....[108]....
        /*10fc*/ 	.word	0x00025e80


	//   ....[109]....
        /*1100*/ 	.word	0x00025ef0


	//   ....[110]....
        /*1104*/ 	.word	0x00025f60


	//   ....[111]....
        /*1108*/ 	.word	0x00025fe0


	//   ....[112]....
        /*110c*/ 	.word	0x00026050


	//   ....[113]....
        /*1110*/ 	.word	0x00026100


	//   ....[114]....
        /*1114*/ 	.word	0x00026150


	//   ....[115]....
        /*1118*/ 	.word	0x000261e0


	//   ....[116]....
        /*111c*/ 	.word	0x00026310


	//----- nvinfo : EIATTR_REG_RECONFIG
	.align		4
.L_233:
        /*1120*/ 	.byte	0x01, 0x54
	.zero		2


	//----- nvinfo : EIATTR_SYSCALL_OFFSETS
	.align		4
        /*1124*/ 	.byte	0x04, 0x46
        /*1126*/ 	.short	(.L_235 - .L_234)


	//   ....[0]....
.L_234:
        /*1128*/ 	.word	0x00001e50


	//   ....[1]....
        /*112c*/ 	.word	0x00001fa0


	//   ....[2]....
        /*1130*/ 	.word	0x00006ae0


	//   ....[3]....
        /*1134*/ 	.word	0x00006e00


	//   ....[4]....
        /*1138*/ 	.word	0x0001b340


	//   ....[5]....
        /*113c*/ 	.word	0x0001b490


	//   ....[6]....
        /*1140*/ 	.word	0x0001b580


	//   ....[7]....
        /*1144*/ 	.word	0x0001c4e0


	//----- nvinfo : EIATTR_MBARRIER_INSTR_OFFSETS
	.align		4
.L_235:
        /*1148*/ 	.byte	0x04, 0x39
        /*114a*/ 	.short	(.L_237 - .L_236)


	//   ....[0]....
.L_236:
        /*114c*/ 	.word	0x00000270
        /*1150*/ 	.word	0x000000ff
        /*1154*/ 	.word	0x00016800
        /*1158*/ 	.short	0x0100
        /*115a*/ 	.byte	0x08
	.zero		1


	//   ....[1]....
        /*115c*/ 	.word	0x00000280
        /*1160*/ 	.word	0x000000ff
        /*1164*/ 	.word	0x00016820
        /*1168*/ 	.short	0x0100
        /*116a*/ 	.byte	0x08
	.zero		1


	//   ....[2]....
        /*116c*/ 	.word	0x00000370
        /*1170*/ 	.word	0x000000ff
        /*1174*/ 	.word	0x00016830
        /*1178*/ 	.short	0x0100
        /*117a*/ 	.byte	0x08
	.zero		1


	//   ....[3]....
        /*117c*/ 	.word	0x00000380
        /*1180*/ 	.word	0x000000ff
        /*1184*/ 	.word	0x00016840
        /*1188*/ 	.short	0x0100
        /*118a*/ 	.byte	0x08
	.zero		1


	//   ....[4]....
        /*118c*/ 	.word	0x00000390
        /*1190*/ 	.word	0x000000ff
        /*1194*/ 	.word	0x00016838
        /*1198*/ 	.short	0x0100
        /*119a*/ 	.byte	0x08
	.zero		1


	//   ....[5]....
        /*119c*/ 	.word	0x000003a0
        /*11a0*/ 	.word	0x000000ff
        /*11a4*/ 	.word	0x00016848
        /*11a8*/ 	.short	0x0100
        /*11aa*/ 	.byte	0x08
	.zero		1


	//   ....[6]....
        /*11ac*/ 	.word	0x000004d0
        /*11b0*/ 	.word	0x000000ff
        /*11b4*/ 	.word	0x00016850
        /*11b8*/ 	.short	0x0100
        /*11ba*/ 	.byte	0x08
	.zero		1


	//   ....[7]....
        /*11bc*/ 	.word	0x000004e0
        /*11c0*/ 	.word	0x000000ff
        /*11c4*/ 	.word	0x00016860
        /*11c8*/ 	.short	0x0100
        /*11ca*/ 	.byte	0x08
	.zero		1


	//   ....[8]....
        /*11cc*/ 	.word	0x000004f0
        /*11d0*/ 	.word	0x000000ff
        /*11d4*/ 	.word	0x00016858
        /*11d8*/ 	.short	0x0100
        /*11da*/ 	.byte	0x08
	.zero		1


	//   ....[9]....
        /*11dc*/ 	.word	0x00000500
        /*11e0*/ 	.word	0x000000ff
        /*11e4*/ 	.word	0x00016868
        /*11e8*/ 	.short	0x0100
        /*11ea*/ 	.byte	0x08
	.zero		1


	//   ....[10]....
        /*11ec*/ 	.word	0x000005f0
        /*11f0*/ 	.word	0x000000ff
        /*11f4*/ 	.word	0x00016870
        /*11f8*/ 	.short	0x0100
        /*11fa*/ 	.byte	0x06
	.zero		1


	//   ....[11]....
        /*11fc*/ 	.word	0x00000600
        /*1200*/ 	.word	0x000000ff
        /*1204*/ 	.word	0x00016880
        /*1208*/ 	.short	0x0100
        /*120a*/ 	.byte	0x06
	.zero		1


	//   ....[12]....
        /*120c*/ 	.word	0x00000610
        /*1210*/ 	.word	0x000000ff
        /*1214*/ 	.word	0x00016878
        /*1218*/ 	.short	0x0100
        /*121a*/ 	.byte	0x06
	.zero		1


	//   ....[13]....
        /*121c*/ 	.word	0x00000620
        /*1220*/ 	.word	0x000000ff
        /*1224*/ 	.word	0x00016888
        /*1228*/ 	.short	0x0100
        /*122a*/ 	.byte	0x06
	.zero		1


	//   ....[14]....
        /*122c*/ 	.word	0x00000750
        /*1230*/ 	.word	0x000000ff
        /*1234*/ 	.word	0x00016890
        /*1238*/ 	.short	0x0100
        /*123a*/ 	.byte	0x08
	.zero		1


	//   ....[15]....
        /*123c*/ 	.word	0x00000760
        /*1240*/ 	.word	0x000000ff
        /*1244*/ 	.word	0x000168a0
        /*1248*/ 	.short	0x0100
        /*124a*/ 	.byte	0x08
	.zero		1


	//   ....[16]....
        /*124c*/ 	.word	0x00000770
        /*1250*/ 	.word	0x000000ff
        /*1254*/ 	.word	0x00016898
        /*1258*/ 	.short	0x0100
        /*125a*/ 	.byte	0x08
	.zero		1


	//   ....[17]....
        /*125c*/ 	.word	0x00000780
        /*1260*/ 	.word	0x000000ff
        /*1264*/ 	.word	0x000168a8
        /*1268*/ 	.short	0x0100
        /*126a*/ 	.byte	0x08
	.zero		1


	//   ....[18]....
        /*126c*/ 	.word	0x000008b0
        /*1270*/ 	.word	0x000000ff
        /*1274*/ 	.word	0x000168b0
        /*1278*/ 	.short	0x0100
        /*127a*/ 	.byte	0x08
	.zero		1


	//   ....[19]....
        /*127c*/ 	.word	0x000008c0
        /*1280*/ 	.word	0x000000ff
        /*1284*/ 	.word	0x000168c0
        /*1288*/ 	.short	0x0100
        /*128a*/ 	.byte	0x08
	.zero		1


	//   ....[20]....
        /*128c*/ 	.word	0x000008d0
        /*1290*/ 	.word	0x000000ff
        /*1294*/ 	.word	0x000168b8
        /*1298*/ 	.short	0x0100
        /*129a*/ 	.byte	0x08
	.zero		1


	//   ....[21]....
        /*129c*/ 	.word	0x000008e0
        /*12a0*/ 	.word	0x000000ff
        /*12a4*/ 	.word	0x000168c8
        /*12a8*/ 	.short	0x0100
        /*12aa*/ 	.byte	0x08
	.zero		1


	//   ....[22]....
        /*12ac*/ 	.word	0x000030f0
        /*12b0*/ 	.word	0x00000045
        /*12b4*/ 	.word	0x00016890
        /*12b8*/ 	.short	0x010a
        /*12ba*/ 	.byte	0x3f
	.zero		1


	//   ....[23]....
        /*12bc*/ 	.word	0x00004510
        /*12c0*/ 	.word	0x00000045
        /*12c4*/ 	.word	0x00016890
        /*12c8*/ 	.short	0x010a
        /*12ca*/ 	.byte	0x3f
	.zero		1


	//   ....[24]....
        /*12cc*/ 	.word	0x000055d0
        /*12d0*/ 	.word	0x00000045
        /*12d4*/ 	.word	0x00016890
        /*12d8*/ 	.short	0x010a
        /*12da*/ 	.byte	0x3f
	.zero		1


	//   ....[25]....
        /*12dc*/ 	.word	0x00005ad0
        /*12e0*/ 	.word	0x00000008
        /*12e4*/ 	.word	0x00000000
        /*12e8*/ 	.short	0x0101
        /*12ea*/ 	.byte	0x3f
	.zero		1


	//   ....[26]....
        /*12ec*/ 	.word	0x00005b10
        /*12f0*/ 	.word	0x00000045
        /*12f4*/ 	.word	0x000168b0
        /*12f8*/ 	.short	0x010a
        /*12fa*/ 	.byte	0x3f
	.zero		1


	//   ....[27]....
        /*12fc*/ 	.word	0x00005f90
        /*1300*/ 	.word	0x00000045
        /*1304*/ 	.word	0x00000000
        /*1308*/ 	.short	0x0101
        /*130a*/ 	.byte	0x3f
	.zero		1


	//   ....[28]....
        /*130c*/ 	.word	0x00006b80
        /*1310*/ 	.word	0x00000002
        /*1314*/ 	.word	0x00016800
        /*1318*/ 	.short	0x010a
        /*131a*/ 	.byte	0x3f
	.zero		1


	//   ....[29]....
        /*131c*/ 	.word	0x00006bd0
        /*1320*/ 	.word	0x00000002
        /*1324*/ 	.word	0x00016800
        /*1328*/ 	.short	0x010a
        /*132a*/ 	.byte	0x3f
	.zero		1


	//   ....[30]....
        /*132c*/ 	.word	0x000077e0
        /*1330*/ 	.word	0x00000002
        /*1334*/ 	.word	0x00016800
        /*1338*/ 	.short	0x010a
        /*133a*/ 	.byte	0x3f
	.zero		1


	//   ....[31]....
        /*133c*/ 	.word	0x00008ca0
        /*1340*/ 	.word	0x00000002
        /*1344*/ 	.word	0x00016800
        /*1348*/ 	.short	0x010a
        /*134a*/ 	.byte	0x3f
	.zero		1


	//   ....[32]....
        /*134c*/ 	.word	0x00009b60
        /*1350*/ 	.word	0x0000000c
        /*1354*/ 	.word	0x00016830
        /*1358*/ 	.short	0x010a
        /*135a*/ 	.byte	0x3f
	.zero		1


	//   ....[33]....
        /*135c*/ 	.word	0x00009c10
        /*1360*/ 	.word	0x0000000c
        /*1364*/ 	.word	0x00016830
        /*1368*/ 	.short	0x010a
        /*136a*/ 	.byte	0x3f
	.zero		1


	//   ....[34]....
        /*136c*/ 	.word	0x0000a0e0
        /*1370*/ 	.word	0x00000000
        /*1374*/ 	.word	0x00000000
        /*1378*/ 	.short	0x0101
        /*137a*/ 	.byte	0x3f
	.zero		1


	//   ....[35]....
        /*137c*/ 	.word	0x0000cea0
        /*1380*/ 	.word	0x0000000b
        /*1384*/ 	.word	0x00016830
        /*1388*/ 	.short	0x010a
        /*138a*/ 	.byte	0x3f
	.zero		1


	//   ....[36]....
        /*138c*/ 	.word	0x0000cef0
        /*1390*/ 	.word	0x0000000b
        /*1394*/ 	.word	0x00016830
        /*1398*/ 	.short	0x010a
        /*139a*/ 	.byte	0x3f
	.zero		1


	//   ....[37]....
        /*139c*/ 	.word	0x0000d220
        /*13a0*/ 	.word	0x0000000b
        /*13a4*/ 	.word	0x00016850
        /*13a8*/ 	.short	0x010a
        /*13aa*/ 	.byte	0x3f
	.zero		1


	//   ....[38]....
        /*13ac*/ 	.word	0x0000d260
        /*13b0*/ 	.word	0x0000000b
        /*13b4*/ 	.word	0x00016850
        /*13b8*/ 	.short	0x010a
        /*13ba*/ 	.byte	0x3f
	.zero		1


	//   ....[39]....
        /*13bc*/ 	.word	0x0000d7e0
        /*13c0*/ 	.word	0x0000000a
        /*13c4*/ 	.word	0x00000000
        /*13c8*/ 	.short	0x0101
        /*13ca*/ 	.byte	0x3f
	.zero		1


	//   ....[40]....
        /*13cc*/ 	.word	0x0000fa50
        /*13d0*/ 	.word	0x0000000c
        /*13d4*/ 	.word	0x00000000
        /*13d8*/ 	.short	0x0101
        /*13da*/ 	.byte	0x3f
	.zero		1


	//   ....[41]....
        /*13dc*/ 	.word	0x00010230
        /*13e0*/ 	.word	0x00000003
        /*13e4*/ 	.word	0x00016830
        /*13e8*/ 	.short	0x010a
        /*13ea*/ 	.byte	0x3f
	.zero		1


	//   ....[42]....
        /*13ec*/ 	.word	0x00010280
        /*13f0*/ 	.word	0x00000003
        /*13f4*/ 	.word	0x00016830
        /*13f8*/ 	.short	0x010a
        /*13fa*/ 	.byte	0x3f
	.zero		1


	//   ....[43]....
        /*13fc*/ 	.word	0x00010600
        /*1400*/ 	.word	0x00000003
        /*1404*/ 	.word	0x00016850
        /*1408*/ 	.short	0x010a
        /*140a*/ 	.byte	0x3f
	.zero		1


	//   ....[44]....
        /*140c*/ 	.word	0x00010640
        /*1410*/ 	.word	0x00000003
        /*1414*/ 	.word	0x00016850
        /*1418*/ 	.short	0x010a
        /*141a*/ 	.byte	0x3f
	.zero		1


	//   ....[45]....
        /*141c*/ 	.word	0x00010b10
        /*1420*/ 	.word	0x00000000
        /*1424*/ 	.word	0x00000000
        /*1428*/ 	.short	0x0101
        /*142a*/ 	.byte	0x3f
	.zero		1


	//   ....[46]....
        /*142c*/ 	.word	0x00011d00
        /*1430*/ 	.word	0x0000000c
        /*1434*/ 	.word	0x00000000
        /*1438*/ 	.short	0x0101
        /*143a*/ 	.byte	0x3f
	.zero		1


	//   ....[47]....
        /*143c*/ 	.word	0x00012240
        /*1440*/ 	.word	0x00000003
        /*1444*/ 	.word	0x00016830
        /*1448*/ 	.short	0x010a
        /*144a*/ 	.byte	0x3f
	.zero		1


	//   ....[48]....
        /*144c*/ 	.word	0x00012290
        /*1450*/ 	.word	0x00000003
        /*1454*/ 	.word	0x00016830
        /*1458*/ 	.short	0x010a
        /*145a*/ 	.byte	0x3f
	.zero		1


	//   ....[49]....
        /*145c*/ 	.word	0x00012610
        /*1460*/ 	.word	0x00000003
        /*1464*/ 	.word	0x00016850
        /*1468*/ 	.short	0x010a
        /*146a*/ 	.byte	0x3f
	.zero		1


	//   ....[50]....
        /*146c*/ 	.word	0x00012650
        /*1470*/ 	.word	0x00000003
        /*1474*/ 	.word	0x00016850
        /*1478*/ 	.short	0x010a
        /*147a*/ 	.byte	0x3f
	.zero		1


	//   ....[51]....
        /*147c*/ 	.word	0x00012b90
        /*1480*/ 	.word	0x00000000
        /*1484*/ 	.word	0x00000000
        /*1488*/ 	.short	0x0101
        /*148a*/ 	.byte	0x3f
	.zero		1


	//   ....[52]....
        /*148c*/ 	.word	0x00014da0
        /*1490*/ 	.word	0x00000015
        /*1494*/ 	.word	0x00000000
        /*1498*/ 	.short	0x0101
        /*149a*/ 	.byte	0x3f
	.zero		1


	//   ....[53]....
        /*149c*/ 	.word	0x000151f0
        /*14a0*/ 	.word	0x0000000b
        /*14a4*/ 	.word	0x00016850
        /*14a8*/ 	.short	0x010a
        /*14aa*/ 	.byte	0x3f
	.zero		1


	//   ....[54]....
        /*14ac*/ 	.word	0x00015260
        /*14b0*/ 	.word	0x0000000b
        /*14b4*/ 	.word	0x00016850
        /*14b8*/ 	.short	0x010a
        /*14ba*/ 	.byte	0x3f
	.zero		1


	//   ....[55]....
        /*14bc*/ 	.word	0x00015880
        /*14c0*/ 	.word	0x00000000
        /*14c4*/ 	.word	0x00000000
        /*14c8*/ 	.short	0x0101
        /*14ca*/ 	.byte	0x3f
	.zero		1


	//   ....[56]....
        /*14cc*/ 	.word	0x00016970
        /*14d0*/ 	.word	0x00000003
        /*14d4*/ 	.word	0x00000000
        /*14d8*/ 	.short	0x0101
        /*14da*/ 	.byte	0x3f
	.zero		1


	//   ....[57]....
        /*14dc*/ 	.word	0x00016f10
        /*14e0*/ 	.word	0x00000008
        /*14e4*/ 	.word	0x00000000
        /*14e8*/ 	.short	0x0101
        /*14ea*/ 	.byte	0x3f
	.zero		1


	//   ....[58]....
        /*14ec*/ 	.word	0x00019eb0
        /*14f0*/ 	.word	0x00000010
        /*14f4*/ 	.word	0x00016820
        /*14f8*/ 	.short	0x010a
        /*14fa*/ 	.byte	0x3f
	.zero		1


	//   ....[59]....
        /*14fc*/ 	.word	0x00019f70
        /*1500*/ 	.word	0x00000005
        /*1504*/ 	.word	0x000168a0
        /*1508*/ 	.short	0x010a
        /*150a*/ 	.byte	0x3f
	.zero		1


	//   ....[60]....
        /*150c*/ 	.word	0x0001a1b0
        /*1510*/ 	.word	0x00000005
        /*1514*/ 	.word	0x000168c0
        /*1518*/ 	.short	0x010a
        /*151a*/ 	.byte	0x3f
	.zero		1


	//   ....[61]....
        /*151c*/ 	.word	0x0001a540
        /*1520*/ 	.word	0x00000005
        /*1524*/ 	.word	0x000168a0
        /*1528*/ 	.short	0x010a
        /*152a*/ 	.byte	0x3f
	.zero		1


	//   ....[62]....
        /*152c*/ 	.word	0x0001a760
        /*1530*/ 	.word	0x00000005
        /*1534*/ 	.word	0x000168c0
        /*1538*/ 	.short	0x010a
        /*153a*/ 	.byte	0x3f
	.zero		1


	//   ....[63]....
        /*153c*/ 	.word	0x0001ba30
        /*1540*/ 	.word	0x00000003
        /*1544*/ 	.word	0x00016840
        /*1548*/ 	.short	0x010a
        /*154a*/ 	.byte	0x3f
	.zero		1


	//   ....[64]....
        /*154c*/ 	.word	0x0001c1c0
        /*1550*/ 	.word	0x00000003
        /*1554*/ 	.word	0x00016830
        /*1558*/ 	.short	0x0107
        /*155a*/ 	.byte	0x3f
	.zero		1


	//   ....[65]....
        /*155c*/ 	.word	0x0001c290
        /*1560*/ 	.word	0x00000003
        /*1564*/ 	.word	0x00016830
        /*1568*/ 	.short	0x0101
        /*156a*/ 	.byte	0x3f
	.zero		1


	//   ....[66]....
        /*156c*/ 	.word	0x0001d0e0
        /*1570*/ 	.word	0x00000010
        /*1574*/ 	.word	0x00016800
        /*1578*/ 	.short	0x0107
        /*157a*/ 	.byte	0x3f
	.zero		1


	//   ....[67]....
        /*157c*/ 	.word	0x0001d1d0
        /*1580*/ 	.word	0x00000010
        /*1584*/ 	.word	0x00016800
        /*1588*/ 	.short	0x0101
        /*158a*/ 	.byte	0x3f
	.zero		1


	//   ....[68]....
        /*158c*/ 	.word	0x0001d1f0
        /*1590*/ 	.word	0x00000010
        /*1594*/ 	.word	0x00016820
        /*1598*/ 	.short	0x010a
        /*159a*/ 	.byte	0x3f
	.zero		1


	//   ....[69]....
        /*159c*/ 	.word	0x0001d5d0
        /*15a0*/ 	.word	0x00000005
        /*15a4*/ 	.word	0x00016840
        /*15a8*/ 	.short	0x010a
        /*15aa*/ 	.byte	0x3f
	.zero		1


	//   ....[70]....
        /*15ac*/ 	.word	0x0001dae0
        /*15b0*/ 	.word	0x00000005
        /*15b4*/ 	.word	0x00016830
        /*15b8*/ 	.short	0x0107
        /*15ba*/ 	.byte	0x3f
	.zero		1


	//   ....[71]....
        /*15bc*/ 	.word	0x0001dba0
        /*15c0*/ 	.word	0x00000005
        /*15c4*/ 	.word	0x00016830
        /*15c8*/ 	.short	0x0101
        /*15ca*/ 	.byte	0x3f
	.zero		1


	//   ....[72]....
        /*15cc*/ 	.word	0x0001dc00
        /*15d0*/ 	.word	0x00000005
        /*15d4*/ 	.word	0x00016860
        /*15d8*/ 	.short	0x010a
        /*15da*/ 	.byte	0x3f
	.zero		1


	//   ....[73]....
        /*15dc*/ 	.word	0x0001e0d0
        /*15e0*/ 	.word	0x00000005
        /*15e4*/ 	.word	0x00016850
        /*15e8*/ 	.short	0x0107
        /*15ea*/ 	.byte	0x3f
	.zero		1


	//   ....[74]....
        /*15ec*/ 	.word	0x0001e250
        /*15f0*/ 	.word	0x00000005
        /*15f4*/ 	.word	0x00016850
        /*15f8*/ 	.short	0x0101
        /*15fa*/ 	.byte	0x3f
	.zero		1


	//   ....[75]....
        /*15fc*/ 	.word	0x0001e480
        /*1600*/ 	.word	0x00000000
        /*1604*/ 	.word	0x00016860
        /*1608*/ 	.short	0x010a
        /*160a*/ 	.byte	0x3f
	.zero		1


	//   ....[76]....
        /*160c*/ 	.word	0x0001e920
        /*1610*/ 	.word	0x00000000
        /*1614*/ 	.word	0x00016850
        /*1618*/ 	.short	0x0107
        /*161a*/ 	.byte	0x3f
	.zero		1


	//   ....[77]....
        /*161c*/ 	.word	0x0001ea00
        /*1620*/ 	.word	0x00000000
        /*1624*/ 	.word	0x00016850
        /*1628*/ 	.short	0x0101
        /*162a*/ 	.byte	0x3f
	.zero		1


	//   ....[78]....
        /*162c*/ 	.word	0x0001fb60
        /*1630*/ 	.word	0x00000005
        /*1634*/ 	.word	0x00016820
        /*1638*/ 	.short	0x010a
        /*163a*/ 	.byte	0x3f
	.zero		1


	//   ....[79]....
        /*163c*/ 	.word	0x0001fd00
        /*1640*/ 	.word	0x00000003
        /*1644*/ 	.word	0x00016840
        /*1648*/ 	.short	0x010a
        /*164a*/ 	.byte	0x3f
	.zero		1


	//   ....[80]....
        /*164c*/ 	.word	0x0001fd90
        /*1650*/ 	.word	0x00000005
        /*1654*/ 	.word	0x00016840
        /*1658*/ 	.short	0x010a
        /*165a*/ 	.byte	0x3f
	.zero		1


	//   ....[81]....
        /*165c*/ 	.word	0x0001fdd0
        /*1660*/ 	.word	0x00000003
        /*1664*/ 	.word	0x00016860
        /*1668*/ 	.short	0x010a
        /*166a*/ 	.byte	0x3f
	.zero		1


	//   ....[82]....
        /*166c*/ 	.word	0x0001fe10
        /*1670*/ 	.word	0x00000005
        /*1674*/ 	.word	0x00016860
        /*1678*/ 	.short	0x010a
        /*167a*/ 	.byte	0x3f
	.zero		1


	//   ....[83]....
        /*167c*/ 	.word	0x0001fe70
        /*1680*/ 	.word	0x00000045
        /*1684*/ 	.word	0x00016890
        /*1688*/ 	.short	0x010a
        /*168a*/ 	.byte	0x3f
	.zero		1


	//   ....[84]....
        /*168c*/ 	.word	0x00020100
        /*1690*/ 	.word	0x00000045
        /*1694*/ 	.word	0x00016890
        /*1698*/ 	.short	0x010a
        /*169a*/ 	.byte	0x3f
	.zero		1


	//   ....[85]....
        /*169c*/ 	.word	0x000203b0
        /*16a0*/ 	.word	0x00000045
        /*16a4*/ 	.word	0x00016890
        /*16a8*/ 	.short	0x010a
        /*16aa*/ 	.byte	0x3f
	.zero		1


	//   ....[86]....
        /*16ac*/ 	.word	0x00020660
        /*16b0*/ 	.word	0x00000045
        /*16b4*/ 	.word	0x000168b0
        /*16b8*/ 	.short	0x010a
        /*16ba*/ 	.byte	0x3f
	.zero		1


	//   ....[87]....
        /*16bc*/ 	.word	0x00020b30
        /*16c0*/ 	.word	0x00000002
        /*16c4*/ 	.word	0x00016800
        /*16c8*/ 	.short	0x010a
        /*16ca*/ 	.byte	0x3f
	.zero		1


	//   ....[88]....
        /*16cc*/ 	.word	0x00021120
        /*16d0*/ 	.word	0x00000002
        /*16d4*/ 	.word	0x00016800
        /*16d8*/ 	.short	0x010a
        /*16da*/ 	.byte	0x3f
	.zero		1


	//   ....[89]....
        /*16dc*/ 	.word	0x00021170
        /*16e0*/ 	.word	0x0000000c
        /*16e4*/ 	.word	0x00016830
        /*16e8*/ 	.short	0x010a
        /*16ea*/ 	.byte	0x3f
	.zero		1


	//   ....[90]....
        /*16ec*/ 	.word	0x000211c0
        /*16f0*/ 	.word	0x0000000b
        /*16f4*/ 	.word	0x00016830
        /*16f8*/ 	.short	0x010a
        /*16fa*/ 	.byte	0x3f
	.zero		1


	//   ....[91]....
        /*16fc*/ 	.word	0x00021210
        /*1700*/ 	.word	0x0000000b
        /*1704*/ 	.word	0x00016850
        /*1708*/ 	.short	0x010a
        /*170a*/ 	.byte	0x3f
	.zero		1


	//   ....[92]....
        /*170c*/ 	.word	0x00021260
        /*1710*/ 	.word	0x00000003
        /*1714*/ 	.word	0x00016830
        /*1718*/ 	.short	0x010a
        /*171a*/ 	.byte	0x3f
	.zero		1


	//   ....[93]....
        /*171c*/ 	.word	0x000212b0
        /*1720*/ 	.word	0x00000003
        /*1724*/ 	.word	0x00016850
        /*1728*/ 	.short	0x010a
        /*172a*/ 	.byte	0x3f
	.zero		1


	//   ....[94]....
        /*172c*/ 	.word	0x00021300
        /*1730*/ 	.word	0x00000003
        /*1734*/ 	.word	0x00016830
        /*1738*/ 	.short	0x010a
        /*173a*/ 	.byte	0x3f
	.zero		1


	//   ....[95]....
        /*173c*/ 	.word	0x00021350
        /*1740*/ 	.word	0x00000003
        /*1744*/ 	.word	0x00016850
        /*1748*/ 	.short	0x010a
        /*174a*/ 	.byte	0x3f
	.zero		1


	//   ....[96]....
        /*174c*/ 	.word	0x000213a0
        /*1750*/ 	.word	0x0000000b
        /*1754*/ 	.word	0x00016850
        /*1758*/ 	.short	0x010a
        /*175a*/ 	.byte	0x3f
	.zero		1


	//   ....[97]....
        /*175c*/ 	.word	0x00021f50
        /*1760*/ 	.word	0x00000010
        /*1764*/ 	.word	0x00016820
        /*1768*/ 	.short	0x010a
        /*176a*/ 	.byte	0x3f
	.zero		1


	//   ....[98]....
        /*176c*/ 	.word	0x00021fa0
        /*1770*/ 	.word	0x00000005
        /*1774*/ 	.word	0x000168a0
        /*1778*/ 	.short	0x010a
        /*177a*/ 	.byte	0x3f
	.zero		1


	//   ....[99]....
        /*177c*/ 	.word	0x00021ff0
        /*1780*/ 	.word	0x00000005
        /*1784*/ 	.word	0x000168c0
        /*1788*/ 	.short	0x010a
        /*178a*/ 	.byte	0x3f
	.zero		1


	//   ....[100]....
        /*178c*/ 	.word	0x00022040
        /*1790*/ 	.word	0x00000005
        /*1794*/ 	.word	0x000168a0
        /*1798*/ 	.short	0x010a
        /*179a*/ 	.byte	0x3f
	.zero		1


	//   ....[101]....
        /*179c*/ 	.word	0x00022090
        /*17a0*/ 	.word	0x00000005
        /*17a4*/ 	.word	0x000168c0
        /*17a8*/ 	.short	0x010a
        /*17aa*/ 	.byte	0x3f
	.zero		1


	//   ....[102]....
        /*17ac*/ 	.word	0x000221b0
        /*17b0*/ 	.word	0x00000003
        /*17b4*/ 	.word	0x00016840
        /*17b8*/ 	.short	0x010a
        /*17ba*/ 	.byte	0x3f
	.zero		1


	//   ....[103]....
        /*17bc*/ 	.word	0x00023c50
        /*17c0*/ 	.word	0x00000010
        /*17c4*/ 	.word	0x00016820
        /*17c8*/ 	.short	0x010a
        /*17ca*/ 	.byte	0x3f
	.zero		1


	//   ....[104]....
        /*17cc*/ 	.word	0x00023ca0
        /*17d0*/ 	.word	0x00000005
        /*17d4*/ 	.word	0x00016840
        /*17d8*/ 	.short	0x010a
        /*17da*/ 	.byte	0x3f
	.zero		1


	//   ....[105]....
        /*17dc*/ 	.word	0x000245e0
        /*17e0*/ 	.word	0x00000005
        /*17e4*/ 	.word	0x00016860
        /*17e8*/ 	.short	0x010a
        /*17ea*/ 	.byte	0x3f
	.zero		1


	//   ....[106]....
        /*17ec*/ 	.word	0x00024f50
        /*17f0*/ 	.word	0x00000000
        /*17f4*/ 	.word	0x00016860
        /*17f8*/ 	.short	0x010a
        /*17fa*/ 	.byte	0x3f
	.zero		1


	//   ....[107]....
        /*17fc*/ 	.word	0x00026230
        /*1800*/ 	.word	0x00000005
        /*1804*/ 	.word	0x00016820
        /*1808*/ 	.short	0x010a
        /*180a*/ 	.byte	0x3f
	.zero		1


	//   ....[108]....
        /*180c*/ 	.word	0x000263d0
        /*1810*/ 	.word	0x00000003
        /*1814*/ 	.word	0x00016840
        /*1818*/ 	.short	0x010a
        /*181a*/ 	.byte	0x3f
	.zero		1


	//   ....[109]....
        /*181c*/ 	.word	0x00026420
        /*1820*/ 	.word	0x00000005
        /*1824*/ 	.word	0x00016840
        /*1828*/ 	.short	0x010a
        /*182a*/ 	.byte	0x3f
	.zero		1


	//   ....[110]....
        /*182c*/ 	.word	0x00026470
        /*1830*/ 	.word	0x00000003
        /*1834*/ 	.word	0x00016860
        /*1838*/ 	.short	0x010a
        /*183a*/ 	.byte	0x3f
	.zero		1


	//----- nvinfo : EIATTR_NUM_MBARRIERS
	.align		4
.L_237:
        /*183c*/ 	.byte	0x03, 0x38
        /*183e*/ 	.short	0x0016


	//----- nvinfo : EIATTR_EXIT_INSTR_OFFSETS
	.align		4
        /*1840*/ 	.byte	0x04, 0x1c
        /*1842*/ 	.short	(.L_239 - .L_238)


	//   ....[0]....
.L_238:
        /*1844*/ 	.word	0x0001fe60


	//----- nvinfo : EIATTR_MAX_THREADS
	.align		4
.L_239:
        /*1848*/ 	.byte	0x04, 0x05
        /*184a*/ 	.short	(.L_241 - .L_240)
.L_240:
        /*184c*/ 	.word	0x00000200
        /*1850*/ 	.word	0x00000001
        /*1854*/ 	.word	0x00000001


	//----- nvinfo : EIATTR_CRS_STACK_SIZE
	.align		4
.L_241:
        /*1858*/ 	.byte	0x04, 0x1e
        /*185a*/ 	.short	(.L_243 - .L_242)
.L_242:
        /*185c*/ 	.word	0x00000000


	//----- nvinfo : EIATTR_CBANK_PARAM_SIZE
	.align		4
.L_243:
        /*1860*/ 	.byte	0x03, 0x19
        /*1862*/ 	.short	0x0af0


	//----- nvinfo : EIATTR_PARAM_CBANK
	.align		4
        /*1864*/ 	.byte	0x04, 0x0a
        /*1866*/ 	.short	(.L_245 - .L_244)
	.align		4
.L_244:
        /*1868*/ 	.word	index@(.nv.constant0._ZN7cutlass13device_kernelIN5flash11enable_sm90INS1_16FlashAttnFwdSm90INS1_25CollectiveMainloopFwdSm90ILi2EN4cute5tupleIJNS5_1CILi1EEES8_S8_EEENS6_IJNS7_ILi192EEENS7_ILi128EEENS7_ILi64EEEEEELi64ENS_6half_tEfNS_4arch4Sm90ELb0ELb1ELb0ELb1ELb1ELb1ELb0ELb1ELb1ELb1ELb1ELb0EEENS1_21CollectiveEpilogueFwdINS6_IJSA_SC_SB_EEES9_SE_SG_Li384ELb1ELb1ELb1ELb0EEENS1_36VarlenDynamicPersistentTileSchedulerILi192ELi128ELi384ELi128ELb1ELb1ELb1ELb1ELb0ELb1EEEEEEEEEvNT_6ParamsE)
        /*186c*/ 	.short	0x0210
        /*186e*/ 	.short	0x0af0


	//----- nvinfo : EIATTR_SW_WAR
	.align		4
.L_245:
        /*1870*/ 	.byte	0x04, 0x36
        /*1872*/ 	.short	(.L_247 - .L_246)
.L_246:
        /*1874*/ 	.word	0x00000008
.L_247:


//--------------------- .nv.info._ZN7cutlass13device_kernelIN5flash11enable_sm90INS1_16FlashAttnFwdSm90INS1_25CollectiveMainloopFwdSm90ILi2EN4cute5tupleIJNS5_1CILi1EEES8_S8_EEENS6_IJNS7_ILi192EEENS7_ILi128EEENS7_ILi64EEEEEELi64ENS_6half_tEfNS_4arch4Sm90ELb1ELb0ELb0ELb0ELb1ELb0ELb0ELb1ELb1ELb1ELb1ELb0EEENS1_21CollectiveEpilogueFwdINS6_IJSA_SC_SB_EEES9_SE_SG_Li384ELb0ELb1ELb1ELb0EEENS1_19SingleTileSchedulerILb0ELb1ELb1ELi192EEEEEEEEEvNT_6ParamsE --------------------------
	.section	.nv.info._ZN7cutlass13device_kernelIN5flash11enable_sm90INS1_16FlashAttnFwdSm90INS1_25CollectiveMainloopFwdSm90ILi2EN4cute5tupleIJNS5_1CILi1EEES8_S8_EEENS6_IJNS7_ILi192EEENS7_ILi128EEENS7_ILi64EEEEEELi64ENS_6half_tEfNS_4arch4Sm90ELb1ELb0ELb0ELb0ELb1ELb0ELb0ELb1ELb1ELb1ELb1ELb0EEENS1_21CollectiveEpilogueFwdINS6_IJSA_SC_SB_EEES9_SE_SG_Li384ELb0ELb1ELb1ELb0EEENS1_19SingleTileSchedulerILb0ELb1ELb1ELi192EEEEEEEEEvNT_6ParamsE,"",@"SHT_CUDA_INFO"
	.sectionflags	@""
	.align	4


	//----- nvinfo : EIATTR_CUDA_API_VERSION
	.align		4
        /*0000*/ 	.byte	0x04, 0x37
        /*0002*/ 	.short	(.L_249 - .L_248)
.L_248:
        /*0004*/ 	.word	0x00000082


	//----- nvinfo : EIATTR_KPARAM_INFO
	.align		4
.L_249:
        /*0008*/ 	.byte	0x04, 0x17
        /*000a*/ 	.short	(.L_251 - .L_250)
.L_250:
        /*000c*/ 	.word	0x00000000
        /*0010*/ 	.short	0x0000
        /*0012*/ 	.short	0x0070
        /*0014*/ 	.byte	0x00, 0xf0, 0x01, 0x28


	//----- nvinfo : EIATTR_SPARSE_MMA_MASK
	.align		4
.L_251:
        /*0018*/ 	.byte	0x03, 0x50
        /*001a*/ 	.short	0x0000


	//----- nvinfo : EIATTR_MAXREG_COUNT
	.align		4
        /*001c*/ 	.byte	0x03, 0x1b
        /*001e*/ 	.short	0x0080


	//----- nvinfo : EIATTR_NUM_BARRIERS
	.align		4
        /*0020*/ 	.byte	0x02, 0x4c
        /*0022*/ 	.byte	0x10
	.zero		1


	//----- nvinfo : EIATTR_EXTERNS
	.align		4
        /*0024*/ 	.byte	0x04, 0x0f
        /*0026*/ 	.short	(.L_253 - .L_252)


	//   ....[0]....
	.align		4
.L_252:
        /*0028*/ 	.word	index@(__assertfail)


	//----- nvinfo : EIATTR_ANNOTATIONS
	.align		4
.L_253:
        /*002c*/ 	.byte	0x04, 0x55
        /*002e*/ 	.short	(.L_255 - .L_254)


	//   ....[0]....
.L_254:
        /*0030*/ 	.word	0x00000001
        /*0034*/ 	.byte	0x40, 0xa6, 0x00, 0x00, 0x01, 0x00, 0x00, 0x00, 0xf0, 0xbb, 0x00, 0x00


	//----- nvinfo : EIATTR_MERCURY_ISA_VERSION
	.align		4
.L_255:
        /*0040*/ 	.byte	0x03, 0x5f
        /*0042*/ 	.short	0x0101


	//----- nvinfo : EIATTR_INT_WARP_WIDE_INSTR_OFFSETS
	.align		4
        /*0044*/ 	.byte	0x04, 0x31
        /*0046*/ 	.short	(.L_257 - .L_256)


	//   ....[0]....
.L_256:
        /*0048*/ 	.word	0x000000c0


	//   ....[1]....
        /*004c*/ 	.word	0x000000d0


	//   ....[2]....
        /*0050*/ 	.word	0x00000170


	//----- nvinfo : EIATTR_COOP_GROUP_MASK_REGIDS
	.align		4
.L_257:
        /*0054*/ 	.byte	0x04, 0x29
        /*0056*/ 	.short	(.L_259 - .L_258)


	//   ....[0]....
.L_258:
        /*0058*/ 	.word	0xffffffff


	//   ....[1]....
        /*005c*/ 	.word	0xffffffff


	//   ....[2]....
        /*0060*/ 	.word	0xffffffff


	//   ....[3]....
        /*0064*/ 	.word	0xffffffff


	//   ....[4]....
        /*0068*/ 	.word	0xffffffff


	//   ....[5]....
        /*006c*/ 	.word	0xffffffff


	//   ....[6]....
        /*0070*/ 	.word	0xffffffff


	//   ....[7]....
        /*0074*/ 	.word	0xffffffff


	//   ....[8]....
        /*0078*/ 	.word	0xffffffff


	//   ....[9]....
        /*007c*/ 	.word	0xffffffff


	//   ....[10]....
        /*0080*/ 	.word	0xffffffff


	//   ....[11]....
        /*0084*/ 	.word	0xffffffff


	//   ....[12]....
        /*0088*/ 	.word	0xffffffff


	//   ....[13]....
        /*008c*/ 	.word	0xffffffff


	//   ....[14]....
        /*0090*/ 	.word	0xffffffff


	//   ....[15]....
        /*0094*/ 	.word	0xffffffff


	//   ....[16]....
        /*0098*/ 	.word	0xffffffff


	//   ....[17]....
        /*009c*/ 	.word	0xffffffff


	//   ....[18]....
        /*00a0*/ 	.word	0xffffffff


	//   ....[19]....
        /*00a4*/ 	.word	0xffffffff


	//   ....[20]....
        /*00a8*/ 	.word	0xffffffff


	//   ....[21]....
        /*00ac*/ 	.word	0xffffffff


	//   ....[22]....
        /*00b0*/ 	.word	0xffffffff


	//   ....[23]....
        /*00b4*/ 	.word	0xffffffff


	//   ....[24]....
        /*00b8*/ 	.word	0xffffffff


	//   ....[25]....
        /*00bc*/ 	.word	0xffffffff


	//   ....[26]....
        /*00c0*/ 	.word	0xffffffff


	//   ....[27]....
        /*00c4*/ 	.word	0xffffffff


	//   ....[28]....
        /*00c8*/ 	.word	0xffffffff


	//   ....[29]....
        /*00cc*/ 	.word	0xffffffff


	//   ....[30]....
        /*00d0*/ 	.word	0xffffffff


	//   ....[31]....
        /*00d4*/ 	.word	0xffffffff


	//   ....[32]....
        /*00d8*/ 	.word	0xffffffff


	//   ....[33]....
        /*00dc*/ 	.word	0xffffffff


	//   ....[34]....
        /*00e0*/ 	.word	0xffffffff


	//   ....[35]....
        /*00e4*/ 	.word	0xffffffff


	//   ....[36]....
        /*00e8*/ 	.word	0xffffffff


	//   ....[37]....
        /*00ec*/ 	.word	0xffffffff


	//   ....[38]....
        /*00f0*/ 	.word	0xffffffff


	//   ....[39]....
        /*00f4*/ 	.word	0xffffffff


	//   ....[40]....
        /*00f8*/ 	.word	0xffffffff


	//   ....[41]....
        /*00fc*/ 	.word	0xffffffff


	//   ....[42]....
        /*0100*/ 	.word	0xffffffff


	//   ....[43]....
        /*0104*/ 	.word	0xffffffff


	//   ....[44]....
        /*0108*/ 	.word	0xffffffff


	//   ....[45]....
        /*010c*/ 	.word	0xffffffff


	//   ....[46]....
        /*0110*/ 	.word	0xffffffff


	//   ....[47]....
        /*0114*/ 	.word	0xffffffff


	//   ....[48]....
        /*0118*/ 	.word	0xffffffff


	//   ....[49]....
        /*011c*/ 	.word	0xffffffff


	//   ....[50]....
        /*0120*/ 	.word	0xffffffff


	//   ....[51]....
        /*0124*/ 	.word	0xffffffff


	//   ....[52]....
        /*0128*/ 	.word	0xffffffff


	//   ....[53]....
        /*012c*/ 	.word	0xffffffff


	//   ....[54]....
        /*0130*/ 	.word	0xffffffff


	//   ....[55]....
        /*0134*/ 	.word	0xffffffff


	//   ....[56]....
        /*0138*/ 	.word	0xffffffff


	//   ....[57]....
        /*013c*/ 	.word	0xffffffff


	//   ....[58]....
        /*0140*/ 	.word	0xffffffff


	//   ....[59]....
        /*0144*/ 	.word	0xffffffff


	//   ....[60]....
        /*0148*/ 	.word	0xffffffff


	//   ....[61]....
        /*014c*/ 	.word	0xffffffff


	//   ....[62]....
        /*0150*/ 	.word	0xffffffff


	//   ....[63]....
        /*0154*/ 	.word	0xffffffff


	//   ....[64]....
        /*0158*/ 	.word	0xffffffff


	//   ....[65]....
        /*015c*/ 	.word	0xffffffff


	//   ....[66]....
        /*0160*/ 	.word	0xffffffff


	//   ....[67]....
        /*0164*/ 	.word	0xffffffff


	//   ....[68]....
        /*0168*/ 	.word	0xffffffff


	//   ....[69]....
        /*016c*/ 	.word	0xffffffff


	//   ....[70]....
        /*0170*/ 	.word	0xffffffff


	//   ....[71]....
        /*0174*/ 	.word	0xffffffff


	//   ....[72]....
        /*0178*/ 	.word	0xffffffff


	//   ....[73]....
        /*017c*/ 	.word	0xffffffff


	//   ....[74]....
        /*0180*/ 	.word	0xffffffff


	//   ....[75]....
        /*0184*/ 	.word	0xffffffff


	//   ....[76]....
        /*0188*/ 	.word	0xffffffff


	//   ....[77]....
        /*018c*/ 	.word	0xffffffff


	//   ....[78]....
        /*0190*/ 	.word	0xffffffff


	//   ....[79]....
        /*0194*/ 	.word	0xffffffff


	//   ....[80]....
        /*0198*/ 	.word	0xffffffff


	//   ....[81]....
        /*019c*/ 	.word	0xffffffff


	//   ....[82]....
        /*01a0*/ 	.word	0xffffffff


	//   ....[83]....
        /*01a4*/ 	.word	0xffffffff


	//   ....[84]....
        /*01a8*/ 	.word	0xffffffff


	//   ....[85]....
        /*01ac*/ 	.word	0xffffffff


	//   ....[86]....
        /*01b0*/ 	.word	0xffffffff


	//   ....[87]....
        /*01b4*/ 	.word	0xffffffff


	//   ....[88]....
        /*01b8*/ 	.word	0xffffffff


	//   ....[89]....
        /*01bc*/ 	.word	0xffffffff


	//   ....[90]....
        /*01c0*/ 	.word	0xffffffff


	//   ....[91]....
        /*01c4*/ 	.word	0xffffffff


	//   ....[92]....
        /*01c8*/ 	.word	0xffffffff


	//   ....[93]....
        /*01cc*/ 	.word	0xffffffff


	//   ....[94]....
        /*01d0*/ 	.word	0xffffffff


	//   ....[95]....
        /*01d4*/ 	.word	0xffffffff


	//   ....[96]....
        /*01d8*/ 	.word	0xffffffff


	//   ....[97]....
        /*01dc*/ 	.word	0xffffffff


	//   ....[98]....
        /*01e0*/ 	.word	0xffffffff


	//   ....[99]....
        /*01e4*/ 	.word	0xffffffff


	//   ....[100]....
        /*01e8*/ 	.word	0xffffffff


	//   ....[101]....
        /*01ec*/ 	.word	0xffffffff


	//   ....[102]....
        /*01f0*/ 	.word	0xffffffff


	//   ....[103]....
        /*01f4*/ 	.word	0xffffffff


	//   ....[104]....
        /*01f8*/ 	.word	0xffffffff


	//   ....[105]....
        /*01fc*/ 	.word	0xffffffff


	//   ....[106]....
        /*0200*/ 	.word	0xffffffff


	//   ....[107]....
        /*0204*/ 	.word	0xffffffff


	//   ....[108]....
        /*0208*/ 	.word	0xffffffff


	//   ....[109]....
        /*020c*/ 	.word	0xffffffff


	//   ....[110]....
        /*0210*/ 	.word	0xffffffff


	//   ....[111]....
        /*0214*/ 	.word	0xffffffff


	//   ....[112]....
        /*0218*/ 	.word	0xffffffff


	//   ....[113]....
        /*021c*/ 	.word	0xffffffff


	//   ....[114]....
        /*0220*/ 	.word	0xffffffff


	//   ....[115]....
        /*0224*/ 	.word	0xffffffff


	//   ....[116]....
        /*0228*/ 	.word	0xffffffff


	//   ....[117]....
        /*022c*/ 	.word	0xffffffff


	//   ....[118]....
        /*0230*/ 	.word	0xffffffff


	//   ....[119]....
        /*0234*/ 	.word	0xffffffff


	//   ....[120]....
        /*0238*/ 	.word	0xffffffff


	//   ....[121]....
        /*023c*/ 	.word	0xffffffff


	//   ....[122]....
        /*0240*/ 	.word	0xffffffff


	//   ....[123]....
        /*0244*/ 	.word	0xffffffff


	//   ....[124]....
        /*0248*/ 	.word	0xffffffff


	//   ....[125]....
        /*024c*/ 	.word	0x0500000f


	//   ....[126]....
        /*0250*/ 	.word	0x0500000f


	//   ....[127]....
        /*0254*/ 	.word	0x0500000f


	//   ....[128]....
        /*0258*/ 	.word	0x0500000f


	//   ....[129]....
        /*025c*/ 	.word	0x0500000f


	//   ....[130]....
        /*0260*/ 	.word	0x0500000f


	//   ....[131]....
        /*0264*/ 	.word	0x0500000f


	//   ....[132]....
        /*0268*/ 	.word	0x0500000f


	//   ....[133]....
        /*026c*/ 	.word	0x0500000f


	//   ....[134]....
        /*0270*/ 	.word	0x0500000f


	//   ....[135]....
        /*0274*/ 	.word	0x0500000f


	//   ....[136]....
        /*0278*/ 	.word	0x0500000f


	//   ....[137]....
        /*027c*/ 	.word	0x0500000f


	//   ....[138]....
        /*0280*/ 	.word	0x0500000f


	//   ....[139]....
        /*0284*/ 	.word	0x0500000f


	//   ....[140]....
        /*0288*/ 	.word	0x0500000f


	//   ....[141]....
        /*028c*/ 	.word	0x0500000f


	//   ....[142]....
        /*0290*/ 	.word	0x0500000f


	//   ....[143]....
        /*0294*/ 	.word	0x0500000f


	//   ....[144]....
        /*0298*/ 	.word	0x0500000f


	//   ....[145]....
        /*029c*/ 	.word	0x0500000f


	//   ....[146]....
        /*02a0*/ 	.word	0x0500000f


	//   ....[147]....
        /*02a4*/ 	.word	0x0500000f


	//   ....[148]....
        /*02a8*/ 	.word	0x0500000f


	//   ....[149]....
        /*02ac*/ 	.word	0x0500000f


	//   ....[150]....
        /*02b0*/ 	.word	0x0500000f


	//   ....[151]....
        /*02b4*/ 	.word	0x0500000f


	//   ....[152]....
        /*02b8*/ 	.word	0x0500000f


	//   ....[153]....
        /*02bc*/ 	.word	0x0500000f


	//   ....[154]....
        /*02c0*/ 	.word	0x0500000f


	//   ....[155]....
        /*02c4*/ 	.word	0x0500000f


	//   ....[156]....
        /*02c8*/ 	.word	0x0500000f


	//   ....[157]....
        /*02cc*/ 	.word	0x0500000f


	//   ....[158]....
        /*02d0*/ 	.word	0x0500000f


	//   ....[159]....
        /*02d4*/ 	.word	0x0500000f


	//   ....[160]....
        /*02d8*/ 	.word	0x0500000f


	//   ....[161]....
        /*02dc*/ 	.word	0x0500000f


	//   ....[162]....
        /*02e0*/ 	.word	0x0500000f


	//   ....[163]....
        /*02e4*/ 	.word	0x0500000f


	//   ....[164]....
        /*02e8*/ 	.word	0x0500000f


	//   ....[165]....
        /*02ec*/ 	.word	0x0500000f


	//   ....[166]....
        /*02f0*/ 	.word	0x0500000f


	//   ....[167]....
        /*02f4*/ 	.word	0x0500000f


	//   ....[168]....
        /*02f8*/ 	.word	0x0500000f


	//   ....[169]....
        /*02fc*/ 	.word	0x0500000f


	//   ....[170]....
        /*0300*/ 	.word	0x0500000f


	//   ....[171]....
        /*0304*/ 	.word	0x0500000f


	//   ....[172]....
        /*0308*/ 	.word	0x0500000f


	//   ....[173]....
        /*030c*/ 	.word	0x0500000f


	//   ....[174]....
        /*0310*/ 	.word	0x0500000f


	//   ....[175]....
        /*0314*/ 	.word	0x0500000f


	//   ....[176]....
        /*0318*/ 	.word	0x0500000f


	//   ....[177]....
        /*031c*/ 	.word	0x0500000f


	//   ....[178]....
        /*0320*/ 	.word	0x0500000f


	//   ....[179]....
        /*0324*/ 	.word	0x0500000f


	//   ....[180]....
        /*0328*/ 	.word	0x0500000f


	//   ....[181]....
        /*032c*/ 	.word	0x0500000f


	//   ....[182]....
        /*0330*/ 	.word	0x0500000f


	//   ....[183]....
        /*0334*/ 	.word	0x0500000f


	//   ....[184]....
        /*0338*/ 	.word	0x0500000f


	//   ....[185]....
        /*033c*/ 	.word	0x0500000f


	//   ....[186]....
        /*0340*/ 	.word	0x0500000f


	//   ....[187]....
        /*0344*/ 	.word	0x0500000f


	//   ....[188]....
        /*0348*/ 	.word	0x0500000f


	//   ....[189]....
        /*034c*/ 	.word	0x0500000f


	//   ....[190]....
        /*0350*/ 	.word	0x0500000f


	//   ....[191]....
        /*0354*/ 	.word	0x0500000f


	//   ....[192]....
        /*0358*/ 	.word	0x0500000f


	//   ....[193]....
        /*035c*/ 	.word	0x0500000f


	//   ....[194]....
        /*0360*/ 	.word	0x0500000f


	//   ....[195]....
        /*0364*/ 	.word	0x0500000f


	//   ....[196]....
        /*0368*/ 	.word	0x0500000f


	//   ....[197]....
        /*036c*/ 	.word	0x0500000f


	//   ....[198]....
        /*0370*/ 	.word	0x0500000f


	//   ....[199]....
        /*0374*/ 	.word	0x0500000f


	//   ....[200]....
        /*0378*/ 	.word	0x0500000f


	//   ....[201]....
        /*037c*/ 	.word	0x0500000f


	//   ....[202]....
        /*0380*/ 	.word	0x0500000f


	//   ....[203]....
        /*0384*/ 	.word	0x0500000f


	//   ....[204]....
        /*0388*/ 	.word	0x0500000f


	//   ....[205]....
        /*038c*/ 	.word	0x0500000f


	//   ....[206]....
        /*0390*/ 	.word	0x0500000f


	//   ....[207]....
        /*0394*/ 	.word	0x0500000f


	//   ....[208]....
        /*0398*/ 	.word	0x0500000f


	//   ....[209]....
        /*039c*/ 	.word	0x0500000f


	//   ....[210]....
        /*03a0*/ 	.word	0x0500000f


	//   ....[211]....
        /*03a4*/ 	.word	0x0500000f


	//   ....[212]....
        /*03a8*/ 	.word	0x0500000f


	//   ....[213]....
        /*03ac*/ 	.word	0x0500000f


	//   ....[214]....
        /*03b0*/ 	.word	0x0500000f


	//----- nvinfo : EIATTR_COOP_GROUP_INSTR_OFFSETS
	.align		4
.L_259:
        /*03b4*/ 	.byte	0x04, 0x28
        /*03b6*/ 	.short	(.L_261 - .L_260)


	//   ....[0]....
.L_260:
        /*03b8*/ 	.word	0x00000080


	//   ....[1]....
        /*03bc*/ 	.word	0x00000090


	//   ....[2]....
        /*03c0*/ 	.word	0x000002d0


	//   ....[3]....
        /*03c4*/ 	.word	0x00000430


	//   ....[4]....
        /*03c8*/ 	.word	0x00000550


	//   ....[5]....
        /*03cc*/ 	.word	0x000006b0


	//   ....[6]....
        /*03d0*/ 	.word	0x00001080


	//   ....[7]....
        /*03d4*/ 	.word	0x00001880


	//   ....[8]....
        /*03d8*/ 	.word	0x000018c0


	//   ....[9]....
        /*03dc*/ 	.word	0x00001f80


	//   ....[10]....
        /*03e0*/ 	.word	0x00002060


	//   ....[11]....
        /*03e4*/ 	.word	0x000029c0


	//   ....[12]....
        /*03e8*/ 	.word	0x00002a10


	//   ....[13]....
        /*03ec*/ 	.word	0x00003dc0


	//   ....[14]....
        /*03f0*/ 	.word	0x00004420


	//   ....[15]....
        /*03f4*/ 	.word	0x00004460


	//   ....[16]....
        /*03f8*/ 	.word	0x00004500


	//   ....[17]....
        /*03fc*/ 	.word	0x00004af0


	//   ....[18]....
        /*0400*/ 	.word	0x00004cb0


	//   ....[19]....
        /*0404*/ 	.word	0x00006810


	//   ....[20]....
        /*0408*/ 	.word	0x00006820


	//   ....[21]....
        /*040c*/ 	.word	0x00006850


	//   ....[22]....
        /*0410*/ 	.word	0x00006860


	//   ....[23]....
        /*0414*/ 	.word	0x00007af0


	//   ....[24]....
        /*0418*/ 	.word	0x00007b10


	//   ....[25]....
        /*041c*/ 	.word	0x00007be0


	//   ....[26]....
        /*0420*/ 	.word	0x00007bf0


	//   ....[27]....
        /*0424*/ 	.word	0x00008950


	//   ....[28]....
        /*0428*/ 	.word	0x00008990


	//   ....[29]....
        /*042c*/ 	.word	0x000089d0


	//   ....[30]....
        /*0430*/ 	.word	0x00008a10


	//   ....[31]....
        /*0434*/ 	.word	0x00008a50


	//   ....[32]....
        /*0438*/ 	.word	0x00008a70


	//   ....[33]....
        /*043c*/ 	.word	0x00008dc0


	//   ....[34]....
        /*0440*/ 	.word	0x00008dd0


	//   ....[35]....
        /*0444*/ 	.word	0x000094f0


	//   ....[36]....
        /*0448*/ 	.word	0x0000a690


	//   ....[37]....
        /*044c*/ 	.word	0x0000a6b0


	//   ....[38]....
        /*0450*/ 	.word	0x0000a6c0


	//   ....[39]....
        /*0454*/ 	.word	0x0000a6d0


	//   ....[40]....
        /*0458*/ 	.word	0x0000a6e0


	//   ....[41]....
        /*045c*/ 	.word	0x0000a730


	//   ....[42]....
        /*0460*/ 	.word	0x0000a770


	//   ....[43]....
        /*0464*/ 	.word	0x0000a7a0


	//   ....[44]....
        /*0468*/ 	.word	0x0000a7e0


	//   ....[45]....
        /*046c*/ 	.word	0x0000a810


	//   ....[46]....
        /*0470*/ 	.word	0x0000a860


	//   ....[47]....
        /*0474*/ 	.word	0x0000a890


	//   ....[48]....
        /*0478*/ 	.word	0x0000a8c0


	//   ....[49]....
        /*047c*/ 	.word	0x0000a8f0


	//   ....[50]....
        /*0480*/ 	.word	0x0000a920


	//   ....[51]....
        /*0484*/ 	.word	0x0000a940


	//   ....[52]....
        /*0488*/ 	.word	0x0000b100


	//   ....[53]....
        /*048c*/ 	.word	0x0000b130


	//   ....[54]....
        /*0490*/ 	.word	0x0000b160


	//   ....[55]....
        /*0494*/ 	.word	0x0000b190


	//   ....[56]....
        /*0498*/ 	.word	0x0000b1c0


	//   ....[57]....
        /*049c*/ 	.word	0x0000b210


	//   ....[58]....
        /*04a0*/ 	.word	0x0000b270


	//   ....[59]....
        /*04a4*/ 	.word	0x0000b2a0


	//   ....[60]....
        /*04a8*/ 	.word	0x0000b2d0


	//   ....[61]....
        /*04ac*/ 	.word	0x0000b340


	//   ....[62]....
        /*04b0*/ 	.word	0x0000b380


	//   ....[63]....
        /*04b4*/ 	.word	0x0000b3a0


	//   ....[64]....
        /*04b8*/ 	.word	0x0000b3d0


	//   ....[65]....
        /*04bc*/ 	.word	0x0000b440


	//   ....[66]....
        /*04c0*/ 	.word	0x0000b450


	//   ....[67]....
        /*04c4*/ 	.word	0x0000b480


	//   ....[68]....
        /*04c8*/ 	.word	0x0000b4d0


	//   ....[69]....
        /*04cc*/ 	.word	0x0000b540


	//   ....[70]....
        /*04d0*/ 	.word	0x0000b580


	//   ....[71]....
        /*04d4*/ 	.word	0x0000b5a0


	//   ....[72]....
        /*04d8*/ 	.word	0x0000b5d0


	//   ....[73]....
        /*04dc*/ 	.word	0x0000b5e0


	//   ....[74]....
        /*04e0*/ 	.word	0x0000b620


	//   ....[75]....
        /*04e4*/ 	.word	0x0000b6a0


	//   ....[76]....
        /*04e8*/ 	.word	0x0000bdc0


	//   ....[77]....
        /*04ec*/ 	.word	0x0000bdf0


	//   ....[78]....
        /*04f0*/ 	.word	0x0000be00


	//   ....[79]....
        /*04f4*/ 	.word	0x0000be40


	//   ....[80]....
        /*04f8*/ 	.word	0x0000be50


	//   ....[81]....
        /*04fc*/ 	.word	0x0000be90


	//   ....[82]....
        /*0500*/ 	.word	0x0000bea0


	//   ....[83]....
        /*0504*/ 	.word	0x0000bee0


	//   ....[84]....
        /*0508*/ 	.word	0x0000bef0


	//   ....[85]....
        /*050c*/ 	.word	0x0000bf30


	//   ....[86]....
        /*0510*/ 	.word	0x0000bf40


	//   ....[87]....
        /*0514*/ 	.word	0x0000bf80


	//   ....[88]....
        /*0518*/ 	.word	0x0000bf90


	//   ....[89]....
        /*051c*/ 	.word	0x0000bfd0


	//   ....[90]....
        /*0520*/ 	.word	0x0000bfe0


	//   ....[91]....
        /*0524*/ 	.word	0x0000bff0


	//   ....[92]....
        /*0528*/ 	.word	0x0000c250


	//   ....[93]....
        /*052c*/ 	.word	0x0000c280


	//   ....[94]....
        /*0530*/ 	.word	0x0000c290


	//   ....[95]....
        /*0534*/ 	.word	0x0000c2a0


	//   ....[96]....
        /*0538*/ 	.word	0x0000c2b0


	//   ....[97]....
        /*053c*/ 	.word	0x0000c2c0


	//   ....[98]....
        /*0540*/ 	.word	0x0000c2e0


	//   ....[99]....
        /*0544*/ 	.word	0x0000c330


	//   ....[100]....
        /*0548*/ 	.word	0x0000c350


	//   ....[101]....
        /*054c*/ 	.word	0x0000c390


	//   ....[102]....
        /*0550*/ 	.word	0x0000c3b0


	//   ....[103]....
        /*0554*/ 	.word	0x0000c3f0


	//   ....[104]....
        /*0558*/ 	.word	0x0000c410


	//   ....[105]....
        /*055c*/ 	.word	0x0000c450


	//   ....[106]....
        /*0560*/ 	.word	0x0000c470


	//   ....[107]....
        /*0564*/ 	.word	0x0000c4a0


	//   ....[108]....
        /*0568*/ 	.word	0x0000c9b0


	//   ....[109]....
        /*056c*/ 	.word	0x0000c9e0


	//   ....[110]....
        /*0570*/ 	.word	0x0000ca10


	//   ....[111]....
        /*0574*/ 	.word	0x0000ca30


	//   ....[112]....
        /*0578*/ 	.word	0x0000ca40


	//   ....[113]....
        /*057c*/ 	.word	0x0000ca50


	//   ....[114]....
        /*0580*/ 	.word	0x0000ca70


	//   ....[115]....
        /*0584*/ 	.word	0x0000ca90


	//   ....[116]....
        /*0588*/ 	.word	0x0000cab0


	//   ....[117]....
        /*058c*/ 	.word	0x0000cad0


	//   ....[118]....
        /*0590*/ 	.word	0x0000caf0


	//   ....[119]....
        /*0594*/ 	.word	0x0000cb10


	//   ....[120]....
        /*0598*/ 	.word	0x0000cb40


	//   ....[121]....
        /*059c*/ 	.word	0x0000cb60


	//   ....[122]....
        /*05a0*/ 	.word	0x0000cbc0


	//   ....[123]....
        /*05a4*/ 	.word	0x0000cbf0


	//   ....[124]....
        /*05a8*/ 	.word	0x0000cf00


	//   ....[125]....
        /*05ac*/ 	.word	0x0000d460


	//   ....[126]....
        /*05b0*/ 	.word	0x0000d550


	//   ....[127]....
        /*05b4*/ 	.word	0x0000d5f0


	//   ....[128]....
        /*05b8*/ 	.word	0x0000d680


	//   ....[129]....
        /*05bc*/ 	.word	0x0000d740


	//   ....[130]....
        /*05c0*/ 	.word	0x0000d7a0


	//   ....[131]....
        /*05c4*/ 	.word	0x0000d840


	//   ....[132]....
        /*05c8*/ 	.word	0x0000d8a0


	//   ....[133]....
        /*05cc*/ 	.word	0x0000d980


	//   ....[134]....
        /*05d0*/ 	.word	0x0000d9f0


	//   ....[135]....
        /*05d4*/ 	.word	0x0000da90


	//   ....[136]....
        /*05d8*/ 	.word	0x0000daf0


	//   ....[137]....
        /*05dc*/ 	.word	0x0000dbc0


	//   ....[138]....
        /*05e0*/ 	.word	0x0000dc20


	//   ....[139]....
        /*05e4*/ 	.word	0x0000dcd0


	//   ....[140]....
        /*05e8*/ 	.word	0x0000dd30


	//   ....[141]....
        /*05ec*/ 	.word	0x0000ddf0


	//   ....[142]....
        /*05f0*/ 	.word	0x0000de80


	//   ....[143]....
        /*05f4*/ 	.word	0x0000dee0


	//   ....[144]....
        /*05f8*/ 	.word	0x0000dfb0


	//   ....[145]....
        /*05fc*/ 	.word	0x0000e070


	//   ....[146]....
        /*0600*/ 	.word	0x0000e0d0


	//   ....[147]....
        /*0604*/ 	.word	0x0000e190


	//   ....[148]....
        /*0608*/ 	.word	0x0000e200


	//   ....[149]....
        /*060c*/ 	.word	0x0000e2e0


	//   ....[150]....
        /*0610*/ 	.word	0x0000e340


	//   ....[151]....
        /*0614*/ 	.word	0x0000e400


	//   ....[152]....
        /*0618*/ 	.word	0x0000e470


	//   ....[153]....
        /*061c*/ 	.word	0x0000e550


	//   ....[154]....
        /*0620*/ 	.word	0x0000e5b0


	//   ....[155]....
        /*0624*/ 	.word	0x0000e670


	//   ....[156]....
        /*0628*/ 	.word	0x0000e6e0


	//   ....[157]....
        /*062c*/ 	.word	0x0000e7b0


	//   ....[158]....
        /*0630*/ 	.word	0x0000e820


	//   ....[159]....
        /*0634*/ 	.word	0x0000e8e0


	//   ....[160]....
        /*0638*/ 	.word	0x0000e940


	//   ....[161]....
        /*063c*/ 	.word	0x0000ea10


	//   ....[162]....
        /*0640*/ 	.word	0x0000ea70


	//   ....[163]....
        /*0644*/ 	.word	0x0000eb30


	//   ....[164]....
        /*0648*/ 	.word	0x0000ebb0


	//   ....[165]....
        /*064c*/ 	.word	0x0000ec60


	//   ....[166]....
        /*0650*/ 	.word	0x0000eda0


	//   ....[167]....
        /*0654*/ 	.word	0x0000ee40


	//   ....[168]....
        /*0658*/ 	.word	0x0000eee0


	//   ....[169]....
        /*065c*/ 	.word	0x0000ef70


	//   ....[170]....
        /*0660*/ 	.word	0x0000f010


	//   ....[171]....
        /*0664*/ 	.word	0x0000f0a0


	//   ....[172]....
        /*0668*/ 	.word	0x0000f140


	//   ....[173]....
        /*066c*/ 	.word	0x0000f1d0


	//   ....[174]....
        /*0670*/ 	.word	0x0000f270


	//   ....[175]....
        /*0674*/ 	.word	0x0000f300


	//   ....[176]....
        /*0678*/ 	.word	0x0000f3a0


	//   ....[177]....
        /*067c*/ 	.word	0x0000f430


	//   ....[178]....
        /*0680*/ 	.word	0x0000f4d0


	//   ....[179]....
        /*0684*/ 	.word	0x0000f560


	//   ....[180]....
        /*0688*/ 	.word	0x0000f600


	//   ....[181]....
        /*068c*/ 	.word	0x0000f690


	//   ....[182]....
        /*0690*/ 	.word	0x0000f770


	//   ....[183]....
        /*0694*/ 	.word	0x0000f820


	//   ....[184]....
        /*0698*/ 	.word	0x0000f880


	//   ....[185]....
        /*069c*/ 	.word	0x0000f930


	//   ....[186]....
        /*06a0*/ 	.word	0x0000f9c0


	//   ....[187]....
        /*06a4*/ 	.word	0x0000fa60


	//   ....[188]....
        /*06a8*/ 	.word	0x0000fae0


	//   ....[189]....
        /*06ac*/ 	.word	0x0000fb80


	//   ....[190]....
        /*06b0*/ 	.word	0x0000fc10


	//   ....[191]....
        /*06b4*/ 	.word	0x0000fcb0


	//   ....[192]....
        /*06b8*/ 	.word	0x0000fd30


	//   ....[193]....
        /*06bc*/ 	.word	0x0000fdd0


	//   ....[194]....
        /*06c0*/ 	.word	0x0000fe60


	//   ....[195]....
        /*06c4*/ 	.word	0x0000ff00


	//   ....[196]....
        /*06c8*/ 	.word	0x0000ff80


	//   ....[197]....
        /*06cc*/ 	.word	0x00010010


	//   ....[198]....
        /*06d0*/ 	.word	0x000100f0


	//   ....[199]....
        /*06d4*/ 	.word	0x000101b0


	//   ....[200]....
        /*06d8*/ 	.word	0x00010210


	//   ....[201]....
        /*06dc*/ 	.word	0x000102c0


	//   ....[202]....
        /*06e0*/ 	.word	0x00010320


	//   ....[203]....
        /*06e4*/ 	.word	0x000103e0


	//   ....[204]....
        /*06e8*/ 	.word	0x00010440


	//   ....[205]....
        /*06ec*/ 	.word	0x00010500


	//   ....[206]....
        /*06f0*/ 	.word	0x00010560


	//   ....[207]....
        /*06f4*/ 	.word	0x00010620


	//   ....[208]....
        /*06f8*/ 	.word	0x00010680


	//   ....[209]....
        /*06fc*/ 	.word	0x00010740


	//   ....[210]....
        /*0700*/ 	.word	0x000107a0


	//   ....[211]....
        /*0704*/ 	.word	0x00010860


	//   ....[212]....
        /*0708*/ 	.word	0x000108c0


	//   ....[213]....
        /*070c*/ 	.word	0x00010970


	//   ....[214]....
        /*0710*/ 	.word	0x00010a80


	//----- nvinfo : EIATTR_REG_RECONFIG
	.align		4
.L_261:
        /*0714*/ 	.byte	0x01, 0x54
	.zero		2


	//----- nvinfo : EIATTR_SYSCALL_OFFSETS
	.align		4
        /*0718*/ 	.byte	0x04, 0x46
        /*071a*/ 	.short	(.L_263 - .L_262)


	//   ....[0]....
.L_262:
        /*071c*/ 	.word	0x00001240


	//   ....[1]....
        /*0720*/ 	.word	0x00009d40


	//   ....[2]....
        /*0724*/ 	.word	0x00009e80


	//   ....[3]....
        /*0728*/ 	.word	0x00009f70


	//   ....[4]....
        /*072c*/ 	.word	0x0000aca0


	//----- nvinfo : EIATTR_MBARRIER_INSTR_OFFSETS
	.align		4
.L_263:
        /*0730*/ 	.byte	0x04, 0x39
        /*0732*/ 	.short	(.L_265 - .L_264)


	//   ....[0]....
.L_264:
        /*0734*/ 	.word	0x00000180
        /*0738*/ 	.word	0x000000ff
        /*073c*/ 	.word	0x00016800
        /*0740*/ 	.short	0x0100
        /*0742*/ 	.byte	0x08
	.zero		1


	//   ....[1]....
        /*0744*/ 	.word	0x00000190
        /*0748*/ 	.word	0x000000ff
        /*074c*/ 	.word	0x00016820
        /*0750*/ 	.short	0x0100
        /*0752*/ 	.byte	0x08
	.zero		1


	//   ....[2]....
        /*0754*/ 	.word	0x00000280
        /*0758*/ 	.word	0x000000ff
        /*075c*/ 	.word	0x00016830
        /*0760*/ 	.short	0x0100
        /*0762*/ 	.byte	0x08
	.zero		1


	//   ....[3]....
        /*0764*/ 	.word	0x00000290
        /*0768*/ 	.word	0x000000ff
        /*076c*/ 	.word	0x00016840
        /*0770*/ 	.short	0x0100
        /*0772*/ 	.byte	0x08
	.zero		1


	//   ....[4]....
        /*0774*/ 	.word	0x000002a0
        /*0778*/ 	.word	0x000000ff
        /*077c*/ 	.word	0x00016838
        /*0780*/ 	.short	0x0100
        /*0782*/ 	.byte	0x08
	.zero		1


	//   ....[5]....
        /*0784*/ 	.word	0x000002b0
        /*0788*/ 	.word	0x000000ff
        /*078c*/ 	.word	0x00016848
        /*0790*/ 	.short	0x0100
        /*0792*/ 	.byte	0x08
	.zero		1


	//   ....[6]....
        /*0794*/ 	.word	0x000003e0
        /*0798*/ 	.word	0x000000ff
        /*079c*/ 	.word	0x00016850
        /*07a0*/ 	.short	0x0100
        /*07a2*/ 	.byte	0x08
	.zero		1


	//   ....[7]....
        /*07a4*/ 	.word	0x000003f0
        /*07a8*/ 	.word	0x000000ff
        /*07ac*/ 	.word	0x00016860
        /*07b0*/ 	.short	0x0100
        /*07b2*/ 	.byte	0x08
	.zero		1


	//   ....[8]....
        /*07b4*/ 	.word	0x00000400
        /*07b8*/ 	.word	0x000000ff
        /*07bc*/ 	.word	0x00016858
        /*07c0*/ 	.short	0x0100
        /*07c2*/ 	.byte	0x08
	.zero		1


	//   ....[9]....
        /*07c4*/ 	.word	0x00000410
        /*07c8*/ 	.word	0x000000ff
        /*07cc*/ 	.word	0x00016868
        /*07d0*/ 	.short	0x0100
        /*07d2*/ 	.byte	0x08
	.zero		1


	//   ....[10]....
        /*07d4*/ 	.word	0x00000500
        /*07d8*/ 	.word	0x000000ff
        /*07dc*/ 	.word	0x00016870
        /*07e0*/ 	.short	0x0100
        /*07e2*/ 	.byte	0x06
	.zero		1


	//   ....[11]....
        /*07e4*/ 	.word	0x00000510
        /*07e8*/ 	.word	0x000000ff
        /*07ec*/ 	.word	0x00016880
        /*07f0*/ 	.short	0x0100
        /*07f2*/ 	.byte	0x06
	.zero		1


	//   ....[12]....
        /*07f4*/ 	.word	0x00000520
        /*07f8*/ 	.word	0x000000ff
        /*07fc*/ 	.word	0x00016878
        /*0800*/ 	.short	0x0100
        /*0802*/ 	.byte	0x06
	.zero		1


	//   ....[13]....
        /*0804*/ 	.word	0x00000530
        /*0808*/ 	.word	0x000000ff
        /*080c*/ 	.word	0x00016888
        /*0810*/ 	.short	0x0100
        /*0812*/ 	.byte	0x06
	.zero		1


	//   ....[14]....
        /*0814*/ 	.word	0x00000660
        /*0818*/ 	.word	0x000000ff
        /*081c*/ 	.word	0x00016890
        /*0820*/ 	.short	0x0100
        /*0822*/ 	.byte	0x08
	.zero		1


	//   ....[15]....
        /*0824*/ 	.word	0x00000670
        /*0828*/ 	.word	0x000000ff
        /*082c*/ 	.word	0x000168a0
        /*0830*/ 	.short	0x0100
        /*0832*/ 	.byte	0x08
	.zero		1


	//   ....[16]....
        /*0834*/ 	.word	0x00000680
        /*0838*/ 	.word	0x000000ff
        /*083c*/ 	.word	0x00016898
        /*0840*/ 	.short	0x0100
        /*0842*/ 	.byte	0x08
	.zero		1


	//   ....[17]....
        /*0844*/ 	.word	0x00000690
        /*0848*/ 	.word	0x000000ff
        /*084c*/ 	.word	0x000168a8
        /*0850*/ 	.short	0x0100
        /*0852*/ 	.byte	0x08
	.zero		1


	//   ....[18]....
        /*0854*/ 	.word	0x000007d0
        /*0858*/ 	.word	0x000000ff
        /*085c*/ 	.word	0x000168b0
        /*0860*/ 	.short	0x0100
        /*0862*/ 	.byte	0x08
	.zero		1


	//   ....[19]....
        /*0864*/ 	.word	0x000007e0
        /*0868*/ 	.word	0x000000ff
        /*086c*/ 	.word	0x000168c0
        /*0870*/ 	.short	0x0100
        /*0872*/ 	.byte	0x08
	.zero		1


	//   ....[20]....
        /*0874*/ 	.word	0x000007f0
        /*0878*/ 	.word	0x000000ff
        /*087c*/ 	.word	0x000168b8
        /*0880*/ 	.short	0x0100
        /*0882*/ 	.byte	0x08
	.zero		1


	//   ....[21]....
        /*0884*/ 	.word	0x00000800
        /*0888*/ 	.word	0x000000ff
        /*088c*/ 	.word	0x000168c8
        /*0890*/ 	.short	0x0100
        /*0892*/ 	.byte	0x08
	.zero		1


	//   ....[22]....
        /*0894*/ 	.word	0x00001260
        /*0898*/ 	.word	0x000000ff
        /*089c*/ 	.word	0x00016800
        /*08a0*/ 	.short	0x010a
        /*08a2*/ 	.byte	0x2a
	.zero		1


	//   ....[23]....
        /*08a4*/ 	.word	0x000012d0
        /*08a8*/ 	.word	0x000000ff
        /*08ac*/ 	.word	0x00016830
        /*08b0*/ 	.short	0x010a
        /*08b2*/ 	.byte	0x2a
	.zero		1


	//   ....[24]....
        /*08b4*/ 	.word	0x00001330
        /*08b8*/ 	.word	0x000000ff
        /*08bc*/ 	.word	0x00016830
        /*08c0*/ 	.short	0x010a
        /*08c2*/ 	.byte	0x2a
	.zero		1


	//   ....[25]....
        /*08c4*/ 	.word	0x000017e0
        /*08c8*/ 	.word	0x000000ff
        /*08cc*/ 	.word	0x00000000
        /*08d0*/ 	.short	0x0101
        /*08d2*/ 	.byte	0x06
	.zero		1


	//   ....[26]....
        /*08d4*/ 	.word	0x00003720
        /*08d8*/ 	.word	0x000000ff
        /*08dc*/ 	.word	0x00016830
        /*08e0*/ 	.short	0x010a
        /*08e2*/ 	.byte	0x04
	.zero		1


	//   ....[27]....
        /*08e4*/ 	.word	0x00003760
        /*08e8*/ 	.word	0x000000ff
        /*08ec*/ 	.word	0x00016830
        /*08f0*/ 	.short	0x010a
        /*08f2*/ 	.byte	0x04
	.zero		1


	//   ....[28]....
        /*08f4*/ 	.word	0x00003990
        /*08f8*/ 	.word	0x000000ff
        /*08fc*/ 	.word	0x00016850
        /*0900*/ 	.short	0x010a
        /*0902*/ 	.byte	0x0a
	.zero		1


	//   ....[29]....
        /*0904*/ 	.word	0x000039d0
        /*0908*/ 	.word	0x000000ff
        /*090c*/ 	.word	0x00016850
        /*0910*/ 	.short	0x010a
        /*0912*/ 	.byte	0x0a
	.zero		1


	//   ....[30]....
        /*0914*/ 	.word	0x00003e30
        /*0918*/ 	.word	0x000000ff
        /*091c*/ 	.word	0x00000000
        /*0920*/ 	.short	0x0101
        /*0922*/ 	.byte	0x07
	.zero		1


	//   ....[31]....
        /*0924*/ 	.word	0x00005920
        /*0928*/ 	.word	0x000000ff
        /*092c*/ 	.word	0x00000000
        /*0930*/ 	.short	0x0101
        /*0932*/ 	.byte	0x06
	.zero		1


	//   ....[32]....
        /*0934*/ 	.word	0x00005e50
        /*0938*/ 	.word	0x000000ff
        /*093c*/ 	.word	0x00016830
        /*0940*/ 	.short	0x010a
        /*0942*/ 	.byte	0x0a
	.zero		1


	//   ....[33]....
        /*0944*/ 	.word	0x00005e90
        /*0948*/ 	.word	0x000000ff
        /*094c*/ 	.word	0x00016830
        /*0950*/ 	.short	0x010a
        /*0952*/ 	.byte	0x0a
	.zero		1


	//   ....[34]....
        /*0954*/ 	.word	0x00006080
        /*0958*/ 	.word	0x000000ff
        /*095c*/ 	.word	0x00016850
        /*0960*/ 	.short	0x010a
        /*0962*/ 	.byte	0x0a
	.zero		1


	//   ....[35]....
        /*0964*/ 	.word	0x000060c0
        /*0968*/ 	.word	0x000000ff
        /*096c*/ 	.word	0x00016850
        /*0970*/ 	.short	0x010a
        /*0972*/ 	.byte	0x0a
	.zero		1


	//   ....[36]....
        /*0974*/ 	.word	0x00006490
        /*0978*/ 	.word	0x000000ff
        /*097c*/ 	.word	0x00000000
        /*0980*/ 	.short	0x0101
        /*0982*/ 	.byte	0x07
	.zero		1


	//   ....[37]....
        /*0984*/ 	.word	0x00007640
        /*0988*/ 	.word	0x000000ff
        /*098c*/ 	.word	0x00000000
        /*0990*/ 	.short	0x0101
        /*0992*/ 	.byte	0x06
	.zero		1


	//   ....[38]....
        /*0994*/ 	.word	0x00007a60
        /*0998*/ 	.word	0x000000ff
        /*099c*/ 	.word	0x00016850
        /*09a0*/ 	.short	0x010a
        /*09a2*/ 	.byte	0x07
	.zero		1


	//   ....[39]....
        /*09a4*/ 	.word	0x00007aa0
        /*09a8*/ 	.word	0x000000ff
        /*09ac*/ 	.word	0x00016850
        /*09b0*/ 	.short	0x010a
        /*09b2*/ 	.byte	0x07
	.zero		1


	//   ....[40]....
        /*09b4*/ 	.word	0x00008050
        /*09b8*/ 	.word	0x000000ff
        /*09bc*/ 	.word	0x00000000
        /*09c0*/ 	.short	0x0101
        /*09c2*/ 	.byte	0x04
	.zero		1


	//   ....[41]....
        /*09c4*/ 	.word	0x00008a80
        /*09c8*/ 	.word	0x000000ff
        /*09cc*/ 	.word	0x00000000
        /*09d0*/ 	.short	0x0101
        /*09d2*/ 	.byte	0x04
	.zero		1


	//   ....[42]....
        /*09d4*/ 	.word	0x0000a310
        /*09d8*/ 	.word	0x000000ff
        /*09dc*/ 	.word	0x00016840
        /*09e0*/ 	.short	0x010a
        /*09e2*/ 	.byte	0x2f
	.zero		1


	//   ....[43]....
        /*09e4*/ 	.word	0x0000aa40
        /*09e8*/ 	.word	0x000000ff
        /*09ec*/ 	.word	0x00016830
        /*09f0*/ 	.short	0x0107
        /*09f2*/ 	.byte	0x2f
	.zero		1


	//   ....[44]....
        /*09f4*/ 	.word	0x0000aad0
        /*09f8*/ 	.word	0x000000ff
        /*09fc*/ 	.word	0x00016830
        /*0a00*/ 	.short	0x0101
        /*0a02*/ 	.byte	0x2f
	.zero		1


	//   ....[45]....
        /*0a04*/ 	.word	0x0000b790
        /*0a08*/ 	.word	0x000000ff
        /*0a0c*/ 	.word	0x00016800
        /*0a10*/ 	.short	0x0107
        /*0a12*/ 	.byte	0x2f
	.zero		1


	//   ....[46]....
        /*0a14*/ 	.word	0x0000b7d0
        /*0a18*/ 	.word	0x000000ff
        /*0a1c*/ 	.word	0x00016800
        /*0a20*/ 	.short	0x0101
        /*0a22*/ 	.byte	0x2f
	.zero		1


	//   ....[47]....
        /*0a24*/ 	.word	0x0000b7e0
        /*0a28*/ 	.word	0x000000ff
        /*0a2c*/ 	.word	0x00016820
        /*0a30*/ 	.short	0x010a
        /*0a32*/ 	.byte	0x2f
	.zero		1


	//   ....[48]....
        /*0a34*/ 	.word	0x0000bbc0
        /*0a38*/ 	.word	0x00000007
        /*0a3c*/ 	.word	0x00016840
        /*0a40*/ 	.short	0x010a
        /*0a42*/ 	.byte	0x3f
	.zero		1


	//   ....[49]....
        /*0a44*/ 	.word	0x0000c0b0
        /*0a48*/ 	.word	0x00000007
        /*0a4c*/ 	.word	0x00016830
        /*0a50*/ 	.short	0x0107
        /*0a52*/ 	.byte	0x3f
	.zero		1


	//   ....[50]....
        /*0a54*/ 	.word	0x0000c180
        /*0a58*/ 	.word	0x00000007
        /*0a5c*/ 	.word	0x00016830
        /*0a60*/ 	.short	0x0101
        /*0a62*/ 	.byte	0x3f
	.zero		1


	//   ....[51]....
        /*0a64*/ 	.word	0x0000c1e0
        /*0a68*/ 	.word	0x00000007
        /*0a6c*/ 	.word	0x00016860
        /*0a70*/ 	.short	0x010a
        /*0a72*/ 	.byte	0x3f
	.zero		1


	//   ....[52]....
        /*0a74*/ 	.word	0x0000c5d0
        /*0a78*/ 	.word	0x00000007
        /*0a7c*/ 	.word	0x00016850
        /*0a80*/ 	.short	0x0107
        /*0a82*/ 	.byte	0x3f
	.zero		1


	//   ....[53]....
        /*0a84*/ 	.word	0x0000c760
        /*0a88*/ 	.word	0x00000007
        /*0a8c*/ 	.word	0x00016850
        /*0a90*/ 	.short	0x0101
        /*0a92*/ 	.byte	0x3f
	.zero		1


	//   ....[54]....
        /*0a94*/ 	.word	0x0000c900
        /*0a98*/ 	.word	0x00000000
        /*0a9c*/ 	.word	0x00016860
        /*0aa0*/ 	.short	0x010a
        /*0aa2*/ 	.byte	0x3f
	.zero		1


	//   ....[55]....
        /*0aa4*/ 	.word	0x0000cd20
        /*0aa8*/ 	.word	0x00000000
        /*0aac*/ 	.word	0x00016850
        /*0ab0*/ 	.short	0x0107
        /*0ab2*/ 	.byte	0x3f
	.zero		1


	//   ....[56]....
        /*0ab4*/ 	.word	0x0000ce00
        /*0ab8*/ 	.word	0x00000000
        /*0abc*/ 	.word	0x00016850
        /*0ac0*/ 	.short	0x0101
        /*0ac2*/ 	.byte	0x3f
	.zero		1


	//   ....[57]....
        /*0ac4*/ 	.word	0x0000ce90
        /*0ac8*/ 	.word	0x00000007
        /*0acc*/ 	.word	0x00016820
        /*0ad0*/ 	.short	0x010a
        /*0ad2*/ 	.byte	0x3f
	.zero		1


	//   ....[58]....
        /*0ad4*/ 	.word	0x0000cff0
        /*0ad8*/ 	.word	0x00000005
        /*0adc*/ 	.word	0x00016840
        /*0ae0*/ 	.short	0x010a
        /*0ae2*/ 	.byte	0x3f
	.zero		1


	//   ....[59]....
        /*0ae4*/ 	.word	0x0000d090
        /*0ae8*/ 	.word	0x00000003
        /*0aec*/ 	.word	0x00016840
        /*0af0*/ 	.short	0x010a
        /*0af2*/ 	.byte	0x3f
	.zero		1


	//   ....[60]....
        /*0af4*/ 	.word	0x0000d0d0
        /*0af8*/ 	.word	0x00000005
        /*0afc*/ 	.word	0x00016860
        /*0b00*/ 	.short	0x010a
        /*0b02*/ 	.byte	0x3f
	.zero		1


	//   ....[61]....
        /*0b04*/ 	.word	0x0000d110
        /*0b08*/ 	.word	0x00000003
        /*0b0c*/ 	.word	0x00016860
        /*0b10*/ 	.short	0x010a
        /*0b12*/ 	.byte	0x3f
	.zero		1


	//   ....[62]....
        /*0b14*/ 	.word	0x0000d180
        /*0b18*/ 	.word	0x00000003
        /*0b1c*/ 	.word	0x00016800
        /*0b20*/ 	.short	0x010a
        /*0b22*/ 	.byte	0x3f
	.zero		1


	//   ....[63]....
        /*0b24*/ 	.word	0x0000d1e0
        /*0b28*/ 	.word	0x00000003
        /*0b2c*/ 	.word	0x00016830
        /*0b30*/ 	.short	0x010a
        /*0b32*/ 	.byte	0x3f
	.zero		1


	//   ....[64]....
        /*0b34*/ 	.word	0x0000d240
        /*0b38*/ 	.word	0x0000000b
        /*0b3c*/ 	.word	0x00016830
        /*0b40*/ 	.short	0x010a
        /*0b42*/ 	.byte	0x3f
	.zero		1


	//   ....[65]....
        /*0b44*/ 	.word	0x0000d2a0
        /*0b48*/ 	.word	0x0000000b
        /*0b4c*/ 	.word	0x00016850
        /*0b50*/ 	.short	0x010a
        /*0b52*/ 	.byte	0x3f
	.zero		1


	//   ....[66]....
        /*0b54*/ 	.word	0x0000d300
        /*0b58*/ 	.word	0x0000000b
        /*0b5c*/ 	.word	0x00016830
        /*0b60*/ 	.short	0x010a
        /*0b62*/ 	.byte	0x3f
	.zero		1


	//   ....[67]....
        /*0b64*/ 	.word	0x0000d360
        /*0b68*/ 	.word	0x0000000b
        /*0b6c*/ 	.word	0x00016850
        /*0b70*/ 	.short	0x010a
        /*0b72*/ 	.byte	0x3f
	.zero		1


	//   ....[68]....
        /*0b74*/ 	.word	0x0000d3c0
        /*0b78*/ 	.word	0x00000006
        /*0b7c*/ 	.word	0x00016850
        /*0b80*/ 	.short	0x010a
        /*0b82*/ 	.byte	0x3f
	.zero		1


	//   ....[69]....
        /*0b84*/ 	.word	0x0000d4a0
        /*0b88*/ 	.word	0x00000003
        /*0b8c*/ 	.word	0x00016840
        /*0b90*/ 	.short	0x010a
        /*0b92*/ 	.byte	0x3f
	.zero		1


	//   ....[70]....
        /*0b94*/ 	.word	0x0000eca0
        /*0b98*/ 	.word	0x00000003
        /*0b9c*/ 	.word	0x00016820
        /*0ba0*/ 	.short	0x010a
        /*0ba2*/ 	.byte	0x3f
	.zero		1


	//   ....[71]....
        /*0ba4*/ 	.word	0x0000ecf0
        /*0ba8*/ 	.word	0x00000007
        /*0bac*/ 	.word	0x00016840
        /*0bb0*/ 	.short	0x010a
        /*0bb2*/ 	.byte	0x3f
	.zero		1


	//   ....[72]....
        /*0bb4*/ 	.word	0x0000f6c0
        /*0bb8*/ 	.word	0x00000007
        /*0bbc*/ 	.word	0x00016860
        /*0bc0*/ 	.short	0x010a
        /*0bc2*/ 	.byte	0x3f
	.zero		1


	//   ....[73]....
        /*0bc4*/ 	.word	0x00010040
        /*0bc8*/ 	.word	0x00000000
        /*0bcc*/ 	.word	0x00016860
        /*0bd0*/ 	.short	0x010a
        /*0bd2*/ 	.byte	0x3f
	.zero		1


	//   ....[74]....
        /*0bd4*/ 	.word	0x000109a0
        /*0bd8*/ 	.word	0x00000007
        /*0bdc*/ 	.word	0x00016820
        /*0be0*/ 	.short	0x010a
        /*0be2*/ 	.byte	0x3f
	.zero		1


	//   ....[75]....
        /*0be4*/ 	.word	0x00010b40
        /*0be8*/ 	.word	0x00000005
        /*0bec*/ 	.word	0x00016840
        /*0bf0*/ 	.short	0x010a
        /*0bf2*/ 	.byte	0x3f
	.zero		1


	//   ....[76]....
        /*0bf4*/ 	.word	0x00010b90
        /*0bf8*/ 	.word	0x00000003
        /*0bfc*/ 	.word	0x00016840
        /*0c00*/ 	.short	0x010a
        /*0c02*/ 	.byte	0x3f
	.zero		1


	//   ....[77]....
        /*0c04*/ 	.word	0x00010be0
        /*0c08*/ 	.word	0x00000005
        /*0c0c*/ 	.word	0x00016860
        /*0c10*/ 	.short	0x010a
        /*0c12*/ 	.byte	0x3f
	.zero		1


	//----- nvinfo : EIATTR_NUM_MBARRIERS
	.align		4
.L_265:
        /*0c14*/ 	.byte	0x03, 0x38
        /*0c16*/ 	.short	0x0016


	//----- nvinfo : EIATTR_EXIT_INSTR_OFFSETS
	.align		4
        /*0c18*/ 	.byte	0x04, 0x1c
        /*0c1a*/ 	.short	(.L_267 - .L_266)


	//   ....[0]....
.L_266:
        /*0c1c*/ 	.word	0x0000d160


	//----- nvinfo : EIATTR_MAX_THREADS
	.align		4
.L_267:
        /*0c20*/ 	.byte	0x04, 0x05
        /*0c22*/ 	.short	(.L_269 - .L_268)
.L_268:
        /*0c24*/ 	.word	0x00000200
        /*0c28*/ 	.word	0x00000001
        /*0c2c*/ 	.word	0x00000001


	//----- nvinfo : EIATTR_CRS_STACK_SIZE
	.align		4
.L_269:
        /*0c30*/ 	.byte	0x04, 0x1e
        /*0c32*/ 	.short	(.L_271 - .L_270)
.L_270:
        /*0c34*/ 	.word	0x00000000


	//----- nvinfo : EIATTR_CBANK_PARAM_SIZE
	.align		4
.L_271:
        /*0c38*/ 	.byte	0x03, 0x19
        /*0c3a*/ 	.short	0x0a70


	//----- nvinfo : EIATTR_PARAM_CBANK
	.align		4
        /*0c3c*/ 	.byte	0x04, 0x0a
        /*0c3e*/ 	.short	(.L_273 - .L_272)
	.align		4
.L_272:
        /*0c40*/ 	.word	index@(.nv.constant0._ZN7cutlass13device_kernelIN5flash11enable_sm90INS1_16FlashAttnFwdSm90INS1_25CollectiveMainloopFwdSm90ILi2EN4cute5tupleIJNS5_1CILi1EEES8_S8_EEENS6_IJNS7_ILi192EEENS7_ILi128EEENS7_ILi64EEEEEELi64ENS_6half_tEfNS_4arch4Sm90ELb1ELb0ELb0ELb0ELb1ELb0ELb0ELb1ELb1ELb1ELb1ELb0EEENS1_21CollectiveEpilogueFwdINS6_IJSA_SC_SB_EEES9_SE_SG_Li384ELb0ELb1ELb1ELb0EEENS1_19SingleTileSchedulerILb0ELb1ELb1ELi192EEEEEEEEEvNT_6ParamsE)
        /*0c44*/ 	.short	0x0210
        /*0c46*/ 	.short	0x0a70


	//----- nvinfo : EIATTR_SW_WAR
	.align		4
.L_273:
        /*0c48*/ 	.byte	0x04, 0x36
        /*0c4a*/ 	.short	(.L_275 - .L_274)
.L_274:
        /*0c4c*/ 	.word	0x00000008
.L_275:


//--------------------- .nv.info._ZN7cutlass13device_kernelIN5flash11enable_sm90INS1_16FlashAttnFwdSm90INS1_25CollectiveMainloopFwdSm90ILi2EN4cute5tupleIJNS5_1CILi1EEES8_S8_EEENS6_IJNS7_ILi192EEENS7_ILi128EEENS7_ILi64EEEEEELi64ENS_6half_tEfNS_4arch4Sm90ELb1ELb0ELb0ELb1ELb1ELb0ELb0ELb1ELb1ELb1ELb1ELb0EEENS1_21CollectiveEpilogueFwdINS6_IJSA_SC_SB_EEES9_SE_SG_Li384ELb1ELb1ELb1ELb0EEENS1_36VarlenDynamicPersistentTileSchedulerILi192ELi128ELi384ELi128ELb1ELb1ELb1ELb1ELb1ELb1EEEEEEEEEvNT_6ParamsE --------------------------
	.section	.nv.info._ZN7cutlass13device_kernelIN5flash11enable_sm90INS1_16FlashAttnFwdSm90INS1_25CollectiveMainloopFwdSm90ILi2EN4cute5tupleIJNS5_1CILi1EEES8_S8_EEENS6_IJNS7_ILi192EEENS7_ILi128EEENS7_ILi64EEEEEELi64ENS_6half_tEfNS_4arch4Sm90ELb1ELb0ELb0ELb1ELb1ELb0ELb0ELb1ELb1ELb1ELb1ELb0EEENS1_21CollectiveEpilogueFwdINS6_IJSA_SC_SB_EEES9_SE_SG_Li384ELb1ELb1ELb1ELb0EEENS1_36VarlenDynamicPersistentTileSchedulerILi192ELi128ELi384ELi128ELb1ELb1ELb1ELb1ELb1ELb1EEEEEEEEEvNT_6ParamsE,"",@"SHT_CUDA_INFO"
	.sectionflags	@""
	.align	4


	//----- nvinfo : EIATTR_CUDA_API_VERSION
	.align		4
        /*0000*/ 	.byte	0x04, 0x37
        /*0002*/ 	.short	(.L_277 - .L_276)
.L_276:
        /*0004*/ 	.word	0x00000082


	//----- nvinfo : EIATTR_KPARAM_INFO
	.align		4
.L_277:
        /*0008*/ 	.byte	0x04, 0x17
        /*000a*/ 	.short	(.L_279 - .L_278)
.L_278:
        /*000c*/ 	.word	0x00000000
        /*0010*/ 	.short	0x0000
        /*0012*/ 	.short	0x0070
        /*0014*/ 	.byte	0x00, 0xf0, 0x01, 0x2a


	//----- nvinfo : EIATTR_SPARSE_MMA_MASK
	.align		4
.L_279:
        /*0018*/ 	.byte	0x03, 0x50
        /*001a*/ 	.short	0x0000


	//----- nvinfo : EIATTR_MAXREG_COUNT
	.align		4
        /*001c*/ 	.byte	0x03, 0x1b
        /*001e*/ 	.short	0x0080


	//----- nvinfo : EIATTR_NUM_BARRIERS
	.align		4
        /*0020*/ 	.byte	0x02, 0x4c
        /*0022*/ 	.byte	0x10
	.zero		1


	//----- nvinfo : EIATTR_EXTERNS
	.align		4
        /*0024*/ 	.byte	0x04, 0x0f
        /*0026*/ 	.short	(.L_281 - .L_280)


	//   ....[0]....
	.align		4
.L_280:
        /*0028*/ 	.word	index@(__assertfail)


	//----- nvinfo : EIATTR_ANNOTATIONS
	.align		4
.L_281:
        /*002c*/ 	.byte	0x04, 0x55
        /*002e*/ 	.short	(.L_283 - .L_282)


	//   ....[0]....
.L_282:
        /* <DEDUP_REMOVED lines=30> */


	//----- nvinfo : EIATTR_MERCURY_ISA_VERSION
	.align		4
.L_283:
        /*0200*/ 	.byte	0x03, 0x5f
        /*0202*/ 	.short	0x0101


	//----- nvinfo : EIATTR_UNUSED_LOAD_BYTE_OFFSET
	.align		4
        /*0204*/ 	.byte	0x04, 0x44
        /*0206*/ 	.short	(.L_285 - .L_284)


	//   ....[0]....
.L_284:
        /*0208*/ 	.word	0x00000970
        /*020c*/ 	.word	0x0000fff0


	//   ....[1]....
        /*0210*/ 	.word	0x000088d0
        /*0214*/ 	.word	0x0000fff0


	//----- nvinfo : EIATTR_INT_WARP_WIDE_INSTR_OFFSETS
	.align		4
.L_285:
        /*0218*/ 	.byte	0x04, 0x31
        /*021a*/ 	.short	(.L_287 - .L_286)


	//   ....[0]....
.L_286:
        /*021c*/ 	.word	0x000000c0


	//   ....[1]....
        /*0220*/ 	.word	0x000000d0


	//   ....[2]....
        /*0224*/ 	.word	0x00000170


	//   ....[3]....
        /*0228*/ 	.word	0x0000c690


	//   ....[4]....
        /*022c*/ 	.word	0x0000c720


	//   ....[5]....
        /*0230*/ 	.word	0x0000f830


	//   ....[6]....
        /*0234*/ 	.word	0x0000f8c0


	//----- nvinfo : EIATTR_COOP_GROUP_MASK_REGIDS
	.align		4
.L_287:
        /*0238*/ 	.byte	0x04, 0x29
        /*023a*/ 	.short	(.L_289 - .L_288)


	//   ....[0]....
.L_288:
        /*023c*/ 	.word	0xffffffff


	//   ....[1]....
        /*0240*/ 	.word	0xffffffff


	//   ....[2]....
        /*0244*/ 	.word	0xffffffff


	//   ....[3]....
        /*0248*/ 	.word	0xffffffff


	//   ....[4]....
        /*024c*/ 	.word	0xffffffff


	//   ....[5]....
        /*0250*/ 	.word	0xffffffff


	//   ....[6]....
        /*0254*/ 	.word	0xffffffff


	//   ....[7]....
        /*0258*/ 	.word	0xffffffff


	//   ....[8]....
        /*025c*/ 	.word	0xffffffff


	//   ....[9]....
        /*0260*/ 	.word	0xffffffff


	//   ....[10]....
        /*0264*/ 	.word	0xffffffff


	//   ....[11]....
        /*0268*/ 	.word	0xffffffff


	//   ....[12]....
        /*026c*/ 	.word	0xffffffff


	//   ....[13]....
        /*0270*/ 	.word	0xffffffff


	//   ....[14]....
        /*0274*/ 	.word	0xffffffff


	//   ....[15]....
        /*0278*/ 	.word	0xffffffff


	//   ....[16]....
        /*027c*/ 	.word	0xffffffff


	//   ....[17]....
        /*0280*/ 	.word	0xffffffff


	//   ....[18]....
        /*0284*/ 	.word	0xffffffff


	//   ....[19]....
        /*0288*/ 	.word	0xffffffff


	//   ....[20]....
        /*028c*/ 	.word	0xffffffff


	//   ....[21]....
        /*0290*/ 	.word	0xffffffff


	//   ....[22]....
        /*0294*/ 	.word	0xffffffff


	//   ....[23]....
        /*0298*/ 	.word	0xffffffff


	//   ....[24]....
        /*029c*/ 	.word	0xffffffff


	//   ....[25]....
        /*02a0*/ 	.word	0xffffffff


	//   ....[26]....
        /*02a4*/ 	.word	0xffffffff


	//   ....[27]....
        /*02a8*/ 	.word	0xffffffff


	//   ....[28]....
        /*02ac*/ 	.word	0xffffffff


	//   ....[29]....
        /*02b0*/ 	.word	0xffffffff


	//   ....[30]....
        /*02b4*/ 	.word	0xffffffff


	//   ....[31]....
        /*02b8*/ 	.word	0xffffffff


	//   ....[32]....
        /*02bc*/ 	.word	0xffffffff


	//   ....[33]....
        /*02c0*/ 	.word	0xffffffff


	//   ....[34]....
        /*02c4*/ 	.word	0xffffffff


	//   ....[35]....
        /*02c8*/ 	.word	0xffffffff


	//   ....[36]....
        /*02cc*/ 	.word	0xffffffff


	//   ....[37]....
        /*02d0*/ 	.word	0xffffffff


	//   ....[38]....
        /*02d4*/ 	.word	0xffffffff


	//   ....[39]....
        /*02d8*/ 	.word	0xffffffff


	//   ....[40]....
        /*02dc*/ 	.word	0xffffffff


	//   ....[41]....
        /*02e0*/ 	.word	0xffffffff


	//   ....[42]....
        /*02e4*/ 	.word	0xffffffff


	//   ....[43]....
        /*02e8*/ 	.word	0xffffffff


	//   ....[44]....
        /*02ec*/ 	.word	0xffffffff


	//   ....[45]....
        /*02f0*/ 	.word	0xffffffff


	//   ....[46]....
        /*02f4*/ 	.word	0xffffffff


	//   ....[47]....
        /*02f8*/ 	.word	0xffffffff


	//   ....[48]....
        /*02fc*/ 	.word	0xffffffff


	//   ....[49]....
        /*0300*/ 	.word	0xffffffff


	//   ....[50]....
        /*0304*/ 	.word	0xffffffff


	//   ....[51]....
        /*0308*/ 	.word	0xffffffff


	//   ....[52]....
        /*030c*/ 	.word	0xffffffff


	//   ....[53]....
        /*0310*/ 	.word	0xffffffff


	//   ....[54]....
        /*0314*/ 	.word	0xffffffff


	//   ....[55]....
        /*0318*/ 	.word	0xffffffff


	//   ....[56]....
        /*031c*/ 	.word	0xffffffff


	//   ....[57]....
        /*0320*/ 	.word	0xffffffff


	//   ....[58]....
        /*0324*/ 	.word	0xffffffff


	//   ....[59]....
        /*0328*/ 	.word	0xffffffff


	//   ....[60]....
        /*032c*/ 	.word	0xffffffff


	//   ....[61]....
        /*0330*/ 	.word	0xffffffff


	//   ....[62]....
        /*0334*/ 	.word	0xffffffff


	//   ....[63]....
        /*0338*/ 	.word	0xffffffff


	//   ....[64]....
        /*033c*/ 	.word	0xffffffff


	//   ....[65]....
        /*0340*/ 	.word	0xffffffff


	//   ....[66]....
        /*0344*/ 	.word	0xffffffff


	//   ....[67]....
        /*0348*/ 	.word	0xffffffff


	//   ....[68]....
        /*034c*/ 	.word	0xffffffff


	//   ....[69]....
        /*0350*/ 	.word	0xffffffff


	//   ....[70]....
        /*0354*/ 	.word	0xffffffff


	//   ....[71]....
        /*0358*/ 	.word	0xffffffff


	//   ....[72]....
        /*035c*/ 	.word	0xffffffff


	//   ....[73]....
        /*0360*/ 	.word	0xffffffff


	//   ....[74]....
        /*0364*/ 	.word	0xffffffff


	//   ....[75]....
        /*0368*/ 	.word	0xffffffff


	//   ....[76]....
        /*036c*/ 	.word	0xffffffff


	//   ....[77]....
        /*0370*/ 	.word	0xffffffff


	//   ....[78]....
        /*0374*/ 	.word	0xffffffff


	//   ....[79]....
        /*0378*/ 	.word	0xffffffff


	//   ....[80]....
        /*037c*/ 	.word	0xffffffff


	//   ....[81]....
        /*0380*/ 	.word	0xffffffff


	//   ....[82]....
        /*0384*/ 	.word	0xffffffff


	//   ....[83]....
        /*0388*/ 	.word	0xffffffff


	//   ....[84]....
        /*038c*/ 	.word	0xffffffff


	//   ....[85]....
        /*0390*/ 	.word	0xffffffff


	//   ....[86]....
        /*0394*/ 	.word	0xffffffff


	//   ....[87]....
        /*0398*/ 	.word	0xffffffff


	//   ....[88]....
        /*039c*/ 	.word	0xffffffff


	//   ....[89]....
        /*03a0*/ 	.word	0xffffffff


	//   ....[90]....
        /*03a4*/ 	.word	0xffffffff


	//   ....[91]....
        /*03a8*/ 	.word	0xffffffff


	//   ....[92]....
        /*03ac*/ 	.word	0xffffffff


	//   ....[93]....
        /*03b0*/ 	.word	0xffffffff


	//   ....[94]....
        /*03b4*/ 	.word	0xffffffff


	//   ....[95]....
        /*03b8*/ 	.word	0xffffffff


	//   ....[96]....
        /*03bc*/ 	.word	0xffffffff


	//   ....[97]....
        /*03c0*/ 	.word	0xffffffff


	//   ....[98]....
        /*03c4*/ 	.word	0xffffffff


	//   ....[99]....
        /*03c8*/ 	.word	0xffffffff


	//   ....[100]....
        /*03cc*/ 	.word	0xffffffff


	//   ....[101]....
        /*03d0*/ 	.word	0xffffffff


	//   ....[102]....
        /*03d4*/ 	.word	0xffffffff


	//   ....[103]....
        /*03d8*/ 	.word	0xffffffff


	//   ....[104]....
        /*03dc*/ 	.word	0xffffffff


	//   ....[105]....
        /*03e0*/ 	.word	0xffffffff


	//   ....[106]....
        /*03e4*/ 	.word	0xffffffff


	//   ....[107]....
        /*03e8*/ 	.word	0xffffffff


	//   ....[108]....
        /*03ec*/ 	.word	0xffffffff


	//   ....[109]....
        /*03f0*/ 	.word	0xffffffff


	//   ....[110]....
        /*03f4*/ 	.word	0xffffffff


	//   ....[111]....
        /*03f8*/ 	.word	0xffffffff


	//   ....[112]....
        /*03fc*/ 	.word	0xffffffff


	//   ....[113]....
        /*0400*/ 	.word	0xffffffff


	//   ....[114]....
        /*0404*/ 	.word	0xffffffff


	//   ....[115]....
        /*0408*/ 	.word	0xffffffff


	//   ....[116]....
        /*040c*/ 	.word	0xffffffff


	//   ....[117]....
        /*0410*/ 	.word	0xffffffff


	//   ....[118]....
        /*0414*/ 	.word	0xffffffff


	//   ....[119]....
        /*0418*/ 	.word	0xffffffff


	//   ....[120]....
        /*041c*/ 	.word	0xffffffff


	//   ....[121]....
        /*0420*/ 	.word	0xffffffff


	//   ....[122]....
        /*0424*/ 	.word	0xffffffff


	//   ....[123]....
        /*0428*/ 	.word	0xffffffff


	//   ....[124]....
        /*042c*/ 	.word	0xffffffff


	//   ....[125]....
        /*0430*/ 	.word	0xffffffff


	//   ....[126]....
        /*0434*/ 	.word	0xffffffff


	//   ....[127]....
        /*0438*/ 	.word	0xffffffff


	//   ....[128]....
        /*043c*/ 	.word	0xffffffff


	//   ....[129]....
        /*0440*/ 	.word	0xffffffff


	//   ....[130]....
        /*0444*/ 	.word	0xffffffff


	//   ....[131]....
        /*0448*/ 	.word	0xffffffff


	//   ....[132]....
        /*044c*/ 	.word	0xffffffff


	//   ....[133]....
        /*0450*/ 	.word	0xffffffff


	//   ....[134]....
        /*0454*/ 	.word	0xffffffff


	//   ....[135]....
        /*0458*/ 	.word	0xffffffff


	//   ....[136]....
        /*045c*/ 	.word	0xffffffff


	//   ....[137]....
        /*0460*/ 	.word	0xffffffff


	//   ....[138]....
        /*0464*/ 	.word	0xffffffff


	//   ....[139]....
        /*0468*/ 	.word	0xffffffff


	//   ....[140]....
        /*046c*/ 	.word	0xffffffff


	//   ....[141]....
        /*0470*/ 	.word	0xffffffff


	//   ....[142]....
        /*0474*/ 	.word	0xffffffff


	//   ....[143]....
        /*0478*/ 	.word	0xffffffff


	//   ....[144]....
        /*047c*/ 	.word	0xffffffff


	//   ....[145]....
        /*0480*/ 	.word	0xffffffff


	//   ....[146]....
        /*0484*/ 	.word	0xffffffff


	//   ....[147]....
        /*0488*/ 	.word	0xffffffff


	//   ....[148]....
        /*048c*/ 	.word	0xffffffff


	//   ....[149]....
        /*0490*/ 	.word	0xffffffff


	//   ....[150]....
        /*0494*/ 	.word	0xffffffff


	//   ....[151]....
        /*0498*/ 	.word	0xffffffff


	//   ....[152]....
        /*049c*/ 	.word	0xffffffff


	//   ....[153]....
        /*04a0*/ 	.word	0xffffffff


	//   ....[154]....
        /*04a4*/ 	.word	0xffffffff


	//   ....[155]....
        /*04a8*/ 	.word	0xffffffff


	//   ....[156]....
        /*04ac*/ 	.word	0xffffffff


	//   ....[157]....
        /*04b0*/ 	.word	0xffffffff


	//   ....[158]....
        /*04b4*/ 	.word	0xffffffff


	//   ....[159]....
        /*04b8*/ 	.word	0xffffffff


	//   ....[160]....
        /*04bc*/ 	.word	0xffffffff


	//   ....[161]....
        /*04c0*/ 	.word	0xffffffff


	//   ....[162]....
        /*04c4*/ 	.word	0xffffffff


	//   ....[163]....
        /*04c8*/ 	.word	0xffffffff


	//   ....[164]....
        /*04cc*/ 	.word	0xffffffff


	//   ....[165]....
        /*04d0*/ 	.word	0xffffffff


	//   ....[166]....
        /*04d4*/ 	.word	0xffffffff


	//   ....[167]....
        /*04d8*/ 	.word	0xffffffff


	//   ....[168]....
        /*04dc*/ 	.word	0xffffffff


	//   ....[169]....
        /*04e0*/ 	.word	0xffffffff


	//   ....[170]....
        /*04e4*/ 	.word	0xffffffff


	//   ....[171]....
        /*04e8*/ 	.word	0xffffffff


	//   ....[172]....
        /*04ec*/ 	.word	0xffffffff


	//   ....[173]....
        /*04f0*/ 	.word	0xffffffff


	//   ....[174]....
        /*04f4*/ 	.word	0xffffffff


	//   ....[175]....
        /*04f8*/ 	.word	0x0500000f


	//   ....[176]....
        /*04fc*/ 	.word	0x0500000f


	//   ....[177]....
        /*0500*/ 	.word	0x0500000f


	//   ....[178]....
        /*0504*/ 	.word	0x0500000f


	//   ....[179]....
        /*0508*/ 	.word	0x0500000f


	//   ....[180]....
        /*050c*/ 	.word	0x0500000f


	//   ....[181]....
        /*0510*/ 	.word	0x0500000f


	//   ....[182]....
        /*0514*/ 	.word	0x0500000f


	//   ....[183]....
        /*0518*/ 	.word	0x0500000f


	//   ....[184]....
        /*051c*/ 	.word	0x0500000f


	//   ....[185]....
        /*0520*/ 	.word	0x0500000f


	//   ....[186]....
        /*0524*/ 	.word	0x0500000f


	//   ....[187]....
        /*0528*/ 	.word	0x0500000f


	//   ....[188]....
        /*052c*/ 	.word	0x0500000f


	//   ....[189]....
        /*0530*/ 	.word	0x0500000f


	//   ....[190]....
        /*0534*/ 	.word	0x0500000f


	//   ....[191]....
        /*0538*/ 	.word	0x0500000f


	//   ....[192]....
        /*053c*/ 	.word	0x0500000f


	//   ....[193]....
        /*0540*/ 	.word	0x0500000f


	//   ....[194]....
        /*0544*/ 	.word	0x0500000f


	//   ....[195]....
        /*0548*/ 	.word	0x0500000f


	//   ....[196]....
        /*054c*/ 	.word	0x0500000f


	//   ....[197]....
        /*0550*/ 	.word	0x0500000f


	//   ....[198]....
        /*0554*/ 	.word	0x0500000f


	//   ....[199]....
        /*0558*/ 	.word	0x0500000f


	//   ....[200]....
        /*055c*/ 	.word	0x0500000f


	//   ....[201]....
        /*0560*/ 	.word	0x0500000f


	//   ....[202]....
        /*0564*/ 	.word	0x0500000f


	//   ....[203]....
        /*0568*/ 	.word	0x0500000f


	//   ....[204]....
        /*056c*/ 	.word	0x0500000f


	//   ....[205]....
        /*0570*/ 	.word	0x0500000f


	//   ....[206]....
        /*0574*/ 	.word	0x0500000f


	//   ....[207]....
        /*0578*/ 	.word	0x0500000f


	//   ....[208]....
        /*057c*/ 	.word	0x0500000f


	//   ....[209]....
        /*0580*/ 	.word	0x0500000f


	//   ....[210]....
        /*0584*/ 	.word	0x0500000f


	//   ....[211]....
        /*0588*/ 	.word	0x0500000f


	//   ....[212]....
        /*058c*/ 	.word	0x0500000f


	//   ....[213]....
        /*0590*/ 	.word	0x0500000f


	//   ....[214]....
        /*0594*/ 	.word	0x0500000f


	//   ....[215]....
        /*0598*/ 	.word	0x0500000f


	//   ....[216]....
        /*059c*/ 	.word	0x0500000f


	//   ....[217]....
        /*05a0*/ 	.word	0x0500000f


	//   ....[218]....
        /*05a4*/ 	.word	0x0500000f


	//   ....[219]....
        /*05a8*/ 	.word	0x0500000f


	//   ....[220]....
        /*05ac*/ 	.word	0x0500000f


	//   ....[221]....
        /*05b0*/ 	.word	0x0500000f


	//   ....[222]....
        /*05b4*/ 	.word	0x0500000f


	//   ....[223]....
        /*05b8*/ 	.word	0x0500000f


	//   ....[224]....
        /*05bc*/ 	.word	0x0500000f


	//   ....[225]....
        /*05c0*/ 	.word	0x0500000f


	//   ....[226]....
        /*05c4*/ 	.word	0x0500000f


	//   ....[227]....
        /*05c8*/ 	.word	0x0500000f


	//   ....[228]....
        /*05cc*/ 	.word	0x0500000f


	//   ....[229]....
        /*05d0*/ 	.word	0x0500000f


	//   ....[230]....
        /*05d4*/ 	.word	0x0500000f


	//   ....[231]....
        /*05d8*/ 	.word	0x0500000f


	//   ....[232]....
        /*05dc*/ 	.word	0x0500000f


	//   ....[233]....
        /*05e0*/ 	.word	0x0500000f


	//   ....[234]....
        /*05e4*/ 	.word	0x0500000f


	//   ....[235]....
        /*05e8*/ 	.word	0x0500000f


	//   ....[236]....
        /*05ec*/ 	.word	0x0500000f


	//   ....[237]....
        /*05f0*/ 	.word	0x0500000f


	//   ....[238]....
        /*05f4*/ 	.word	0x0500000f


	//   ....[239]....
        /*05f8*/ 	.word	0x0500000f


	//   ....[240]....
        /*05fc*/ 	.word	0x0500000f


	//   ....[241]....
        /*0600*/ 	.word	0x0500000f


	//   ....[242]....
        /*0604*/ 	.word	0x0500000f


	//   ....[243]....
        /*0608*/ 	.word	0x0500000f


	//   ....[244]....
        /*060c*/ 	.word	0x0500000f


	//   ....[245]....
        /*0610*/ 	.word	0x0500000f


	//   ....[246]....
        /*0614*/ 	.word	0x0500000f


	//   ....[247]....
        /*0618*/ 	.word	0x0500000f


	//   ....[248]....
        /*061c*/ 	.word	0x0500000f


	//   ....[249]....
        /*0620*/ 	.word	0x0500000f


	//   ....[250]....
        /*0624*/ 	.word	0x0500000f


	//   ....[251]....
        /*0628*/ 	.word	0x0500000f


	//   ....[252]....
        /*062c*/ 	.word	0x0500000f


	//   ....[253]....
        /*0630*/ 	.word	0x0500000f


	//   ....[254]....
        /*0634*/ 	.word	0x0500000f


	//   ....[255]....
        /*0638*/ 	.word	0x0500000f


	//   ....[0]....
        /*063c*/ 	.word	0x0500000f


	//   ....[1]....
        /*0640*/ 	.word	0x0500000f


	//   ....[2]....
        /*0644*/ 	.word	0x0500000f


	//   ....[3]....
        /*0648*/ 	.word	0x0500000f


	//   ....[4]....
        /*064c*/ 	.word	0x0500000f


	//   ....[5]....
        /*0650*/ 	.word	0x0500000f


	//   ....[6]....
        /*0654*/ 	.word	0x0500000f


	//   ....[7]....
        /*0658*/ 	.word	0x0500000f


	//   ....[8]....
        /*065c*/ 	.word	0x0500000f


	//   ....[9]....
        /*0660*/ 	.word	0x0500000f


	//   ....[10]....
        /*0664*/ 	.word	0x0500000f


	//   ....[11]....
        /*0668*/ 	.word	0x0500000f


	//   ....[12]....
        /*066c*/ 	.word	0x0500000f


	//   ....[13]....
        /*0670*/ 	.word	0x0500000f


	//   ....[14]....
        /*0674*/ 	.word	0x0500000f


	//   ....[15]....
        /*0678*/ 	.word	0x0500000f


	//   ....[16]....
        /*067c*/ 	.word	0x0500000f


	//   ....[17]....
        /*0680*/ 	.word	0x0500000f


	//   ....[18]....
        /*0684*/ 	.word	0x0500000f


	//   ....[19]....
        /*0688*/ 	.word	0x0500000f


	//   ....[20]....
        /*068c*/ 	.word	0x0500000f


	//   ....[21]....
        /*0690*/ 	.word	0x0500000f


	//   ....[22]....
        /*0694*/ 	.word	0x0500000f


	//   ....[23]....
        /*0698*/ 	.word	0x0500000f


	//   ....[24]....
        /*069c*/ 	.word	0x0500000f


	//   ....[25]....
        /*06a0*/ 	.word	0x0500000f


	//   ....[26]....
        /*06a4*/ 	.word	0x0500000f


	//----- nvinfo : EIATTR_COOP_GROUP_INSTR_OFFSETS
	.align		4
.L_289:
        /*06a8*/ 	.byte	0x04, 0x28
        /*06aa*/ 	.short	(.L_291 - .L_290)


	//   ....[0]....
.L_290:
        /*06ac*/ 	.word	0x00000080


	//   ....[1]....
        /*06b0*/ 	.word	0x00000090


	//   ....[2]....
        /*06b4*/ 	.word	0x000002d0


	//   ....[3]....
        /*06b8*/ 	.word	0x00000430


	//   ....[4]....
        /*06bc*/ 	.word	0x00000550


	//   ....[5]....
        /*06c0*/ 	.word	0x000006b0


	//   ....[6]....
        /*06c4*/ 	.word	0x00001910


	//   ....[7]....
        /*06c8*/ 	.word	0x00001fd0


	//   ....[8]....
        /*06cc*/ 	.word	0x00001ff0


	//   ....[9]....
        /*06d0*/ 	.word	0x00002730


	//   ....[10]....
        /*06d4*/ 	.word	0x00002800


	//   ....[11]....
        /*06d8*/ 	.word	0x000030e0


	//   ....[12]....
        /*06dc*/ 	.word	0x00003140


	//   ....[13]....
        /*06e0*/ 	.word	0x00004450


	//   ....[14]....
        /*06e4*/ 	.word	0x00004a80


	//   ....[15]....
        /*06e8*/ 	.word	0x00004ae0


	//   ....[16]....
        /*06ec*/ 	.word	0x00004b90


	//   ....[17]....
        /*06f0*/ 	.word	0x00005160


	//   ....[18]....
        /*06f4*/ 	.word	0x00005320


	//   ....[19]....
        /*06f8*/ 	.word	0x00006eb0


	//   ....[20]....
        /*06fc*/ 	.word	0x00006ec0


	//   ....[21]....
        /*0700*/ 	.word	0x00006ef0


	//   ....[22]....
        /*0704*/ 	.word	0x00006f00


	//   ....[23]....
        /*0708*/ 	.word	0x00008190


	//   ....[24]....
        /*070c*/ 	.word	0x000081c0


	//   ....[25]....
        /*0710*/ 	.word	0x00008280


	//   ....[26]....
        /*0714*/ 	.word	0x00008290


	//   ....[27]....
        /*0718*/ 	.word	0x00009170


	//   ....[28]....
        /*071c*/ 	.word	0x00009180


	//   ....[29]....
        /*0720*/ 	.word	0x00009190


	//   ....[30]....
        /*0724*/ 	.word	0x000091e0


	//   ....[31]....
        /*0728*/ 	.word	0x000097a0


	//   ....[32]....
        /*072c*/ 	.word	0x000097e0


	//   ....[33]....
        /*0730*/ 	.word	0x00009800


	//   ....[34]....
        /*0734*/ 	.word	0x00009840


	//   ....[35]....
        /*0738*/ 	.word	0x00009860


	//   ....[36]....
        /*073c*/ 	.word	0x00009870


	//   ....[37]....
        /*0740*/ 	.word	0x00009890


	//   ....[38]....
        /*0744*/ 	.word	0x000098b0


	//   ....[39]....
        /*0748*/ 	.word	0x00009cd0


	//   ....[40]....
        /*074c*/ 	.word	0x00009ce0


	//   ....[41]....
        /*0750*/ 	.word	0x00009f10


	//   ....[42]....
        /*0754*/ 	.word	0x00009f20


	//   ....[43]....
        /*0758*/ 	.word	0x0000aa30


	//   ....[44]....
        /*075c*/ 	.word	0x0000aa60


	//   ....[45]....
        /*0760*/ 	.word	0x0000aaa0


	//   ....[46]....
        /*0764*/ 	.word	0x0000aad0


	//   ....[47]....
        /*0768*/ 	.word	0x0000aae0


	//   ....[48]....
        /*076c*/ 	.word	0x0000aaf0


	//   ....[49]....
        /*0770*/ 	.word	0x0000ab00


	//   ....[50]....
        /*0774*/ 	.word	0x0000ab20


	//   ....[51]....
        /*0778*/ 	.word	0x0000ac80


	//   ....[52]....
        /*077c*/ 	.word	0x0000aea0


	//   ....[53]....
        /*0780*/ 	.word	0x0000aed0


	//   ....[54]....
        /*0784*/ 	.word	0x0000af00


	//   ....[55]....
        /*0788*/ 	.word	0x0000af30


	//   ....[56]....
        /*078c*/ 	.word	0x0000af60


	//   ....[57]....
        /*0790*/ 	.word	0x0000af90


	//   ....[58]....
        /*0794*/ 	.word	0x0000b0f0


	//   ....[59]....
        /*0798*/ 	.word	0x0000b120


	//   ....[60]....
        /*079c*/ 	.word	0x0000b150


	//   ....[61]....
        /*07a0*/ 	.word	0x0000b180


	//   ....[62]....
        /*07a4*/ 	.word	0x0000b1b0


	//   ....[63]....
        /*07a8*/ 	.word	0x0000b1e0


	//   ....[64]....
        /*07ac*/ 	.word	0x0000b270


	//   ....[65]....
        /*07b0*/ 	.word	0x0000b2a0


	//   ....[66]....
        /*07b4*/ 	.word	0x0000b2b0


	//   ....[67]....
        /*07b8*/ 	.word	0x0000b2f0


	//   ....[68]....
        /*07bc*/ 	.word	0x0000d240


	//   ....[69]....
        /*07c0*/ 	.word	0x0000d260


	//   ....[70]....
        /*07c4*/ 	.word	0x0000d2f0


	//   ....[71]....
        /*07c8*/ 	.word	0x0000d310


	//   ....[72]....
        /*07cc*/ 	.word	0x0000d390


	//   ....[73]....
        /*07d0*/ 	.word	0x0000d3b0


	//   ....[74]....
        /*07d4*/ 	.word	0x0000d430


	//   ....[75]....
        /*07d8*/ 	.word	0x0000d450


	//   ....[76]....
        /*07dc*/ 	.word	0x0000d4d0


	//   ....[77]....
        /*07e0*/ 	.word	0x0000d4f0


	//   ....[78]....
        /*07e4*/ 	.word	0x0000d570


	//   ....[79]....
        /*07e8*/ 	.word	0x0000d590


	//   ....[80]....
        /*07ec*/ 	.word	0x0000d610


	//   ....[81]....
        /*07f0*/ 	.word	0x0000d630


	//   ....[82]....
        /*07f4*/ 	.word	0x0000d640


	//   ....[83]....
        /*07f8*/ 	.word	0x0000d650


	//   ....[84]....
        /*07fc*/ 	.word	0x0000df20


	//   ....[85]....
        /*0800*/ 	.word	0x0000df50


	//   ....[86]....
        /*0804*/ 	.word	0x0000dff0


	//   ....[87]....
        /*0808*/ 	.word	0x0000e010


	//   ....[88]....
        /*080c*/ 	.word	0x0000e090


	//   ....[89]....
        /*0810*/ 	.word	0x0000e0b0


	//   ....[90]....
        /*0814*/ 	.word	0x0000e130


	//   ....[91]....
        /*0818*/ 	.word	0x0000e150


	//   ....[92]....
        /*081c*/ 	.word	0x0000e1d0


	//   ....[93]....
        /*0820*/ 	.word	0x0000e1f0


	//   ....[94]....
        /*0824*/ 	.word	0x0000e270


	//   ....[95]....
        /*0828*/ 	.word	0x0000e290


	//   ....[96]....
        /*082c*/ 	.word	0x0000e310


	//   ....[97]....
        /*0830*/ 	.word	0x0000e330


	//   ....[98]....
        /*0834*/ 	.word	0x0000e340


	//   ....[99]....
        /*0838*/ 	.word	0x0000e3b0


	//   ....[100]....
        /*083c*/ 	.word	0x0000e400


	//   ....[101]....
        /*0840*/ 	.word	0x0000e430


	//   ....[102]....
        /*0844*/ 	.word	0x0000e4c0


	//   ....[103]....
        /*0848*/ 	.word	0x0000e4d0


	//   ....[104]....
        /*084c*/ 	.word	0x0000e540


	//   ....[105]....
        /*0850*/ 	.word	0x0000e550


	//   ....[106]....
        /*0854*/ 	.word	0x0000e590


	//   ....[107]....
        /*0858*/ 	.word	0x0000e5b0


	//   ....[108]....
        /*085c*/ 	.word	0x0000ed00


	//   ....[109]....
        /*0860*/ 	.word	0x0000ed30


	//   ....[110]....
        /*0864*/ 	.word	0x0000ed80


	//   ....[111]....
        /*0868*/ 	.word	0x0000ed90


	//   ....[112]....
        /*086c*/ 	.word	0x0000edd0


	//   ....[113]....
        /*0870*/ 	.word	0x0000ede0


	//   ....[114]....
        /*0874*/ 	.word	0x0000ee20


	//   ....[115]....
        /*0878*/ 	.word	0x0000ee30


	//   ....[116]....
        /*087c*/ 	.word	0x0000ee70


	//   ....[117]....
        /*0880*/ 	.word	0x0000ee80


	//   ....[118]....
        /*0884*/ 	.word	0x0000eec0


	//   ....[119]....
        /*0888*/ 	.word	0x0000eed0


	//   ....[120]....
        /*088c*/ 	.word	0x0000ef10


	//   ....[121]....
        /*0890*/ 	.word	0x0000ef20


	//   ....[122]....
        /*0894*/ 	.word	0x0000ef30


	//   ....[123]....
        /*0898*/ 	.word	0x0000ef70


	//   ....[124]....
        /*089c*/ 	.word	0x0000f220


	//   ....[125]....
        /*08a0*/ 	.word	0x0000f250


	//   ....[126]....
        /*08a4*/ 	.word	0x0000f2b0


	//   ....[127]....
        /*08a8*/ 	.word	0x0000f2c0


	//   ....[128]....
        /*08ac*/ 	.word	0x0000f310


	//   ....[129]....
        /*08b0*/ 	.word	0x0000f320


	//   ....[130]....
        /*08b4*/ 	.word	0x0000f370


	//   ....[131]....
        /*08b8*/ 	.word	0x0000f380


	//   ....[132]....
        /*08bc*/ 	.word	0x0000f3d0


	//   ....[133]....
        /*08c0*/ 	.word	0x0000f3e0


	//   ....[134]....
        /*08c4*/ 	.word	0x0000f430


	//   ....[135]....
        /*08c8*/ 	.word	0x0000f440


	//   ....[136]....
        /*08cc*/ 	.word	0x0000f490


	//   ....[137]....
        /*08d0*/ 	.word	0x0000f4a0


	//   ....[138]....
        /*08d4*/ 	.word	0x0000f4b0


	//   ....[139]....
        /*08d8*/ 	.word	0x0000f4f0


	//   ....[140]....
        /*08dc*/ 	.word	0x0000fa90


	//   ....[141]....
        /*08e0*/ 	.word	0x0000fad0


	//   ....[142]....
        /*08e4*/ 	.word	0x0000fae0


	//   ....[143]....
        /*08e8*/ 	.word	0x0000faf0


	//   ....[144]....
        /*08ec*/ 	.word	0x0000fb00


	//   ....[145]....
        /*08f0*/ 	.word	0x0000fb10


	//   ....[146]....
        /*08f4*/ 	.word	0x0000fb30


	//   ....[147]....
        /*08f8*/ 	.word	0x0000fb80


	//   ....[148]....
        /*08fc*/ 	.word	0x0000fba0


	//   ....[149]....
        /*0900*/ 	.word	0x0000fbe0


	//   ....[150]....
        /*0904*/ 	.word	0x0000fc00


	//   ....[151]....
        /*0908*/ 	.word	0x0000fc40


	//   ....[152]....
        /*090c*/ 	.word	0x0000fc60


	//   ....[153]....
        /*0910*/ 	.word	0x0000fcb0


	//   ....[154]....
        /*0914*/ 	.word	0x0000fce0


	//   ....[155]....
        /*0918*/ 	.word	0x0000fd40


	//   ....[156]....
        /*091c*/ 	.word	0x00010100


	//   ....[157]....
        /*0920*/ 	.word	0x00010130


	//   ....[158]....
        /*0924*/ 	.word	0x00010190


	//   ....[159]....
        /*0928*/ 	.word	0x000101c0


	//   ....[160]....
        /*092c*/ 	.word	0x000101f0


	//   ....[161]....
        /*0930*/ 	.word	0x00010220


	//   ....[162]....
        /*0934*/ 	.word	0x00010250


	//   ....[163]....
        /*0938*/ 	.word	0x00010280


	//   ....[164]....
        /*093c*/ 	.word	0x00010420


	//   ....[165]....
        /*0940*/ 	.word	0x00010450


	//   ....[166]....
        /*0944*/ 	.word	0x00010480


	//   ....[167]....
        /*0948*/ 	.word	0x000104b0


	//   ....[168]....
        /*094c*/ 	.word	0x000104e0


	//   ....[169]....
        /*0950*/ 	.word	0x00010510


	//   ....[170]....
        /*0954*/ 	.word	0x000105d0


	//   ....[171]....
        /*0958*/ 	.word	0x000105f0


	//   ....[172]....
        /*095c*/ 	.word	0x00010610


	//   ....[173]....
        /*0960*/ 	.word	0x00010670


	//   ....[174]....
        /*0964*/ 	.word	0x00011090


	//   ....[175]....
        /*0968*/ 	.word	0x00011630


	//   ....[176]....
        /*096c*/ 	.word	0x00011720


	//   ....[177]....
        /*0970*/ 	.word	0x000117c0


	//   ....[178]....
        /*0974*/ 	.word	0x00011820


	//   ....[179]....
        /*0978*/ 	.word	0x00011910


	//   ....[180]....
        /*097c*/ 	.word	0x00011980


	//   ....[181]....
        /*0980*/ 	.word	0x00011a70


	//   ....[182]....
        /*0984*/ 	.word	0x00011ae0


	//   ....[183]....
        /*0988*/ 	.word	0x00011bd0


	//   ....[184]....
        /*098c*/ 	.word	0x00011c40


	//   ....[185]....
        /*0990*/ 	.word	0x00011d30


	//   ....[186]....
        /*0994*/ 	.word	0x00011da0


	//   ....[187]....
        /*0998*/ 	.word	0x00011e90


	//   ....[188]....
        /*099c*/ 	.word	0x00011f00


	//   ....[189]....
        /*09a0*/ 	.word	0x00011ff0


	//   ....[190]....
        /*09a4*/ 	.word	0x00012060


	//   ....[191]....
        /*09a8*/ 	.word	0x00012140


	//   ....[192]....
        /*09ac*/ 	.word	0x000121f0


	//   ....[193]....
        /*09b0*/ 	.word	0x00012260


	//   ....[194]....
        /*09b4*/ 	.word	0x000122c0


	//   ....[195]....
        /*09b8*/ 	.word	0x000123b0


	//   ....[196]....
        /*09bc*/ 	.word	0x00012410


	//   ....[197]....
        /*09c0*/ 	.word	0x00012510


	//   ....[198]....
        /*09c4*/ 	.word	0x00012570


	//   ....[199]....
        /*09c8*/ 	.word	0x00012670


	//   ....[200]....
        /*09cc*/ 	.word	0x000126d0


	//   ....[201]....
        /*09d0*/ 	.word	0x000127d0


	//   ....[202]....
        /*09d4*/ 	.word	0x00012830


	//   ....[203]....
        /*09d8*/ 	.word	0x00012930


	//   ....[204]....
        /*09dc*/ 	.word	0x00012990


	//   ....[205]....
        /*09e0*/ 	.word	0x00012a90


	//   ....[206]....
        /*09e4*/ 	.word	0x00012af0


	//   ....[207]....
        /*09e8*/ 	.word	0x00012ba0


	//   ....[208]....
        /*09ec*/ 	.word	0x00012c60


	//   ....[209]....
        /*09f0*/ 	.word	0x00012d20


	//   ....[210]....
        /*09f4*/ 	.word	0x00012d80


	//   ....[211]....
        /*09f8*/ 	.word	0x00012e80


	//   ....[212]....
        /*09fc*/ 	.word	0x00012ee0


	//   ....[213]....
        /*0a00*/ 	.word	0x00012fb0


	//   ....[214]....
        /*0a04*/ 	.word	0x00013010


	//   ....[215]....
        /*0a08*/ 	.word	0x000130d0


	//   ....[216]....
        /*0a0c*/ 	.word	0x00013210


	//   ....[217]....
        /*0a10*/ 	.word	0x000132b0


	//   ....[218]....
        /*0a14*/ 	.word	0x00013320


	//   ....[219]....
        /*0a18*/ 	.word	0x000133d0


	//   ....[220]....
        /*0a1c*/ 	.word	0x00013430


	//   ....[221]....
        /*0a20*/ 	.word	0x000134e0


	//   ....[222]....
        /*0a24*/ 	.word	0x00013540


	//   ....[223]....
        /*0a28*/ 	.word	0x000135f0


	//   ....[224]....
        /*0a2c*/ 	.word	0x00013650


	//   ....[225]....
        /*0a30*/ 	.word	0x00013700


	//   ....[226]....
        /*0a34*/ 	.word	0x00013760


	//   ....[227]....
        /*0a38*/ 	.word	0x00013810


	//   ....[228]....
        /*0a3c*/ 	.word	0x00013870


	//   ....[229]....
        /*0a40*/ 	.word	0x00013920


	//   ....[230]....
        /*0a44*/ 	.word	0x00013980


	//   ....[231]....
        /*0a48*/ 	.word	0x00013a30


	//   ....[232]....
        /*0a4c*/ 	.word	0x00013b20


	//   ....[233]....
        /*0a50*/ 	.word	0x00013bd0


	//   ....[234]....
        /*0a54*/ 	.word	0x00013c30


	//   ....[235]....
        /*0a58*/ 	.word	0x00013cf0


	//   ....[236]....
        /*0a5c*/ 	.word	0x00013d50


	//   ....[237]....
        /*0a60*/ 	.word	0x00013e10


	//   ....[238]....
        /*0a64*/ 	.word	0x00013e70


	//   ....[239]....
        /*0a68*/ 	.word	0x00013f30


	//   ....[240]....
        /*0a6c*/ 	.word	0x00013f90


	//   ....[241]....
        /*0a70*/ 	.word	0x00014050


	//   ....[242]....
        /*0a74*/ 	.word	0x000140b0


	//   ....[243]....
        /*0a78*/ 	.word	0x00014170


	//   ....[244]....
        /*0a7c*/ 	.word	0x000141d0


	//   ....[245]....
        /*0a80*/ 	.word	0x00014290


	//   ....[246]....
        /*0a84*/ 	.word	0x000142f0


	//   ....[247]....
        /*0a88*/ 	.word	0x000143a0


	//   ....[248]....
        /*0a8c*/ 	.word	0x00014490


	//   ....[249]....
        /*0a90*/ 	.word	0x00014540


	//   ....[250]....
        /*0a94*/ 	.word	0x000145b0


	//   ....[251]....
        /*0a98*/ 	.word	0x00014660


	//   ....[252]....
        /*0a9c*/ 	.word	0x000146c0


	//   ....[253]....
        /*0aa0*/ 	.word	0x00014780


	//   ....[254]....
        /*0aa4*/ 	.word	0x000147e0


	//   ....[255]....
        /*0aa8*/ 	.word	0x000148a0


	//   ....[0]....
        /*0aac*/ 	.word	0x00014900


	//   ....[1]....
        /*0ab0*/ 	.word	0x000149c0


	//   ....[2]....
        /*0ab4*/ 	.word	0x00014a20


	//   ....[3]....
        /*0ab8*/ 	.word	0x00014ae0


	//   ....[4]....
        /*0abc*/ 	.word	0x00014b40


	//   ....[5]....
        /*0ac0*/ 	.word	0x00014c00


	//   ....[6]....
        /*0ac4*/ 	.word	0x00014c60


	//   ....[7]....
        /*0ac8*/ 	.word	0x00014d00


	//   ....[8]....
        /*0acc*/ 	.word	0x00014d90


	//   ....[9]....
        /*0ad0*/ 	.word	0x00014e30


	//   ....[10]....
        /*0ad4*/ 	.word	0x00014fa0


	//   ....[11]....
        /*0ad8*/ 	.word	0x00015010


	//   ....[12]....
        /*0adc*/ 	.word	0x00015080


	//   ....[13]....
        /*0ae0*/ 	.word	0x000150f0


	//   ....[14]....
        /*0ae4*/ 	.word	0x00015160


	//   ....[15]....
        /*0ae8*/ 	.word	0x000151e0


	//   ....[16]....
        /*0aec*/ 	.word	0x00015260


	//   ....[17]....
        /*0af0*/ 	.word	0x000152f0


	//   ....[18]....
        /*0af4*/ 	.word	0x00015360


	//   ....[19]....
        /*0af8*/ 	.word	0x000153d0


	//   ....[20]....
        /*0afc*/ 	.word	0x00015440


	//   ....[21]....
        /*0b00*/ 	.word	0x000154c0


	//   ....[22]....
        /*0b04*/ 	.word	0x00015530


	//   ....[23]....
        /*0b08*/ 	.word	0x000155e0


	//   ....[24]....
        /*0b0c*/ 	.word	0x00015630


	//   ....[25]....
        /*0b10*/ 	.word	0x000156c0


	//   ....[26]....
        /*0b14*/ 	.word	0x000157f0


	//----- nvinfo : EIATTR_REG_RECONFIG
	.align		4
.L_291:
        /*0b18*/ 	.byte	0x01, 0x54
	.zero		2


	//----- nvinfo : EIATTR_SYSCALL_OFFSETS
	.align		4
        /*0b1c*/ 	.byte	0x04, 0x46
        /*0b1e*/ 	.short	(.L_293 - .L_292)


	//   ....[0]....
.L_292:
        /*0b20*/ 	.word	0x00001ac0


	//   ....[1]....
        /*0b24*/ 	.word	0x0000c880


	//   ....[2]....
        /*0b28*/ 	.word	0x0000c9d0


	//   ....[3]....
        /*0b2c*/ 	.word	0x0000cac0


	//   ....[4]....
        /*0b30*/ 	.word	0x0000da60


	//----- nvinfo : EIATTR_MBARRIER_INSTR_OFFSETS
	.align		4
.L_293:
        /*0b34*/ 	.byte	0x04, 0x39
        /*0b36*/ 	.short	(.L_295 - .L_294)


	//   ....[0]....
.L_294:
        /*0b38*/ 	.word	0x00000180
        /*0b3c*/ 	.word	0x000000ff
        /*0b40*/ 	.word	0x00016800
        /*0b44*/ 	.short	0x0100
        /*0b46*/ 	.byte	0x08
	.zero		1


	//   ....[1]....
        /*0b48*/ 	.word	0x00000190
        /*0b4c*/ 	.word	0x000000ff
        /*0b50*/ 	.word	0x00016820
        /*0b54*/ 	.short	0x0100
        /*0b56*/ 	.byte	0x08
	.zero		1


	//   ....[2]....
        /*0b58*/ 	.word	0x00000280
        /*0b5c*/ 	.word	0x000000ff
        /*0b60*/ 	.word	0x00016830
        /*0b64*/ 	.short	0x0100
        /*0b66*/ 	.byte	0x08
	.zero		1


	//   ....[3]....
        /*0b68*/ 	.word	0x00000290
        /*0b6c*/ 	.word	0x000000ff
        /*0b70*/ 	.word	0x00016840
        /*0b74*/ 	.short	0x0100
        /*0b76*/ 	.byte	0x08
	.zero		1


	//   ....[4]....
        /*0b78*/ 	.word	0x000002a0
        /*0b7c*/ 	.word	0x000000ff
        /*0b80*/ 	.word	0x00016838
        /*0b84*/ 	.short	0x0100
        /*0b86*/ 	.byte	0x08
	.zero		1


	//   ....[5]....
        /*0b88*/ 	.word	0x000002b0
        /*0b8c*/ 	.word	0x000000ff
        /*0b90*/ 	.word	0x00016848
        /*0b94*/ 	.short	0x0100
        /*0b96*/ 	.byte	0x08
	.zero		1


	//   ....[6]....
        /*0b98*/ 	.word	0x000003e0
        /*0b9c*/ 	.word	0x000000ff
        /*0ba0*/ 	.word	0x00016850
        /*0ba4*/ 	.short	0x0100
        /*0ba6*/ 	.byte	0x08
	.zero		1


	//   ....[7]....
        /*0ba8*/ 	.word	0x000003f0
        /*0bac*/ 	.word	0x000000ff
        /*0bb0*/ 	.word	0x00016860
        /*0bb4*/ 	.short	0x0100
        /*0bb6*/ 	.byte	0x08
	.zero		1


	//   ....[8]....
        /*0bb8*/ 	.word	0x00000400
        /*0bbc*/ 	.word	0x000000ff
        /*0bc0*/ 	.word	0x00016858
        /*0bc4*/ 	.short	0x0100
        /*0bc6*/ 	.byte	0x08
	.zero		1


	//   ....[9]....
        /*0bc8*/ 	.word	0x00000410
        /*0bcc*/ 	.word	0x000000ff
        /*0bd0*/ 	.word	0x00016868
        /*0bd4*/ 	.short	0x0100
        /*0bd6*/ 	.byte	0x08
	.zero		1


	//   ....[10]....
        /*0bd8*/ 	.word	0x00000500
        /*0bdc*/ 	.word	0x000000ff
        /*0be0*/ 	.word	0x00016870
        /*0be4*/ 	.short	0x0100
        /*0be6*/ 	.byte	0x06
	.zero		1


	//   ....[11]....
        /*0be8*/ 	.word	0x00000510
        /*0bec*/ 	.word	0x000000ff
        /*0bf0*/ 	.word	0x00016880
        /*0bf4*/ 	.short	0x0100
        /*0bf6*/ 	.byte	0x06
	.zero		1


	//   ....[12]....
        /*0bf8*/ 	.word	0x00000520
        /*0bfc*/ 	.word	0x000000ff
        /*0c00*/ 	.word	0x00016878
        /*0c04*/ 	.short	0x0100
        /*0c06*/ 	.byte	0x06
	.zero		1


	//   ....[13]....
        /*0c08*/ 	.word	0x00000530
        /*0c0c*/ 	.word	0x000000ff
        /*0c10*/ 	.word	0x00016888
        /*0c14*/ 	.short	0x0100
        /*0c16*/ 	.byte	0x06
	.zero		1


	//   ....[14]....
        /*0c18*/ 	.word	0x00000660
        /*0c1c*/ 	.word	0x000000ff
        /*0c20*/ 	.word	0x00016890
        /*0c24*/ 	.short	0x0100
        /*0c26*/ 	.byte	0x08
	.zero		1


	//   ....[15]....
        /*0c28*/ 	.word	0x00000670
        /*0c2c*/ 	.word	0x000000ff
        /*0c30*/ 	.word	0x000168a0
        /*0c34*/ 	.short	0x0100
        /*0c36*/ 	.byte	0x08
	.zero		1


	//   ....[16]....
        /*0c38*/ 	.word	0x00000680
        /*0c3c*/ 	.word	0x000000ff
        /*0c40*/ 	.word	0x00016898
        /*0c44*/ 	.short	0x0100
        /*0c46*/ 	.byte	0x08
	.zero		1


	//   ....[17]....
        /*0c48*/ 	.word	0x00000690
        /*0c4c*/ 	.word	0x000000ff
        /*0c50*/ 	.word	0x000168a8
        /*0c54*/ 	.short	0x0100
        /*0c56*/ 	.byte	0x08
	.zero		1


	//   ....[18]....
        /*0c58*/ 	.word	0x000007d0
        /*0c5c*/ 	.word	0x000000ff
        /*0c60*/ 	.word	0x000168b0
        /*0c64*/ 	.short	0x0100
        /*0c66*/ 	.byte	0x08
	.zero		1


	//   ....[19]....
        /*0c68*/ 	.word	0x000007e0
        /*0c6c*/ 	.word	0x000000ff
        /*0c70*/ 	.word	0x000168c0
        /*0c74*/ 	.short	0x0100
        /*0c76*/ 	.byte	0x08
	.zero		1


	//   ....[20]....
        /*0c78*/ 	.word	0x000007f0
        /*0c7c*/ 	.word	0x000000ff
        /*0c80*/ 	.word	0x000168b8
        /*0c84*/ 	.short	0x0100
        /*0c86*/ 	.byte	0x08
	.zero		1


	//   ....[21]....
        /*0c88*/ 	.word	0x00000800
        /*0c8c*/ 	.word	0x000000ff
        /*0c90*/ 	.word	0x000168c8
        /*0c94*/ 	.short	0x0100
        /*0c96*/ 	.byte	0x08
	.zero		1


	//   ....[22]....
        /*0c98*/ 	.word	0x00001b40
        /*0c9c*/ 	.word	0x000000ff
        /*0ca0*/ 	.word	0x00016800
        /*0ca4*/ 	.short	0x010a
        /*0ca6*/ 	.byte	0x2d
	.zero		1


	//   ....[23]....
        /*0ca8*/ 	.word	0x00001bc0
        /*0cac*/ 	.word	0x00000003
        /*0cb0*/ 	.word	0x00016830
        /*0cb4*/ 	.short	0x010a
        /*0cb6*/ 	.byte	0x3f
	.zero		1


	//   ....[24]....
        /*0cb8*/ 	.word	0x00001c00
        /*0cbc*/ 	.word	0x00000003
        /*0cc0*/ 	.word	0x00016830
        /*0cc4*/ 	.short	0x010a
        /*0cc6*/ 	.byte	0x3f
	.zero		1


	//   ....[25]....
        /*0cc8*/ 	.word	0x000020a0
        /*0ccc*/ 	.word	0x000000ff
        /*0cd0*/ 	.word	0x00000000
        /*0cd4*/ 	.short	0x0101
        /*0cd6*/ 	.byte	0x06
	.zero		1


	//   ....[26]....
        /*0cd8*/ 	.word	0x00003d90
        /*0cdc*/ 	.word	0x000000ff
        /*0ce0*/ 	.word	0x00016830
        /*0ce4*/ 	.short	0x010a
        /*0ce6*/ 	.byte	0x06
	.zero		1


	//   ....[27]....
        /*0ce8*/ 	.word	0x00003dd0
        /*0cec*/ 	.word	0x000000ff
        /*0cf0*/ 	.word	0x00016830
        /*0cf4*/ 	.short	0x010a
        /*0cf6*/ 	.byte	0x06
	.zero		1


	//   ....[28]....
        /*0cf8*/ 	.word	0x00004000
        /*0cfc*/ 	.word	0x000000ff
        /*0d00*/ 	.word	0x00016850
        /*0d04*/ 	.short	0x010a
        /*0d06*/ 	.byte	0x06
	.zero		1


	//   ....[29]....
        /*0d08*/ 	.word	0x00004040
        /*0d0c*/ 	.word	0x000000ff
        /*0d10*/ 	.word	0x00016850
        /*0d14*/ 	.short	0x010a
        /*0d16*/ 	.byte	0x06
	.zero		1


	//   ....[30]....
        /*0d18*/ 	.word	0x000044b0
        /*0d1c*/ 	.word	0x000000ff
        /*0d20*/ 	.word	0x00000000
        /*0d24*/ 	.short	0x0101
        /*0d26*/ 	.byte	0x06
	.zero		1


	//   ....[31]....
        /*0d28*/ 	.word	0x00005fa0
        /*0d2c*/ 	.word	0x000000ff
        /*0d30*/ 	.word	0x00000000
        /*0d34*/ 	.short	0x0101
        /*0d36*/ 	.byte	0x06
	.zero		1


	//   ....[32]....
        /*0d38*/ 	.word	0x00006490
        /*0d3c*/ 	.word	0x000000ff
        /*0d40*/ 	.word	0x00016830
        /*0d44*/ 	.short	0x010a
        /*0d46*/ 	.byte	0x06
	.zero		1


	//   ....[33]....
        /*0d48*/ 	.word	0x000064d0
        /*0d4c*/ 	.word	0x000000ff
        /*0d50*/ 	.word	0x00016830
        /*0d54*/ 	.short	0x010a
        /*0d56*/ 	.byte	0x06
	.zero		1


	//   ....[34]....
        /*0d58*/ 	.word	0x000066d0
        /*0d5c*/ 	.word	0x000000ff
        /*0d60*/ 	.word	0x00016850
        /*0d64*/ 	.short	0x010a
        /*0d66*/ 	.byte	0x06
	.zero		1


	//   ....[35]....
        /*0d68*/ 	.word	0x00006710
        /*0d6c*/ 	.word	0x000000ff
        /*0d70*/ 	.word	0x00016850
        /*0d74*/ 	.short	0x010a
        /*0d76*/ 	.byte	0x06
	.zero		1


	//   ....[36]....
        /*0d78*/ 	.word	0x00006b40
        /*0d7c*/ 	.word	0x000000ff
        /*0d80*/ 	.word	0x00000000
        /*0d84*/ 	.short	0x0101
        /*0d86*/ 	.byte	0x06
	.zero		1


	//   ....[37]....
        /*0d88*/ 	.word	0x00007d00
        /*0d8c*/ 	.word	0x000000ff
        /*0d90*/ 	.word	0x00000000
        /*0d94*/ 	.short	0x0101
        /*0d96*/ 	.byte	0x06
	.zero		1


	//   ....[38]....
        /*0d98*/ 	.word	0x00008100
        /*0d9c*/ 	.word	0x000000ff
        /*0da0*/ 	.word	0x00016850
        /*0da4*/ 	.short	0x010a
        /*0da6*/ 	.byte	0x05
	.zero		1


	//   ....[39]....
        /*0da8*/ 	.word	0x00008140
        /*0dac*/ 	.word	0x000000ff
        /*0db0*/ 	.word	0x00016850
        /*0db4*/ 	.short	0x010a
        /*0db6*/ 	.byte	0x05
	.zero		1


	//   ....[40]....
        /*0db8*/ 	.word	0x000086b0
        /*0dbc*/ 	.word	0x000000ff
        /*0dc0*/ 	.word	0x00000000
        /*0dc4*/ 	.short	0x0101
        /*0dc6*/ 	.byte	0x04
	.zero		1


	//   ....[41]....
        /*0dc8*/ 	.word	0x00009670
        /*0dcc*/ 	.word	0x00000000
        /*0dd0*/ 	.word	0x00000000
        /*0dd4*/ 	.short	0x0101
        /*0dd6*/ 	.byte	0x3f
	.zero		1


	//   ....[42]....
        /*0dd8*/ 	.word	0x00009cc0
        /*0ddc*/ 	.word	0x00000004
        /*0de0*/ 	.word	0x00000000
        /*0de4*/ 	.short	0x0101
        /*0de6*/ 	.byte	0x3f
	.zero		1


	//   ....[43]....
        /*0de8*/ 	.word	0x0000cfc0
        /*0dec*/ 	.word	0x00000003
        /*0df0*/ 	.word	0x00016840
        /*0df4*/ 	.short	0x010a
        /*0df6*/ 	.byte	0x3f
	.zero		1


	//   ....[44]....
        /*0df8*/ 	.word	0x0000d750
        /*0dfc*/ 	.word	0x00000003
        /*0e00*/ 	.word	0x00016830
        /*0e04*/ 	.short	0x0107
        /*0e06*/ 	.byte	0x3f
	.zero		1


	//   ....[45]....
        /*0e08*/ 	.word	0x0000d820
        /*0e0c*/ 	.word	0x00000003
        /*0e10*/ 	.word	0x00016830
        /*0e14*/ 	.short	0x0101
        /*0e16*/ 	.byte	0x3f
	.zero		1


	//   ....[46]....
        /*0e18*/ 	.word	0x0000e650
        /*0e1c*/ 	.word	0x00000016
        /*0e20*/ 	.word	0x00016800
        /*0e24*/ 	.short	0x0107
        /*0e26*/ 	.byte	0x3f
	.zero		1


	//   ....[47]....
        /*0e28*/ 	.word	0x0000e750
        /*0e2c*/ 	.word	0x00000016
        /*0e30*/ 	.word	0x00016800
        /*0e34*/ 	.short	0x0101
        /*0e36*/ 	.byte	0x3f
	.zero		1


	//   ....[48]....
        /*0e38*/ 	.word	0x0000e780
        /*0e3c*/ 	.word	0x00000016
        /*0e40*/ 	.word	0x00016820
        /*0e44*/ 	.short	0x010a
        /*0e46*/ 	.byte	0x3f
	.zero		1


	//   ....[49]....
        /*0e48*/ 	.word	0x0000eb10
        /*0e4c*/ 	.word	0x00000005
        /*0e50*/ 	.word	0x00016840
        /*0e54*/ 	.short	0x010a
        /*0e56*/ 	.byte	0x3f
	.zero		1


	//   ....[50]....
        /*0e58*/ 	.word	0x0000eff0
        /*0e5c*/ 	.word	0x00000005
        /*0e60*/ 	.word	0x00016830
        /*0e64*/ 	.short	0x0107
        /*0e66*/ 	.byte	0x3f
	.zero		1


	//   ....[51]....
        /*0e68*/ 	.word	0x0000f0b0
        /*0e6c*/ 	.word	0x00000005
        /*0e70*/ 	.word	0x00016830
        /*0e74*/ 	.short	0x0101
        /*0e76*/ 	.byte	0x3f
	.zero		1


	//   ....[52]....
        /*0e78*/ 	.word	0x0000f110
        /*0e7c*/ 	.word	0x00000005
        /*0e80*/ 	.word	0x00016860
        /*0e84*/ 	.short	0x010a
        /*0e86*/ 	.byte	0x3f
	.zero		1


	//   ....[53]....
        /*0e88*/ 	.word	0x0000f5e0
        /*0e8c*/ 	.word	0x00000005
        /*0e90*/ 	.word	0x00016850
        /*0e94*/ 	.short	0x0107
        /*0e96*/ 	.byte	0x3f
	.zero		1


	//   ....[54]....
        /*0e98*/ 	.word	0x0000f750
        /*0e9c*/ 	.word	0x00000005
        /*0ea0*/ 	.word	0x00016850
        /*0ea4*/ 	.short	0x0101
        /*0ea6*/ 	.byte	0x3f
	.zero		1


	//   ....[55]....
        /*0ea8*/ 	.word	0x0000f970
        /*0eac*/ 	.word	0x00000000
        /*0eb0*/ 	.word	0x00016860
        /*0eb4*/ 	.short	0x010a
        /*0eb6*/ 	.byte	0x3f
	.zero		1


	//   ....[56]....
        /*0eb8*/ 	.word	0x0000fdf0
        /*0ebc*/ 	.word	0x00000000
        /*0ec0*/ 	.word	0x00016850
        /*0ec4*/ 	.short	0x0107
        /*0ec6*/ 	.byte	0x3f
	.zero		1


	//   ....[57]....
        /*0ec8*/ 	.word	0x0000fec0
        /*0ecc*/ 	.word	0x00000000
        /*0ed0*/ 	.word	0x00016850
        /*0ed4*/ 	.short	0x0101
        /*0ed6*/ 	.byte	0x3f
	.zero		1


	//   ....[58]....
        /*0ed8*/ 	.word	0x00011010
        /*0edc*/ 	.word	0x00000005
        /*0ee0*/ 	.word	0x00016820
        /*0ee4*/ 	.short	0x010a
        /*0ee6*/ 	.byte	0x3f
	.zero		1


	//   ....[59]....
        /*0ee8*/ 	.word	0x00011190
        /*0eec*/ 	.word	0x00000003
        /*0ef0*/ 	.word	0x00016840
        /*0ef4*/ 	.short	0x010a
        /*0ef6*/ 	.byte	0x3f
	.zero		1


	//   ....[60]....
        /*0ef8*/ 	.word	0x00011230
        /*0efc*/ 	.word	0x00000019
        /*0f00*/ 	.word	0x00016840
        /*0f04*/ 	.short	0x010a
        /*0f06*/ 	.byte	0x3f
	.zero		1


	//   ....[61]....
        /*0f08*/ 	.word	0x00011270
        /*0f0c*/ 	.word	0x00000003
        /*0f10*/ 	.word	0x00016860
        /*0f14*/ 	.short	0x010a
        /*0f16*/ 	.byte	0x3f
	.zero		1


	//   ....[62]....
        /*0f18*/ 	.word	0x000112b0
        /*0f1c*/ 	.word	0x00000019
        /*0f20*/ 	.word	0x00016860
        /*0f24*/ 	.short	0x010a
        /*0f26*/ 	.byte	0x3f
	.zero		1


	//   ....[63]....
        /*0f28*/ 	.word	0x00011320
        /*0f2c*/ 	.word	0x00000003
        /*0f30*/ 	.word	0x00016800
        /*0f34*/ 	.short	0x010a
        /*0f36*/ 	.byte	0x3f
	.zero		1


	//   ....[64]....
        /*0f38*/ 	.word	0x00011370
        /*0f3c*/ 	.word	0x00000003
        /*0f40*/ 	.word	0x00016830
        /*0f44*/ 	.short	0x010a
        /*0f46*/ 	.byte	0x3f
	.zero		1


	//   ....[65]....
        /*0f48*/ 	.word	0x000113d0
        /*0f4c*/ 	.word	0x00000007
        /*0f50*/ 	.word	0x00016830
        /*0f54*/ 	.short	0x010a
        /*0f56*/ 	.byte	0x3f
	.zero		1


	//   ....[66]....
        /*0f58*/ 	.word	0x00011430
        /*0f5c*/ 	.word	0x00000002
        /*0f60*/ 	.word	0x00016850
        /*0f64*/ 	.short	0x010a
        /*0f66*/ 	.byte	0x3f
	.zero		1


	//   ....[67]....
        /*0f68*/ 	.word	0x00011490
        /*0f6c*/ 	.word	0x00000007
        /*0f70*/ 	.word	0x00016830
        /*0f74*/ 	.short	0x010a
        /*0f76*/ 	.byte	0x3f
	.zero		1


	//   ....[68]....
        /*0f78*/ 	.word	0x000114f0
        /*0f7c*/ 	.word	0x00000002
        /*0f80*/ 	.word	0x00016850
        /*0f84*/ 	.short	0x010a
        /*0f86*/ 	.byte	0x3f
	.zero		1


	//   ....[69]....
        /*0f88*/ 	.word	0x00011550
        /*0f8c*/ 	.word	0x00000006
        /*0f90*/ 	.word	0x00016850
        /*0f94*/ 	.short	0x010a
        /*0f96*/ 	.byte	0x3f
	.zero		1


	//   ....[70]....
        /*0f98*/ 	.word	0x00011670
        /*0f9c*/ 	.word	0x00000003
        /*0fa0*/ 	.word	0x00016840
        /*0fa4*/ 	.short	0x010a
        /*0fa6*/ 	.byte	0x3f
	.zero		1


	//   ....[71]....
        /*0fa8*/ 	.word	0x00013110
        /*0fac*/ 	.word	0x00000016
        /*0fb0*/ 	.word	0x00016820
        /*0fb4*/ 	.short	0x010a
        /*0fb6*/ 	.byte	0x3f
	.zero		1


	//   ....[72]....
        /*0fb8*/ 	.word	0x00013160
        /*0fbc*/ 	.word	0x00000005
        /*0fc0*/ 	.word	0x00016840
        /*0fc4*/ 	.short	0x010a
        /*0fc6*/ 	.byte	0x3f
	.zero		1


	//   ....[73]....
        /*0fc8*/ 	.word	0x00013a70
        /*0fcc*/ 	.word	0x00000005
        /*0fd0*/ 	.word	0x00016860
        /*0fd4*/ 	.short	0x010a
        /*0fd6*/ 	.byte	0x3f
	.zero		1


	//   ....[74]....
        /*0fd8*/ 	.word	0x000143e0
        /*0fdc*/ 	.word	0x00000000
        /*0fe0*/ 	.word	0x00016860
        /*0fe4*/ 	.short	0x010a
        /*0fe6*/ 	.byte	0x3f
	.zero		1


	//   ....[75]....
        /*0fe8*/ 	.word	0x00015710
        /*0fec*/ 	.word	0x00000005
        /*0ff0*/ 	.word	0x00016820
        /*0ff4*/ 	.short	0x010a
        /*0ff6*/ 	.byte	0x3f
	.zero		1


	//   ....[76]....
        /*0ff8*/ 	.word	0x000158b0
        /*0ffc*/ 	.word	0x00000003
        /*1000*/ 	.word	0x00016840
        /*1004*/ 	.short	0x010a
        /*1006*/ 	.byte	0x3f
	.zero		1


	//   ....[77]....
        /*1008*/ 	.word	0x00015900
        /*100c*/ 	.word	0x00000019
        /*1010*/ 	.word	0x00016840
        /*1014*/ 	.short	0x010a
        /*1016*/ 	.byte	0x3f
	.zero		1


	//   ....[78]....
        /*1018*/ 	.word	0x00015950
        /*101c*/ 	.word	0x00000003
        /*1020*/ 	.word	0x00016860
        /*1024*/ 	.short	0x010a
        /*1026*/ 	.byte	0x3f
	.zero		1


	//----- nvinfo : EIATTR_NUM_MBARRIERS
	.align		4
.L_295:
        /*1028*/ 	.byte	0x03, 0x38
        /*102a*/ 	.short	0x0016


	//----- nvinfo : EIATTR_EXIT_INSTR_OFFSETS
	.align		4
        /*102c*/ 	.byte	0x04, 0x1c
        /*102e*/ 	.short	(.L_297 - .L_296)


	//   ....[0]....
.L_296:
        /*1030*/ 	.word	0x000009b0


	//   ....[1]....
        /*1034*/ 	.word	0x0000ac20


	//   ....[2]....
        /*1038*/ 	.word	0x00011300


	//----- nvinfo : EIATTR_MAX_THREADS
	.align		4
.L_297:
        /*103c*/ 	.byte	0x04, 0x05
        /*103e*/ 	.short	(.L_299 - .L_298)
.L_298:
        /*1040*/ 	.word	0x00000200
        /*1044*/ 	.word	0x00000001
        /*1048*/ 	.word	0x00000001


	//----- nvinfo : EIATTR_CRS_STACK_SIZE
	.align		4
.L_299:
        /*104c*/ 	.byte	0x04, 0x1e
        /*104e*/ 	.short	(.L_301 - .L_300)
.L_300:
        /*1050*/ 	.word	0x00000000


	//----- nvinfo : EIATTR_CBANK_PARAM_SIZE
	.align		4
.L_301:
        /*1054*/ 	.byte	0x03, 0x19
        /*1056*/ 	.short	0x0af0


	//----- nvinfo : EIATTR_PARAM_CBANK
	.align		4
        /*1058*/ 	.byte	0x04, 0x0a
        /*105a*/ 	.short	(.L_303 - .L_302)
	.align		4
.L_302:
        /*105c*/ 	.word	index@(.nv.constant0._ZN7cutlass13device_kernelIN5flash11enable_sm90INS1_16FlashAttnFwdSm90INS1_25CollectiveMainloopFwdSm90ILi2EN4cute5tupleIJNS5_1CILi1EEES8_S8_EEENS6_IJNS7_ILi192EEENS7_ILi128EEENS7_ILi64EEEEEELi64ENS_6half_tEfNS_4arch4Sm90ELb1ELb0ELb0ELb1ELb1ELb0ELb0ELb1ELb1ELb1ELb1ELb0EEENS1_21CollectiveEpilogueFwdINS6_IJSA_SC_SB_EEES9_SE_SG_Li384ELb1ELb1ELb1ELb0EEENS1_36VarlenDynamicPersistentTileSchedulerILi192ELi128ELi384ELi128ELb1ELb1ELb1ELb1ELb1ELb1EEEEEEEEEvNT_6ParamsE)
        /*1060*/ 	.short	0x0210
        /*1062*/ 	.short	0x0af0


	//----- nvinfo : EIATTR_SW_WAR
	.align		4
.L_303:
        /*1064*/ 	.byte	0x04, 0x36
        /*1066*/ 	.short	(.L_305 - .L_304)
.L_304:
        /*1068*/ 	.word	0x00000008
.L_305:


//--------------------- .nv.info._ZN7cutlass13device_kernelIN5flash11enable_sm90INS1_16FlashAttnFwdSm90INS1_25CollectiveMainloopFwdSm90ILi2EN4cute5tupleIJNS5_1CILi1EEES8_S8_EEENS6_IJNS7_ILi192EEENS7_ILi128EEENS7_ILi64EEEEEELi64ENS_6half_tEfNS_4arch4Sm90ELb1ELb0ELb0ELb1ELb1ELb1ELb0ELb1ELb1ELb1ELb1ELb0EEENS1_21CollectiveEpilogueFwdINS6_IJSA_SC_SB_EEES9_SE_SG_Li384ELb1ELb1ELb1ELb0EEENS1_36VarlenDynamicPersistentTileSchedulerILi192ELi128ELi384ELi128ELb1ELb1ELb1ELb1ELb1ELb1EEEEEEEEEvNT_6ParamsE --------------------------
	.section	.nv.info._ZN7cutlass13device_kernelIN5flash11enable_sm90INS1_16FlashAttnFwdSm90INS1_25CollectiveMainloopFwdSm90ILi2EN4cute5tupleIJNS5_1CILi1EEES8_S8_EEENS6_IJNS7_ILi192EEENS7_ILi128EEENS7_ILi64EEEEEELi64ENS_6half_tEfNS_4arch4Sm90ELb1ELb0ELb0ELb1ELb1ELb1ELb0ELb1ELb1ELb1ELb1ELb0EEENS1_21CollectiveEpilogueFwdINS6_IJSA_SC_SB_EEES9_SE_SG_Li384ELb1ELb1ELb1ELb0EEENS1_36VarlenDynamicPersistentTileSchedulerILi192ELi128ELi384ELi128ELb1ELb1ELb1ELb1ELb1ELb1EEEEEEEEEvNT_6ParamsE,"",@"SHT_CUDA_INFO"
	.sectionflags	@""
	.align	4


	//----- nvinfo : EIATTR_CUDA_API_VERSION
	.align		4
        /*0000*/ 	.byte	0x04, 0x37
        /*0002*/ 	.short	(.L_307 - .L_306)
.L_306:
        /*0004*/ 	.word	0x00000082


	//----- nvinfo : EIATTR_KPARAM_INFO
	.align		4
.L_307:
        /*0008*/ 	.byte	0x04, 0x17
        /*000a*/ 	.short	(.L_309 - .L_308)
.L_308:
        /*000c*/ 	.word	0x00000000
        /*0010*/ 	.short	0x0000
        /*0012*/ 	.short	0x0070
        /*0014*/ 	.byte	0x00, 0xf0, 0x01, 0x2a


	//----- nvinfo : EIATTR_SPARSE_MMA_MASK
	.align		4
.L_309:
        /*0018*/ 	.byte	0x03, 0x50
        /*001a*/ 	.short	0x0000


	//----- nvinfo : EIATTR_MAXREG_COUNT
	.align		4
        /*001c*/ 	.byte	0x03, 0x1b
        /*001e*/ 	.short	0x0080


	//----- nvinfo : EIATTR_NUM_BARRIERS
	.align		4
        /*0020*/ 	.byte	0x02, 0x4c
        /*0022*/ 	.byte	0x10
	.zero		1


	//----- nvinfo : EIATTR_EXTERNS
	.align		4
        /*0024*/ 	.byte	0x04, 0x0f
        /*0026*/ 	.short	(.L_311 - .L_310)


	//   ....[0]....
	.align		4
.L_310:
        /*0028*/ 	.word	index@(__assertfail)


	//----- nvinfo : EIATTR_ANNOTATIONS
	.align		4
.L_311:
        /*002c*/ 	.byte	0x04, 0x55
        /*002e*/ 	.short	(.L_313 - .L_312)


	//   ....[0]....
.L_312:
        /* <DEDUP_REMOVED lines=87> */


	//----- nvinfo : EIATTR_MERCURY_ISA_VERSION
	.align		4
.L_313:
        /*0590*/ 	.byte	0x03, 0x5f
        /*0592*/ 	.short	0x0101


	//----- nvinfo : EIATTR_UNUSED_LOAD_BYTE_OFFSET
	.align		4
        /*0594*/ 	.byte	0x04, 0x44
        /*0596*/ 	.short	(.L_315 - .L_314)


	//   ....[0]....
.L_314:
        /*0598*/ 	.word	0x00000a70
        /*059c*/ 	.word	0x0000fff0


	//   ....[1]....
        /*05a0*/ 	.word	0x00010770
        /*05a4*/ 	.word	0x0000fff0


	//----- nvinfo : EIATTR_INT_WARP_WIDE_INSTR_OFFSETS
	.align		4
.L_315:
        /*05a8*/ 	.byte	0x04, 0x31
        /*05aa*/ 	.short	(.L_317 - .L_316)


	//   ....[0]....
.L_316:
        /*05ac*/ 	.word	0x00000120


	//   ....[1]....
        /*05b0*/ 	.word	0x000001c0


	//   ....[2]....
        /*05b4*/ 	.word	0x00000230


	//   ....[3]....
        /*05b8*/ 	.word	0x000156f0


	//   ....[4]....
        /*05bc*/ 	.word	0x00015780


	//   ....[5]....
        /*05c0*/ 	.word	0x000188f0


	//   ....[6]....
        /*05c4*/ 	.word	0x00018980


	//----- nvinfo : EIATTR_COOP_GROUP_MASK_REGIDS
	.align		4
.L_317:
        /*05c8*/ 	.byte	0x04, 0x29
        /*05ca*/ 	.short	(.L_319 - .L_318)


	//   ....[0]....
.L_318:
        /*05cc*/ 	.word	0xffffffff


	//   ....[1]....
        /*05d0*/ 	.word	0xffffffff


	//   ....[2]....
        /*05d4*/ 	.word	0xffffffff


	//   ....[3]....
        /*05d8*/ 	.word	0xffffffff


	//   ....[4]....
        /*05dc*/ 	.word	0xffffffff


	//   ....[5]....
        /*05e0*/ 	.word	0xffffffff


	//   ....[6]....
        /*05e4*/ 	.word	0xffffffff


	//   ....[7]....
        /*05e8*/ 	.word	0xffffffff


	//   ....[8]....
        /*05ec*/ 	.word	0xffffffff


	//   ....[9]....
        /*05f0*/ 	.word	0xffffffff


	//   ....[10]....
        /*05f4*/ 	.word	0xffffffff


	//   ....[11]....
        /*05f8*/ 	.word	0xffffffff


	//   ....[12]....
        /*05fc*/ 	.word	0xffffffff


	//   ....[13]....
        /*0600*/ 	.word	0xffffffff


	//   ....[14]....
        /*0604*/ 	.word	0xffffffff


	//   ....[15]....
        /*0608*/ 	.word	0xffffffff


	//   ....[16]....
        /*060c*/ 	.word	0xffffffff


	//   ....[17]....
        /*0610*/ 	.word	0xffffffff


	//   ....[18]....
        /*0614*/ 	.word	0xffffffff


	//   ....[19]....
        /*0618*/ 	.word	0xffffffff


	//   ....[20]....
        /*061c*/ 	.word	0xffffffff


	//   ....[21]....
        /*0620*/ 	.word	0xffffffff


	//   ....[22]....
        /*0624*/ 	.word	0xffffffff


	//   ....[23]....
        /*0628*/ 	.word	0xffffffff


	//   ....[24]....
        /*062c*/ 	.word	0xffffffff


	//   ....[25]....
        /*0630*/ 	.word	0xffffffff


	//   ....[26]....
        /*0634*/ 	.word	0xffffffff


	//   ....[27]....
        /*0638*/ 	.word	0xffffffff


	//   ....[28]....
        /*063c*/ 	.word	0xffffffff


	//   ....[29]....
        /*0640*/ 	.word	0xffffffff


	//   ....[30]....
        /*0644*/ 	.word	0xffffffff


	//   ....[31]....
        /*0648*/ 	.word	0xffffffff


	//   ....[32]....
        /*064c*/ 	.word	0xffffffff


	//   ....[33]....
        /*0650*/ 	.word	0xffffffff


	//   ....[34]....
        /*0654*/ 	.word	0xffffffff


	//   ....[35]....
        /*0658*/ 	.word	0xffffffff


	//   ....[36]....
        /*065c*/ 	.word	0xffffffff


	//   ....[37]....
        /*0660*/ 	.word	0xffffffff


	//   ....[38]....
        /*0664*/ 	.word	0xffffffff


	//   ....[39]....
        /*0668*/ 	.word	0xffffffff


	//   ....[40]....
        /*066c*/ 	.word	0xffffffff


	//   ....[41]....
        /*0670*/ 	.word	0xffffffff


	//   ....[42]....
        /*0674*/ 	.word	0xffffffff


	//   ....[43]....
        /*0678*/ 	.word	0xffffffff


	//   ....[44]....
        /*067c*/ 	.word	0xffffffff


	//   ....[45]....
        /*0680*/ 	.word	0xffffffff


	//   ....[46]....
        /*0684*/ 	.word	0xffffffff


	//   ....[47]....
        /*0688*/ 	.word	0xffffffff


	//   ....[48]....
        /*068c*/ 	.word	0xffffffff


	//   ....[49]....
        /*0690*/ 	.word	0xffffffff


	//   ....[50]....
        /*0694*/ 	.word	0xffffffff


	//   ....[51]....
        /*0698*/ 	.word	0xffffffff


	//   ....[52]....
        /*069c*/ 	.word	0xffffffff


	//   ....[53]....
        /*06a0*/ 	.word	0xffffffff


	//   ....[54]....
        /*06a4*/ 	.word	0xffffffff


	//   ....[55]....
        /*06a8*/ 	.word	0xffffffff


	//   ....[56]....
        /*06ac*/ 	.word	0xffffffff


	//   ....[57]....
        /*06b0*/ 	.word	0xffffffff


	//   ....[58]....
        /*06b4*/ 	.word	0xffffffff


	//   ....[59]....
        /*06b8*/ 	.word	0xffffffff


	//   ....[60]....
        /*06bc*/ 	.word	0xffffffff


	//   ....[61]....
        /*06c0*/ 	.word	0xffffffff


	//   ....[62]....
        /*06c4*/ 	.word	0xffffffff


	//   ....[63]....
        /*06c8*/ 	.word	0xffffffff


	//   ....[64]....
        /*06cc*/ 	.word	0xffffffff


	//   ....[65]....
        /*06d0*/ 	.word	0xffffffff


	//   ....[66]....
        /*06d4*/ 	.word	0xffffffff


	//   ....[67]....
        /*06d8*/ 	.word	0xffffffff


	//   ....[68]....
        /*06dc*/ 	.word	0xffffffff


	//   ....[69]....
        /*06e0*/ 	.word	0xffffffff


	//   ....[70]....
        /*06e4*/ 	.word	0xffffffff


	//   ....[71]....
        /*06e8*/ 	.word	0xffffffff


	//   ....[72]....
        /*06ec*/ 	.word	0xffffffff


	//   ....[73]....
        /*06f0*/ 	.word	0xffffffff


	//   ....[74]....
        /*06f4*/ 	.word	0xffffffff


	//   ....[75]....
        /*06f8*/ 	.word	0xffffffff


	//   ....[76]....
        /*06fc*/ 	.word	0xffffffff


	//   ....[77]....
        /*0700*/ 	.word	0xffffffff


	//   ....[78]....
        /*0704*/ 	.word	0xffffffff


	//   ....[79]....
        /*0708*/ 	.word	0xffffffff


	//   ....[80]....
        /*070c*/ 	.word	0xffffffff


	//   ....[81]....
        /*0710*/ 	.word	0xffffffff


	//   ....[82]....
        /*0714*/ 	.word	0xffffffff


	//   ....[83]....
        /*0718*/ 	.word	0xffffffff


	//   ....[84]....
        /*071c*/ 	.word	0xffffffff


	//   ....[85]....
        /*0720*/ 	.word	0xffffffff


	//   ....[86]....
        /*0724*/ 	.word	0xffffffff


	//   ....[87]....
        /*0728*/ 	.word	0xffffffff


	//   ....[88]....
        /*072c*/ 	.word	0xffffffff


	//   ....[89]....
        /*0730*/ 	.word	0xffffffff


	//   ....[90]....
        /*0734*/ 	.word	0xffffffff


	//   ....[91]....
        /*0738*/ 	.word	0xffffffff


	//   ....[92]....
        /*073c*/ 	.word	0xffffffff


	//   ....[93]....
        /*0740*/ 	.word	0xffffffff


	//   ....[94]....
        /*0744*/ 	.word	0xffffffff


	//   ....[95]....
        /*0748*/ 	.word	0xffffffff


	//   ....[96]....
        /*074c*/ 	.word	0xffffffff


	//   ....[97]....
        /*0750*/ 	.word	0xffffffff


	//   ....[98]....
        /*0754*/ 	.word	0xffffffff


	//   ....[99]....
        /*0758*/ 	.word	0xffffffff


	//   ....[100]....
        /*075c*/ 	.word	0xffffffff


	//   ....[101]....
        /*0760*/ 	.word	0xffffffff


	//   ....[102]....
        /*0764*/ 	.word	0xffffffff


	//   ....[103]....
        /*0768*/ 	.word	0xffffffff


	//   ....[104]....
        /*076c*/ 	.word	0xffffffff


	//   ....[105]....
        /*0770*/ 	.word	0xffffffff


	//   ....[106]....
        /*0774*/ 	.word	0xffffffff


	//   ....[107]....
        /*0778*/ 	.word	0xffffffff


	//   ....[108]....
        /*077c*/ 	.word	0xffffffff


	//   ....[109]....
        /*0780*/ 	.word	0xffffffff


	//   ....[110]....
        /*0784*/ 	.word	0xffffffff


	//   ....[111]....
        /*0788*/ 	.word	0xffffffff


	//   ....[112]....
        /*078c*/ 	.word	0xffffffff


	//   ....[113]....
        /*0790*/ 	.word	0xffffffff


	//   ....[114]....
        /*0794*/ 	.word	0xffffffff


	//   ....[115]....
        /*0798*/ 	.word	0xffffffff


	//   ....[116]....
        /*079c*/ 	.word	0xffffffff


	//   ....[117]....
        /*07a0*/ 	.word	0xffffffff


	//   ....[118]....
        /*07a4*/ 	.word	0xffffffff


	//   ....[119]....
        /*07a8*/ 	.word	0xffffffff


	//   ....[120]....
        /*07ac*/ 	.word	0xffffffff


	//   ....[121]....
        /*07b0*/ 	.word	0xffffffff


	//   ....[122]....
        /*07b4*/ 	.word	0xffffffff


	//   ....[123]....
        /*07b8*/ 	.word	0xffffffff


	//   ....[124]....
        /*07bc*/ 	.word	0xffffffff


	//   ....[125]....
        /*07c0*/ 	.word	0xffffffff


	//   ....[126]....
        /*07c4*/ 	.word	0xffffffff


	//   ....[127]....
        /*07c8*/ 	.word	0xffffffff


	//   ....[128]....
        /*07cc*/ 	.word	0xffffffff


	//   ....[129]....
        /*07d0*/ 	.word	0xffffffff


	//   ....[130]....
        /*07d4*/ 	.word	0xffffffff


	//   ....[131]....
        /*07d8*/ 	.word	0xffffffff


	//   ....[132]....
        /*07dc*/ 	.word	0xffffffff


	//   ....[133]....
        /*07e0*/ 	.word	0xffffffff


	//   ....[134]....
        /*07e4*/ 	.word	0xffffffff


	//   ....[135]....
        /*07e8*/ 	.word	0xffffffff


	//   ....[136]....
        /*07ec*/ 	.word	0xffffffff


	//   ....[137]....
        /*07f0*/ 	.word	0xffffffff


	//   ....[138]....
        /*07f4*/ 	.word	0xffffffff


	//   ....[139]....
        /*07f8*/ 	.word	0xffffffff


	//   ....[140]....
        /*07fc*/ 	.word	0xffffffff


	//   ....[141]....
        /*0800*/ 	.word	0xffffffff


	//   ....[142]....
        /*0804*/ 	.word	0xffffffff


	//   ....[143]....
        /*0808*/ 	.word	0xffffffff


	//   ....[144]....
        /*080c*/ 	.word	0xffffffff


	//   ....[145]....
        /*0810*/ 	.word	0xffffffff


	//   ....[146]....
        /*0814*/ 	.word	0xffffffff


	//   ....[147]....
        /*0818*/ 	.word	0xffffffff


	//   ....[148]....
        /*081c*/ 	.word	0xffffffff


	//   ....[149]....
        /*0820*/ 	.word	0xffffffff


	//   ....[150]....
        /*0824*/ 	.word	0xffffffff


	//   ....[151]....
        /*0828*/ 	.word	0xffffffff


	//   ....[152]....
        /*082c*/ 	.word	0xffffffff


	//   ....[153]....
        /*0830*/ 	.word	0xffffffff


	//   ....[154]....
        /*0834*/ 	.word	0xffffffff


	//   ....[155]....
        /*0838*/ 	.word	0xffffffff


	//   ....[156]....
        /*083c*/ 	.word	0xffffffff


	//   ....[157]....
        /*0840*/ 	.word	0xffffffff


	//   ....[158]....
        /*0844*/ 	.word	0xffffffff


	//   ....[159]....
        /*0848*/ 	.word	0xffffffff


	//   ....[160]....
        /*084c*/ 	.word	0xffffffff


	//   ....[161]....
        /*0850*/ 	.word	0xffffffff


	//   ....[162]....
        /*0854*/ 	.word	0xffffffff


	//   ....[163]....
        /*0858*/ 	.word	0xffffffff


	//   ....[164]....
        /*085c*/ 	.word	0xffffffff


	//   ....[165]....
        /*0860*/ 	.word	0xffffffff


	//   ....[166]....
        /*0864*/ 	.word	0xffffffff


	//   ....[167]....
        /*0868*/ 	.word	0xffffffff


	//   ....[168]....
        /*086c*/ 	.word	0xffffffff


	//   ....[169]....
        /*0870*/ 	.word	0xffffffff


	//   ....[170]....
        /*0874*/ 	.word	0xffffffff


	//   ....[171]....
        /*0878*/ 	.word	0xffffffff


	//   ....[172]....
        /*087c*/ 	.word	0xffffffff


	//   ....[173]....
        /*0880*/ 	.word	0xffffffff


	//   ....[174]....
        /*0884*/ 	.word	0xffffffff


	//   ....[175]....
        /*0888*/ 	.word	0xffffffff


	//   ....[176]....
        /*088c*/ 	.word	0xffffffff


	//   ....[177]....
        /*0890*/ 	.word	0xffffffff


	//   ....[178]....
        /*0894*/ 	.word	0xffffffff


	//   ....[179]....
        /*0898*/ 	.word	0xffffffff


	//   ....[180]....
        /*089c*/ 	.word	0xffffffff


	//   ....[181]....
        /*08a0*/ 	.word	0xffffffff


	//   ....[182]....
        /*08a4*/ 	.word	0xffffffff


	//   ....[183]....
        /*08a8*/ 	.word	0xffffffff


	//   ....[184]....
        /*08ac*/ 	.word	0xffffffff


	//   ....[185]....
        /*08b0*/ 	.word	0xffffffff


	//   ....[186]....
        /*08b4*/ 	.word	0xffffffff


	//   ....[187]....
        /*08b8*/ 	.word	0xffffffff


	//   ....[188]....
        /*08bc*/ 	.word	0xffffffff


	//   ....[189]....
        /*08c0*/ 	.word	0xffffffff


	//   ....[190]....
        /*08c4*/ 	.word	0xffffffff


	//   ....[191]....
        /*08c8*/ 	.word	0xffffffff


	//   ....[192]....
        /*08cc*/ 	.word	0xffffffff


	//   ....[193]....
        /*08d0*/ 	.word	0xffffffff


	//   ....[194]....
        /*08d4*/ 	.word	0xffffffff


	//   ....[195]....
        /*08d8*/ 	.word	0xffffffff


	//   ....[196]....
        /*08dc*/ 	.word	0xffffffff


	//   ....[197]....
        /*08e0*/ 	.word	0xffffffff


	//   ....[198]....
        /*08e4*/ 	.word	0xffffffff


	//   ....[199]....
        /*08e8*/ 	.word	0xffffffff


	//   ....[200]....
        /*08ec*/ 	.word	0xffffffff


	//   ....[201]....
        /*08f0*/ 	.word	0xffffffff


	//   ....[202]....
        /*08f4*/ 	.word	0xffffffff


	//   ....[203]....
        /*08f8*/ 	.word	0xffffffff


	//   ....[204]....
        /*08fc*/ 	.word	0xffffffff


	//   ....[205]....
        /*0900*/ 	.word	0xffffffff


	//   ....[206]....
        /*0904*/ 	.word	0xffffffff


	//   ....[207]....
        /*0908*/ 	.word	0xffffffff


	//   ....[208]....
        /*090c*/ 	.word	0xffffffff


	//   ....[209]....
        /*0910*/ 	.word	0x0500000f


	//   ....[210]....
        /*0914*/ 	.word	0x0500000f


	//   ....[211]....
        /*0918*/ 	.word	0x0500000f


	//   ....[212]....
        /*091c*/ 	.word	0x0500000f


	//   ....[213]....
        /*0920*/ 	.word	0x0500000f


	//   ....[214]....
        /*0924*/ 	.word	0x0500000f


	//   ....[215]....
        /*0928*/ 	.word	0x0500000f


	//   ....[216]....
        /*092c*/ 	.word	0x0500000f


	//   ....[217]....
        /*0930*/ 	.word	0x0500000f


	//   ....[218]....
        /*0934*/ 	.word	0x0500000f


	//   ....[219]....
        /*0938*/ 	.word	0x0500000f


	//   ....[220]....
        /*093c*/ 	.word	0x0500000f


	//   ....[221]....
        /*0940*/ 	.word	0x0500000f


	//   ....[222]....
        /*0944*/ 	.word	0x0500000f


	//   ....[223]....
        /*0948*/ 	.word	0x0500000f


	//   ....[224]....
        /*094c*/ 	.word	0x0500000f


	//   ....[225]....
        /*0950*/ 	.word	0x0500000f


	//   ....[226]....
        /*0954*/ 	.word	0x0500000f


	//   ....[227]....
        /*0958*/ 	.word	0x0500000f


	//   ....[228]....
        /*095c*/ 	.word	0x0500000f


	//   ....[229]....
        /*0960*/ 	.word	0x0500000f


	//   ....[230]....
        /*0964*/ 	.word	0x0500000f


	//   ....[231]....
        /*0968*/ 	.word	0x0500000f


	//   ....[232]....
        /*096c*/ 	.word	0x0500000f


	//   ....[233]....
        /*0970*/ 	.word	0x0500000f


	//   ....[234]....
        /*0974*/ 	.word	0x0500000f


	//   ....[235]....
        /*0978*/ 	.word	0x0500000f


	//   ....[236]....
        /*097c*/ 	.word	0x0500000f


	//   ....[237]....
        /*0980*/ 	.word	0x0500000f


	//   ....[238]....
        /*0984*/ 	.word	0x0500000f


	//   ....[239]....
        /*0988*/ 	.word	0x0500000f


	//   ....[240]....
        /*098c*/ 	.word	0x0500000f


	//   ....[241]....
        /*0990*/ 	.word	0x0500000f


	//   ....[242]....
        /*0994*/ 	.word	0x0500000f


	//   ....[243]....
        /*0998*/ 	.word	0x0500000f


	//   ....[244]....
        /*099c*/ 	.word	0x0500000f


	//   ....[245]....
        /*09a0*/ 	.word	0x0500000f


	//   ....[246]....
        /*09a4*/ 	.word	0x0500000f


	//   ....[247]....
        /*09a8*/ 	.word	0x0500000f


	//   ....[248]....
        /*09ac*/ 	.word	0x0500000f


	//   ....[249]....
        /*09b0*/ 	.word	0x0500000f


	//   ....[250]....
        /*09b4*/ 	.word	0x0500000f


	//   ....[251]....
        /*09b8*/ 	.word	0x0500000f


	//   ....[252]....
        /*09bc*/ 	.word	0x0500000f


	//   ....[253]....
        /*09c0*/ 	.word	0x0500000f


	//   ....[254]....
        /*09c4*/ 	.word	0x0500000f


	//   ....[255]....
        /*09c8*/ 	.word	0x0500000f


	//   ....[0]....
        /*09cc*/ 	.word	0x0500000f


	//   ....[1]....
        /*09d0*/ 	.word	0x0500000f


	//   ....[2]....
        /*09d4*/ 	.word	0x0500000f


	//   ....[3]....
        /*09d8*/ 	.word	0x0500000f


	//   ....[4]....
        /*09dc*/ 	.word	0x0500000f


	//   ....[5]....
        /*09e0*/ 	.word	0x0500000f


	//   ....[6]....
        /*09e4*/ 	.word	0x0500000f


	//   ....[7]....
        /*09e8*/ 	.word	0x0500000f


	//   ....[8]....
        /*09ec*/ 	.word	0x0500000f


	//   ....[9]....
        /*09f0*/ 	.word	0x0500000f


	//   ....[10]....
        /*09f4*/ 	.word	0x0500000f


	//   ....[11]....
        /*09f8*/ 	.word	0x0500000f


	//   ....[12]....
        /*09fc*/ 	.word	0x0500000f


	//   ....[13]....
        /*0a00*/ 	.word	0x0500000f


	//   ....[14]....
        /*0a04*/ 	.word	0x0500000f


	//   ....[15]....
        /*0a08*/ 	.word	0x0500000f


	//   ....[16]....
        /*0a0c*/ 	.word	0x0500000f


	//   ....[17]....
        /*0a10*/ 	.word	0x0500000f


	//   ....[18]....
        /*0a14*/ 	.word	0x0500000f


	//   ....[19]....
        /*0a18*/ 	.word	0x0500000f


	//   ....[20]....
        /*0a1c*/ 	.word	0x0500000f


	//   ....[21]....
        /*0a20*/ 	.word	0x0500000f


	//   ....[22]....
        /*0a24*/ 	.word	0x0500000f


	//   ....[23]....
        /*0a28*/ 	.word	0x0500000f


	//   ....[24]....
        /*0a2c*/ 	.word	0x0500000f


	//   ....[25]....
        /*0a30*/ 	.word	0x0500000f


	//   ....[26]....
        /*0a34*/ 	.word	0x0500000f


	//   ....[27]....
        /*0a38*/ 	.word	0x0500000f


	//   ....[28]....
        /*0a3c*/ 	.word	0x0500000f


	//   ....[29]....
        /*0a40*/ 	.word	0x0500000f


	//   ....[30]....
        /*0a44*/ 	.word	0x0500000f


	//   ....[31]....
        /*0a48*/ 	.word	0x0500000f


	//   ....[32]....
        /*0a4c*/ 	.word	0x0500000f


	//   ....[33]....
        /*0a50*/ 	.word	0x0500000f


	//   ....[34]....
        /*0a54*/ 	.word	0x0500000f


	//   ....[35]....
        /*0a58*/ 	.word	0x0500000f


	//   ....[36]....
        /*0a5c*/ 	.word	0x0500000f


	//   ....[37]....
        /*0a60*/ 	.word	0x0500000f


	//   ....[38]....
        /*0a64*/ 	.word	0x0500000f


	//   ....[39]....
        /*0a68*/ 	.word	0x0500000f


	//   ....[40]....
        /*0a6c*/ 	.word	0x0500000f


	//   ....[41]....
        /*0a70*/ 	.word	0x0500000f


	//   ....[42]....
        /*0a74*/ 	.word	0x0500000f


	//   ....[43]....
        /*0a78*/ 	.word	0x0500000f


	//   ....[44]....
        /*0a7c*/ 	.word	0x0500000f


	//   ....[45]....
        /*0a80*/ 	.word	0x0500000f


	//   ....[46]....
        /*0a84*/ 	.word	0x0500000f


	//   ....[47]....
        /*0a88*/ 	.word	0x0500000f


	//   ....[48]....
        /*0a8c*/ 	.word	0x0500000f


	//   ....[49]....
        /*0a90*/ 	.word	0x0500000f


	//   ....[50]....
        /*0a94*/ 	.word	0x0500000f


	//   ....[51]....
        /*0a98*/ 	.word	0x0500000f


	//   ....[52]....
        /*0a9c*/ 	.word	0x0500000f


	//   ....[53]....
        /*0aa0*/ 	.word	0x0500000f


	//   ....[54]....
        /*0aa4*/ 	.word	0x0500000f


	//   ....[55]....
        /*0aa8*/ 	.word	0x0500000f


	//   ....[56]....
        /*0aac*/ 	.word	0x0500000f


	//   ....[57]....
        /*0ab0*/ 	.word	0x0500000f


	//   ....[58]....
        /*0ab4*/ 	.word	0x0500000f


	//   ....[59]....
        /*0ab8*/ 	.word	0x0500000f


	//   ....[60]....
        /*0abc*/ 	.word	0x0500000f


	//   ....[61]....
        /*0ac0*/ 	.word	0x0500000f


	//   ....[62]....
        /*0ac4*/ 	.word	0x0500000f


	//   ....[63]....
        /*0ac8*/ 	.word	0x0500000f


	//   ....[64]....
        /*0acc*/ 	.word	0x0500000f


	//   ....[65]....
        /*0ad0*/ 	.word	0x0500000f


	//   ....[66]....
        /*0ad4*/ 	.word	0x0500000f


	//   ....[67]....
        /*0ad8*/ 	.word	0x0500000f


	//   ....[68]....
        /*0adc*/ 	.word	0x0500000f


	//   ....[69]....
        /*0ae0*/ 	.word	0x0500000f


	//   ....[70]....
        /*0ae4*/ 	.word	0x0500000f


	//   ....[71]....
        /*0ae8*/ 	.word	0x0500000f


	//   ....[72]....
        /*0aec*/ 	.word	0x0500000f


	//   ....[73]....
        /*0af0*/ 	.word	0x0500000f


	//   ....[74]....
        /*0af4*/ 	.word	0x0500000f


	//   ....[75]....
        /*0af8*/ 	.word	0x0500000f


	//   ....[76]....
        /*0afc*/ 	.word	0x0500000f


	//   ....[77]....
        /*0b00*/ 	.word	0x0500000f


	//   ....[78]....
        /*0b04*/ 	.word	0x0500000f


	//   ....[79]....
        /*0b08*/ 	.word	0x0500000f


	//   ....[80]....
        /*0b0c*/ 	.word	0x0500000f


	//   ....[81]....
        /*0b10*/ 	.word	0x0500000f


	//   ....[82]....
        /*0b14*/ 	.word	0x0500000f


	//   ....[83]....
        /*0b18*/ 	.word	0x0500000f


	//   ....[84]....
        /*0b1c*/ 	.word	0x0500000f


	//   ....[85]....
        /*0b20*/ 	.word	0x0500000f


	//   ....[86]....
        /*0b24*/ 	.word	0x0500000f


	//   ....[87]....
        /*0b28*/ 	.word	0x0500000f


	//   ....[88]....
        /*0b2c*/ 	.word	0x0500000f


	//   ....[89]....
        /*0b30*/ 	.word	0x0500000f


	//   ....[90]....
        /*0b34*/ 	.word	0x0500000f


	//   ....[91]....
        /*0b38*/ 	.word	0x0500000f


	//   ....[92]....
        /*0b3c*/ 	.word	0x0500000f


	//   ....[93]....
        /*0b40*/ 	.word	0x0500000f


	//   ....[94]....
        /*0b44*/ 	.word	0x0500000f


	//   ....[95]....
        /*0b48*/ 	.word	0x0500000f


	//   ....[96]....
        /*0b4c*/ 	.word	0x0500000f


	//   ....[97]....
        /*0b50*/ 	.word	0x0500000f


	//   ....[98]....
        /*0b54*/ 	.word	0x0500000f


	//   ....[99]....
        /*0b58*/ 	.word	0x0500000f


	//   ....[100]....
        /*0b5c*/ 	.word	0x0500000f


	//   ....[101]....
        /*0b60*/ 	.word	0x0500000f


	//   ....[102]....
        /*0b64*/ 	.word	0x0500000f


	//   ....[103]....
        /*0b68*/ 	.word	0x0500000f


	//   ....[104]....
        /*0b6c*/ 	.word	0x0500000f


	//   ....[105]....
        /*0b70*/ 	.word	0x0500000f


	//   ....[106]....
        /*0b74*/ 	.word	0x0500000f


	//   ....[107]....
        /*0b78*/ 	.word	0x0500000f


	//   ....[108]....
        /*0b7c*/ 	.word	0x0500000f


	//   ....[109]....
        /*0b80*/ 	.word	0x0500000f


	//   ....[110]....
        /*0b84*/ 	.word	0x0500000f


	//----- nvinfo : EIATTR_COOP_GROUP_INSTR_OFFSETS
	.align		4
.L_319:
        /*0b88*/ 	.byte	0x04, 0x28
        /*0b8a*/ 	.short	(.L_321 - .L_320)


	//   ....[0]....
.L_320:
        /*0b8c*/ 	.word	0x00000060


	//   ....[1]....
        /*0b90*/ 	.word	0x00000130


	//   ....[2]....
        /*0b94*/ 	.word	0x000001e0


	//   ....[3]....
        /*0b98*/ 	.word	0x000003a0


	//   ....[4]....
        /*0b9c*/ 	.word	0x00000500


	//   ....[5]....
        /*0ba0*/ 	.word	0x00000620


	//   ....[6]....
        /*0ba4*/ 	.word	0x00000780


	//   ....[7]....
        /*0ba8*/ 	.word	0x00002da0


	//   ....[8]....
        /*0bac*/ 	.word	0x00002db0


	//   ....[9]....
        /*0bb0*/ 	.word	0x00003480


	//   ....[10]....
        /*0bb4*/ 	.word	0x00003490


	//   ....[11]....
        /*0bb8*/ 	.word	0x00004110


	//   ....[12]....
        /*0bbc*/ 	.word	0x00004120


	//   ....[13]....
        /*0bc0*/ 	.word	0x00004870


	//   ....[14]....
        /*0bc4*/ 	.word	0x00004880


	//   ....[15]....
        /*0bc8*/ 	.word	0x00005290


	//   ....[16]....
        /*0bcc*/ 	.word	0x000052a0


	//   ....[17]....
        /*0bd0*/ 	.word	0x000053b0


	//   ....[18]....
        /*0bd4*/ 	.word	0x000053c0


	//   ....[19]....
        /*0bd8*/ 	.word	0x00005730


	//   ....[20]....
        /*0bdc*/ 	.word	0x00005750


	//   ....[21]....
        /*0be0*/ 	.word	0x00005830


	//   ....[22]....
        /*0be4*/ 	.word	0x00005850


	//   ....[23]....
        /*0be8*/ 	.word	0x00005fd0


	//   ....[24]....
        /*0bec*/ 	.word	0x000067a0


	//   ....[25]....
        /*0bf0*/ 	.word	0x000067b0


	//   ....[26]....
        /*0bf4*/ 	.word	0x000067c0


	//   ....[27]....
        /*0bf8*/ 	.word	0x000067d0


	//   ....[28]....
        /*0bfc*/ 	.word	0x00006af0


	//   ....[29]....
        /*0c00*/ 	.word	0x00006b00


	//   ....[30]....
        /*0c04*/ 	.word	0x00006b10


	//   ....[31]....
        /*0c08*/ 	.word	0x00006b20


	//   ....[32]....
        /*0c0c*/ 	.word	0x00007e20


	//   ....[33]....
        /*0c10*/ 	.word	0x00007e30


	//   ....[34]....
        /*0c14*/ 	.word	0x00007e40


	//   ....[35]....
        /*0c18*/ 	.word	0x00007e50


	//   ....[36]....
        /*0c1c*/ 	.word	0x00007f50


	//   ....[37]....
        /*0c20*/ 	.word	0x00007f70


	//   ....[38]....
        /*0c24*/ 	.word	0x00008010


	//   ....[39]....
        /*0c28*/ 	.word	0x00008040


	//   ....[40]....
        /*0c2c*/ 	.word	0x00009640


	//   ....[41]....
        /*0c30*/ 	.word	0x00009ca0


	//   ....[42]....
        /*0c34*/ 	.word	0x00009cb0


	//   ....[43]....
        /*0c38*/ 	.word	0x00009cd0


	//   ....[44]....
        /*0c3c*/ 	.word	0x0000a450


	//   ....[45]....
        /*0c40*/ 	.word	0x0000a470


	//   ....[46]....
        /*0c44*/ 	.word	0x0000be80


	//   ....[47]....
        /*0c48*/ 	.word	0x0000bea0


	//   ....[48]....
        /*0c4c*/ 	.word	0x0000c6c0


	//   ....[49]....
        /*0c50*/ 	.word	0x0000c7c0


	//   ....[50]....
        /*0c54*/ 	.word	0x0000cf00


	//   ....[51]....
        /*0c58*/ 	.word	0x0000cf50


	//   ....[52]....
        /*0c5c*/ 	.word	0x0000e980


	//   ....[53]....
        /*0c60*/ 	.word	0x0000e9b0


	//   ....[54]....
        /*0c64*/ 	.word	0x0000ebd0


	//   ....[55]....
        /*0c68*/ 	.word	0x0000ebf0


	//   ....[56]....
        /*0c6c*/ 	.word	0x0000fed0


	//   ....[57]....
        /*0c70*/ 	.word	0x0000ff00


	//   ....[58]....
        /*0c74*/ 	.word	0x00010210


	//   ....[59]....
        /*0c78*/ 	.word	0x00010230


	//   ....[60]....
        /*0c7c*/ 	.word	0x00011000


	//   ....[61]....
        /*0c80*/ 	.word	0x00011020


	//   ....[62]....
        /*0c84*/ 	.word	0x00011030


	//   ....[63]....
        /*0c88*/ 	.word	0x00011040


	//   ....[64]....
        /*0c8c*/ 	.word	0x00011590


	//   ....[65]....
        /*0c90*/ 	.word	0x000115d0


	//   ....[66]....
        /*0c94*/ 	.word	0x00011600


	//   ....[67]....
        /*0c98*/ 	.word	0x00011630


	//   ....[68]....
        /*0c9c*/ 	.word	0x00011650


	//   ....[69]....
        /*0ca0*/ 	.word	0x00011660


	//   ....[70]....
        /*0ca4*/ 	.word	0x000116a0


	//   ....[71]....
        /*0ca8*/ 	.word	0x000116d0


	//   ....[72]....
        /*0cac*/ 	.word	0x00011b80


	//   ....[73]....
        /*0cb0*/ 	.word	0x00011b90


	//   ....[74]....
        /*0cb4*/ 	.word	0x00011e10


	//   ....[75]....
        /*0cb8*/ 	.word	0x00011e20


	//   ....[76]....
        /*0cbc*/ 	.word	0x000128d0


	//   ....[77]....
        /*0cc0*/ 	.word	0x00012900


	//   ....[78]....
        /*0cc4*/ 	.word	0x00012920


	//   ....[79]....
        /*0cc8*/ 	.word	0x00012950


	//   ....[80]....
        /*0ccc*/ 	.word	0x00012980


	//   ....[81]....
        /*0cd0*/ 	.word	0x00012990


	//   ....[82]....
        /*0cd4*/ 	.word	0x000129c0


	//   ....[83]....
        /*0cd8*/ 	.word	0x00012a30


	//   ....[84]....
        /*0cdc*/ 	.word	0x00012b60


	//   ....[85]....
        /*0ce0*/ 	.word	0x00012d60


	//   ....[86]....
        /*0ce4*/ 	.word	0x00012d90


	//   ....[87]....
        /*0ce8*/ 	.word	0x00012dc0


	//   ....[88]....
        /*0cec*/ 	.word	0x00012df0


	//   ....[89]....
        /*0cf0*/ 	.word	0x00012e20


	//   ....[90]....
        /*0cf4*/ 	.word	0x00012e50


	//   ....[91]....
        /*0cf8*/ 	.word	0x00012fe0


	//   ....[92]....
        /*0cfc*/ 	.word	0x00013010


	//   ....[93]....
        /*0d00*/ 	.word	0x00013040


	//   ....[94]....
        /*0d04*/ 	.word	0x00013070


	//   ....[95]....
        /*0d08*/ 	.word	0x000130a0


	//   ....[96]....
        /*0d0c*/ 	.word	0x000130d0


	//   ....[97]....
        /*0d10*/ 	.word	0x00013160


	//   ....[98]....
        /*0d14*/ 	.word	0x00013190


	//   ....[99]....
        /*0d18*/ 	.word	0x000131a0


	//   ....[100]....
        /*0d1c*/ 	.word	0x000131e0


	//   ....[101]....
        /*0d20*/ 	.word	0x000146c0


	//   ....[102]....
        /*0d24*/ 	.word	0x00016250


	//   ....[103]....
        /*0d28*/ 	.word	0x00016270


	//   ....[104]....
        /*0d2c*/ 	.word	0x00016300


	//   ....[105]....
        /*0d30*/ 	.word	0x00016320


	//   ....[106]....
        /*0d34*/ 	.word	0x000163a0


	//   ....[107]....
        /*0d38*/ 	.word	0x000163c0


	//   ....[108]....
        /*0d3c*/ 	.word	0x00016440


	//   ....[109]....
        /*0d40*/ 	.word	0x00016460


	//   ....[110]....
        /*0d44*/ 	.word	0x000164e0


	//   ....[111]....
        /*0d48*/ 	.word	0x00016500


	//   ....[112]....
        /*0d4c*/ 	.word	0x00016580


	//   ....[113]....
        /*0d50*/ 	.word	0x000165a0


	//   ....[114]....
        /*0d54*/ 	.word	0x00016620


	//   ....[115]....
        /*0d58*/ 	.word	0x00016640


	//   ....[116]....
        /*0d5c*/ 	.word	0x00016650


	//   ....[117]....
        /*0d60*/ 	.word	0x00016660


	//   ....[118]....
        /*0d64*/ 	.word	0x00016fb0


	//   ....[119]....
        /*0d68*/ 	.word	0x00016fc0


	//   ....[120]....
        /*0d6c*/ 	.word	0x00016fe0


	//   ....[121]....
        /*0d70*/ 	.word	0x00017040


	//   ....[122]....
        /*0d74*/ 	.word	0x00017060


	//   ....[123]....
        /*0d78*/ 	.word	0x000170e0


	//   ....[124]....
        /*0d7c*/ 	.word	0x00017100


	//   ....[125]....
        /*0d80*/ 	.word	0x00017180


	//   ....[126]....
        /*0d84*/ 	.word	0x000171a0


	//   ....[127]....
        /*0d88*/ 	.word	0x00017220


	//   ....[128]....
        /*0d8c*/ 	.word	0x00017240


	//   ....[129]....
        /*0d90*/ 	.word	0x000172c0


	//   ....[130]....
        /*0d94*/ 	.word	0x000172e0


	//   ....[131]....
        /*0d98*/ 	.word	0x00017360


	//   ....[132]....
        /*0d9c*/ 	.word	0x00017380


	//   ....[133]....
        /*0da0*/ 	.word	0x00017390


	//   ....[134]....
        /*0da4*/ 	.word	0x00017400


	//   ....[135]....
        /*0da8*/ 	.word	0x00017450


	//   ....[136]....
        /*0dac*/ 	.word	0x000174f0


	//   ....[137]....
        /*0db0*/ 	.word	0x00017520


	//   ....[138]....
        /*0db4*/ 	.word	0x00017530


	//   ....[139]....
        /*0db8*/ 	.word	0x000175a0


	//   ....[140]....
        /*0dbc*/ 	.word	0x000175b0


	//   ....[141]....
        /*0dc0*/ 	.word	0x000175c0


	//   ....[142]....
        /*0dc4*/ 	.word	0x00017d90


	//   ....[143]....
        /*0dc8*/ 	.word	0x00017db0


	//   ....[144]....
        /*0dcc*/ 	.word	0x00017e20


	//   ....[145]....
        /*0dd0*/ 	.word	0x00017e30


	//   ....[146]....
        /*0dd4*/ 	.word	0x00017e70


	//   ....[147]....
        /*0dd8*/ 	.word	0x00017e80


	//   ....[148]....
        /*0ddc*/ 	.word	0x00017ec0


	//   ....[149]....
        /*0de0*/ 	.word	0x00017ed0


	//   ....[150]....
        /*0de4*/ 	.word	0x00017f10


	//   ....[151]....
        /*0de8*/ 	.word	0x00017f20


	//   ....[152]....
        /*0dec*/ 	.word	0x00017f60


	//   ....[153]....
        /*0df0*/ 	.word	0x00017f70


	//   ....[154]....
        /*0df4*/ 	.word	0x00017fb0


	//   ....[155]....
        /*0df8*/ 	.word	0x00017fc0


	//   ....[156]....
        /*0dfc*/ 	.word	0x00017fd0


	//   ....[157]....
        /*0e00*/ 	.word	0x00018010


	//   ....[158]....
        /*0e04*/ 	.word	0x000182d0


	//   ....[159]....
        /*0e08*/ 	.word	0x00018300


	//   ....[160]....
        /*0e0c*/ 	.word	0x00018360


	//   ....[161]....
        /*0e10*/ 	.word	0x00018370


	//   ....[162]....
        /*0e14*/ 	.word	0x000183c0


	//   ....[163]....
        /*0e18*/ 	.word	0x000183d0


	//   ....[164]....
        /*0e1c*/ 	.word	0x00018420


	//   ....[165]....
        /*0e20*/ 	.word	0x00018430


	//   ....[166]....
        /*0e24*/ 	.word	0x00018480


	//   ....[167]....
        /*0e28*/ 	.word	0x00018490


	//   ....[168]....
        /*0e2c*/ 	.word	0x000184e0


	//   ....[169]....
        /*0e30*/ 	.word	0x000184f0


	//   ....[170]....
        /*0e34*/ 	.word	0x00018540


	//   ....[171]....
        /*0e38*/ 	.word	0x00018550


	//   ....[172]....
        /*0e3c*/ 	.word	0x00018560


	//   ....[173]....
        /*0e40*/ 	.word	0x000185a0


	//   ....[174]....
        /*0e44*/ 	.word	0x00018b70


	//   ....[175]....
        /*0e48*/ 	.word	0x00018bb0


	//   ....[176]....
        /*0e4c*/ 	.word	0x00018bd0


	//   ....[177]....
        /*0e50*/ 	.word	0x00018c10


	//   ....[178]....
        /*0e54*/ 	.word	0x00018c30


	//   ....[179]....
        /*0e58*/ 	.word	0x00018c70


	//   ....[180]....
        /*0e5c*/ 	.word	0x00018c90


	//   ....[181]....
        /*0e60*/ 	.word	0x00018cd0


	//   ....[182]....
        /*0e64*/ 	.word	0x00018cf0


	//   ....[183]....
        /*0e68*/ 	.word	0x00018d30


	//   ....[184]....
        /*0e6c*/ 	.word	0x00018d50


	//   ....[185]....
        /*0e70*/ 	.word	0x00018d90


	//   ....[186]....
        /*0e74*/ 	.word	0x00018db0


	//   ....[187]....
        /*0e78*/ 	.word	0x00018df0


	//   ....[188]....
        /*0e7c*/ 	.word	0x00018e10


	//   ....[189]....
        /*0e80*/ 	.word	0x00018e20


	//   ....[190]....
        /*0e84*/ 	.word	0x000191d0


	//   ....[191]....
        /*0e88*/ 	.word	0x00019200


	//   ....[192]....
        /*0e8c*/ 	.word	0x00019260


	//   ....[193]....
        /*0e90*/ 	.word	0x00019290


	//   ....[194]....
        /*0e94*/ 	.word	0x000192c0


	//   ....[195]....
        /*0e98*/ 	.word	0x000192f0


	//   ....[196]....
        /*0e9c*/ 	.word	0x00019320


	//   ....[197]....
        /*0ea0*/ 	.word	0x00019350


	//   ....[198]....
        /*0ea4*/ 	.word	0x000194f0


	//   ....[199]....
        /*0ea8*/ 	.word	0x00019520


	//   ....[200]....
        /*0eac*/ 	.word	0x00019550


	//   ....[201]....
        /*0eb0*/ 	.word	0x00019580


	//   ....[202]....
        /*0eb4*/ 	.word	0x000195b0


	//   ....[203]....
        /*0eb8*/ 	.word	0x000195e0


	//   ....[204]....
        /*0ebc*/ 	.word	0x000196a0


	//   ....[205]....
        /*0ec0*/ 	.word	0x000196c0


	//   ....[206]....
        /*0ec4*/ 	.word	0x000196e0


	//   ....[207]....
        /*0ec8*/ 	.word	0x00019740


	//   ....[208]....
        /*0ecc*/ 	.word	0x0001a170


	//   ....[209]....
        /*0ed0*/ 	.word	0x0001a490


	//   ....[210]....
        /*0ed4*/ 	.word	0x0001a520


	//   ....[211]....
        /*0ed8*/ 	.word	0x0001a5b0


	//   ....[212]....
        /*0edc*/ 	.word	0x0001a640


	//   ....[213]....
        /*0ee0*/ 	.word	0x0001a720


	//   ....[214]....
        /*0ee4*/ 	.word	0x0001a7b0


	//   ....[215]....
        /*0ee8*/ 	.word	0x0001a850


	//   ....[216]....
        /*0eec*/ 	.word	0x0001a8e0


	//   ....[217]....
        /*0ef0*/ 	.word	0x0001a9d0


	//   ....[218]....
        /*0ef4*/ 	.word	0x0001aa60


	//   ....[219]....
        /*0ef8*/ 	.word	0x0001ab00


	//   ....[220]....
        /*0efc*/ 	.word	0x0001ab90


	//   ....[221]....
        /*0f00*/ 	.word	0x0001acd0


	//   ....[222]....
        /*0f04*/ 	.word	0x0001ad80


	//   ....[223]....
        /*0f08*/ 	.word	0x0001ae10


	//   ....[224]....
        /*0f0c*/ 	.word	0x0001ae60


	//   ....[225]....
        /*0f10*/ 	.word	0x0001aeb0


	//   ....[226]....
        /*0f14*/ 	.word	0x0001af40


	//   ....[227]....
        /*0f18*/ 	.word	0x0001afd0


	//   ....[228]....
        /*0f1c*/ 	.word	0x0001b020


	//   ....[229]....
        /*0f20*/ 	.word	0x0001b070


	//   ....[230]....
        /*0f24*/ 	.word	0x0001b160


	//   ....[231]....
        /*0f28*/ 	.word	0x0001b210


	//   ....[232]....
        /*0f2c*/ 	.word	0x0001b260


	//   ....[233]....
        /*0f30*/ 	.word	0x0001b2b0


	//   ....[234]....
        /*0f34*/ 	.word	0x0001b450


	//   ....[235]....
        /*0f38*/ 	.word	0x0001b5b0


	//   ....[236]....
        /*0f3c*/ 	.word	0x0001b620


	//   ....[237]....
        /*0f40*/ 	.word	0x0001b670


	//   ....[238]....
        /*0f44*/ 	.word	0x0001b930


	//   ....[239]....
        /*0f48*/ 	.word	0x0001b990


	//   ....[240]....
        /*0f4c*/ 	.word	0x0001ba50


	//   ....[241]....
        /*0f50*/ 	.word	0x0001bac0


	//   ....[242]....
        /*0f54*/ 	.word	0x0001bb20


	//   ....[243]....
        /*0f58*/ 	.word	0x0001bbd0


	//   ....[244]....
        /*0f5c*/ 	.word	0x0001bc30


	//   ....[245]....
        /*0f60*/ 	.word	0x0001bcc0


	//   ....[246]....
        /*0f64*/ 	.word	0x0001bd40


	//   ....[247]....
        /*0f68*/ 	.word	0x0001bd90


	//   ....[248]....
        /*0f6c*/ 	.word	0x0001be20


	//   ....[249]....
        /*0f70*/ 	.word	0x0001beb0


	//   ....[250]....
        /*0f74*/ 	.word	0x0001bf50


	//   ....[251]....
        /*0f78*/ 	.word	0x0001bff0


	//   ....[252]....
        /*0f7c*/ 	.word	0x0001c050


	//   ....[253]....
        /*0f80*/ 	.word	0x0001c0c0


	//   ....[254]....
        /*0f84*/ 	.word	0x0001c120


	//   ....[255]....
        /*0f88*/ 	.word	0x0001c190


	//   ....[0]....
        /*0f8c*/ 	.word	0x0001c250


	//   ....[1]....
        /*0f90*/ 	.word	0x0001c2b0


	//   ....[2]....
        /*0f94*/ 	.word	0x0001c370


	//   ....[3]....
        /*0f98*/ 	.word	0x0001c650


	//   ....[4]....
        /*0f9c*/ 	.word	0x0001c740


	//   ....[5]....
        /*0fa0*/ 	.word	0x0001c7e0


	//   ....[6]....
        /*0fa4*/ 	.word	0x0001c840


	//   ....[7]....
        /*0fa8*/ 	.word	0x0001c930


	//   ....[8]....
        /*0fac*/ 	.word	0x0001c9a0


	//   ....[9]....
        /*0fb0*/ 	.word	0x0001ca90


	//   ....[10]....
        /*0fb4*/ 	.word	0x0001cb00


	//   ....[11]....
        /*0fb8*/ 	.word	0x0001cbf0


	//   ....[12]....
        /*0fbc*/ 	.word	0x0001cc60


	//   ....[13]....
        /*0fc0*/ 	.word	0x0001cd50


	//   ....[14]....
        /*0fc4*/ 	.word	0x0001cdc0


	//   ....[15]....
        /*0fc8*/ 	.word	0x0001ceb0


	//   ....[16]....
        /*0fcc*/ 	.word	0x0001cf20


	//   ....[17]....
        /*0fd0*/ 	.word	0x0001d010


	//   ....[18]....
        /*0fd4*/ 	.word	0x0001d080


	//   ....[19]....
        /*0fd8*/ 	.word	0x0001d120


	//   ....[20]....
        /*0fdc*/ 	.word	0x0001d240


	//   ....[21]....
        /*0fe0*/ 	.word	0x0001d290


	//   ....[22]....
        /*0fe4*/ 	.word	0x0001d2f0


	//   ....[23]....
        /*0fe8*/ 	.word	0x0001d3b0


	//   ....[24]....
        /*0fec*/ 	.word	0x0001d410


	//   ....[25]....
        /*0ff0*/ 	.word	0x0001d510


	//   ....[26]....
        /*0ff4*/ 	.word	0x0001d570


	//   ....[27]....
        /*0ff8*/ 	.word	0x0001d670


	//   ....[28]....
        /*0ffc*/ 	.word	0x0001d6d0


	//   ....[29]....
        /*1000*/ 	.word	0x0001d7d0


	//   ....[30]....
        /*1004*/ 	.word	0x0001d830


	//   ....[31]....
        /*1008*/ 	.word	0x0001d930


	//   ....[32]....
        /*100c*/ 	.word	0x0001d990


	//   ....[33]....
        /*1010*/ 	.word	0x0001da90


	//   ....[34]....
        /*1014*/ 	.word	0x0001daf0


	//   ....[35]....
        /*1018*/ 	.word	0x0001dbf0


	//   ....[36]....
        /*101c*/ 	.word	0x0001dc50


	//   ....[37]....
        /*1020*/ 	.word	0x0001dd40


	//   ....[38]....
        /*1024*/ 	.word	0x0001dda0


	//   ....[39]....
        /*1028*/ 	.word	0x0001de90


	//   ....[40]....
        /*102c*/ 	.word	0x0001def0


	//   ....[41]....
        /*1030*/ 	.word	0x0001dfc0


	//   ....[42]....
        /*1034*/ 	.word	0x0001e020


	//   ....[43]....
        /*1038*/ 	.word	0x0001e0e0


	//   ....[44]....
        /*103c*/ 	.word	0x0001e220


	//   ....[45]....
        /*1040*/ 	.word	0x0001e2d0


	//   ....[46]....
        /*1044*/ 	.word	0x0001e340


	//   ....[47]....
        /*1048*/ 	.word	0x0001e410


	//   ....[48]....
        /*104c*/ 	.word	0x0001e470


	//   ....[49]....
        /*1050*/ 	.word	0x0001e520


	//   ....[50]....
        /*1054*/ 	.word	0x0001e580


	//   ....[51]....
        /*1058*/ 	.word	0x0001e630


	//   ....[52]....
        /*105c*/ 	.word	0x0001e690


	//   ....[53]....
        /*1060*/ 	.word	0x0001e740


	//   ....[54]....
        /*1064*/ 	.word	0x0001e7a0


	//   ....[55]....
        /*1068*/ 	.word	0x0001e850


	//   ....[56]....
        /*106c*/ 	.word	0x0001e8b0


	//   ....[57]....
        /*1070*/ 	.word	0x0001e960


	//   ....[58]....
        /*1074*/ 	.word	0x0001e9c0


	//   ....[59]....
        /*1078*/ 	.word	0x0001ea70


	//   ....[60]....
        /*107c*/ 	.word	0x0001eb60


	//   ....[61]....
        /*1080*/ 	.word	0x0001ec10


	//   ....[62]....
        /*1084*/ 	.word	0x0001ec70


	//   ....[63]....
        /*1088*/ 	.word	0x0001ed30


	//   ....[64]....
        /*108c*/ 	.word	0x0001ed90


	//   ....[65]....
        /*1090*/ 	.word	0x0001ee50


	//   ....[66]....
        /*1094*/ 	.word	0x0001eeb0


	//   ....[67]....
        /*1098*/ 	.word	0x0001ef70


	//   ....[68]....
        /*109c*/ 	.word	0x0001efd0


	//   ....[69]....
        /*10a0*/ 	.word	0x0001f090


	//   ....[70]....
        /*10a4*/ 	.word	0x0001f0f0


	//   ....[71]....
        /*10a8*/ 	.word	0x0001f1b0


	//   ....[72]....
        /*10ac*/ 	.word	0x0001f210


	//   ....[73]....
        /*10b0*/ 	.word	0x0001f2d0


	//   ....[74]....
        /*10b4*/ 	.word	0x0001f330


	//   ....[75]....
        /*10b8*/ 	.word	0x0001f3e0


	//   ....[76]....
        /*10bc*/ 	.word	0x0001f4d0


	//   ....[77]....
        /*10c0*/ 	.word	0x0001f590


	//   ....[78]....
        /*10c4*/ 	.word	0x0001f5f0


	//   ....[79]....
        /*10c8*/ 	.word	0x0001f6a0


	//   ....[80]....
        /*10cc*/ 	.word	0x0001f700


	//   ....[81]....
        /*10d0*/ 	.word	0x0001f7b0


	//   ....[82]....
        /*10d4*/ 	.word	0x0001f810


	//   ....[83]....
        /*10d8*/ 	.word	0x0001f8c0


	//   ....[84]....
        /*10dc*/ 	.word	0x0001f920


	//   ....[85]....
        /*10e0*/ 	.word	0x0001f9d0


	//   ....[86]....
        /*10e4*/ 	.word	0x0001fa30


	//   ....[87]....
        /*10e8*/ 	.word	0x0001fae0


	//   ....[88]....
        /*10ec*/ 	.word	0x0001fb40


	//   ....[89]....
        /*10f0*/ 	.word	0x0001fbf0


	//   ....[90]....
        /*10f4*/ 	.word	0x0001fc50


	//   ....[91]....
        /*10f8*/ 	.word	0x0001fcf0


	//   ....[92]....
        /*10fc*/ 	.word	0x0001fd80


	//   ....[93]....
        /*1100*/ 	.word	0x0001fe20


	//   ....[94]....
        /*1104*/ 	.word	0x0001ff90


	//   ....[95]....
        /*1108*/ 	.word	0x00020000


	//   ....[96]....
        /*110c*/ 	.word	0x00020070


	//   ....[97]....
        /*1110*/ 	.word	0x000200e0


	//   ....[98]....
        /*1114*/ 	.word	0x00020150


	//   ....[99]....
        /*1118*/ 	.word	0x000201d0


	//   ....[100]....
        /*111c*/ 	.word	0x00020250


	//   ....[101]....
        /*1120*/ 	.word	0x000202e0


	//   ....[102]....
        /*1124*/ 	.word	0x00020350


	//   ....[103]....
        /*1128*/ 	.word	0x000203c0


	//   ....[104]....
        /*112c*/ 	.word	0x00020430


	//   ....[105]....
        /*1130*/ 	.word	0x000204b0


	//   ....[106]....
        /*1134*/ 	.word	0x00020520


	//   ....[107]....
        /*1138*/ 	.word	0x000205d0


	//   ....[108]....
        /*113c*/ 	.word	0x00020620


	//   ....[109]....
        /*1140*/ 	.word	0x000206b0


	//   ....[110]....
        /*1144*/ 	.word	0x000207e0


	//----- nvinfo : EIATTR_REG_RECONFIG
	.align		4
.L_321:
        /*1148*/ 	.byte	0x01, 0x54
	.zero		2


	//----- nvinfo : EIATTR_SYSCALL_OFFSETS
	.align		4
        /*114c*/ 	.byte	0x04, 0x46
        /*114e*/ 	.short	(.L_323 - .L_322)


	//   ....[0]....
.L_322:
        /*1150*/ 	.word	0x00001b40


	//   ....[1]....
        /*1154*/ 	.word	0x00001c90


	//   ....[2]....
        /*1158*/ 	.word	0x000061a0


	//   ....[3]....
        /*115c*/ 	.word	0x000064c0


	//   ....[4]....
        /*1160*/ 	.word	0x000158e0


	//   ....[5]....
        /*1164*/ 	.word	0x00015a30


	//   ....[6]....
        /*1168*/ 	.word	0x00015b20


	//   ....[7]....
        /*116c*/ 	.word	0x00016aa0


	//----- nvinfo : EIATTR_MBARRIER_INSTR_OFFSETS
	.align		4
.L_323:
        /*1170*/ 	.byte	0x04, 0x39
        /*1172*/ 	.short	(.L_325 - .L_324)


	//   ....[0]....
.L_324:
        /*1174*/ 	.word	0x00000250
        /*1178*/ 	.word	0x000000ff
        /*117c*/ 	.word	0x00016800
        /*1180*/ 	.short	0x0100
        /*1182*/ 	.byte	0x08
	.zero		1


	//   ....[1]....
        /*1184*/ 	.word	0x00000260
        /*1188*/ 	.word	0x000000ff
        /*118c*/ 	.word	0x00016820
        /*1190*/ 	.short	0x0100
        /*1192*/ 	.byte	0x08
	.zero		1


	//   ....[2]....
        /*1194*/ 	.word	0x00000350
        /*1198*/ 	.word	0x000000ff
        /*119c*/ 	.word	0x00016830
        /*11a0*/ 	.short	0x0100
        /*11a2*/ 	.byte	0x08
	.zero		1


	//   ....[3]....
        /*11a4*/ 	.word	0x00000360
        /*11a8*/ 	.word	0x000000ff
        /*11ac*/ 	.word	0x00016840
        /*11b0*/ 	.short	0x0100
        /*11b2*/ 	.byte	0x08
	.zero		1


	//   ....[4]....
        /*11b4*/ 	.word	0x00000370
        /*11b8*/ 	.word	0x000000ff
        /*11bc*/ 	.word	0x00016838
        /*11c0*/ 	.short	0x0100
        /*11c2*/ 	.byte	0x08
	.zero		1


	//   ....[5]....
        /*11c4*/ 	.word	0x00000380
        /*11c8*/ 	.word	0x000000ff
        /*11cc*/ 	.word	0x00016848
        /*11d0*/ 	.short	0x0100
        /*11d2*/ 	.byte	0x08
	.zero		1


	//   ....[6]....
        /*11d4*/ 	.word	0x000004b0
        /*11d8*/ 	.word	0x000000ff
        /*11dc*/ 	.word	0x00016850
        /*11e0*/ 	.short	0x0100
        /*11e2*/ 	.byte	0x08
	.zero		1


	//   ....[7]....
        /*11e4*/ 	.word	0x000004c0
        /*11e8*/ 	.word	0x000000ff
        /*11ec*/ 	.word	0x00016860
        /*11f0*/ 	.short	0x0100
        /*11f2*/ 	.byte	0x08
	.zero		1


	//   ....[8]....
        /*11f4*/ 	.word	0x000004d0
        /*11f8*/ 	.word	0x000000ff
        /*11fc*/ 	.word	0x00016858
        /*1200*/ 	.short	0x0100
        /*1202*/ 	.byte	0x08
	.zero		1


	//   ....[9]....
        /*1204*/ 	.word	0x000004e0
        /*1208*/ 	.word	0x000000ff
        /*120c*/ 	.word	0x00016868
        /*1210*/ 	.short	0x0100
        /*1212*/ 	.byte	0x08
	.zero		1


	//   ....[10]....
        /*1214*/ 	.word	0x000005d0
        /*1218*/ 	.word	0x000000ff
        /*121c*/ 	.word	0x00016870
        /*1220*/ 	.short	0x0100
        /*1222*/ 	.byte	0x06
	.zero		1


	//   ....[11]....
        /*1224*/ 	.word	0x000005e0
        /*1228*/ 	.word	0x000000ff
        /*122c*/ 	.word	0x00016880
        /*1230*/ 	.short	0x0100
        /*1232*/ 	.byte	0x06
	.zero		1


	//   ....[12]....
        /*1234*/ 	.word	0x000005f0
        /*1238*/ 	.word	0x000000ff
        /*123c*/ 	.word	0x00016878
        /*1240*/ 	.short	0x0100
        /*1242*/ 	.byte	0x06
	.zero		1


	//   ....[13]....
        /*1244*/ 	.word	0x00000600
        /*1248*/ 	.word	0x000000ff
        /*124c*/ 	.word	0x00016888
        /*1250*/ 	.short	0x0100
        /*1252*/ 	.byte	0x06
	.zero		1


	//   ....[14]....
        /*1254*/ 	.word	0x00000730
        /*1258*/ 	.word	0x000000ff
        /*125c*/ 	.word	0x00016890
        /*1260*/ 	.short	0x0100
        /*1262*/ 	.byte	0x08
	.zero		1


	//   ....[15]....
        /*1264*/ 	.word	0x00000740
        /*1268*/ 	.word	0x000000ff
        /*126c*/ 	.word	0x000168a0
        /*1270*/ 	.short	0x0100
        /*1272*/ 	.byte	0x08
	.zero		1


	//   ....[16]....
        /*1274*/ 	.word	0x00000750
        /*1278*/ 	.word	0x000000ff
        /*127c*/ 	.word	0x00016898
        /*1280*/ 	.short	0x0100
        /*1282*/ 	.byte	0x08
	.zero		1


	//   ....[17]....
        /*1284*/ 	.word	0x00000760
        /*1288*/ 	.word	0x000000ff
        /*128c*/ 	.word	0x000168a8
        /*1290*/ 	.short	0x0100
        /*1292*/ 	.byte	0x08
	.zero		1


	//   ....[18]....
        /*1294*/ 	.word	0x00000890
        /*1298*/ 	.word	0x000000ff
        /*129c*/ 	.word	0x000168b0
        /*12a0*/ 	.short	0x0100
        /*12a2*/ 	.byte	0x08
	.zero		1


	//   ....[19]....
        /*12a4*/ 	.word	0x000008a0
        /*12a8*/ 	.word	0x000000ff
        /*12ac*/ 	.word	0x000168c0
        /*12b0*/ 	.short	0x0100
        /*12b2*/ 	.byte	0x08
	.zero		1


	//   ....[20]....
        /*12b4*/ 	.word	0x000008b0
        /*12b8*/ 	.word	0x000000ff
        /*12bc*/ 	.word	0x000168b8
        /*12c0*/ 	.short	0x0100
        /*12c2*/ 	.byte	0x08
	.zero		1


	//   ....[21]....
        /*12c4*/ 	.word	0x000008c0
        /*12c8*/ 	.word	0x000000ff
        /*12cc*/ 	.word	0x000168c8
        /*12d0*/ 	.short	0x0100
        /*12d2*/ 	.byte	0x08
	.zero		1


	//   ....[22]....
        /*12d4*/ 	.word	0x00002d50
        /*12d8*/ 	.word	0x00000044
        /*12dc*/ 	.word	0x00016890
        /*12e0*/ 	.short	0x010a
        /*12e2*/ 	.byte	0x3f
	.zero		1


	//   ....[23]....
        /*12e4*/ 	.word	0x000040b0
        /*12e8*/ 	.word	0x00000044
        /*12ec*/ 	.word	0x00016890
        /*12f0*/ 	.short	0x010a
        /*12f2*/ 	.byte	0x3f
	.zero		1


	//   ....[24]....
        /*12f4*/ 	.word	0x000050f0
        /*12f8*/ 	.word	0x00000044
        /*12fc*/ 	.word	0x00016890
        /*1300*/ 	.short	0x010a
        /*1302*/ 	.byte	0x3f
	.zero		1


	//   ....[25]....
        /*1304*/ 	.word	0x00005580
        /*1308*/ 	.word	0x00000004
        /*130c*/ 	.word	0x00000000
        /*1310*/ 	.short	0x0101
        /*1312*/ 	.byte	0x3f
	.zero		1


	//   ....[26]....
        /*1314*/ 	.word	0x000055c0
        /*1318*/ 	.word	0x00000044
        /*131c*/ 	.word	0x000168b0
        /*1320*/ 	.short	0x010a
        /*1322*/ 	.byte	0x3f
	.zero		1


	//   ....[27]....
        /*1324*/ 	.word	0x000059e0
        /*1328*/ 	.word	0x00000044
        /*132c*/ 	.word	0x00000000
        /*1330*/ 	.short	0x0101
        /*1332*/ 	.byte	0x3f
	.zero		1


	//   ....[28]....
        /*1334*/ 	.word	0x00006240
        /*1338*/ 	.word	0x00000002
        /*133c*/ 	.word	0x00016800
        /*1340*/ 	.short	0x010a
        /*1342*/ 	.byte	0x3f
	.zero		1


	//   ....[29]....
        /*1344*/ 	.word	0x00006290
        /*1348*/ 	.word	0x00000002
        /*134c*/ 	.word	0x00016800
        /*1350*/ 	.short	0x010a
        /*1352*/ 	.byte	0x3f
	.zero		1


	//   ....[30]....
        /*1354*/ 	.word	0x00006d90
        /*1358*/ 	.word	0x00000002
        /*135c*/ 	.word	0x00016800
        /*1360*/ 	.short	0x010a
        /*1362*/ 	.byte	0x3f
	.zero		1


	//   ....[31]....
        /*1364*/ 	.word	0x000082a0
        /*1368*/ 	.word	0x00000002
        /*136c*/ 	.word	0x00016800
        /*1370*/ 	.short	0x010a
        /*1372*/ 	.byte	0x3f
	.zero		1


	//   ....[32]....
        /*1374*/ 	.word	0x000091a0
        /*1378*/ 	.word	0x00000008
        /*137c*/ 	.word	0x00016830
        /*1380*/ 	.short	0x010a
        /*1382*/ 	.byte	0x3f
	.zero		1


	//   ....[33]....
        /*1384*/ 	.word	0x00009250
        /*1388*/ 	.word	0x00000008
        /*138c*/ 	.word	0x00016830
        /*1390*/ 	.short	0x010a
        /*1392*/ 	.byte	0x3f
	.zero		1


	//   ....[34]....
        /*1394*/ 	.word	0x0000a620
        /*1398*/ 	.word	0x00000008
        /*139c*/ 	.word	0x00000000
        /*13a0*/ 	.short	0x0101
        /*13a2*/ 	.byte	0x3f
	.zero		1


	//   ....[35]....
        /*13a4*/ 	.word	0x0000b500
        /*13a8*/ 	.word	0x00000003
        /*13ac*/ 	.word	0x00016830
        /*13b0*/ 	.short	0x010a
        /*13b2*/ 	.byte	0x3f
	.zero		1


	//   ....[36]....
        /*13b4*/ 	.word	0x0000b550
        /*13b8*/ 	.word	0x00000003
        /*13bc*/ 	.word	0x00016830
        /*13c0*/ 	.short	0x010a
        /*13c2*/ 	.byte	0x3f
	.zero		1


	//   ....[37]....
        /*13c4*/ 	.word	0x0000b8d0
        /*13c8*/ 	.word	0x00000003
        /*13cc*/ 	.word	0x00016850
        /*13d0*/ 	.short	0x010a
        /*13d2*/ 	.byte	0x3f
	.zero		1


	//   ....[38]....
        /*13d4*/ 	.word	0x0000b910
        /*13d8*/ 	.word	0x00000003
        /*13dc*/ 	.word	0x00016850
        /*13e0*/ 	.short	0x010a
        /*13e2*/ 	.byte	0x3f
	.zero		1


	//   ....[39]....
        /*13e4*/ 	.word	0x0000d120
        /*13e8*/ 	.word	0x0000000a
        /*13ec*/ 	.word	0x00000000
        /*13f0*/ 	.short	0x0101
        /*13f2*/ 	.byte	0x3f
	.zero		1


	//   ....[40]....
        /*13f4*/ 	.word	0x0000d950
        /*13f8*/ 	.word	0x0000000a
        /*13fc*/ 	.word	0x00000000
        /*1400*/ 	.short	0x0101
        /*1402*/ 	.byte	0x3f
	.zero		1


	//   ....[41]....
        /*1404*/ 	.word	0x0000def0
        /*1408*/ 	.word	0x00000000
        /*140c*/ 	.word	0x00016830
        /*1410*/ 	.short	0x010a
        /*1412*/ 	.byte	0x3f
	.zero		1


	//   ....[42]....
        /*1414*/ 	.word	0x0000df40
        /*1418*/ 	.word	0x00000000
        /*141c*/ 	.word	0x00016830
        /*1420*/ 	.short	0x010a
        /*1422*/ 	.byte	0x3f
	.zero		1


	//   ....[43]....
        /*1424*/ 	.word	0x0000e290
        /*1428*/ 	.word	0x00000003
        /*142c*/ 	.word	0x00016850
        /*1430*/ 	.short	0x010a
        /*1432*/ 	.byte	0x3f
	.zero		1


	//   ....[44]....
        /*1434*/ 	.word	0x0000e2d0
        /*1438*/ 	.word	0x00000003
        /*143c*/ 	.word	0x00016850
        /*1440*/ 	.short	0x010a
        /*1442*/ 	.byte	0x3f
	.zero		1


	//   ....[45]....
        /*1444*/ 	.word	0x0000e770
        /*1448*/ 	.word	0x00000000
        /*144c*/ 	.word	0x00000000
        /*1450*/ 	.short	0x0101
        /*1452*/ 	.byte	0x3f
	.zero		1


	//   ....[46]....
        /*1454*/ 	.word	0x0000f910
        /*1458*/ 	.word	0x0000000b
        /*145c*/ 	.word	0x00000000
        /*1460*/ 	.short	0x0101
        /*1462*/ 	.byte	0x3f
	.zero		1


	//   ....[47]....
        /*1464*/ 	.word	0x0000fdd0
        /*1468*/ 	.word	0x0000000a
        /*146c*/ 	.word	0x00016850
        /*1470*/ 	.short	0x010a
        /*1472*/ 	.byte	0x3f
	.zero		1


	//   ....[48]....
        /*1474*/ 	.word	0x0000fe40
        /*1478*/ 	.word	0x0000000a
        /*147c*/ 	.word	0x00016850
        /*1480*/ 	.short	0x010a
        /*1482*/ 	.byte	0x3f
	.zero		1


	//   ....[49]....
        /*1484*/ 	.word	0x00010420
        /*1488*/ 	.word	0x00000000
        /*148c*/ 	.word	0x00000000
        /*1490*/ 	.short	0x0101
        /*1492*/ 	.byte	0x3f
	.zero		1


	//   ....[50]....
        /*1494*/ 	.word	0x00011560
        /*1498*/ 	.word	0x00000003
        /*149c*/ 	.word	0x00000000
        /*14a0*/ 	.short	0x0101
        /*14a2*/ 	.byte	0x3f
	.zero		1


	//   ....[51]....
        /*14a4*/ 	.word	0x00011a40
        /*14a8*/ 	.word	0x00000008
        /*14ac*/ 	.word	0x00000000
        /*14b0*/ 	.short	0x0101
        /*14b2*/ 	.byte	0x3f
	.zero		1


	//   ....[52]....
        /*14b4*/ 	.word	0x000147a0
        /*14b8*/ 	.word	0x00000010
        /*14bc*/ 	.word	0x00016820
        /*14c0*/ 	.short	0x010a
        /*14c2*/ 	.byte	0x3f
	.zero		1


	//   ....[53]....
        /*14c4*/ 	.word	0x00014860
        /*14c8*/ 	.word	0x00000006
        /*14cc*/ 	.word	0x000168a0
        /*14d0*/ 	.short	0x010a
        /*14d2*/ 	.byte	0x3f
	.zero		1


	//   ....[54]....
        /*14d4*/ 	.word	0x00014aa0
        /*14d8*/ 	.word	0x00000006
        /*14dc*/ 	.word	0x000168c0
        /*14e0*/ 	.short	0x010a
        /*14e2*/ 	.byte	0x3f
	.zero		1


	//   ....[55]....
        /*14e4*/ 	.word	0x00014e30
        /*14e8*/ 	.word	0x00000006
        /*14ec*/ 	.word	0x000168a0
        /*14f0*/ 	.short	0x010a
        /*14f2*/ 	.byte	0x3f
	.zero		1


	//   ....[56]....
        /*14f4*/ 	.word	0x00015050
        /*14f8*/ 	.word	0x00000006
        /*14fc*/ 	.word	0x000168c0
        /*1500*/ 	.short	0x010a
        /*1502*/ 	.byte	0x3f
	.zero		1


	//   ....[57]....
        /*1504*/ 	.word	0x00015fd0
        /*1508*/ 	.word	0x00000003
        /*150c*/ 	.word	0x00016840
        /*1510*/ 	.short	0x010a
        /*1512*/ 	.byte	0x3f
	.zero		1


	//   ....[58]....
        /*1514*/ 	.word	0x00016760
        /*1518*/ 	.word	0x00000003
        /*151c*/ 	.word	0x00016830
        /*1520*/ 	.short	0x0107
        /*1522*/ 	.byte	0x3f
	.zero		1


	//   ....[59]....
        /*1524*/ 	.word	0x00016830
        /*1528*/ 	.word	0x00000003
        /*152c*/ 	.word	0x00016830
        /*1530*/ 	.short	0x0101
        /*1532*/ 	.byte	0x3f
	.zero		1


	//   ....[60]....
        /*1534*/ 	.word	0x000176a0
        /*1538*/ 	.word	0x00000010
        /*153c*/ 	.word	0x00016800
        /*1540*/ 	.short	0x0107
        /*1542*/ 	.byte	0x3f
	.zero		1


	//   ....[61]....
        /*1544*/ 	.word	0x00017790
        /*1548*/ 	.word	0x00000010
        /*154c*/ 	.word	0x00016800
        /*1550*/ 	.short	0x0101
        /*1552*/ 	.byte	0x3f
	.zero		1


	//   ....[62]....
        /*1554*/ 	.word	0x000177b0
        /*1558*/ 	.word	0x00000010
        /*155c*/ 	.word	0x00016820
        /*1560*/ 	.short	0x010a
        /*1562*/ 	.byte	0x3f
	.zero		1


	//   ....[63]....
        /*1564*/ 	.word	0x00017b80
        /*1568*/ 	.word	0x00000005
        /*156c*/ 	.word	0x00016840
        /*1570*/ 	.short	0x010a
        /*1572*/ 	.byte	0x3f
	.zero		1


	//   ....[64]....
        /*1574*/ 	.word	0x00018090
        /*1578*/ 	.word	0x00000005
        /*157c*/ 	.word	0x00016830
        /*1580*/ 	.short	0x0107
        /*1582*/ 	.byte	0x3f
	.zero		1


	//   ....[65]....
        /*1584*/ 	.word	0x00018150
        /*1588*/ 	.word	0x00000005
        /*158c*/ 	.word	0x00016830
        /*1590*/ 	.short	0x0101
        /*1592*/ 	.byte	0x3f
	.zero		1


	//   ....[66]....
        /*1594*/ 	.word	0x000181b0
        /*1598*/ 	.word	0x00000005
        /*159c*/ 	.word	0x00016860
        /*15a0*/ 	.short	0x010a
        /*15a2*/ 	.byte	0x3f
	.zero		1


	//   ....[67]....
        /*15a4*/ 	.word	0x00018690
        /*15a8*/ 	.word	0x00000005
        /*15ac*/ 	.word	0x00016850
        /*15b0*/ 	.short	0x0107
        /*15b2*/ 	.byte	0x3f
	.zero		1


	//   ....[68]....
        /*15b4*/ 	.word	0x00018810
        /*15b8*/ 	.word	0x00000005
        /*15bc*/ 	.word	0x00016850
        /*15c0*/ 	.short	0x0101
        /*15c2*/ 	.byte	0x3f
	.zero		1


	//   ....[69]....
        /*15c4*/ 	.word	0x00018a30
        /*15c8*/ 	.word	0x00000000
        /*15cc*/ 	.word	0x00016860
        /*15d0*/ 	.short	0x010a
        /*15d2*/ 	.byte	0x3f
	.zero		1


	//   ....[70]....
        /*15d4*/ 	.word	0x00018ed0
        /*15d8*/ 	.word	0x00000000
        /*15dc*/ 	.word	0x00016850
        /*15e0*/ 	.short	0x0107
        /*15e2*/ 	.byte	0x3f
	.zero		1


	//   ....[71]....
        /*15e4*/ 	.word	0x00018fa0
        /*15e8*/ 	.word	0x00000000
        /*15ec*/ 	.word	0x00016850
        /*15f0*/ 	.short	0x0101
        /*15f2*/ 	.byte	0x3f
	.zero		1


	//   ....[72]....
        /*15f4*/ 	.word	0x0001a0f0
        /*15f8*/ 	.word	0x00000005
        /*15fc*/ 	.word	0x00016820
        /*1600*/ 	.short	0x010a
        /*1602*/ 	.byte	0x3f
	.zero		1


	//   ....[73]....
        /*1604*/ 	.word	0x0001a260
        /*1608*/ 	.word	0x00000003
        /*160c*/ 	.word	0x00016840
        /*1610*/ 	.short	0x010a
        /*1612*/ 	.byte	0x3f
	.zero		1


	//   ....[74]....
        /*1614*/ 	.word	0x0001a300
        /*1618*/ 	.word	0x00000017
        /*161c*/ 	.word	0x00016840
        /*1620*/ 	.short	0x010a
        /*1622*/ 	.byte	0x3f
	.zero		1


	//   ....[75]....
        /*1624*/ 	.word	0x0001a340
        /*1628*/ 	.word	0x00000003
        /*162c*/ 	.word	0x00016860
        /*1630*/ 	.short	0x010a
        /*1632*/ 	.byte	0x3f
	.zero		1


	//   ....[76]....
        /*1634*/ 	.word	0x0001a380
        /*1638*/ 	.word	0x00000017
        /*163c*/ 	.word	0x00016860
        /*1640*/ 	.short	0x010a
        /*1642*/ 	.byte	0x3f
	.zero		1


	//   ....[77]....
        /*1644*/ 	.word	0x0001a3e0
        /*1648*/ 	.word	0x00000044
        /*164c*/ 	.word	0x00016890
        /*1650*/ 	.short	0x010a
        /*1652*/ 	.byte	0x3f
	.zero		1


	//   ....[78]....
        /*1654*/ 	.word	0x0001a670
        /*1658*/ 	.word	0x00000044
        /*165c*/ 	.word	0x00016890
        /*1660*/ 	.short	0x010a
        /*1662*/ 	.byte	0x3f
	.zero		1


	//   ....[79]....
        /*1664*/ 	.word	0x0001a920
        /*1668*/ 	.word	0x00000044
        /*166c*/ 	.word	0x00016890
        /*1670*/ 	.short	0x010a
        /*1672*/ 	.byte	0x3f
	.zero		1


	//   ....[80]....
        /*1674*/ 	.word	0x0001abd0
        /*1678*/ 	.word	0x00000044
        /*167c*/ 	.word	0x000168b0
        /*1680*/ 	.short	0x010a
        /*1682*/ 	.byte	0x3f
	.zero		1


	//   ....[81]....
        /*1684*/ 	.word	0x0001b0a0
        /*1688*/ 	.word	0x00000002
        /*168c*/ 	.word	0x00016800
        /*1690*/ 	.short	0x010a
        /*1692*/ 	.byte	0x3f
	.zero		1


	//   ....[82]....
        /*1694*/ 	.word	0x0001b6a0
        /*1698*/ 	.word	0x00000002
        /*169c*/ 	.word	0x00016800
        /*16a0*/ 	.short	0x010a
        /*16a2*/ 	.byte	0x3f
	.zero		1


	//   ....[83]....
        /*16a4*/ 	.word	0x0001b6f0
        /*16a8*/ 	.word	0x00000008
        /*16ac*/ 	.word	0x00016830
        /*16b0*/ 	.short	0x010a
        /*16b2*/ 	.byte	0x3f
	.zero		1


	//   ....[84]....
        /*16b4*/ 	.word	0x0001b740
        /*16b8*/ 	.word	0x00000003
        /*16bc*/ 	.word	0x00016830
        /*16c0*/ 	.short	0x010a
        /*16c2*/ 	.byte	0x3f
	.zero		1


	//   ....[85]....
        /*16c4*/ 	.word	0x0001b790
        /*16c8*/ 	.word	0x00000003
        /*16cc*/ 	.word	0x00016850
        /*16d0*/ 	.short	0x010a
        /*16d2*/ 	.byte	0x3f
	.zero		1


	//   ....[86]....
        /*16d4*/ 	.word	0x0001b7e0
        /*16d8*/ 	.word	0x00000000
        /*16dc*/ 	.word	0x00016830
        /*16e0*/ 	.short	0x010a
        /*16e2*/ 	.byte	0x3f
	.zero		1


	//   ....[87]....
        /*16e4*/ 	.word	0x0001b830
        /*16e8*/ 	.word	0x00000003
        /*16ec*/ 	.word	0x00016850
        /*16f0*/ 	.short	0x010a
        /*16f2*/ 	.byte	0x3f
	.zero		1


	//   ....[88]....
        /*16f4*/ 	.word	0x0001b880
        /*16f8*/ 	.word	0x0000000a
        /*16fc*/ 	.word	0x00016850
        /*1700*/ 	.short	0x010a
        /*1702*/ 	.byte	0x3f
	.zero		1


	//   ....[89]....
        /*1704*/ 	.word	0x0001c430
        /*1708*/ 	.word	0x00000010
        /*170c*/ 	.word	0x00016820
        /*1710*/ 	.short	0x010a
        /*1712*/ 	.byte	0x3f
	.zero		1


	//   ....[90]....
        /*1714*/ 	.word	0x0001c480
        /*1718*/ 	.word	0x00000006
        /*171c*/ 	.word	0x000168a0
        /*1720*/ 	.short	0x010a
        /*1722*/ 	.byte	0x3f
	.zero		1


	//   ....[91]....
        /*1724*/ 	.word	0x0001c4d0
        /*1728*/ 	.word	0x00000006
        /*172c*/ 	.word	0x000168c0
        /*1730*/ 	.short	0x010a
        /*1732*/ 	.byte	0x3f
	.zero		1


	//   ....[92]....
        /*1734*/ 	.word	0x0001c520
        /*1738*/ 	.word	0x00000006
        /*173c*/ 	.word	0x000168a0
        /*1740*/ 	.short	0x010a
        /*1742*/ 	.byte	0x3f
	.zero		1


	//   ....[93]....
        /*1744*/ 	.word	0x0001c570
        /*1748*/ 	.word	0x00000006
        /*174c*/ 	.word	0x000168c0
        /*1750*/ 	.short	0x010a
        /*1752*/ 	.byte	0x3f
	.zero		1


	//   ....[94]....
        /*1754*/ 	.word	0x0001c690
        /*1758*/ 	.word	0x00000003
        /*175c*/ 	.word	0x00016840
        /*1760*/ 	.short	0x010a
        /*1762*/ 	.byte	0x3f
	.zero		1


	//   ....[95]....
        /*1764*/ 	.word	0x0001e120
        /*1768*/ 	.word	0x00000010
        /*176c*/ 	.word	0x00016820
        /*1770*/ 	.short	0x010a
        /*1772*/ 	.byte	0x3f
	.zero		1


	//   ....[96]....
        /*1774*/ 	.word	0x0001e170
        /*1778*/ 	.word	0x00000005
        /*177c*/ 	.word	0x00016840
        /*1780*/ 	.short	0x010a
        /*1782*/ 	.byte	0x3f
	.zero		1


	//   ....[97]....
        /*1784*/ 	.word	0x0001eab0
        /*1788*/ 	.word	0x00000005
        /*178c*/ 	.word	0x00016860
        /*1790*/ 	.short	0x010a
        /*1792*/ 	.byte	0x3f
	.zero		1


	//   ....[98]....
        /*1794*/ 	.word	0x0001f420
        /*1798*/ 	.word	0x00000000
        /*179c*/ 	.word	0x00016860
        /*17a0*/ 	.short	0x010a
        /*17a2*/ 	.byte	0x3f
	.zero		1


	//   ....[99]....
        /*17a4*/ 	.word	0x00020700
        /*17a8*/ 	.word	0x00000005
        /*17ac*/ 	.word	0x00016820
        /*17b0*/ 	.short	0x010a
        /*17b2*/ 	.byte	0x3f
	.zero		1


	//   ....[100]....
        /*17b4*/ 	.word	0x000208a0
        /*17b8*/ 	.word	0x00000003
        /*17bc*/ 	.word	0x00016840
        /*17c0*/ 	.short	0x010a
        /*17c2*/ 	.byte	0x3f
	.zero		1


	//   ....[101]....
        /*17c4*/ 	.word	0x000208f0
        /*17c8*/ 	.word	0x00000017
        /*17cc*/ 	.word	0x00016840
        /*17d0*/ 	.short	0x010a
        /*17d2*/ 	.byte	0x3f
	.zero		1


	//   ....[102]....
        /*17d4*/ 	.word	0x00020940
        /*17d8*/ 	.word	0x00000003
        /*17dc*/ 	.word	0x00016860
        /*17e0*/ 	.short	0x010a
        /*17e2*/ 	.byte	0x3f
	.zero		1


	//----- nvinfo : EIATTR_NUM_MBARRIERS
	.align		4
.L_325:
        /*17e4*/ 	.byte	0x03, 0x38
        /*17e6*/ 	.short	0x0016


	//----- nvinfo : EIATTR_EXIT_INSTR_OFFSETS
	.align		4
        /*17e8*/ 	.byte	0x04, 0x1c
        /*17ea*/ 	.short	(.L_327 - .L_326)


	//   ....[0]....
.L_326:
        /*17ec*/ 	.word	0x0001a3d0


	//----- nvinfo : EIATTR_MAX_THREADS
	.align		4
.L_327:
        /*17f0*/ 	.byte	0x04, 0x05
        /*17f2*/ 	.short	(.L_329 - .L_328)
.L_328:
        /*17f4*/ 	.word	0x00000200
        /*17f8*/ 	.word	0x00000001
        /*17fc*/ 	.word	0x00000001


	//----- nvinfo : EIATTR_CRS_STACK_SIZE
	.align		4
.L_329:
        /*1800*/ 	.byte	0x04, 0x1e
        /*1802*/ 	.short	(.L_331 - .L_330)
.L_330:
        /*1804*/ 	.word	0x00000000


	//----- nvinfo : EIATTR_CBANK_PARAM_SIZE
	.align		4
.L_331:
        /*1808*/ 	.byte	0x03, 0x19
        /*180a*/ 	.short	0x0af0


	//----- nvinfo : EIATTR_PARAM_CBANK
	.align		4
        /*180c*/ 	.byte	0x04, 0x0a
        /*180e*/ 	.short	(.L_333 - .L_332)
	.align		4
.L_332:
        /*1810*/ 	.word	index@(.nv.constant0._ZN7cutlass13device_kernelIN5flash11enable_sm90INS1_16FlashAttnFwdSm90INS1_25CollectiveMainloopFwdSm90ILi2EN4cute5tupleIJNS5_1CILi1EEES8_S8_EEENS6_IJNS7_ILi192EEENS7_ILi128EEENS7_ILi64EEEEEELi64ENS_6half_tEfNS_4arch4Sm90ELb1ELb0ELb0ELb1ELb1ELb1ELb0ELb1ELb1ELb1ELb1ELb0EEENS1_21CollectiveEpilogueFwdINS6_IJSA_SC_SB_EEES9_SE_SG_Li384ELb1ELb1ELb1ELb0EEENS1_36VarlenDynamicPersistentTileSchedulerILi192ELi128ELi384ELi128ELb1ELb1ELb1ELb1ELb1ELb1EEEEEEEEEvNT_6ParamsE)
        /*1814*/ 	.short	0x0210
        /*1816*/ 	.short	0x0af0


	//----- nvinfo : EIATTR_SW_WAR
	.align		4
.L_333:
        /*1818*/ 	.byte	0x04, 0x36
        /*181a*/ 	.short	(.L_335 - .L_334)
.L_334:
        /*181c*/ 	.word	0x00000008
.L_335:


//--------------------- .nv.callgraph             --------------------------
	.section	.nv.callgraph,"",@"SHT_CUDA_CALLGRAPH"
	.align	4
	.sectionentsize	8
	.align		4
        /*0000*/ 	.word	0x00000000
	.align		4
        /*0004*/ 	.word	0xffffffff
	.align		4
        /*0008*/ 	.word	index@(_ZN7cutlass13device_kernelIN5flash11enable_sm90INS1_16FlashAttnFwdSm90INS1_25CollectiveMainloopFwdSm90ILi2EN4cute5tupleIJNS5_1CILi1EEES8_S8_EEENS6_IJNS7_ILi192EEENS7_ILi128EEENS7_ILi64EEEEEELi64ENS_6half_tEfNS_4arch4Sm90ELb0ELb0ELb0ELb0ELb1ELb0ELb0ELb1ELb1ELb1ELb1ELb0EEENS1_21CollectiveEpilogueFwdINS6_IJSA_SC_SB_EEES9_SE_SG_Li384ELb0ELb1ELb1ELb0EEENS1_19SingleTileSchedulerILb0ELb1ELb1ELi192EEEEEEEEEvNT_6ParamsE)
	.align		4
        /*000c*/ 	.word	index@(__assertfail)
	.align		4
        /*0010*/ 	.word	index@(_ZN7cutlass13device_kernelIN5flash11enable_sm90INS1_16FlashAttnFwdSm90INS1_25CollectiveMainloopFwdSm90ILi2EN4cute5tupleIJNS5_1CILi1EEES8_S8_EEENS6_IJNS7_ILi192EEENS7_ILi128EEENS7_ILi64EEEEEELi64ENS_6half_tEfNS_4arch4Sm90ELb0ELb0ELb0ELb1ELb1ELb0ELb0ELb1ELb1ELb1ELb1ELb0EEENS1_21CollectiveEpilogueFwdINS6_IJSA_SC_SB_EEES9_SE_SG_Li384ELb1ELb1ELb1ELb0EEENS1_36VarlenDynamicPersistentTileSchedulerILi192ELi128ELi384ELi128ELb1ELb1ELb1ELb0ELb1ELb1EEEEEEEEEvNT_6ParamsE)
	.align		4
        /*0014*/ 	.word	index@(__assertfail)
	.align		4
        /*0018*/ 	.word	index@(_ZN7cutlass13device_kernelIN5flash11enable_sm90INS1_16FlashAttnFwdSm90INS1_25CollectiveMainloopFwdSm90ILi2EN4cute5tupleIJNS5_1CILi1EEES8_S8_EEENS6_IJNS7_ILi192EEENS7_ILi128EEENS7_ILi64EEEEEELi64ENS_6half_tEfNS_4arch4Sm90ELb0ELb0ELb0ELb1ELb1ELb1ELb0ELb1ELb1ELb1ELb1ELb0EEENS1_21CollectiveEpilogueFwdINS6_IJSA_SC_SB_EEES9_SE_SG_Li384ELb1ELb1ELb1ELb0EEENS1_36VarlenDynamicPersistentTileSchedulerILi192ELi128ELi384ELi128ELb1ELb1ELb1ELb0ELb1ELb1EEEEEEEEEvNT_6ParamsE)
	.align		4
        /*001c*/ 	.word	index@(__assertfail)
	.align		4
        /*0020*/ 	.word	index@(_ZN7cutlass13device_kernelIN5flash11enable_sm90INS1_16FlashAttnFwdSm90INS1_25CollectiveMainloopFwdSm90ILi2EN4cute5tupleIJNS5_1CILi1EEES8_S8_EEENS6_IJNS7_ILi192EEENS7_ILi128EEENS7_ILi64EEEEEELi64ENS_6half_tEfNS_4arch4Sm90ELb0ELb1ELb0ELb0ELb1ELb0ELb0ELb1ELb1ELb1ELb1ELb0EEENS1_21CollectiveEpilogueFwdINS6_IJSA_SC_SB_EEES9_SE_SG_Li384ELb0ELb1ELb1ELb0EEENS1_19SingleTileSchedulerILb0ELb1ELb1ELi192EEEEEEEEEvNT_6ParamsE)
	.align		4
        /*0024*/ 	.word	index@(__assertfail)
	.align		4
        /*0028*/ 	.word	index@(_ZN7cutlass13device_kernelIN5flash11enable_sm90INS1_16FlashAttnFwdSm90INS1_25CollectiveMainloopFwdSm90ILi2EN4cute5tupleIJNS5_1CILi1EEES8_S8_EEENS6_IJNS7_ILi192EEENS7_ILi128EEENS7_ILi64EEEEEELi64ENS_6half_tEfNS_4arch4Sm90ELb0ELb1ELb0ELb1ELb1ELb0ELb0ELb1ELb1ELb1ELb1ELb0EEENS1_21CollectiveEpilogueFwdINS6_IJSA_SC_SB_EEES9_SE_SG_Li384ELb1ELb1ELb1ELb0EEENS1_36VarlenDynamicPersistentTileSchedulerILi192ELi128ELi384ELi128ELb1ELb1ELb1ELb1ELb0ELb1EEEEEEEEEvNT_6ParamsE)
	.align		4
        /*002c*/ 	.word	index@(__assertfail)
	.align		4
        /*0030*/ 	.word	index@(_ZN7cutlass13device_kernelIN5flash11enable_sm90INS1_16FlashAttnFwdSm90INS1_25CollectiveMainloopFwdSm90ILi2EN4cute5tupleIJNS5_1CILi1EEES8_S8_EEENS6_IJNS7_ILi192EEENS7_ILi128EEENS7_ILi64EEEEEELi64ENS_6half_tEfNS_4arch4Sm90ELb0ELb1ELb0ELb1ELb1ELb1ELb0ELb1ELb1ELb1ELb1ELb0EEENS1_21CollectiveEpilogueFwdINS6_IJSA_SC_SB_EEES9_SE_SG_Li384ELb1ELb1ELb1ELb0EEENS1_36VarlenDynamicPersistentTileSchedulerILi192ELi128ELi384ELi128ELb1ELb1ELb1ELb1ELb0ELb1EEEEEEEEEvNT_6ParamsE)
	.align		4
        /*0034*/ 	.word	index@(__assertfail)
	.align		4
        /*0038*/ 	.word	index@(_ZN7cutlass13device_kernelIN5flash11enable_sm90INS1_16FlashAttnFwdSm90INS1_25CollectiveMainloopFwdSm90ILi2EN4cute5tupleIJNS5_1CILi1EEES8_S8_EEENS6_IJNS7_ILi192EEENS7_ILi128EEENS7_ILi64EEEEEELi64ENS_6half_tEfNS_4arch4Sm90ELb1ELb0ELb0ELb0ELb1ELb0ELb0ELb1ELb1ELb1ELb1ELb0EEENS1_21CollectiveEpilogueFwdINS6_IJSA_SC_SB_EEES9_SE_SG_Li384ELb0ELb1ELb1ELb0EEENS1_19SingleTileSchedulerILb0ELb1ELb1ELi192EEEEEEEEEvNT_6ParamsE)
	.align		4
        /*003c*/ 	.word	index@(__assertfail)
	.align		4
        /*0040*/ 	.word	index@(_ZN7cutlass13device_kernelIN5flash11enable_sm90INS1_16FlashAttnFwdSm90INS1_25CollectiveMainloopFwdSm90ILi2EN4cute5tupleIJNS5_1CILi1EEES8_S8_EEENS6_IJNS7_ILi192EEENS7_ILi128EEENS7_ILi64EEEEEELi64ENS_6half_tEfNS_4arch4Sm90ELb1ELb0ELb0ELb1ELb1ELb0ELb0ELb1ELb1ELb1ELb1ELb0EEENS1_21CollectiveEpilogueFwdINS6_IJSA_SC_SB_EEES9_SE_SG_Li384ELb1ELb1ELb1ELb0EEENS1_36VarlenDynamicPersistentTileSchedulerILi192ELi128ELi384ELi128ELb1ELb1ELb1ELb1ELb1ELb1EEEEEEEEEvNT_6ParamsE)
	.align		4
        /*0044*/ 	.word	index@(__assertfail)
	.align		4
        /*0048*/ 	.word	index@(_ZN7cutlass13device_kernelIN5flash11enable_sm90INS1_16FlashAttnFwdSm90INS1_25CollectiveMainloopFwdSm90ILi2EN4cute5tupleIJNS5_1CILi1EEES8_S8_EEENS6_IJNS7_ILi192EEENS7_ILi128EEENS7_ILi64EEEEEELi64ENS_6half_tEfNS_4arch4Sm90ELb1ELb0ELb0ELb1ELb1ELb1ELb0ELb1ELb1ELb1ELb1ELb0EEENS1_21CollectiveEpilogueFwdINS6_IJSA_SC_SB_EEES9_SE_SG_Li384ELb1ELb1ELb1ELb0EEENS1_36VarlenDynamicPersistentTileSchedulerILi192ELi128ELi384ELi128ELb1ELb1ELb1ELb1ELb1ELb1EEEEEEEEEvNT_6ParamsE)
	.align		4
        /*004c*/ 	.word	index@(__assertfail)
	.align		4
        /*0050*/ 	.word	0x00000000
	.align		4
        /*0054*/ 	.word	0xfffffffe
	.align		4
        /*0058*/ 	.word	0x00000000
	.align		4
        /*005c*/ 	.word	0xfffffffd
	.align		4
        /*0060*/ 	.word	0x00000000
	.align		4
        /*0064*/ 	.word	0xfffffffc


//--------------------- .nv.constant4             --------------------------
	.section	.nv.constant4,"a",@progbits
	.align	8
	.align		8
.nv.constant4:
        /*0000*/ 	.dword	__assertfail
	.align		8
        /*0008*/ 	.dword	__unnamed_1
	.align		8
        /*0010*/ 	.dword	__unnamed_2
	.align		8
        /*0018*/ 	.dword	__unnamed_3
	.align		8
        /*0020*/ 	.dword	__unnamed_4
	.align		8
        /*0028*/ 	.dword	__unnamed_5
	.align		8
        /*0030*/ 	.dword	_ZN77_INTERNAL_7b75b4a3_41_flash_fwd_hdim64_fp16_paged_split_sm90_cu_9d2915ae_34414cuda3std3__45__cpo5beginE
	.align		8
        /*0038*/ 	.dword	_ZN77_INTERNAL_7b75b4a3_41_flash_fwd_hdim64_fp16_paged_split_sm90_cu_9d2915ae_34414cuda3std3__45__cpo3endE
	.align		8
        /*0040*/ 	.dword	_ZN77_INTERNAL_7b75b4a3_41_flash_fwd_hdim64_fp16_paged_split_sm90_cu_9d2915ae_34414cuda3std3__45__cpo6cbeginE
	.align		8
        /*0048*/ 	.dword	_ZN77_INTERNAL_7b75b4a3_41_flash_fwd_hdim64_fp16_paged_split_sm90_cu_9d2915ae_34414cuda3std3__45__cpo4cendE
	.align		8
        /*0050*/ 	.dword	_ZN77_INTERNAL_7b75b4a3_41_flash_fwd_hdim64_fp16_paged_split_sm90_cu_9d2915ae_34414cuda3std3__479_GLOBAL__N__7b75b4a3_41_flash_fwd_hdim64_fp16_paged_split_sm90_cu_9d2915ae_34416ignoreE
	.align		8
        /*0058*/ 	.dword	_ZN77_INTERNAL_7b75b4a3_41_flash_fwd_hdim64_fp16_paged_split_sm90_cu_9d2915ae_34414cuda3std3__419piecewise_constructE
	.align		8
        /*0060*/ 	.dword	_ZN77_INTERNAL_7b75b4a3_41_flash_fwd_hdim64_fp16_paged_split_sm90_cu_9d2915ae_34414cuda3std3__48in_placeE
	.align		8
        /*0068*/ 	.dword	_ZN77_INTERNAL_7b75b4a3_41_flash_fwd_hdim64_fp16_paged_split_sm90_cu_9d2915ae_34414cuda3std6ranges3__45__cpo4swapE
	.align		8
        /*0070*/ 	.dword	_ZN77_INTERNAL_7b75b4a3_41_flash_fwd_hdim64_fp16_paged_split_sm90_cu_9d2915ae_34414cuda3std6ranges3__45__cpo9iter_moveE
	.align		8
        /*0078*/ 	.dword	_ZN77_INTERNAL_7b75b4a3_41_flash_fwd_hdim64_fp16_paged_split_sm90_cu_9d2915ae_34414cute7productE
	.align		8
        /*0080*/ 	.dword	_ZN77_INTERNAL_7b75b4a3_41_flash_fwd_hdim64_fp16_paged_split_sm90_cu_9d2915ae_34414cute1_E
	.align		8
        /*0088*/ 	.dword	$str$23
	.align		8
        /*0090*/ 	.dword	$str$24


//--------------------- .text._ZN7cutlass13device_kernelIN5flash11enable_sm90INS1_16FlashAttnFwdSm90INS1_25CollectiveMainloopFwdSm90ILi2EN4cute5tupleIJNS5_1CILi1EEES8_S8_EEENS6_IJNS7_ILi192EEENS7_ILi128EEENS7_ILi64EEEEEELi64ENS_6half_tEfNS_4arch4Sm90ELb0ELb0ELb0ELb0ELb1ELb0ELb0ELb1ELb1ELb1ELb1ELb0EEENS1_21CollectiveEpilogueFwdINS6_IJSA_SC_SB_EEES9_SE_SG_Li384ELb0ELb1ELb1ELb0EEENS1_19SingleTileSchedulerILb0ELb1ELb1ELi192EEEEEEEEEvNT_6ParamsE --------------------------
	.section	.text._ZN7cutlass13device_kernelIN5flash11enable_sm90INS1_16FlashAttnFwdSm90INS1_25CollectiveMainloopFwdSm90ILi2EN4cute5tupleIJNS5_1CILi1EEES8_S8_EEENS6_IJNS7_ILi192EEENS7_ILi128EEENS7_ILi64EEEEEELi64ENS_6half_tEfNS_4arch4Sm90ELb0ELb0ELb0ELb0ELb1ELb0ELb0ELb1ELb1ELb1ELb1ELb0EEENS1_21CollectiveEpilogueFwdINS6_IJSA_SC_SB_EEES9_SE_SG_Li384ELb0ELb1ELb1ELb0EEENS1_19SingleTileSchedulerILb0ELb1ELb1ELi192EEEEEEEEEvNT_6ParamsE,"ax",@progbits
	.align	128
.text._ZN7cutlass13device_kernelIN5flash11enable_sm90INS1_16FlashAttnFwdSm90INS1_25CollectiveMainloopFwdSm90ILi2EN4cute5tupleIJNS5_1CILi1EEES8_S8_EEENS6_IJNS7_ILi192EEENS7_ILi128EEENS7_ILi64EEEEEELi64ENS_6half_tEfNS_4arch4Sm90ELb0ELb0ELb0ELb0ELb1ELb0ELb0ELb1ELb1ELb1ELb1ELb0EEENS1_21CollectiveEpilogueFwdINS6_IJSA_SC_SB_EEES9_SE_SG_Li384ELb0ELb1ELb1ELb0EEENS1_19SingleTileSchedulerILb0ELb1ELb1ELi192EEEEEEEEEvNT_6ParamsE:
        .type           _ZN7cutlass13device_kernelIN5flash11enable_sm90INS1_16FlashAttnFwdSm90INS1_25CollectiveMainloopFwdSm90ILi2EN4cute5tupleIJNS5_1CILi1EEES8_S8_EEENS6_IJNS7_ILi192EEENS7_ILi128EEENS7_ILi64EEEEEELi64ENS_6half_tEfNS_4arch4Sm90ELb0ELb0ELb0ELb0ELb1ELb0ELb0ELb1ELb1ELb1ELb1ELb0EEENS1_21CollectiveEpilogueFwdINS6_IJSA_SC_SB_EEES9_SE_SG_Li384ELb0ELb1ELb1ELb0EEENS1_19SingleTileSchedulerILb0ELb1ELb1ELi192EEEEEEEEEvNT_6ParamsE,@function
        .size           _ZN7cutlass13device_kernelIN5flash11enable_sm90INS1_16FlashAttnFwdSm90INS1_25CollectiveMainloopFwdSm90ILi2EN4cute5tupleIJNS5_1CILi1EEES8_S8_EEENS6_IJNS7_ILi192EEENS7_ILi128EEENS7_ILi64EEEEEELi64ENS_6half_tEfNS_4arch4Sm90ELb0ELb0ELb0ELb0ELb1ELb0ELb0ELb1ELb1ELb1ELb1ELb0EEENS1_21CollectiveEpilogueFwdINS6_IJSA_SC_SB_EEES9_SE_SG_Li384ELb0ELb1ELb1ELb0EEENS1_19SingleTileSchedulerILb0ELb1ELb1ELi192EEEEEEEEEvNT_6ParamsE,(.L_x_3166 - _ZN7cutlass13device_kernelIN5flash11enable_sm90INS1_16FlashAttnFwdSm90INS1_25CollectiveMainloopFwdSm90ILi2EN4cute5tupleIJNS5_1CILi1EEES8_S8_EEENS6_IJNS7_ILi192EEENS7_ILi128EEENS7_ILi64EEEEEELi64ENS_6half_tEfNS_4arch4Sm90ELb0ELb0ELb0ELb0ELb1ELb0ELb0ELb1ELb1ELb1ELb1ELb0EEENS1_21CollectiveEpilogueFwdINS6_IJSA_SC_SB_EEES9_SE_SG_Li384ELb0ELb1ELb1ELb0EEENS1_19SingleTileSchedulerILb0ELb1ELb1ELi192EEEEEEEEEvNT_6ParamsE)
        .other          _ZN7cutlass13device_kernelIN5flash11enable_sm90INS1_16FlashAttnFwdSm90INS1_25CollectiveMainloopFwdSm90ILi2EN4cute5tupleIJNS5_1CILi1EEES8_S8_EEENS6_IJNS7_ILi192EEENS7_ILi128EEENS7_ILi64EEEEEELi64ENS_6half_tEfNS_4arch4Sm90ELb0ELb0ELb0ELb0ELb1ELb0ELb0ELb1ELb1ELb1ELb1ELb0EEENS1_21CollectiveEpilogueFwdINS6_IJSA_SC_SB_EEES9_SE_SG_Li384ELb0ELb1ELb1ELb0EEENS1_19SingleTileSchedulerILb0ELb1ELb1ELi192EEEEEEEEEvNT_6ParamsE,@"STO_CUDA_ENTRY STV_DEFAULT"
_ZN7cutlass13device_kernelIN5flash11enable_sm90INS1_16FlashAttnFwdSm90INS1_25CollectiveMainloopFwdSm90ILi2EN4cute5tupleIJNS5_1CILi1EEES8_S8_EEENS6_IJNS7_ILi192EEENS7_ILi128EEENS7_ILi64EEEEEELi64ENS_6half_tEfNS_4arch4Sm90ELb0ELb0ELb0ELb0ELb1ELb0ELb0ELb1ELb1ELb1ELb1ELb0EEENS1_21CollectiveEpilogueFwdINS6_IJSA_SC_SB_EEES9_SE_SG_Li384ELb0ELb1ELb1ELb0EEENS1_19SingleTileSchedulerILb0ELb1ELb1ELi192EEEEEEEEEvNT_6ParamsE:
[----:B------:R-:W0:Y:S02]  /*0000*/  LDC R1, c[0x0][0x28] ;  /* 0x00000a00ff017b82 */ /* 0x000e240000000800 */
[----:B0-----:R-:W-:Y:S01]  /*0010*/  VIADD R1, R1, 0xfffffff8 ;  /* 0xfffffff801017836 */ /* 0x001fe20000000000 */
[----:B------:R-:W0:Y:S01]  /*0020*/  S2R R22, SR_TID.X ;  /* 0x0000000000167919 */ /* 0x000e220000002100 */
[----:B------:R-:W-:Y:S01]  /*0030*/  ELECT P0, URZ, PT ;  /* 0x00000000003f782f */ /* 0x000fe20003800000 */
[----:B------:R-:W-:Y:S01]  /*0040*/  UMOV UR4, 0x80 ;  /* 0x0000008000047882 */ /* 0x000fe20000000000 */
[----:B------:R-:W-:Y:S01]  /*0050*/  UMOV UR7, 0x180 ;  /* 0x0000018000077882 */ /* 0x000fe20000000000 */
[--C-:B0-----:R-:W-:Y:S02]  /*0060*/  SHF.R.U32.HI R0, RZ, 0x5, R22.reuse ;  /* 0x00000005ff007819 */ /* 0x101fe40000011616 */
[----:B------:R-:W-:-:S03]  /*0070*/  SHF.R.U32.HI R16, RZ, 0x7, R22 ;  /* 0x00000007ff107819 */ /* 0x000fc60000011616 */
[----:B------:R-:W0:Y:S04]  /*0080*/  SHFL.IDX PT, R2, R0, RZ, 0x1f ;  /* 0x00001fff00027589 */ /* 0x000e2800000e0000 */
[----:B------:R1:W2:Y:S01]  /*0090*/  SHFL.IDX PT, R3, R16, RZ, 0x1f ;  /* 0x00001fff10037589 */ /* 0x0002a200000e0000 */
[C---:B0-----:R-:W-:Y:S02]  /*00a0*/  ISETP.NE.OR P0, PT, R2.reuse, RZ, !P0 ;  /* 0x000000ff0200720c */ /* 0x041fe40004705670 */
[----:B------:R-:W-:-:S11]  /*00b0*/  ISETP.NE.AND P1, PT, R2, RZ, PT ;  /* 0x000000ff0200720c */ /* 0x000fd60003f25270 */
[----:B------:R-:W-:Y:S01]  /*00c0*/  VOTEU.ALL UP0, P0 ;  /* 0x00000000003f7886 */ /* 0x000fe20000000000 */
[----:B------:R-:W-:-:S04]  /*00d0*/  VOTEU.ALL UP1, P0 ;  /* 0x00000000003f7886 */ /* 0x000fc80000020000 */
[----:B------:R-:W0:Y:S01]  /*00e0*/  @!UP0 S2UR UR8, SR_CgaCtaId ;  /* 0x00000000000889c3 */ /* 0x000e220000008800 */
[----:B------:R-:W-:Y:S01]  /*00f0*/  @!UP0 UMOV UR6, 0x400 ;  /* 0x0000040000068882 */ /* 0x000fe20000000000 */
[----:B------:R-:W-:-:S04]  /*0100*/  @!UP0 UIADD3 UR4, -UR4, 0x100000, URZ ;  /* 0x0010000004048890 */ /* 0x000fc8000fffe13f */
[----:B------:R-:W-:Y:S02]  /*0110*/  @!UP0 USHF.L.U32 UR5, UR4, 0xb, URZ ;  /* 0x0000000b04058899 */ /* 0x000fe4000800063f */
[----:B------:R-:W-:Y:S02]  /*0120*/  @!UP0 USHF.L.U32 UR4, UR4, 0x1, URZ ;  /* 0x0000000104048899 */ /* 0x000fe4000800063f */
[----:B0-----:R-:W-:Y:S02]  /*0130*/  @!UP0 ULEA UR8, UR8, UR6, 0x18 ;  /* 0x0000000608088291 */ /* 0x001fe4000f8ec03f */
[----:B------:R-:W-:-:S04]  /*0140*/  @!UP0 UIADD3 UR6, -UR7, 0x100000, URZ ;  /* 0x0010000007068890 */ /* 0x000fc8000fffe13f */
[----:B------:R-:W-:Y:S02]  /*0150*/  @!UP0 USHF.L.U32 UR7, UR6, 0xb, URZ ;  /* 0x0000000b06078899 */ /* 0x000fe4000800063f */
[----:B------:R-:W-:Y:S01]  /*0160*/  @!UP0 USHF.L.U32 UR6, UR6, 0x1, URZ ;  /* 0x0000000106068899 */ /* 0x000fe2000800063f */
[----:B------:R-:W-:-:S05]  /*0170*/  VOTEU.ALL UP0, P0 ;  /* 0x00000000003f7886 */ /* 0x000fca0000000000 */
[----:B------:R1:W0:Y:S06]  /*0180*/  @!UP0 SYNCS.EXCH.64 URZ, [UR8+0x16800], UR4 ;  /* 0x01680004083f85b2 */ /* 0x00022c0008000100 */
[----:B------:R1:W3:Y:S02]  /*0190*/  @!UP1 SYNCS.EXCH.64 URZ, [UR8+0x16820], UR6 ;  /* 0x01682006083f95b2 */ /* 0x0002e40008000100 */
[----:B-12---:R-:W-:Y:S05]  /*01a0*/  @P1 BRA `(.L_x_0) ;  /* 0x0000000000481947 */ /* 0x006fea0003800000 */
[----:B------:R-:W1:Y:S01]  /*01b0*/  S2UR UR5, SR_CgaCtaId ;  /* 0x00000000000579c3 */ /* 0x000e620000008800 */
[----:B------:R-:W-:Y:S01]  /*01c0*/  UMOV UR4, 0x400 ;  /* 0x0000040000047882 */ /* 0x000fe20000000000 */
[----:B------:R-:W-:Y:S01]  /*01d0*/  UMOV UR6, 0x80 ;  /* 0x0000008000067882 */ /* 0x000fe20000000000 */
[----:B------:R-:W-:Y:S01]  /*01e0*/  UMOV UR7, 0x180 ;  /* 0x0000018000077882 */ /* 0x000fe20000000000 */
[----:B------:R-:W-:Y:S01]  /*01f0*/  ELECT P0, URZ, PT ;  /* 0x00000000003f782f */ /* 0x000fe20003800000 */
[----:B-1----:R-:W-:Y:S02]  /*0200*/  ULEA UR8, UR5, UR4, 0x18 ;  /* 0x0000000405087291 */ /* 0x002fe4000f8ec03f */
[----:B------:R-:W-:-:S04]  /*0210*/  UIADD3 UR4, -UR6, 0x100000, URZ ;  /* 0x0010000006047890 */ /* 0x000fc8000fffe13f */
[----:B------:R-:W-:Y:S02]  /*0220*/  USHF.L.U32 UR5, UR4, 0xb, URZ ;  /* 0x0000000b04057899 */ /* 0x000fe4000800063f */
[----:B------:R-:W-:Y:S02]  /*0230*/  USHF.L.U32 UR4, UR4, 0x1, URZ ;  /* 0x0000000104047899 */ /* 0x000fe4000800063f */
[----:B------:R-:W-:-:S04]  /*0240*/  UIADD3 UR6, -UR7, 0x100000, URZ ;  /* 0x0010000007067890 */ /* 0x000fc8000fffe13f */
[----:B------:R-:W-:Y:S02]  /*0250*/  USHF.L.U32 UR7, UR6, 0xb, URZ ;  /* 0x0000000b06077899 */ /* 0x000fe4000800063f */
[----:B------:R-:W-:Y:S01]  /*0260*/  USHF.L.U32 UR6, UR6, 0x1, URZ ;  /* 0x0000000106067899 */ /* 0x000fe2000800063f */
[----:B------:R-:W1:Y:S03]  /*0270*/  FENCE.VIEW.ASYNC.S ;  /* 0x00000000000073c6 */ /* 0x000e660000000000 */
[----:B-1----:R1:W2:Y:S08]  /*0280*/  SYNCS.EXCH.64 URZ, [UR8+0x16830], UR4 ;  /* 0x01683004083f75b2 */ /* 0x0022b00008000100 */
[----:B------:R1:W4:Y:S01]  /*0290*/  SYNCS.EXCH.64 URZ, [UR8+0x16840], UR6 ;  /* 0x01684006083f75b2 */ /* 0x0003220008000100 */
[----:B------:R1:W0:Y:S01]  /*02a0*/  SYNCS.EXCH.64 URZ, [UR8+0x16838], UR4 ;  /* 0x01683804083f75b2 */ /* 0x0002220008000100 */
[----:B------:R1:W0:Y:S01]  /*02b0*/  SYNCS.EXCH.64 URZ, [UR8+0x16848], UR6 ;  /* 0x01684806083f75b2 */ /* 0x0002220008000100 */
[----:B------:R-:W-:Y:S01]  /*02c0*/  NOP ;  /* 0x0000000000007918 */ /* 0x000fe20000000000 */
.L_x_0:
[----:B------:R-:W5:Y:S01]  /*02d0*/  SHFL.IDX PT, R2, R0, RZ, 0x1f ;  /* 0x00001fff00027589 */ /* 0x000f6200000e0000 */
[----:B------:R-:W-:Y:S01]  /*02e0*/  NOP ;  /* 0x0000000000007918 */ /* 0x000fe20000000000 */
[----:B-----5:R-:W-:-:S13]  /*02f0*/  ISETP.NE.AND P0, PT, R2, RZ, PT ;  /* 0x000000ff0200720c */ /* 0x020fda0003f05270 */
[----:B------:R-:W-:Y:S05]  /*0300*/  @P0 BRA `(.L_x_1) ;  /* 0x0000000000480947 */ /* 0x000fea0003800000 */
[----:B-1----:R-:W1:Y:S01]  /*0310*/  S2UR UR5, SR_CgaCtaId ;  /* 0x00000000000579c3 */ /* 0x002e620000008800 */
        /* <DEDUP_REMOVED lines=12> */
[----:B-1----:R1:W0:Y:S08]  /*03e0*/  SYNCS.EXCH.64 URZ, [UR8+0x16850], UR4 ;  /* 0x01685004083f75b2 */ /* 0x0022300008000100 */
[----:B------:R1:W0:Y:S01]  /*03f0*/  SYNCS.EXCH.64 URZ, [UR8+0x16860], UR6 ;  /* 0x01686006083f75b2 */ /* 0x0002220008000100 */
[----:B------:R1:W0:Y:S01]  /*0400*/  SYNCS.EXCH.64 URZ, [UR8+0x16858], UR4 ;  /* 0x01685804083f75b2 */ /* 0x0002220008000100 */
[----:B------:R1:W0:Y:S01]  /*0410*/  SYNCS.EXCH.64 URZ, [UR8+0x16868], UR6 ;  /* 0x01686806083f75b2 */ /* 0x0002220008000100 */
[----:B------:R-:W-:Y:S01]  /*0420*/  NOP ;  /* 0x0000000000007918 */ /* 0x000fe20000000000 */
.L_x_1:
[----:B------:R-:W5:Y:S01]  /*0430*/  SHFL.IDX PT, R2, R0, RZ, 0x1f ;  /* 0x00001fff00027589 */ /* 0x000f6200000e0000 */
[----:B------:R-:W-:Y:S01]  /*0440*/  NOP ;  /* 0x0000000000007918 */ /* 0x000fe20000000000 */
[----:B-----5:R-:W-:-:S13]  /*0450*/  ISETP.NE.AND P0, PT, R2, RZ, PT ;  /* 0x000000ff0200720c */ /* 0x020fda0003f05270 */
[----:B------:R-:W-:Y:S05]  /*0460*/  @P0 BRA `(.L_x_2) ;  /* 0x0000000000380947 */ /* 0x000fea0003800000 */
[----:B-1----:R-:W1:Y:S01]  /*0470*/  S2UR UR5, SR_CgaCtaId ;  /* 0x00000000000579c3 */ /* 0x002e620000008800 */
[----:B------:R-:W-:Y:S01]  /*0480*/  UMOV UR4, 0x400 ;  /* 0x0000040000047882 */ /* 0x000fe20000000000 */
[----:B------:R-:W-:Y:S01]  /*0490*/  UMOV UR7, 0x80 ;  /* 0x0000008000077882 */ /* 0x000fe20000000000 */
[----:B------:R-:W-:Y:S01]  /*04a0*/  ELECT P0, URZ, PT ;  /* 0x00000000003f782f */ /* 0x000fe20003800000 */
[----:B-1----:R-:W-:Y:S02]  /*04b0*/  ULEA UR6, UR5, UR4, 0x18 ;  /* 0x0000000405067291 */ /* 0x002fe4000f8ec03f */
[----:B------:R-:W-:-:S04]  /*04c0*/  UIADD3 UR4, -UR7, 0x100000, URZ ;  /* 0x0010000007047890 */ /* 0x000fc8000fffe13f */
[----:B------:R-:W-:Y:S02]  /*04d0*/  USHF.L.U32 UR5, UR4, 0xb, URZ ;  /* 0x0000000b04057899 */ /* 0x000fe4000800063f */
[----:B------:R-:W-:Y:S01]  /*04e0*/  USHF.L.U32 UR4, UR4, 0x1, URZ ;  /* 0x0000000104047899 */ /* 0x000fe2000800063f */
[----:B------:R-:W1:Y:S11]  /*04f0*/  FENCE.VIEW.ASYNC.S ;  /* 0x00000000000073c6 */ /* 0x000e760000000000 */
[----:B-1----:R1:W0:Y:S01]  /*0500*/  SYNCS.EXCH.64 URZ, [UR6+0x16870], UR4 ;  /* 0x01687004063f75b2 */ /* 0x0022220008000100 */
[----:B------:R1:W0:Y:S01]  /*0510*/  SYNCS.EXCH.64 URZ, [UR6+0x16880], UR4 ;  /* 0x01688004063f75b2 */ /* 0x0002220008000100 */
[----:B------:R1:W0:Y:S01]  /*0520*/  SYNCS.EXCH.64 URZ, [UR6+0x16878], UR4 ;  /* 0x01687804063f75b2 */ /* 0x0002220008000100 */
[----:B------:R1:W0:Y:S01]  /*0530*/  SYNCS.EXCH.64 URZ, [UR6+0x16888], UR4 ;  /* 0x01688804063f75b2 */ /* 0x0002220008000100 */
[----:B------:R-:W-:Y:S01]  /*0540*/  NOP ;  /* 0x0000000000007918 */ /* 0x000fe20000000000 */
.L_x_2:
        /* <DEDUP_REMOVED lines=22> */
.L_x_3:
[----:B------:R-:W5:Y:S01]  /*06b0*/  SHFL.IDX PT, R2, R0, RZ, 0x1f ;  /* 0x00001fff00027589 */ /* 0x000f6200000e0000 */
[----:B------:R-:W-:Y:S01]  /*06c0*/  R2UR UR9, R3 ;  /* 0x00000000030972ca */ /* 0x000fe200000e0000 */
        /* <DEDUP_REMOVED lines=21> */
.L_x_4:
[----:B------:R-:W-:Y:S01]  /*0820*/  UISETP.NE.AND UP0, UPT, UR9, URZ, UPT ;  /* 0x0000003f0900728c */ /* 0x000fe2000bf05270 */
[----:B------:R-:W-:Y:S01]  /*0830*/  NOP ;  /* 0x0000000000007918 */ /* 0x000fe20000000000 */
[----:B------:R-:W-:Y:S01]  /*0840*/  UMOV UR41, 0x1 ;  /* 0x0000000100297882 */ /* 0x000fe20000000000 */
[----:B------:R-:W-:Y:S01]  /*0850*/  ULDC.64 UR38, c[0x0][0x208] ;  /* 0x0000820000267ab9 */ /* 0x000fe20000000a00 */
[----:B------:R-:W-:Y:S01]  /*0860*/  USEL UR41, UR41, 0x2, !UP0 ;  /* 0x0000000229297887 */ /* 0x000fe2000c000000 */
[----:B------:R-:W-:Y:S01]  /*0870*/  BSSY B6, `(.L_x_5) ;  /* 0x00009dc000067945 */ /* 0x000fe20003800000 */
[----:B0-234-:R-:W-:Y:S01]  /*0880*/  BAR.SYNC.DEFER_BLOCKING 0x0 ;  /* 0x0000000000007b1d */ /* 0x01dfe20000010000 */
[----:B------:R-:W-:-:S13]  /*0890*/  PLOP3.LUT P0, PT, PT, PT, UP0, 0x80, 0x0 ;  /* 0x000000000000781c */ /* 0x000fda0003f0f008 */
[----:B------:R-:W-:Y:S05]  /*08a0*/  @!P0 BRA `(.L_x_6) ;  /* 0x0000006000788947 */ /* 0x000fea0003800000 */
.L_x_7:
[----:B------:R-:W-:-:S08]  /*08b0*/  NOP ;  /* 0x0000000000007918 */ /* 0x000fd00000000000 */
[----:B------:R-:W0:Y:S02]  /*08c0*/  USETMAXREG.TRY_ALLOC.CTAPOOL UP0, 0xa0 ;  /* 0x000000a0000079c8 */ /* 0x000e240008000600 */
[----:B0-----:R-:W-:-:S13]  /*08d0*/  PLOP3.LUT P0, PT, PT, PT, UP0, 0x80, 0x0 ;  /* 0x000000000000781c */ /* 0x001fda0003f0f008 */
[----:B------:R-:W-:Y:S05]  /*08e0*/  @!P0 BRA `(.L_x_7) ;  /* 0xfffffffc00f08947 */ /* 0x000fea000383ffff */
[----:B-1----:R-:W0:Y:S01]  /*08f0*/  S2UR UR6, SR_CTAID.Y ;  /* 0x00000000000679c3 */ /* 0x002e220000002600 */
[----:B------:R-:W-:Y:S01]  /*0900*/  LOP3.LUT R0, R22, 0xffffff80, RZ, 0xc0, !PT ;  /* 0xffffff8016007812 */ /* 0x000fe200078ec0ff */
[----:B------:R-:W-:Y:S02]  /*0910*/  ULDC UR7, c[0x0][0xc50] ;  /* 0x0003140000077ab9 */ /* 0x000fe40000000800 */
[----:B------:R-:W-:-:S04]  /*0920*/  UISETP.NE.AND UP0, UPT, UR7, 0x1, UPT ;  /* 0x000000010700788c */ /* 0x000fc8000bf05270 */
[----:B------:R-:W-:Y:S08]  /*0930*/  BAR.ARV 0x8, 0x200 ;  /* 0x0208000000007b1d */ /* 0x000ff00000002000 */
[----:B------:R-:W1:Y:S01]  /*0940*/  S2UR UR8, SR_CTAID.Z ;  /* 0x00000000000879c3 */ /* 0x000e620000002700 */
[----:B------:R-:W-:Y:S01]  /*0950*/  ISETP.NE.AND P0, PT, R0, 0x80, PT ;  /* 0x000000800000780c */ /* 0x000fe20003f05270 */
[----:B------:R-:W-:Y:S01]  /*0960*/  @UP0 ULDC UR4, c[0x0][0xc54] ;  /* 0x0003150000040ab9 */ /* 0x000fe20000000800 */
[----:B------:R-:W-:Y:S01]  /*0970*/  @UP0 ULDC UR9, c[0x0][0xc58] ;  /* 0x0003160000090ab9 */ /* 0x000fe20000000800 */
[----:B0-----:R-:W-:-:S10]  /*0980*/  UIMAD.WIDE.U32 UR4, UR6, UR4, URZ ;  /* 0x00000004060472a5 */ /* 0x001fd4000f8e003f */
[----:B------:R-:W-:Y:S06]  /*0990*/  @!P0 BAR.ARV 0x9, 0x100 ;  /* 0x0244000000008b1d */ /* 0x000fec0000002000 */
[----:B------:R-:W-:Y:S01]  /*09a0*/  UMOV UR36, UR6 ;  /* 0x0000000600247c82 */ /* 0x000fe20008000000 */
[----:B------:R-:W-:Y:S01]  /*09b0*/  @UP0 USHF.R.U32.HI UR36, URZ, UR9, UR5 ;  /* 0x000000093f240299 */ /* 0x000fe20008011605 */
[----:B-1----:R-:W-:-:S03]  /*09c0*/  ISETP.LE.AND P0, PT, RZ, UR8, PT ;  /* 0x00000008ff007c0c */ /* 0x002fc6000bf03270 */
[----:B------:R-:W-:-:S04]  /*09d0*/  UIADD3 UR4, -UR36, URZ, URZ ;  /* 0x0000003f24047290 */ /* 0x000fc8000fffe13f */
[----:B------:R-:W-:-:S06]  /*09e0*/  UIMAD UR7, UR7, UR4, UR6 ;  /* 0x00000004070772a4 */ /* 0x000fcc000f8e0206 */
[----:B------:R-:W-:Y:S06]  /*09f0*/  @!P0 BRA `(.L_x_8) ;  /* 0x0000009c000c8947 */ /* 0x000fec0003800000 */
[----:B------:R-:W-:Y:S01]  /*0a00*/  ULDC.64 UR4, c[0x0][0x418] ;  /* 0x0001060000047ab9 */ /* 0x000fe20000000a00 */
[----:B------:R-:W-:Y:S01]  /*0a10*/  ULDC UR42, c[0x0][0x424] ;  /* 0x00010900002a7ab9 */ /* 0x000fe20000000800 */
[----:B------:R-:W-:Y:S02]  /*0a20*/  UISETP.NE.U32.AND UP0, UPT, UR4, URZ, UPT ;  /* 0x0000003f0400728c */ /* 0x000fe4000bf05070 */
[----:B------:R-:W-:Y:S02]  /*0a30*/  ULOP3.LUT UR37, UR7, 0xffff, URZ, 0xc0, !UPT ;  /* 0x0000ffff07257892 */ /* 0x000fe4000f8ec03f */
[----:B------:R-:W-:Y:S01]  /*0a40*/  UISETP.NE.AND.EX UP0, UPT, UR5, URZ, UPT, UP0 ;  /* 0x0000003f0500728c */ /* 0x000fe2000bf05300 */
[----:B------:R-:W-:-:S03]  /*0a50*/  ULDC UR4, c[0x0][0x2f0] ;  /* 0x0000bc0000047ab9 */ /* 0x000fc60000000800 */
[----:B------:R-:W-:-:S04]  /*0a60*/  USEL UR42, UR42, 0x1, UP0 ;  /* 0x000000012a2a7887 */ /* 0x000fc80008000000 */
[----:B------:R-:W-:-:S04]  /*0a70*/  UIMAD UR42, UR42, UR4, URZ ;  /* 0x000000042a2a72a4 */ /* 0x000fc8000f8e023f */
[----:B------:R-:W-:Y:S02]  /*0a80*/  UISETP.GE.AND UP0, UPT, UR42, 0x1, UPT ;  /* 0x000000012a00788c */ /* 0x000fe4000bf06270 */
[----:B------:R-:W-:-:S04]  /*0a90*/  UIADD3 UR4, UR42, 0x7f, URZ ;  /* 0x0000007f2a047890 */ /* 0x000fc8000fffe03f */
[----:B------:R-:W-:Y:S01]  /*0aa0*/  PLOP3.LUT P0, PT, PT, PT, UP0, 0x80, 0x0 ;  /* 0x000000000000781c */ /* 0x000fe20003f0f008 */
[----:B------:R-:W-:-:S04]  /*0ab0*/  USHF.R.S32.HI UR5, URZ, 0x1f, UR4 ;  /* 0x0000001f3f057899 */ /* 0x000fc80008011404 */
[----:B------:R-:W-:-:S03]  /*0ac0*/  ULEA.HI UR5, UR5, UR4, URZ, 0x7 ;  /* 0x0000000405057291 */ /* 0x000fc6000f8f383f */
[----:B------:R-:W-:Y:S01]  /*0ad0*/  UMOV UR4, URZ ;  /* 0x0000003f00047c82 */ /* 0x000fe20008000000 */
[----:B------:R-:W-:-:S04]  /*0ae0*/  USHF.R.S32.HI UR6, URZ, 0x7, UR5 ;  /* 0x000000073f067899 */ /* 0x000fc80008011405 */
[----:B------:R-:W-:Y:S08]  /*0af0*/  @!P0 BRA `(.L_x_9) ;  /* 0x0000000000908947 */ /* 0x000ff00003800000 */
[----:B------:R-:W-:Y:S01]  /*0b00*/  USHF.R.U32.HI UR7, URZ, 0x10, UR7 ;  /* 0x000000103f077899 */ /* 0x000fe20008011607 */
[----:B------:R-:W-:-:S03]  /*0b10*/  UMOV UR4, URZ ;  /* 0x0000003f00047c82 */ /* 0x000fc60008000000 */
[----:B------:R-:W-:-:S11]  /*0b20*/  UISETP.NE.AND UP0, UPT, UR7, URZ, UPT ;  /* 0x0000003f0700728c */ /* 0x000fd6000bf05270 */
[----:B------:R-:W-:Y:S02]  /*0b30*/  @!UP0 ULDC UR7, c[0x0][0x9f0] ;  /* 0x00027c0000078ab9 */ /* 0x000fe40000000800 */
[----:B------:R-:W-:Y:S01]  /*0b40*/  IMAD.U32 R3, RZ, RZ, UR7 ;  /* 0x00000007ff037e24 */ /* 0x000fe2000f8e00ff */
[----:B------:R-:W-:-:S04]  /*0b50*/  UIADD3 UR8, UR6, -0x1, UR7 ;  /* 0xffffffff06087890 */ /* 0x000fc8000fffe007 */
[-C--:B------:R-:W-:Y:S02]  /*0b60*/  IABS R0, R3.reuse ;  /* 0x0000000300007213 */ /* 0x080fe40000000000 */
[----:B------:R-:W-:Y:S01]  /*0b70*/  IMAD.U32 R4, RZ, RZ, UR8 ;  /* 0x00000008ff047e24 */ /* 0x000fe2000f8e00ff */
[----:B------:R-:W-:Y:S01]  /*0b80*/  IABS R5, R3 ;  /* 0x0000000300057213 */ /* 0x000fe20000000000 */
[----:B------:R-:W-:Y:S01]  /*0b90*/  ULOP3.LUT UR8, UR8, UR7, URZ, 0x3c, !UPT ;  /* 0x0000000708087292 */ /* 0x000fe2000f8e3c3f */
[----:B------:R-:W-:Y:S02]  /*0ba0*/  R2UR UR11, R0 ;  /* 0x00000000000b72ca */ /* 0x000fe400000e0000 */
[----:B------:R-:W-:-:S05]  /*0bb0*/  IABS R4, R4 ;  /* 0x0000000400047213 */ /* 0x000fca0000000000 */
[----:B------:R-:W-:-:S05]  /*0bc0*/  IMAD.MOV.U32 R3, RZ, RZ, R4 ;  /* 0x000000ffff037224 */ /* 0x000fca00078e0004 */
[----:B------:R-:W-:Y:S01]  /*0bd0*/  R2UR UR10, R3 ;  /* 0x00000000030a72ca */ /* 0x000fe200000e0000 */
[----:B------:R-:W0:Y:S08]  /*0be0*/  I2F.RP R0, UR11 ;  /* 0x0000000b00007d06 */ /* 0x000e300008209400 */
[----:B0-----:R-:W0:Y:S02]  /*0bf0*/  MUFU.RCP R0, R0 ;  /* 0x0000000000007308 */ /* 0x001e240000001000 */
[----:B0-----:R-:W-:Y:S01]  /*0c00*/  VIADD R2, R0, 0xffffffe ;  /* 0x0ffffffe00027836 */ /* 0x001fe20000000000 */
[----:B------:R-:W-:-:S05]  /*0c10*/  IADD3 R0, RZ, -R5, RZ ;  /* 0x80000005ff007210 */ /* 0x000fca0007ffe0ff */
[----:B------:R-:W0:Y:S02]  /*0c20*/  F2I.FTZ.U32.TRUNC.NTZ R2, R2 ;  /* 0x0000000200027305 */ /* 0x000e24000021f000 */
[----:B0-----:R-:W-:-:S13]  /*0c30*/  R2UR UR5, R2 ;  /* 0x00000000020572ca */ /* 0x001fda00000e0000 */
[----:B------:R-:W-:-:S04]  /*0c40*/  UIADD3 UR9, URZ, -UR5, URZ ;  /* 0x800000053f097290 */ /* 0x000fc8000fffe03f */
[----:B------:R-:W-:-:S04]  /*0c50*/  UIMAD UR9, UR9, UR11, URZ ;  /* 0x0000000b090972a4 */ /* 0x000fc8000f8e023f */
[----:B------:R-:W-:-:S03]  /*0c60*/  UIMAD.WIDE.U32 UR4, UR5, UR9, UR4 ;  /* 0x00000009050472a5 */ /* 0x000fc6000f8e0004 */
[----:B------:R-:W-:Y:S01]  /*0c70*/  R2UR UR9, R0 ;  /* 0x00000000000972ca */ /* 0x000fe200000e0000 */
[----:B------:R-:W-:-:S12]  /*0c80*/  UIMAD.WIDE.U32 UR4, UR5, UR10, URZ ;  /* 0x0000000a050472a5 */ /* 0x000fd8000f8e003f */
[----:B------:R-:W-:-:S04]  /*0c90*/  UIMAD UR4, UR5, UR9, UR10 ;  /* 0x00000009050472a4 */ /* 0x000fc8000f8e020a */
[----:B------:R-:W-:-:S11]  /*0ca0*/  UISETP.GT.U32.AND UP0, UPT, UR11, UR4, UPT ;  /* 0x000000040b00728c */ /* 0x000fd6000bf04070 */
[----:B------:R-:W-:Y:S02]  /*0cb0*/  @!UP0 UIADD3 UR4, UR4, -UR11, URZ ;  /* 0x8000000b04048290 */ /* 0x000fe4000fffe03f */
[----:B------:R-:W-:Y:S02]  /*0cc0*/  @!UP0 UIADD3 UR5, UR5, 0x1, URZ ;  /* 0x0000000105058890 */ /* 0x000fe4000fffe03f */
[----:B------:R-:W-:Y:S02]  /*0cd0*/  UISETP.GE.U32.AND UP1, UPT, UR4, UR11, UPT ;  /* 0x0000000b0400728c */ /* 0x000fe4000bf26070 */
[----:B------:R-:W-:-:S09]  /*0ce0*/  UISETP.GE.AND UP0, UPT, UR8, URZ, UPT ;  /* 0x0000003f0800728c */ /* 0x000fd2000bf06270 */
[----:B------:R-:W-:Y:S02]  /*0cf0*/  @UP1 UIADD3 UR5, UR5, 0x1, URZ ;  /* 0x0000000105051890 */ /* 0x000fe4000fffe03f */
[----:B------:R-:W-:-:S05]  /*0d00*/  UISETP.NE.AND UP1, UPT, UR7, URZ, UPT ;  /* 0x0000003f0700728c */ /* 0x000fca000bf25270 */
[----:B------:R-:W-:Y:S02]  /*0d10*/  UMOV UR4, UR5 ;  /* 0x0000000500047c82 */ /* 0x000fe40008000000 */
[----:B------:R-:W-:-:S04]  /*0d20*/  @!UP0 UIADD3 UR4, -UR4, URZ, URZ ;  /* 0x0000003f04048290 */ /* 0x000fc8000fffe13f */
[----:B------:R-:W-:-:S12]  /*0d30*/  @!UP1 ULOP3.LUT UR4, URZ, UR7, URZ, 0x33, !UPT ;  /* 0x000000073f049292 */ /* 0x000fd8000f8e333f */
.L_x_9:
[----:B------:R-:W-:Y:S01]  /*0d40*/  UIMAD UR37, UR37, UR4, URZ ;  /* 0x00000004252572a4 */ /* 0x000fe2000f8e023f */
[----:B------:R-:W-:Y:S01]  /*0d50*/  IMAD.U32 R0, RZ, RZ, UR6 ;  /* 0x00000006ff007e24 */ /* 0x000fe2000f8e00ff */
[----:B------:R-:W-:Y:S01]  /*0d60*/  PLOP3.LUT P0, PT, PT, PT, PT, 0x80, 0x0 ;  /* 0x000000000000781c */ /* 0x000fe20003f0f070 */
[----:B------:R-:W-:Y:S01]  /*0d70*/  IMAD.U32 R3, RZ, RZ, UR4 ;  /* 0x00000004ff037e24 */ /* 0x000fe2000f8e00ff */
[----:B------:R-:W-:Y:S01]  /*0d80*/  CS2R R118, SRZ ;  /* 0x0000000000767805 */ /* 0x000fe2000001ff00 */
[----:B------:R-:W-:Y:S01]  /*0d90*/  VIADD R23, R22, 0xffffff80 ;  /* 0xffffff8016177836 */ /* 0x000fe20000000000 */
[----:B------:R-:W-:Y:S01]  /*0da0*/  CS2R R28, SRZ ;  /* 0x00000000001c7805 */ /* 0x000fe2000001ff00 */
[----:B------:R-:W-:Y:S01]  /*0db0*/  IMAD.MOV.U32 R17, RZ, RZ, RZ ;  /* 0x000000ffff117224 */ /* 0x000fe200078e00ff */
[----:B------:R-:W-:Y:S02]  /*0dc0*/  VIADDMNMX R0, R3, UR37, R0, PT ;  /* 0x0000002503007c46 */ /* 0x000fe4000b800100 */
[----:B------:R-:W-:-:S02]  /*0dd0*/  CS2R R30, SRZ ;  /* 0x00000000001e7805 */ /* 0x000fc4000001ff00 */
[----:B------:R-:W-:Y:S02]  /*0de0*/  CS2R R20, SRZ ;  /* 0x0000000000147805 */ /* 0x000fe4000001ff00 */
[----:B------:R-:W-:Y:S02]  /*0df0*/  CS2R R24, SRZ ;  /* 0x0000000000187805 */ /* 0x000fe4000001ff00 */
[----:B------:R-:W-:Y:S01]  /*0e00*/  R2UR UR43, R0 ;  /* 0x00000000002b72ca */ /* 0x000fe200000e0000 */
[----:B------:R-:W-:Y:S01]  /*0e10*/  IMAD.MOV.U32 R0, RZ, RZ, RZ ;  /* 0x000000ffff007224 */ /* 0x000fe200078e00ff */
[----:B------:R-:W-:Y:S02]  /*0e20*/  CS2R R14, SRZ ;  /* 0x00000000000e7805 */ /* 0x000fe4000001ff00 */
[----:B------:R-:W-:Y:S02]  /*0e30*/  CS2R R18, SRZ ;  /* 0x0000000000127805 */ /* 0x000fe4000001ff00 */
[----:B------:R-:W-:-:S02]  /*0e40*/  CS2R R10, SRZ ;  /* 0x00000000000a7805 */ /* 0x000fc4000001ff00 */
[----:B------:R-:W-:Y:S02]  /*0e50*/  CS2R R12, SRZ ;  /* 0x00000000000c7805 */ /* 0x000fe4000001ff00 */
[----:B------:R-:W-:Y:S02]  /*0e60*/  CS2R R6, SRZ ;  /* 0x0000000000067805 */ /* 0x000fe4000001ff00 */
[----:B------:R-:W-:Y:S02]  /*0e70*/  CS2R R8, SRZ ;  /* 0x0000000000087805 */ /* 0x000fe4000001ff00 */
[----:B------:R-:W-:Y:S02]  /*0e80*/  CS2R R4, SRZ ;  /* 0x0000000000047805 */ /* 0x000fe4000001ff00 */
[----:B------:R-:W-:Y:S02]  /*0e90*/  CS2R R32, SRZ ;  /* 0x0000000000207805 */ /* 0x000fe4000001ff00 */
[----:B------:R-:W-:-:S02]  /*0ea0*/  CS2R R2, SRZ ;  /* 0x0000000000027805 */ /* 0x000fc4000001ff00 */
[----:B------:R-:W-:Y:S02]  /*0eb0*/  CS2R R26, SRZ ;  /* 0x00000000001a7805 */ /* 0x000fe4000001ff00 */
[----:B------:R-:W-:Y:S01]  /*0ec0*/  CS2R R34, SRZ ;  /* 0x0000000000227805 */ /* 0x000fe2000001ff00 */
[----:B------:R-:W-:-:S06]  /*0ed0*/  UISETP.GT.AND UP0, UPT, UR43, UR37, UPT ;  /* 0x000000252b00728c */ /* 0x000fcc000bf04270 */
[----:B------:R-:W-:-:S13]  /*0ee0*/  PLOP3.LUT P1, PT, PT, PT, UP0, 0x80, 0x0 ;  /* 0x000000000000781c */ /* 0x000fda0003f2f008 */
[----:B------:R-:W-:Y:S05]  /*0ef0*/  @!P1 BRA `(.L_x_10) ;  /* 0x00000048002c9947 */ /* 0x000fea0003800000 */
[----:B------:R-:W-:Y:S01]  /*0f00*/  SHF.R.S32.HI R0, RZ, 0x1f, R23 ;  /* 0x0000001fff007819 */ /* 0x000fe20000011417 */
[----:B------:R-:W0:Y:S01]  /*0f10*/  S2UR UR6, SR_CgaCtaId ;  /* 0x00000000000679c3 */ /* 0x000e220000008800 */
[----:B------:R-:W-:Y:S02]  /*0f20*/  UMOV UR40, 0x400 ;  /* 0x0000040000287882 */ /* 0x000fe40000000000 */
[----:B------:R-:W-:-:S04]  /*0f30*/  LEA.HI R17, R0, R23, RZ, 0x7 ;  /* 0x0000001700117211 */ /* 0x000fc800078f38ff */
[----:B------:R-:W-:-:S06]  /*0f40*/  SHF.R.S32.HI R0, RZ, 0x7, R17 ;  /* 0x00000007ff007819 */ /* 0x000fcc0000011411 */
[----:B------:R-:W1:Y:S01]  /*0f50*/  SHFL.IDX PT, R0, R0, RZ, 0x1f ;  /* 0x00001fff00007589 */ /* 0x000e6200000e0000 */
[----:B0-----:R-:W-:Y:S01]  /*0f60*/  ULEA UR40, UR6, UR40, 0x18 ;  /* 0x0000002806287291 */ /* 0x001fe2000f8ec03f */
[----:B-1----:R-:W-:-:S13]  /*0f70*/  R2UR UR44, R0 ;  /* 0x00000000002c72ca */ /* 0x002fda00000e0000 */
[----:B------:R-:W-:Y:S02]  /*0f80*/  UIMAD.WIDE UR4, UR44, 0x55555556, URZ ;  /* 0x555555562c0478a5 */ /* 0x000fe4000f8e023f */
[----:B------:R-:W-:Y:S02]  /*0f90*/  UIADD3 UR4, UR40, 0x8400, URZ ;  /* 0x0000840028047890 */ /* 0x000fe4000fffe03f */
[----:B------:R-:W-:Y:S02]  /*0fa0*/  ULEA.HI UR5, UR5, UR5, URZ, 0x1 ;  /* 0x0000000505057291 */ /* 0x000fe4000f8f083f */
[----:B------:R-:W-:Y:S02]  /*0fb0*/  ULOP3.LUT UP0, URZ, UR4, 0x3ff, URZ, 0xc0, !UPT ;  /* 0x000003ff043f7892 */ /* 0x000fe4000f80c03f */
[----:B------:R-:W-:-:S04]  /*0fc0*/  UIMAD UR5, UR5, -0x3, UR44 ;  /* 0xfffffffd050578a4 */ /* 0x000fc8000f8e022c */
[----:B------:R-:W-:Y:S01]  /*0fd0*/  PLOP3.LUT P0, PT, PT, PT, UP0, 0x80, 0x0 ;  /* 0x000000000000781c */ /* 0x000fe20003f0f008 */
[----:B------:R-:W-:-:S04]  /*0fe0*/  ULEA UR5, UR5, UR4, 0xd ;  /* 0x0000000405057291 */ /* 0x000fc8000f8e683f */
[----:B------:R-:W-:-:S04]  /*0ff0*/  USHF.R.U32.HI UR5, URZ, 0x4, UR5 ;  /* 0x000000043f057899 */ /* 0x000fc80008011605 */
[----:B------:R-:W-:-:S04]  /*1000*/  ULOP3.LUT UR45, UR5, 0x3fff, URZ, 0xc0, !UPT ;  /* 0x00003fff052d7892 */ /* 0x000fc8000f8ec03f */
[----:B------:R-:W-:Y:S08]  /*1010*/  @!P0 BRA `(.L_x_11) ;  /* 0x0000000000408947 */ /* 0x000ff00003800000 */
[----:B------:R-:W-:Y:S01]  /*1020*/  MOV R0, 0x0 ;  /* 0x0000000000007802 */ /* 0x000fe20000000f00 */
[----:B------:R-:W-:Y:S01]  /*1030*/  ULDC.64 UR4, c[0x4][0x88] ;  /* 0x0100220000047ab9 */ /* 0x000fe20000000a00 */
[----:B------:R-:W-:Y:S01]  /*1040*/  ULDC.64 UR6, c[0x4][0x28] ;  /* 0x01000a0000067ab9 */ /* 0x000fe20000000a00 */
[----:B------:R-:W-:Y:S01]  /*1050*/  MOV R4, UR4 ;  /* 0x0000000400047c02 */ /* 0x000fe20008000f00 */
[----:B------:R0:W1:Y:S01]  /*1060*/  LDC.64 R2, c[0x4][R0] ;  /* 0x0100000000027b82 */ /* 0x0000620000000a00 */
[----:B------:R-:W-:Y:S01]  /*1070*/  IMAD.U32 R5, RZ, RZ, UR5 ;  /* 0x00000005ff057e24 */ /* 0x000fe2000f8e00ff */
[----:B------:R-:W-:Y:S01]  /*1080*/  ULDC.64 UR4, c[0x4][0x90] ;  /* 0x0100240000047ab9 */ /* 0x000fe20000000a00 */
[----:B------:R-:W-:Y:S01]  /*1090*/  IMAD.U32 R10, RZ, RZ, UR6 ;  /* 0x00000006ff0a7e24 */ /* 0x000fe2000f8e00ff */
[----:B------:R-:W-:Y:S01]  /*10a0*/  MOV R8, 0x70 ;  /* 0x0000007000087802 */ /* 0x000fe20000000f00 */
[----:B------:R-:W-:Y:S02]  /*10b0*/  IMAD.U32 R6, RZ, RZ, UR4 ;  /* 0x00000004ff067e24 */ /* 0x000fe4000f8e00ff */
[----:B------:R-:W-:-:S02]  /*10c0*/  IMAD.U32 R7, RZ, RZ, UR5 ;  /* 0x00000005ff077e24 */ /* 0x000fc4000f8e00ff */
[----:B------:R-:W-:Y:S02]  /*10d0*/  IMAD.U32 R11, RZ, RZ, UR7 ;  /* 0x00000007ff0b7e24 */ /* 0x000fe4000f8e00ff */
[----:B------:R-:W-:Y:S02]  /*10e0*/  IMAD.MOV.U32 R12, RZ, RZ, 0x1 ;  /* 0x00000001ff0c7424 */ /* 0x000fe400078e00ff */
[----:B0-----:R-:W-:-:S07]  /*10f0*/  IMAD.MOV.U32 R13, RZ, RZ, RZ ;  /* 0x000000ffff0d7224 */ /* 0x001fce00078e00ff */
[----:B------:R-:W-:-:S07]  /*1100*/  LEPC R20, `(.L_x_11) ;  /* 0x000000001014794e */ /* 0x000fce0000000000 */
[----:B-1----:R-:W-:Y:S05]  /*1110*/  CALL.ABS.NOINC R2 ;  /* 0x0000000002007343 */ /* 0x002fea0003c00000 */
.L_x_11:
[----:B------:R-:W-:-:S04]  /*1120*/  SHF.L.U32 R2, RZ, 0x1f, RZ ;  /* 0x0000001fff027819 */ /* 0x000fc800000006ff */
[----:B------:R-:W0:Y:S02]  /*1130*/  SYNCS.PHASECHK.TRANS64.TRYWAIT P0, [UR40+0x16800], R2 ;  /* 0x01680002ff0075a7 */ /* 0x000e240008000168 */
[----:B0-----:R-:W-:Y:S05]  /*1140*/  @!P0 BRA `(.L_x_12) ;  /* 0x0000009400408947 */ /* 0x001fea0003800000 */
.L_x_83:
[----:B------:R-:W-:-:S06]  /*1150*/  ULOP3.LUT UR4, UR41, 0x1, URZ, 0xfc, !UPT ;  /* 0x0000000129047892 */ /* 0x000fcc000f8efc3f */
[----:B------:R-:W-:-:S05]  /*1160*/  IMAD.U32 R0, RZ, RZ, UR4 ;  /* 0x00000004ff007e24 */ /* 0x000fca000f8e00ff */
[----:B------:R-:W-:-:S13]  /*1170*/  ISETP.NE.AND P0, PT, R0, 0x3, PT ;  /* 0x000000030000780c */ /* 0x000fda0003f05270 */
[----:B------:R-:W-:Y:S05]  /*1180*/  @!P0 BRA `(.L_x_13) ;  /* 0x0000000000048947 */ /* 0x000fea0003800000 */
[----:B------:R-:W-:Y:S01]  /*1190*/  BPT.TRAP 0x1 ;  /* 0x000000040000795c */ /* 0x000fe20000300000 */
.L_x_13:
[----:B------:R1:W2:Y:S01]  /*11a0*/  SYNCS.PHASECHK.TRANS64.TRYWAIT P1, [UR40+0x16830], R2 ;  /* 0x01683002ff0075a7 */ /* 0x0002a20008020168 */
[----:B------:R-:W-:Y:S05]  /*11b0*/  @!P0 BRA `(.L_x_14) ;  /* 0x0000000000048947 */ /* 0x000fea0003800000 */
[----:B------:R-:W-:Y:S01]  /*11c0*/  BPT.TRAP 0x1 ;  /* 0x000000040000795c */ /* 0x000fe20000300000 */
.L_x_14:
[----:B------:R-:W-:Y:S02]  /*11d0*/  IMAD.U32 R4, RZ, RZ, UR45 ;  /* 0x0000002dff047e24 */ /* 0x000fe4000f8e00ff */
[----:B------:R-:W-:Y:S01]  /*11e0*/  IMAD.MOV.U32 R0, RZ, RZ, RZ ;  /* 0x000000ffff007224 */ /* 0x000fe200078e00ff */
[----:B--2---:R-:W-:Y:S06]  /*11f0*/  @P1 BRA `(.L_x_15) ;  /* 0x0000000000081947 */ /* 0x004fec0003800000 */
[----:B------:R-:W2:Y:S02]  /*1200*/  SYNCS.PHASECHK.TRANS64.TRYWAIT P1, [UR40+0x16830], R2 ;  /* 0x01683002ff0075a7 */ /* 0x000ea40008020168 */
[----:B--2---:R-:W-:Y:S05]  /*1210*/  @!P1 BRA `(.L_x_16) ;  /* 0x0000009400249947 */ /* 0x004fea0003800000 */
.L_x_15:
[----:B------:R-:W-:Y:S05]  /*1220*/  WARPSYNC.ALL ;  /* 0x0000000000007948 */ /* 0x000fea0003800000 */
[----:B------:R-:W-:Y:S01]  /*1230*/  MOV R119, RZ ;  /* 0x000000ff00777202 */ /* 0x000fe20000000f00 */
[----:B0-----:R-:W-:Y:S01]  /*1240*/  IMAD.MOV.U32 R3, RZ, RZ, 0x40000040 ;  /* 0x40000040ff037424 */ /* 0x001fe200078e00ff */
[----:B-1----:R-:W-:Y:S01]  /*1250*/  LOP3.LUT R2, R4, 0x10000, RZ, 0xfc, !PT ;  /* 0x0001000004027812 */ /* 0x002fe200078efcff */
[----:B------:R-:W-:-:S03]  /*1260*/  UIADD3 UR4, UR40, 0xe400, URZ ;  /* 0x0000e40028047890 */ /* 0x000fc6000fffe03f */
[C---:B------:R-:W-:Y:S01]  /*1270*/  R2UR UR8, R2.reuse ;  /* 0x00000000020872ca */ /* 0x040fe200000e0000 */
[----:B------:R-:W-:Y:S01]  /*1280*/  WARPGROUP.ARRIVE ;  /* 0x00000000000079c5 */ /* 0x000fe20000000000 */
[----:B------:R-:W-:Y:S01]  /*1290*/  R2UR UR9, R3 ;  /* 0x00000000030972ca */ /* 0x000fe200000e0000 */
[----:B------:R-:W-:Y:S01]  /*12a0*/  USHF.R.U32.HI UR4, URZ, 0x4, UR4 ;  /* 0x000000043f047899 */ /* 0x000fe20008011604 */
[----:B------:R-:W-:Y:S01]  /*12b0*/  R2UR UR16, R2 ;  /* 0x00000000021072ca */ /* 0x000fe200000e0000 */
[----:B------:R-:W-:Y:S01]  /*12c0*/  UMOV UR11, 0x40000040 ;  /* 0x40000040000b7882 */ /* 0x000fe20000000000 */
[----:B------:R-:W-:Y:S01]  /*12d0*/  UMOV UR13, 0x40000040 ;  /* 0x40000040000d7882 */ /* 0x000fe20000000000 */
[----:B------:R-:W-:Y:S01]  /*12e0*/  ULOP3.LUT UR4, UR4, 0x3fff, URZ, 0xc0, !UPT ;  /* 0x00003fff04047892 */ /* 0x000fe2000f8ec03f */
[----:B------:R-:W0:Y:S01]  /*12f0*/  S2UR UR7, SR_CgaCtaId ;  /* 0x00000000000779c3 */ /* 0x000e220000008800 */
[----:B------:R-:W-:Y:S01]  /*1300*/  UMOV UR15, 0x40000040 ;  /* 0x40000040000f7882 */ /* 0x000fe20000000000 */
[----:B------:R-:W-:Y:S01]  /*1310*/  UMOV UR17, 0x40000040 ;  /* 0x4000004000117882 */ /* 0x000fe20000000000 */
[----:B------:R-:W-:Y:S01]  /*1320*/  ULOP3.LUT UR20, UR4, 0x10000, URZ, 0xfc, !UPT ;  /* 0x0001000004147892 */ /* 0x000fe2000f8efc3f */
[----:B------:R-:W-:-:S03]  /*1330*/  UMOV UR19, 0x40000040 ;  /* 0x4000004000137882 */ /* 0x000fc60000000000 */
[----:B------:R-:W-:Y:S02]  /*1340*/  UIADD3 UR14, UR20, 0x4, URZ ;  /* 0x00000004140e7890 */ /* 0x000fe4000fffe03f */
[----:B------:R-:W-:Y:S01]  /*1350*/  UIADD3 UR12, UR16, 0x4, URZ ;  /* 0x00000004100c7890 */ /* 0x000fe2000fffe03f */
[----:B------:R-:W-:Y:S01]  /*1360*/  UMOV UR10, UR20 ;  /* 0x00000014000a7c82 */ /* 0x000fe20008000000 */
[----:B------:R-:W-:Y:S01]  /*1370*/  UIADD3 UR18, UR20, 0x6, URZ ;  /* 0x0000000614127890 */ /* 0x000fe2000fffe03f */
[----:B------:R-:W-:Y:S01]  /*1380*/  HGMMA.64x128x16.F32 R24, gdesc[UR8], RZ, !UPT, gsb0 ;  /* 0x01e00000081879f0 */ /* 0x000fe2000c0008ff */
[----:B------:R-:W-:Y:S02]  /*1390*/  UIADD3 UR8, UR16, 0x2, URZ ;  /* 0x0000000210087890 */ /* 0x000fe4000fffe03f */
[----:B------:R-:W-:Y:S01]  /*13a0*/  UIADD3 UR10, UR20, 0x2, URZ ;  /* 0x00000002140a7890 */ /* 0x000fe2000fffe03f */
[----:B------:R-:W-:Y:S01]  /*13b0*/  UMOV UR9, 0x40000040 ;  /* 0x4000004000097882 */ /* 0x000fe20000000000 */
[----:B------:R-:W-:Y:S01]  /*13c0*/  UMOV UR11, 0x40000040 ;  /* 0x40000040000b7882 */ /* 0x000fe20000000000 */
[----:B------:R-:W-:Y:S01]  /*13d0*/  UIADD3 UR16, UR16, 0x6, URZ ;  /* 0x0000000610107890 */ /* 0x000fe2000fffe03f */
[----:B------:R-:W-:-:S02]  /*13e0*/  WARPGROUP.DEPBAR.LE gsb0, 0x0 ;  /* 0x00008000000079c5 */ /* 0x000fc40000010000 */
[----:B------:R-:W-:-:S06]  /*13f0*/  WARPGROUP.ARRIVE ;  /* 0x00000000000079c5 */ /* 0x000fcc0000000000 */
[----:B------:R-:W-:Y:S03]  /*1400*/  HGMMA.64x128x16.F32 R24, gdesc[UR8], R24, gsb0 ;  /* 0x01e00000081879f0 */ /* 0x000fe60008000818 */
[----:B------:R-:W-:Y:S02]  /*1410*/  WARPGROUP.DEPBAR.LE gsb0, 0x0 ;  /* 0x00008000000079c5 */ /* 0x000fe40000010000 */
[----:B------:R-:W-:-:S07]  /*1420*/  WARPGROUP.ARRIVE ;  /* 0x00000000000079c5 */ /* 0x000fce0000000000 */
[----:B------:R-:W-:Y:S03]  /*1430*/  HGMMA.64x128x16.F32 R24, gdesc[UR12], R24, gsb0 ;  /* 0x01e000000c1879f0 */ /* 0x000fe60008000818 */
[----:B------:R-:W-:Y:S02]  /*1440*/  WARPGROUP.DEPBAR.LE gsb0, 0x0 ;  /* 0x00008000000079c5 */ /* 0x000fe40000010000 */
[----:B------:R-:W-:-:S07]  /*1450*/  WARPGROUP.ARRIVE ;  /* 0x00000000000079c5 */ /* 0x000fce0000000000 */
[----:B------:R-:W-:Y:S03]  /*1460*/  HGMMA.64x128x16.F32 R24, gdesc[UR16], R24, gsb0 ;  /* 0x01e00000101879f0 */ /* 0x000fe60008000818 */
[----:B------:R-:W-:Y:S02]  /*1470*/  WARPGROUP.DEPBAR.LE gsb0, 0x0 ;  /* 0x00008000000079c5 */ /* 0x000fe40000010000 */
[----:B0-----:R-:W-:Y:S05]  /*1480*/  @!P0 BRA `(.L_x_17) ;  /* 0x0000000000048947 */ /* 0x001fea0003800000 */
[----:B------:R-:W-:Y:S01]  /*1490*/  BPT.TRAP 0x1 ;  /* 0x000000040000795c */ /* 0x000fe20000300000 */
.L_x_17:
[----:B------:R-:W-:Y:S01]  /*14a0*/  LOP3.LUT R4, R17, 0xffffff80, RZ, 0xc0, !PT ;  /* 0xffffff8011047812 */ /* 0x000fe200078ec0ff */
[----:B------:R-:W-:Y:S01]  /*14b0*/  IMAD.MOV.U32 R6, RZ, RZ, -0x2 ;  /* 0xfffffffeff067424 */ /* 0x000fe200078e00ff */
[----:B------:R-:W-:Y:S01]  /*14c0*/  P2R R8, PR, RZ, 0x1 ;  /* 0x00000001ff087803 */ /* 0x000fe20000000000 */
[----:B------:R-:W-:Y:S01]  /*14d0*/  ULDC UR4, c[0x0][0x988] ;  /* 0x0002620000047ab9 */ /* 0x000fe20000000800 */
[----:B------:R-:W-:Y:S01]  /*14e0*/  UIADD3 UR21, UR43, -0x2, URZ ;  /* 0xfffffffe2b157890 */ /* 0x000fe2000fffe03f */
[----:B------:R-:W-:Y:S01]  /*14f0*/  IMAD.IADD R4, R23, 0x1, -R4 ;  /* 0x0000000117047824 */ /* 0x000fe200078e0a04 */
[-C--:B------:R-:W-:Y:S01]  /*1500*/  MOV R110, R119.reuse ;  /* 0x00000077006e7202 */ /* 0x080fe20000000f00 */
[--C-:B------:R-:W-:Y:S01]  /*1510*/  IMAD.MOV.U32 R118, RZ, RZ, R119.reuse ;  /* 0x000000ffff767224 */ /* 0x100fe200078e0077 */
[----:B------:R-:W-:Y:S01]  /*1520*/  UISETP.GE.AND UP0, UPT, UR21, UR37, UPT ;  /* 0x000000251500728c */ /* 0x000fe2000bf06270 */
[--C-:B------:R-:W-:Y:S01]  /*1530*/  IMAD.MOV.U32 R116, RZ, RZ, R119.reuse ;  /* 0x000000ffff747224 */ /* 0x100fe200078e0077 */
[----:B------:R-:W-:Y:S01]  /*1540*/  SHF.R.S32.HI R5, RZ, 0x1f, R4 ;  /* 0x0000001fff057819 */ /* 0x000fe20000011404 */
[--C-:B------:R-:W-:Y:S01]  /*1550*/  IMAD.MOV.U32 R114, RZ, RZ, R119.reuse ;  /* 0x000000ffff727224 */ /* 0x100fe200078e0077 */
[-C--:B------:R-:W-:Y:S01]  /*1560*/  MOV R100, R119.reuse ;  /* 0x0000007700647202 */ /* 0x080fe20000000f00 */
[--C-:B------:R-:W-:Y:S01]  /*1570*/  IMAD.MOV.U32 R112, RZ, RZ, R119.reuse ;  /* 0x000000ffff707224 */ /* 0x100fe200078e0077 */
[----:B------:R-:W-:Y:S01]  /*1580*/  LEA.HI R5, R5, R4, RZ, 0x2 ;  /* 0x0000000405057211 */ /* 0x000fe200078f10ff */
[--C-:B------:R-:W-:Y:S01]  /*1590*/  IMAD.MOV.U32 R108, RZ, RZ, R119.reuse ;  /* 0x000000ffff6c7224 */ /* 0x100fe200078e0077 */
[----:B------:R-:W-:Y:S01]  /*15a0*/  MOV R90, R119 ;  /* 0x00000077005a7202 */ /* 0x000fe20000000f00 */
[--C-:B------:R-:W-:Y:S01]  /*15b0*/  IMAD.MOV.U32 R106, RZ, RZ, R119.reuse ;  /* 0x000000ffff6a7224 */ /* 0x100fe200078e0077 */
[----:B------:R-:W-:Y:S01]  /*15c0*/  LOP3.LUT R5, R5, 0x7ffffffc, RZ, 0xc0, !PT ;  /* 0x7ffffffc05057812 */ /* 0x000fe200078ec0ff */
[----:B------:R-:W-:-:S02]  /*15d0*/  IMAD.MOV.U32 R104, RZ, RZ, R119 ;  /* 0x000000ffff687224 */ /* 0x000fc400078e0077 */
[----:B------:R-:W-:Y:S02]  /*15e0*/  IMAD.MOV.U32 R102, RZ, RZ, R119 ;  /* 0x000000ffff667224 */ /* 0x000fe400078e0077 */
[----:B------:R-:W-:Y:S02]  /*15f0*/  IMAD.IADD R5, R4, 0x1, -R5 ;  /* 0x0000000104057824 */ /* 0x000fe400078e0a05 */
[--C-:B------:R-:W-:Y:S02]  /*1600*/  IMAD.MOV.U32 R98, RZ, RZ, R119.reuse ;  /* 0x000000ffff627224 */ /* 0x100fe400078e0077 */
[----:B------:R-:W-:Y:S02]  /*1610*/  IMAD R5, R5, R6, 0x80 ;  /* 0x0000008005057424 */ /* 0x000fe400078e0206 */
[----:B------:R-:W-:Y:S02]  /*1620*/  IMAD.U32 R6, RZ, RZ, UR43 ;  /* 0x0000002bff067e24 */ /* 0x000fe4000f8e00ff */
[--C-:B------:R-:W-:Y:S01]  /*1630*/  IMAD.MOV.U32 R96, RZ, RZ, R119.reuse ;  /* 0x000000ffff607224 */ /* 0x100fe200078e0077 */
[----:B------:R-:W-:Y:S01]  /*1640*/  IADD3 R5, R5, UR42, RZ ;  /* 0x0000002a05057c10 */ /* 0x000fe2000fffe0ff */
[----:B------:R-:W-:-:S02]  /*1650*/  IMAD.MOV.U32 R94, RZ, RZ, R119 ;  /* 0x000000ffff5e7224 */ /* 0x000fc400078e0077 */
[----:B------:R-:W-:Y:S02]  /*1660*/  IMAD.MOV.U32 R92, RZ, RZ, R119 ;  /* 0x000000ffff5c7224 */ /* 0x000fe400078e0077 */
[----:B------:R-:W-:Y:S02]  /*1670*/  IMAD R6, R6, -0x80, R5 ;  /* 0xffffff8006067824 */ /* 0x000fe400078e0205 */
[----:B------:R-:W-:-:S03]  /*1680*/  IMAD.MOV.U32 R88, RZ, RZ, R119 ;  /* 0x000000ffff587224 */ /* 0x000fc600078e0077 */
[C---:B------:R-:W-:Y:S02]  /*1690*/  ISETP.GT.AND P4, PT, R6.reuse, RZ, PT ;  /* 0x000000ff0600720c */ /* 0x040fe40003f84270 */
[C---:B------:R-:W-:Y:S02]  /*16a0*/  ISETP.GT.AND P3, PT, R6.reuse, 0x1, PT ;  /* 0x000000010600780c */ /* 0x040fe40003f64270 */
[----:B------:R-:W-:Y:S02]  /*16b0*/  ISETP.GT.AND P1, PT, R6, 0x8, PT ;  /* 0x000000080600780c */ /* 0x000fe40003f24270 */
[----:B------:R-:W-:Y:S02]  /*16c0*/  FSEL R26, R26, -INF , P4 ;  /* 0xff8000001a1a7808 */ /* 0x000fe40002000000 */
[----:B------:R-:W-:Y:S02]  /*16d0*/  FSEL R111, R27, -INF , P3 ;  /* 0xff8000001b6f7808 */ /* 0x000fe40001800000 */
[----:B------:R-:W-:-:S02]  /*16e0*/  ISETP.GT.AND P2, PT, R6, 0x9, PT ;  /* 0x000000090600780c */ /* 0x000fc40003f44270 */
[----:B------:R-:W-:Y:S02]  /*16f0*/  FSEL R113, R30, -INF , P1 ;  /* 0xff8000001e717808 */ /* 0x000fe40000800000 */
[----:B------:R-:W-:Y:S02]  /*1700*/  FMNMX.FTZ R4, R26, R111, !PT ;  /* 0x0000006f1a047209 */ /* 0x000fe40007810000 */
[C---:B------:R-:W-:Y:S02]  /*1710*/  ISETP.GT.AND P6, PT, R6.reuse, 0x10, PT ;  /* 0x000000100600780c */ /* 0x040fe40003fc4270 */
[----:B------:R-:W-:Y:S02]  /*1720*/  FSEL R109, R31, -INF , P2 ;  /* 0xff8000001f6d7808 */ /* 0x000fe40001000000 */
[----:B------:R-:W-:Y:S02]  /*1730*/  FMNMX.FTZ R4, R113, R4, !PT ;  /* 0x0000000471047209 */ /* 0x000fe40007810000 */
[----:B------:R-:W-:-:S02]  /*1740*/  ISETP.GT.AND P5, PT, R6, 0x11, PT ;  /* 0x000000110600780c */ /* 0x000fc40003fa4270 */
[----:B------:R-:W-:Y:S02]  /*1750*/  FSEL R107, R34, -INF , P6 ;  /* 0xff800000226b7808 */ /* 0x000fe40003000000 */
[----:B------:R-:W-:Y:S02]  /*1760*/  FMNMX.FTZ R4, R109, R4, !PT ;  /* 0x000000046d047209 */ /* 0x000fe40007810000 */
[----:B------:R-:W-:Y:S02]  /*1770*/  FSEL R9, R24, -INF , P4 ;  /* 0xff80000018097808 */ /* 0x000fe40002000000 */
[----:B------:R-:W-:Y:S02]  /*1780*/  ISETP.GT.AND P4, PT, R6, 0x18, PT ;  /* 0x000000180600780c */ /* 0x000fe40003f84270 */
[----:B------:R-:W-:Y:S02]  /*1790*/  FSEL R91, R35, -INF , P5 ;  /* 0xff800000235b7808 */ /* 0x000fe40002800000 */
[----:B------:R-:W-:-:S02]  /*17a0*/  FMNMX.FTZ R4, R107, R4, !PT ;  /* 0x000000046b047209 */ /* 0x000fc40007810000 */
[----:B------:R-:W-:Y:S02]  /*17b0*/  FSEL R25, R25, -INF , P3 ;  /* 0xff80000019197808 */ /* 0x000fe40001800000 */
[----:B------:R-:W-:Y:S02]  /*17c0*/  ISETP.GT.AND P3, PT, R6, 0x19, PT ;  /* 0x000000190600780c */ /* 0x000fe40003f64270 */
[----:B------:R-:W-:Y:S02]  /*17d0*/  FSEL R105, R38, -INF , P4 ;  /* 0xff80000026697808 */ /* 0x000fe40002000000 */
[----:B------:R-:W-:Y:S02]  /*17e0*/  FMNMX.FTZ R4, R91, R4, !PT ;  /* 0x000000045b047209 */ /* 0x000fe40007810000 */
[----:B------:R-:W-:Y:S02]  /*17f0*/  FSEL R11, R28, -INF , P1 ;  /* 0xff8000001c0b7808 */ /* 0x000fe40000800000 */
        /* <DEDUP_REMOVED lines=8> */
[C---:B------:R-:W-:Y:S02]  /*1880*/  ISETP.GT.AND P6, PT, R6.reuse, 0x28, PT ;  /* 0x000000280600780c */ /* 0x040fe40003fc4270 */
        /* <DEDUP_REMOVED lines=50> */
[----:B------:R-:W-:Y:S02]  /*1bb0*/  ISETP.GT.AND P0, PT, R6, 0x59, PT ;  /* 0x000000590600780c */ /* 0x000fe40003f04270 */
[----:B------:R-:W-:-:S02]  /*1bc0*/  FSEL R117, R70, -INF , P6 ;  /* 0xff80000046757808 */ /* 0x000fc40003000000 */
[----:B------:R-:W-:Y:S02]  /*1bd0*/  FMNMX.FTZ R4, R67, R4, !PT ;  /* 0x0000000443047209 */ /* 0x000fe40007810000 */
[----:B------:R-:W-:Y:S02]  /*1be0*/  FSEL R57, R57, -INF , P5 ;  /* 0xff80000039397808 */ /* 0x000fe40002800000 */
        /* <DEDUP_REMOVED lines=15> */
[----:B------:R-:W-:-:S02]  /*1ce0*/  FSEL R79, R79, -INF , P2 ;  /* 0xff8000004f4f7808 */ /* 0x000fc40001000000 */
[----:B------:R-:W-:Y:S02]  /*1cf0*/  FMNMX.FTZ R4, R129, R4, !PT ;  /* 0x0000000481047209 */ /* 0x000fe40007810000 */
[----:B------:R-:W-:Y:S02]  /*1d00*/  ISETP.GT.AND P3, PT, R6, 0x70, PT ;  /* 0x000000700600780c */ /* 0x000fe40003f64270 */
[----:B------:R-:W-:Y:S02]  /*1d10*/  FSEL R31, R60, -INF , P4 ;  /* 0xff8000003c1f7808 */ /* 0x000fe40002000000 */
[----:B------:R-:W-:Y:S02]  /*1d20*/  FSEL R131, R82, -INF , P3 ;  /* 0xff80000052837808 */ /* 0x000fe40001800000 */
[----:B------:R-:W-:Y:S02]  /*1d30*/  FMNMX.FTZ R4, R79, R4, !PT ;  /* 0x000000044f047209 */ /* 0x000fe40007810000 */
[----:B------:R-:W-:-:S02]  /*1d40*/  ISETP.GT.AND P4, PT, R6, 0x71, PT ;  /* 0x000000710600780c */ /* 0x000fc40003f84270 */
[----:B------:R-:W-:Y:S02]  /*1d50*/  FMNMX.FTZ R4, R131, R4, !PT ;  /* 0x0000000483047209 */ /* 0x000fe40007810000 */
[----:B------:R-:W-:Y:S02]  /*1d60*/  FSEL R133, R83, -INF , P4 ;  /* 0xff80000053857808 */ /* 0x000fe40002000000 */
[----:B------:R-:W-:Y:S02]  /*1d70*/  ISETP.GT.AND P5, PT, R6, 0x78, PT ;  /* 0x000000780600780c */ /* 0x000fe40003fa4270 */
[----:B------:R-:W-:Y:S02]  /*1d80*/  FMNMX.FTZ R4, R133, R4, !PT ;  /* 0x0000000485047209 */ /* 0x000fe40007810000 */
[----:B------:R-:W-:Y:S02]  /*1d90*/  FSEL R83, R86, -INF , P5 ;  /* 0xff80000056537808 */ /* 0x000fe40002800000 */
[----:B------:R-:W-:-:S02]  /*1da0*/  ISETP.GT.AND P6, PT, R6, 0x79, PT ;  /* 0x000000790600780c */ /* 0x000fc40003fc4270 */
[----:B------:R-:W-:Y:S02]  /*1db0*/  FMNMX.FTZ R4, R83, R4, !PT ;  /* 0x0000000453047209 */ /* 0x000fe40007810000 */
[----:B------:R-:W-:Y:S02]  /*1dc0*/  FSEL R135, R87, -INF , P6 ;  /* 0xff80000057877808 */ /* 0x000fe40003000000 */
[----:B------:R-:W-:Y:S02]  /*1dd0*/  P2R R14, PR, RZ, 0x8 ;  /* 0x00000008ff0e7803 */ /* 0x000fe40000000000 */
[----:B------:R-:W-:Y:S01]  /*1de0*/  FMNMX.FTZ R10, R135, R4, !PT ;  /* 0x00000004870a7209 */ /* 0x000fe20007810000 */
[----:B------:R-:W-:Y:S01]  /*1df0*/  IMAD.U32 R4, RZ, RZ, UR4 ;  /* 0x00000004ff047e24 */ /* 0x000fe2000f8e00ff */
[----:B------:R-:W-:Y:S01]  /*1e00*/  P2R R18, PR, RZ, 0x4 ;  /* 0x00000004ff127803 */ /* 0x000fe20000000000 */
[----:B------:R-:W-:Y:S01]  /*1e10*/  UIADD3 UR4, UR40, 0x16840, URZ ;  /* 0x0001684028047890 */ /* 0x000fe2000fffe03f */
[----:B------:R-:W-:Y:S01]  /*1e20*/  ISETP.GT.AND P2, PT, R6, 0x58, PT ;  /* 0x000000580600780c */ /* 0x000fe20003f44270 */
[----:B------:R-:W0:Y:S01]  /*1e30*/  SHFL.BFLY PT, R5, R10, 0x2, 0x1f ;  /* 0x0c401f000a057f89 */ /* 0x000e2200000e0000 */
[----:B------:R-:W-:Y:S01]  /*1e40*/  P2R R20, PR, RZ, 0x2 ;  /* 0x00000002ff147803 */ /* 0x000fe20000000000 */
[----:B------:R-:W-:Y:S01]  /*1e50*/  UPRMT UR4, UR7, 0x654, UR4 ;  /* 0x0000065407047896 */ /* 0x000fe20008000004 */
[----:B------:R-:W-:-:S02]  /*1e60*/  FSEL R39, R68, -INF , P2 ;  /* 0xff80000044277808 */ /* 0x000fc40001000000 */
[----:B------:R-:W-:Y:S02]  /*1e70*/  ISETP.NE.AND P2, PT, R18, RZ, PT ;  /* 0x000000ff1200720c */ /* 0x000fe40003f45270 */
[----:B------:R-:W-:Y:S02]  /*1e80*/  ISETP.GT.AND P1, PT, R6, 0x59, PT ;  /* 0x000000590600780c */ /* 0x000fe40003f24270 */
[----:B------:R-:W-:Y:S02]  /*1e90*/  P2R R24, PR, RZ, 0x1 ;  /* 0x00000001ff187803 */ /* 0x000fe40000000000 */
[----:B------:R-:W-:Y:S01]  /*1ea0*/  FSEL R69, R69, -INF , P1 ;  /* 0xff80000045457808 */ /* 0x000fe20000800000 */
[----:B------:R-:W-:Y:S01]  /*1eb0*/  SYNCS.ARRIVE.TRANS64.RED.A1T0 RZ, [UR4], RZ ;  /* 0x000000ffffff79a7 */ /* 0x000fe20008100404 */
[----:B------:R-:W-:Y:S01]  /*1ec0*/  ISETP.NE.AND P1, PT, R20, RZ, PT ;  /* 0x000000ff1400720c */ /* 0x000fe20003f25270 */
[----:B------:R-:W-:Y:S01]  /*1ed0*/  UMOV UR4, URZ ;  /* 0x0000003f00047c82 */ /* 0x000fe20008000000 */
[----:B------:R-:W-:-:S02]  /*1ee0*/  ISETP.GT.AND P0, PT, R6, 0x60, PT ;  /* 0x000000600600780c */ /* 0x000fc40003f04270 */
[----:B------:R-:W-:Y:S02]  /*1ef0*/  FSEL R77, R77, -INF , P2 ;  /* 0xff8000004d4d7808 */ /* 0x000fe40001000000 */
[----:B------:R-:W-:Y:S02]  /*1f00*/  FSEL R43, R72, -INF , P0 ;  /* 0xff800000482b7808 */ /* 0x000fe40000000000 */
[----:B------:R-:W-:Y:S02]  /*1f10*/  ISETP.NE.AND P0, PT, R24, RZ, PT ;  /* 0x000000ff1800720c */ /* 0x000fe40003f05270 */
[----:B------:R-:W-:Y:S02]  /*1f20*/  FSEL R81, R81, -INF , P4 ;  /* 0xff80000051517808 */ /* 0x000fe40002000000 */
[----:B0-----:R-:W-:Y:S02]  /*1f30*/  FMNMX.FTZ R12, R10, R5, !PT ;  /* 0x000000050a0c7209 */ /* 0x001fe40007810000 */
[----:B------:R-:W-:-:S02]  /*1f40*/  FMNMX.FTZ R10, R9, R25, !PT ;  /* 0x00000019090a7209 */ /* 0x000fc40007810000 */
[----:B------:R-:W-:Y:S01]  /*1f50*/  FSEL R73, R73, -INF , P0 ;  /* 0xff80000049497808 */ /* 0x000fe20000000000 */
[----:B------:R-:W0:Y:S01]  /*1f60*/  SHFL.BFLY PT, R5, R12, 0x1, 0x1f ;  /* 0x0c201f000c057f89 */ /* 0x000e2200000e0000 */
[----:B------:R-:W-:Y:S02]  /*1f70*/  FMNMX.FTZ R10, R11, R10, !PT ;  /* 0x0000000a0b0a7209 */ /* 0x000fe40007810000 */
[----:B------:R-:W-:Y:S02]  /*1f80*/  FSEL R85, R85, -INF , P6 ;  /* 0xff80000055557808 */ /* 0x000fe40003000000 */
[----:B------:R-:W-:Y:S02]  /*1f90*/  FMNMX.FTZ R10, R29, R10, !PT ;  /* 0x0000000a1d0a7209 */ /* 0x000fe40007810000 */
[----:B------:R-:W-:Y:S02]  /*1fa0*/  ISETP.NE.AND P0, PT, R8, RZ, PT ;  /* 0x000000ff0800720c */ /* 0x000fe40003f05270 */
[----:B------:R-:W-:-:S02]  /*1fb0*/  FMNMX.FTZ R10, R13, R10, !PT ;  /* 0x0000000a0d0a7209 */ /* 0x000fc40007810000 */
[----:B0-----:R-:W-:Y:S02]  /*1fc0*/  FMNMX.FTZ R5, R12, R5, !PT ;  /* 0x000000050c057209 */ /* 0x001fe40007810000 */
[----:B------:R-:W-:Y:S02]  /*1fd0*/  FMNMX.FTZ R12, R33, R10, !PT ;  /* 0x0000000a210c7209 */ /* 0x000fe40007810000 */
[C---:B------:R-:W-:Y:S01]  /*1fe0*/  FSETP.NEU.FTZ.AND P3, PT, R5.reuse, -INF , PT ;  /* 0xff8000000500780b */ /* 0x040fe20003f7d000 */
[----:B------:R-:W-:Y:S01]  /*1ff0*/  FMUL.FTZ R36, R5, R4 ;  /* 0x0000000405247220 */ /* 0x000fe20000410000 */
[----:B------:R-:W-:-:S04]  /*2000*/  FMNMX.FTZ R12, R15, R12, !PT ;  /* 0x0000000c0f0c7209 */ /* 0x000fc80007810000 */
[----:B------:R-:W-:Y:S02]  /*2010*/  FSEL R36, R36, RZ, P3 ;  /* 0x000000ff24247208 */ /* 0x000fe40001800000 */
[----:B------:R-:W-:Y:S02]  /*2020*/  ISETP.NE.AND P3, PT, R14, RZ, PT ;  /* 0x000000ff0e00720c */ /* 0x000fe40003f65270 */
[----:B------:R-:W-:Y:S01]  /*2030*/  FMNMX.FTZ R14, R37, R12, !PT ;  /* 0x0000000c250e7209 */ /* 0x000fe20007810000 */
[-CC-:B------:R-:W-:Y:S01]  /*2040*/  FFMA.FTZ R121, R26, R4.reuse, -R36.reuse ;  /* 0x000000041a797223 */ /* 0x180fe20000010824 */
[-CC-:B------:R-:W-:Y:S01]  /*2050*/  FFMA.FTZ R91, R91, R4.reuse, -R36.reuse ;  /* 0x000000045b5b7223 */ /* 0x180fe20000010824 */
[--C-:B------:R-:W-:Y:S01]  /*2060*/  FFMA.FTZ R87, R95, R4, -R36.reuse ;  /* 0x000000045f577223 */ /* 0x100fe20000010824 */
[----:B------:R-:W-:Y:S01]  /*2070*/  FMNMX.FTZ R14, R17, R14, !PT ;  /* 0x0000000e110e7209 */ /* 0x000fe20007810000 */
[-CC-:B------:R-:W-:Y:S01]  /*2080*/  FFMA.FTZ R97, R97, R4.reuse, -R36.reuse ;  /* 0x0000000461617223 */ /* 0x180fe20000010824 */
[----:B------:R0:W-:Y:S01]  /*2090*/  MUFU.EX2 R10, R91 ;  /* 0x0000005b000a7308 */ /* 0x0001e20000000800 */
[----:B------:R-:W-:Y:S01]  /*20a0*/  FSEL R95, R80, -INF , P3 ;  /* 0xff800000505f7808 */ /* 0x000fe20001800000 */
[--C-:B------:R-:W-:Y:S01]  /*20b0*/  FFMA.FTZ R137, R7, R4, -R36.reuse ;  /* 0x0000000407897223 */ /* 0x100fe20000010824 */
[----:B------:R-:W-:Y:S01]  /*20c0*/  FMNMX.FTZ R14, R41, R14, !PT ;  /* 0x0000000e290e7209 */ /* 0x000fe20007810000 */
[-CC-:B------:R-:W-:Y:S01]  /*20d0*/  FFMA.FTZ R6, R111, R4.reuse, -R36.reuse ;  /* 0x000000046f067223 */ /* 0x180fe20000010824 */
[-CC-:B------:R-:W-:Y:S01]  /*20e0*/  FFMA.FTZ R123, R113, R4.reuse, -R36.reuse ;  /* 0x00000004717b7223 */ /* 0x180fe20000010824 */
[--C-:B------:R-:W-:Y:S01]  /*20f0*/  FFMA.FTZ R8, R109, R4, -R36.reuse ;  /* 0x000000046d087223 */ /* 0x100fe20000010824 */
[----:B------:R-:W-:Y:S01]  /*2100*/  FMNMX.FTZ R14, R19, R14, !PT ;  /* 0x0000000e130e7209 */ /* 0x000fe20007810000 */
[----:B------:R-:W-:Y:S01]  /*2110*/  MUFU.EX2 R121, R121 ;  /* 0x0000007900797308 */ /* 0x000fe20000000800 */
[-CC-:B0-----:R-:W-:Y:S01]  /*2120*/  FFMA.FTZ R91, R93, R4.reuse, -R36.reuse ;  /* 0x000000045d5b7223 */ /* 0x181fe20000010824 */
[----:B------:R-:W-:Y:S01]  /*2130*/  FSEL R93, R76, -INF , P1 ;  /* 0xff8000004c5d7808 */ /* 0x000fe20000800000 */
[--C-:B------:R-:W-:Y:S01]  /*2140*/  FFMA.FTZ R125, R107, R4, -R36.reuse ;  /* 0x000000046b7d7223 */ /* 0x100fe20000010824 */
[----:B------:R-:W-:Y:S01]  /*2150*/  FMNMX.FTZ R18, R45, R14, !PT ;  /* 0x0000000e2d127209 */ /* 0x000fe20007810000 */
[-CC-:B------:R-:W-:Y:S01]  /*2160*/  FFMA.FTZ R105, R105, R4.reuse, -R36.reuse ;  /* 0x0000000469697223 */ /* 0x180fe20000010824 */
[-CC-:B------:R-:W-:Y:S01]  /*2170*/  FFMA.FTZ R103, R103, R4.reuse, -R36.reuse ;  /* 0x0000000467677223 */ /* 0x180fe20000010824 */
[--C-:B------:R-:W-:Y:S01]  /*2180*/  FFMA.FTZ R89, R89, R4, -R36.reuse ;  /* 0x0000000459597223 */ /* 0x100fe20000010824 */
[----:B------:R-:W-:Y:S01]  /*2190*/  FMNMX.FTZ R18, R21, R18, !PT ;  /* 0x0000001215127209 */ /* 0x000fe20007810000 */
[----:B------:R-:W0:Y:S01]  /*21a0*/  MUFU.EX2 R6, R6 ;  /* 0x0000000600067308 */ /* 0x000e220000000800 */
[-CC-:B------:R-:W-:Y:S01]  /*21b0*/  FFMA.FTZ R101, R101, R4.reuse, -R36.reuse ;  /* 0x0000000465657223 */ /* 0x180fe20000010824 */
[--C-:B------:R-:W-:Y:S01]  /*21c0*/  FFMA.FTZ R99, R99, R4, -R36.reuse ;  /* 0x0000000463637223 */ /* 0x100fe20000010824 */
[----:B------:R-:W-:Y:S01]  /*21d0*/  FMNMX.FTZ R18, R49, R18, !PT ;  /* 0x0000001231127209 */ /* 0x000fe20007810000 */
[-CC-:B------:R-:W-:Y:S01]  /*21e0*/  FFMA.FTZ R51, R51, R4.reuse, -R36.reuse ;  /* 0x0000000433337223 */ /* 0x180fe20000010824 */
[-CC-:B------:R-:W-:Y:S01]  /*21f0*/  FFMA.FTZ R55, R55, R4.reuse, -R36.reuse ;  /* 0x0000000437377223 */ /* 0x180fe20000010824 */
[--C-:B------:R-:W-:Y:S01]  /*2200*/  FFMA.FTZ R59, R59, R4, -R36.reuse ;  /* 0x000000043b3b7223 */ /* 0x100fe20000010824 */
[----:B------:R-:W-:Y:S01]  /*2210*/  FMNMX.FTZ R18, R23, R18, !PT ;  /* 0x0000001217127209 */ /* 0x000fe20007810000 */
[----:B------:R-:W-:Y:S01]  /*2220*/  MUFU.EX2 R123, R123 ;  /* 0x0000007b007b7308 */ /* 0x000fe20000000800 */
[-CC-:B------:R-:W-:Y:S01]  /*2230*/  FFMA.FTZ R139, R47, R4.reuse, -R36.reuse ;  /* 0x000000042f8b7223 */ /* 0x180fe20000010824 */
[--C-:B------:R-:W-:Y:S01]  /*2240*/  FFMA.FTZ R141, R115, R4, -R36.reuse ;  /* 0x00000004738d7223 */ /* 0x100fe20000010824 */
[----:B------:R-:W-:Y:S01]  /*2250*/  FMNMX.FTZ R20, R53, R18, !PT ;  /* 0x0000001235147209 */ /* 0x000fe20007810000 */
[-CC-:B------:R-:W-:Y:S01]  /*2260*/  FFMA.FTZ R30, R67, R4.reuse, -R36.reuse ;  /* 0x00000004431e7223 */ /* 0x180fe20000010824 */
[-CC-:B------:R-:W-:Y:S01]  /*2270*/  FFMA.FTZ R143, R117, R4.reuse, -R36.reuse ;  /* 0x00000004758f7223 */ /* 0x180fe20000010824 */
[----:B------:R-:W-:Y:S01]  /*2280*/  FFMA.FTZ R32, R71, R4, -R36 ;  /* 0x0000000447207223 */ /* 0x000fe20000010824 */
[----:B------:R-:W-:Y:S01]  /*2290*/  FMNMX.FTZ R20, R27, R20, !PT ;  /* 0x000000141b147209 */ /* 0x000fe20007810000 */
[----:B------:R-:W-:Y:S01]  /*22a0*/  MUFU.EX2 R8, R8 ;  /* 0x0000000800087308 */ /* 0x000fe20000000800 */
[----:B0-----:R-:W-:Y:S01]  /*22b0*/  FADD.FTZ R44, R121, R6 ;  /* 0x00000006792c7221 */ /* 0x001fe20000010000 */
[--C-:B------:R-:W-:Y:S01]  /*22c0*/  FFMA.FTZ R145, R127, R4, -R36.reuse ;  /* 0x000000047f917223 */ /* 0x100fe20000010824 */
[----:B------:R-:W-:Y:S01]  /*22d0*/  FMNMX.FTZ R20, R57, R20, !PT ;  /* 0x0000001439147209 */ /* 0x000fe20007810000 */
[-CC-:B------:R-:W-:Y:S01]  /*22e0*/  FFMA.FTZ R147, R129, R4.reuse, -R36.reuse ;  /* 0x0000000481937223 */ /* 0x180fe20000010824 */
[----:B------:R-:W-:Y:S01]  /*22f0*/  F2FP.F16.F32.PACK_AB R121, R6, R121 ;  /* 0x000000790679723e */ /* 0x000fe200000000ff */
[--C-:B------:R-:W-:Y:S01]  /*2300*/  FFMA.FTZ R38, R79, R4, -R36.reuse ;  /* 0x000000044f267223 */ /* 0x100fe20000010824 */
[----:B------:R-:W-:Y:S01]  /*2310*/  FMNMX.FTZ R20, R31, R20, !PT ;  /* 0x000000141f147209 */ /* 0x000fe20007810000 */
[----:B------:R-:W-:Y:S01]  /*2320*/  MUFU.EX2 R125, R125 ;  /* 0x0000007d007d7308 */ /* 0x000fe20000000800 */
[-CC-:B------:R-:W-:Y:S01]  /*2330*/  FFMA.FTZ R149, R131, R4.reuse, -R36.reuse ;  /* 0x0000000483957223 */ /* 0x180fe20000010824 */
[--C-:B------:R-:W-:Y:S01]  /*2340*/  FFMA.FTZ R133, R133, R4, -R36.reuse ;  /* 0x0000000485857223 */ /* 0x100fe20000010824 */
[----:B------:R-:W-:Y:S01]  /*2350*/  FMNMX.FTZ R24, R61, R20, !PT ;  /* 0x000000143d187209 */ /* 0x000fe20007810000 */
[----:B------:R-:W-:Y:S01]  /*2360*/  FFMA.FTZ R151, R83, R4, -R36 ;  /* 0x0000000453977223 */ /* 0x000fe20000010824 */
[--C-:B------:R-:W-:Y:S01]  /*2370*/  IMAD.MOV.U32 R117, RZ, RZ, R119.reuse ;  /* 0x000000ffff757224 */ /* 0x100fe200078e0077 */
[----:B------:R-:W-:Y:S01]  /*2380*/  MOV R115, R119 ;  /* 0x0000007700737202 */ /* 0x000fe20000000f00 */
[--C-:B------:R-:W-:Y:S01]  /*2390*/  IMAD.MOV.U32 R113, RZ, RZ, R119.reuse ;  /* 0x000000ffff717224 */ /* 0x100fe200078e0077 */
[----:B------:R-:W-:Y:S01]  /*23a0*/  FMNMX.FTZ R24, R35, R24, !PT ;  /* 0x0000001823187209 */ /* 0x000fe20007810000 */
[----:B------:R0:W-:Y:S01]  /*23b0*/  MUFU.EX2 R12, R105 ;  /* 0x00000069000c7308 */ /* 0x0001e20000000800 */
[----:B------:R-:W-:-:S02]  /*23c0*/  IMAD.MOV.U32 R111, RZ, RZ, R119 ;  /* 0x000000ffff6f7224 */ /* 0x000fc400078e0077 */
[----:B------:R-:W-:Y:S01]  /*23d0*/  FMNMX.FTZ R24, R65, R24, !PT ;  /* 0x0000001841187209 */ /* 0x000fe20007810000 */
[--C-:B------:R-:W-:Y:S02]  /*23e0*/  IMAD.MOV.U32 R109, RZ, RZ, R119.reuse ;  /* 0x000000ffff6d7224 */ /* 0x100fe400078e0077 */
[----:B------:R-:W-:Y:S01]  /*23f0*/  IMAD.MOV.U32 R107, RZ, RZ, R119 ;  /* 0x000000ffff6b7224 */ /* 0x000fe200078e0077 */
[----:B------:R-:W-:Y:S01]  /*2400*/  FMNMX.FTZ R24, R39, R24, !PT ;  /* 0x0000001827187209 */ /* 0x000fe20007810000 */
[----:B------:R-:W1:Y:S01]  /*2410*/  MUFU.EX2 R87, R87 ;  /* 0x0000005700577308 */ /* 0x000e620000000800 */
[----:B0-----:R-:W-:Y:S02]  /*2420*/  MOV R105, R119 ;  /* 0x0000007700697202 */ /* 0x001fe40000000f00 */
[----:B------:R-:W-:-:S04]  /*2430*/  FMNMX.FTZ R26, R69, R24, !PT ;  /* 0x00000018451a7209 */ /* 0x000fc80007810000 */
[----:B------:R-:W-:Y:S01]  /*2440*/  FMNMX.FTZ R26, R43, R26, !PT ;  /* 0x0000001a2b1a7209 */ /* 0x000fe20007810000 */
[----:B------:R0:W-:Y:S03]  /*2450*/  MUFU.EX2 R24, R97 ;  /* 0x0000006100187308 */ /* 0x0001e60000000800 */
[----:B------:R-:W-:-:S04]  /*2460*/  FMNMX.FTZ R26, R73, R26, !PT ;  /* 0x0000001a491a7209 */ /* 0x000fc80007810000 */
[----:B------:R-:W-:Y:S01]  /*2470*/  FMNMX.FTZ R26, R93, R26, !PT ;  /* 0x0000001a5d1a7209 */ /* 0x000fe20007810000 */
[----:B------:R2:W-:Y:S01]  /*2480*/  MUFU.EX2 R14, R103 ;  /* 0x00000067000e7308 */ /* 0x0005e20000000800 */
[----:B0-----:R-:W-:Y:S02]  /*2490*/  FSEL R97, R84, -INF , P5 ;  /* 0xff80000054617808 */ /* 0x001fe40002800000 */
[----:B------:R-:W-:Y:S02]  /*24a0*/  FMNMX.FTZ R26, R77, R26, !PT ;  /* 0x0000001a4d1a7209 */ /* 0x000fe40007810000 */
[----:B-1----:R-:W-:Y:S02]  /*24b0*/  F2FP.F16.F32.PACK_AB R127, R87, R12 ;  /* 0x0000000c577f723e */ /* 0x002fe400000000ff */
[----:B------:R-:W-:Y:S01]  /*24c0*/  FMNMX.FTZ R26, R95, R26, !PT ;  /* 0x0000001a5f1a7209 */ /* 0x000fe20007810000 */
[----:B------:R-:W0:Y:S01]  /*24d0*/  MUFU.EX2 R89, R89 ;  /* 0x0000005900597308 */ /* 0x000e220000000800 */
[----:B--2---:R-:W-:-:S02]  /*24e0*/  IMAD.MOV.U32 R103, RZ, RZ, R119 ;  /* 0x000000ffff677224 */ /* 0x004fc400078e0077 */
[----:B------:R-:W-:-:S04]  /*24f0*/  FMNMX.FTZ R28, R81, R26, !PT ;  /* 0x0000001a511c7209 */ /* 0x000fc80007810000 */
[----:B------:R-:W-:Y:S01]  /*2500*/  FMNMX.FTZ R28, R97, R28, !PT ;  /* 0x0000001c611c7209 */ /* 0x000fe20007810000 */
[----:B------:R1:W-:Y:S03]  /*2510*/  MUFU.EX2 R18, R101 ;  /* 0x0000006500127308 */ /* 0x0003e60000000800 */
[----:B------:R-:W-:Y:S01]  /*2520*/  FMNMX.FTZ R7, R85, R28, !PT ;  /* 0x0000001c55077209 */ /* 0x000fe20007810000 */
[----:B------:R-:W-:-:S04]  /*2530*/  FFMA.FTZ R28, R63, R4, -R36 ;  /* 0x000000043f1c7223 */ /* 0x000fc80000010824 */
[----:B------:R-:W2:Y:S01]  /*2540*/  SHFL.BFLY PT, R34, R7, 0x2, 0x1f ;  /* 0x0c401f0007227f89 */ /* 0x000ea200000e0000 */
[----:B------:R-:W3:Y:S01]  /*2550*/  MUFU.EX2 R91, R91 ;  /* 0x0000005b005b7308 */ /* 0x000ee20000000800 */
[----:B0-----:R-:W-:Y:S01]  /*2560*/  F2FP.F16.F32.PACK_AB R129, R89, R14 ;  /* 0x0000000e5981723e */ /* 0x001fe200000000ff */
[----:B-1----:R-:W-:-:S06]  /*2570*/  IMAD.MOV.U32 R101, RZ, RZ, R119 ;  /* 0x000000ffff657224 */ /* 0x002fcc00078e0077 */
[----:B------:R0:W-:Y:S08]  /*2580*/  MUFU.EX2 R20, R99 ;  /* 0x0000006300147308 */ /* 0x0001f00000000800 */
[----:B------:R-:W-:Y:S01]  /*2590*/  MUFU.EX2 R51, R51 ;  /* 0x0000003300337308 */ /* 0x000fe20000000800 */
[----:B---3--:R-:W-:Y:S01]  /*25a0*/  F2FP.F16.F32.PACK_AB R131, R91, R18 ;  /* 0x000000125b83723e */ /* 0x008fe200000000ff */
[----:B0-----:R-:W-:Y:S01]  /*25b0*/  IMAD.MOV.U32 R99, RZ, RZ, R119 ;  /* 0x000000ffff637224 */ /* 0x001fe200078e0077 */
[----:B--2---:R-:W-:-:S05]  /*25c0*/  FMNMX.FTZ R40, R7, R34, !PT ;  /* 0x0000002207287209 */ /* 0x004fca0007810000 */
[----:B------:R-:W0:Y:S01]  /*25d0*/  MUFU.EX2 R55, R55 ;  /* 0x0000003700377308 */ /* 0x000e220000000800 */
[-CC-:B------:R-:W-:Y:S01]  /*25e0*/  FFMA.FTZ R34, R75, R4.reuse, -R36.reuse ;  /* 0x000000044b227223 */ /* 0x180fe20000010824 */
[----:B------:R-:W-:Y:S01]  /*25f0*/  FFMA.FTZ R36, R135, R4, -R36 ;  /* 0x0000000487247223 */ /* 0x000fe20000010824 */
[----:B------:R-:W1:Y:S05]  /*2600*/  SHFL.BFLY PT, R7, R40, 0x1, 0x1f ;  /* 0x0c201f0028077f89 */ /* 0x000e6a00000e0000 */
[----:B------:R-:W-:Y:S08]  /*2610*/  MUFU.EX2 R137, R137 ;  /* 0x0000008900897308 */ /* 0x000ff00000000800 */
[----:B------:R-:W-:Y:S01]  /*2620*/  MUFU.EX2 R26, R59 ;  /* 0x0000003b001a7308 */ /* 0x000fe20000000800 */
[----:B0-----:R-:W-:-:S07]  /*2630*/  F2FP.F16.F32.PACK_AB R135, R55, R24 ;  /* 0x000000183787723e */ /* 0x001fce00000000ff */
[----:B------:R-:W-:Y:S01]  /*2640*/  MUFU.EX2 R139, R139 ;  /* 0x0000008b008b7308 */ /* 0x000fe20000000800 */
[----:B-1----:R-:W-:-:S04]  /*2650*/  FMNMX.FTZ R7, R40, R7, !PT ;  /* 0x0000000728077209 */ /* 0x002fc80007810000 */
[C---:B------:R-:W-:Y:S01]  /*2660*/  FSETP.NEU.FTZ.AND P1, PT, R7.reuse, -INF , PT ;  /* 0xff8000000700780b */ /* 0x040fe20003f3d000 */
[----:B------:R-:W-:Y:S02]  /*2670*/  FMUL.FTZ R42, R7, R4 ;  /* 0x00000004072a7220 */ /* 0x000fe40000410000 */
[----:B------:R-:W-:Y:S03]  /*2680*/  MUFU.EX2 R28, R28 ;  /* 0x0000001c001c7308 */ /* 0x000fe60000000800 */
[----:B------:R-:W-:Y:S02]  /*2690*/  FSEL R42, R42, RZ, P1 ;  /* 0x000000ff2a2a7208 */ /* 0x000fe40000800000 */
[----:B------:R-:W-:-:S03]  /*26a0*/  PLOP3.LUT P1, PT, PT, PT, UP0, 0x80, 0x0 ;  /* 0x000000000000781c */ /* 0x000fc60003f2f008 */
[----:B------:R-:W-:Y:S01]  /*26b0*/  MUFU.EX2 R141, R141 ;  /* 0x0000008d008d7308 */ /* 0x000fe20000000800 */
[-CC-:B------:R-:W-:Y:S01]  /*26c0*/  FFMA.FTZ R120, R9, R4.reuse, -R42.reuse ;  /* 0x0000000409787223 */ /* 0x180fe2000001082a */
[-CC-:B------:R-:W-:Y:S01]  /*26d0*/  FFMA.FTZ R9, R25, R4.reuse, -R42.reuse ;  /* 0x0000000419097223 */ /* 0x180fe2000001082a */
[-C--:B------:R-:W-:Y:S01]  /*26e0*/  FFMA.FTZ R122, R11, R4.reuse, -R42 ;  /* 0x000000040b7a7223 */ /* 0x080fe2000001082a */
[----:B------:R-:W-:Y:S01]  /*26f0*/  FADD.FTZ R11, R123, R44 ;  /* 0x0000002c7b0b7221 */ /* 0x000fe20000010000 */
[-CC-:B------:R-:W-:Y:S01]  /*2700*/  FFMA.FTZ R25, R29, R4.reuse, -R42.reuse ;  /* 0x000000041d197223 */ /* 0x180fe2000001082a */
[-CC-:B------:R-:W-:Y:S01]  /*2710*/  FFMA.FTZ R124, R13, R4.reuse, -R42.reuse ;  /* 0x000000040d7c7223 */ /* 0x180fe2000001082a */
[-CC-:B------:R-:W-:Y:S01]  /*2720*/  FFMA.FTZ R13, R33, R4.reuse, -R42.reuse ;  /* 0x00000004210d7223 */ /* 0x180fe2000001082a */
[----:B------:R-:W-:Y:S01]  /*2730*/  MUFU.EX2 R120, R120 ;  /* 0x0000007800787308 */ /* 0x000fe20000000800 */
[----:B------:R-:W-:Y:S01]  /*2740*/  FADD.FTZ R44, R8, R11 ;  /* 0x0000000b082c7221 */ /* 0x000fe20000010000 */
[-CC-:B------:R-:W-:Y:S01]  /*2750*/  FFMA.FTZ R126, R15, R4.reuse, -R42.reuse ;  /* 0x000000040f7e7223 */ /* 0x180fe2000001082a */
[-CC-:B------:R-:W-:Y:S01]  /*2760*/  FFMA.FTZ R15, R37, R4.reuse, -R42.reuse ;  /* 0x00000004250f7223 */ /* 0x180fe2000001082a */
[-C--:B------:R-:W-:Y:S01]  /*2770*/  FFMA.FTZ R138, R31, R4.reuse, -R42 ;  /* 0x000000041f8a7223 */ /* 0x080fe2000001082a */
[----:B------:R-:W-:Y:S01]  /*2780*/  FADD.FTZ R11, R125, R44 ;  /* 0x0000002c7d0b7221 */ /* 0x000fe20000010000 */
[-CC-:B------:R-:W-:Y:S01]  /*2790*/  FFMA.FTZ R128, R17, R4.reuse, -R42.reuse ;  /* 0x0000000411807223 */ /* 0x180fe2000001082a */
[-CC-:B------:R-:W-:Y:S01]  /*27a0*/  FFMA.FTZ R17, R41, R4.reuse, -R42.reuse ;  /* 0x0000000429117223 */ /* 0x180fe2000001082a */
[----:B------:R-:W0:Y:S01]  /*27b0*/  MUFU.EX2 R9, R9 ;  /* 0x0000000900097308 */ /* 0x000e220000000800 */
[----:B------:R-:W-:Y:S01]  /*27c0*/  FADD.FTZ R11, R10, R11 ;  /* 0x0000000b0a0b7221 */ /* 0x000fe20000010000 */
[-CC-:B------:R-:W-:Y:S01]  /*27d0*/  FFMA.FTZ R130, R19, R4.reuse, -R42.reuse ;  /* 0x0000000413827223 */ /* 0x180fe2000001082a */
[-CC-:B------:R-:W-:Y:S01]  /*27e0*/  FFMA.FTZ R19, R45, R4.reuse, -R42.reuse ;  /* 0x000000042d137223 */ /* 0x180fe2000001082a */
[-CC-:B------:R-:W-:Y:S01]  /*27f0*/  FFMA.FTZ R132, R21, R4.reuse, -R42.reuse ;  /* 0x0000000415847223 */ /* 0x180fe2000001082a */
[----:B------:R-:W-:Y:S01]  /*2800*/  FADD.FTZ R44, R12, R11 ;  /* 0x0000000b0c2c7221 */ /* 0x000fe20000010000 */
[-CC-:B------:R-:W-:Y:S01]  /*2810*/  FFMA.FTZ R21, R49, R4.reuse, -R42.reuse ;  /* 0x0000000431157223 */ /* 0x180fe2000001082a */
[-C--:B------:R-:W-:Y:S01]  /*2820*/  FFMA.FTZ R134, R23, R4.reuse, -R42 ;  /* 0x0000000417867223 */ /* 0x080fe2000001082a */
[----:B------:R-:W1:Y:S01]  /*2830*/  MUFU.EX2 R122, R122 ;  /* 0x0000007a007a7308 */ /* 0x000e620000000800 */
[----:B------:R-:W-:Y:S01]  /*2840*/  FADD.FTZ R31, R87, R44 ;  /* 0x0000002c571f7221 */ /* 0x000fe20000010000 */
[-CC-:B------:R-:W-:Y:S01]  /*2850*/  FFMA.FTZ R23, R53, R4.reuse, -R42.reuse ;  /* 0x0000000435177223 */ /* 0x180fe2000001082a */
[-CC-:B------:R-:W-:Y:S01]  /*2860*/  FFMA.FTZ R136, R27, R4.reuse, -R42.reuse ;  /* 0x000000041b887223 */ /* 0x180fe2000001082a */
[-CC-:B------:R-:W-:Y:S01]  /*2870*/  FFMA.FTZ R27, R57, R4.reuse, -R42.reuse ;  /* 0x00000004391b7223 */ /* 0x180fe2000001082a */
[----:B------:R-:W-:Y:S01]  /*2880*/  FADD.FTZ R46, R14, R31 ;  /* 0x0000001f0e2e7221 */ /* 0x000fe20000010000 */
[-CC-:B------:R-:W-:Y:S01]  /*2890*/  FFMA.FTZ R29, R61, R4.reuse, -R42.reuse ;  /* 0x000000043d1d7223 */ /* 0x180fe2000001082a */
[-C--:B------:R-:W-:Y:S01]  /*28a0*/  FFMA.FTZ R140, R35, R4.reuse, -R42 ;  /* 0x00000004238c7223 */ /* 0x080fe2000001082a */
[----:B------:R-:W2:Y:S01]  /*28b0*/  MUFU.EX2 R25, R25 ;  /* 0x0000001900197308 */ /* 0x000ea20000000800 */
[----:B0-----:R-:W-:Y:S01]  /*28c0*/  FADD.FTZ R11, R120, R9 ;  /* 0x00000009780b7221 */ /* 0x001fe20000010000 */
[----:B------:R-:W-:Y:S01]  /*28d0*/  FADD.FTZ R31, R89, R46 ;  /* 0x0000002e591f7221 */ /* 0x000fe20000010000 */
[-CC-:B------:R-:W-:Y:S01]  /*28e0*/  FFMA.FTZ R142, R39, R4.reuse, -R42.reuse ;  /* 0x00000004278e7223 */ /* 0x180fe2000001082a */
[-CC-:B------:R-:W-:Y:S01]  /*28f0*/  FFMA.FTZ R69, R69, R4.reuse, -R42.reuse ;  /* 0x0000000445457223 */ /* 0x180fe2000001082a */
[----:B------:R-:W-:Y:S01]  /*2900*/  F2FP.F16.F32.PACK_AB R123, R8, R123 ;  /* 0x0000007b087b723e */ /* 0x000fe200000000ff */
[----:B------:R-:W-:Y:S01]  /*2910*/  FADD.FTZ R46, R18, R31 ;  /* 0x0000001f122e7221 */ /* 0x000fe20000010000 */
[-C--:B------:R-:W-:Y:S01]  /*2920*/  FFMA.FTZ R31, R65, R4.reuse, -R42 ;  /* 0x00000004411f7223 */ /* 0x080fe2000001082a */
[----:B------:R-:W0:Y:S01]  /*2930*/  MUFU.EX2 R124, R124 ;  /* 0x0000007c007c7308 */ /* 0x000e220000000800 */
[----:B-1----:R-:W-:Y:S01]  /*2940*/  FADD.FTZ R44, R122, R11 ;  /* 0x0000000b7a2c7221 */ /* 0x002fe20000010000 */
[----:B------:R-:W-:Y:S01]  /*2950*/  FADD.FTZ R33, R91, R46 ;  /* 0x0000002e5b217221 */ /* 0x000fe20000010000 */
[-CC-:B------:R-:W-:Y:S01]  /*2960*/  FFMA.FTZ R43, R43, R4.reuse, -R42.reuse ;  /* 0x000000042b2b7223 */ /* 0x180fe2000001082a */
[-CC-:B------:R-:W-:Y:S01]  /*2970*/  FFMA.FTZ R73, R73, R4.reuse, -R42.reuse ;  /* 0x0000000449497223 */ /* 0x180fe2000001082a */
[-CC-:B------:R-:W-:Y:S01]  /*2980*/  FFMA.FTZ R93, R93, R4.reuse, -R42.reuse ;  /* 0x000000045d5d7223 */ /* 0x180fe2000001082a */
[----:B------:R-:W-:Y:S01]  /*2990*/  FADD.FTZ R46, R20, R33 ;  /* 0x00000021142e7221 */ /* 0x000fe20000010000 */
[-C--:B------:R-:W-:Y:S01]  /*29a0*/  FFMA.FTZ R77, R77, R4.reuse, -R42 ;  /* 0x000000044d4d7223 */ /* 0x080fe2000001082a */
[----:B------:R-:W1:Y:S01]  /*29b0*/  MUFU.EX2 R13, R13 ;  /* 0x0000000d000d7308 */ /* 0x000e620000000800 */
[----:B--2---:R-:W-:Y:S01]  /*29c0*/  FADD.FTZ R11, R25, R44 ;  /* 0x0000002c190b7221 */ /* 0x004fe20000010000 */
[----:B------:R-:W-:Y:S01]  /*29d0*/  FADD.FTZ R33, R51, R46 ;  /* 0x0000002e33217221 */ /* 0x000fe20000010000 */
[-CC-:B------:R-:W-:Y:S01]  /*29e0*/  FFMA.FTZ R95, R95, R4.reuse, -R42.reuse ;  /* 0x000000045f5f7223 */ /* 0x180fe2000001082a */
[-CC-:B------:R-:W-:Y:S01]  /*29f0*/  FFMA.FTZ R81, R81, R4.reuse, -R42.reuse ;  /* 0x0000000451517223 */ /* 0x180fe2000001082a */
[-CC-:B------:R-:W-:Y:S01]  /*2a00*/  FFMA.FTZ R97, R97, R4.reuse, -R42.reuse ;  /* 0x0000000461617223 */ /* 0x180fe2000001082a */
[----:B------:R-:W-:Y:S01]  /*2a10*/  FADD.FTZ R46, R24, R33 ;  /* 0x00000021182e7221 */ /* 0x000fe20000010000 */
[----:B------:R-:W-:Y:S01]  /*2a20*/  FFMA.FTZ R42, R85, R4, -R42 ;  /* 0x00000004552a7223 */ /* 0x000fe2000001082a */
[----:B------:R-:W2:Y:S01]  /*2a30*/  MUFU.EX2 R126, R126 ;  /* 0x0000007e007e7308 */ /* 0x000ea20000000800 */
[----:B0-----:R-:W-:Y:S01]  /*2a40*/  FADD.FTZ R44, R124, R11 ;  /* 0x0000000b7c2c7221 */ /* 0x001fe20000010000 */
[----:B------:R-:W-:Y:S01]  /*2a50*/  FADD.FTZ R46, R55, R46 ;  /* 0x0000002e372e7221 */ /* 0x000fe20000010000 */
[----:B------:R-:W-:Y:S01]  /*2a60*/  F2FP.F16.F32.PACK_AB R120, R9, R120 ;  /* 0x000000780978723e */ /* 0x000fe200000000ff */
[----:B------:R-:W-:Y:S01]  /*2a70*/  IMAD.MOV.U32 R91, RZ, RZ, R119 ;  /* 0x000000ffff5b7224 */ /* 0x000fe200078e0077 */
[----:B------:R-:W-:Y:S01]  /*2a80*/  F2FP.F16.F32.PACK_AB R125, R10, R125 ;  /* 0x0000007d0a7d723e */ /* 0x000fe200000000ff */
[----:B------:R-:W-:Y:S01]  /*2a90*/  FADD.FTZ R33, R137, R46 ;  /* 0x0000002e89217221 */ /* 0x000fe20000010000 */
[C---:B------:R-:W-:Y:S01]  /*2aa0*/  F2FP.F16.F32.PACK_AB R137, R26.reuse, R137 ;  /* 0x000000891a89723e */ /* 0x040fe200000000ff */
[----:B------:R-:W0:Y:S01]  /*2ab0*/  MUFU.EX2 R15, R15 ;  /* 0x0000000f000f7308 */ /* 0x000e220000000800 */
[----:B-1----:R-:W-:Y:S01]  /*2ac0*/  FADD.FTZ R11, R13, R44 ;  /* 0x0000002c0d0b7221 */ /* 0x002fe20000010000 */
[----:B------:R-:W-:Y:S01]  /*2ad0*/  FADD.FTZ R46, R26, R33 ;  /* 0x000000211a2e7221 */ /* 0x000fe20000010000 */
[----:B------:R-:W-:Y:S01]  /*2ae0*/  F2FP.F16.F32.PACK_AB R122, R25, R122 ;  /* 0x0000007a197a723e */ /* 0x000fe200000000ff */
[----:B------:R-:W-:Y:S01]  /*2af0*/  IMAD.MOV.U32 R89, RZ, RZ, R119 ;  /* 0x000000ffff597224 */ /* 0x000fe200078e0077 */
[----:B------:R-:W-:Y:S01]  /*2b00*/  F2FP.F16.F32.PACK_AB R124, R13, R124 ;  /* 0x0000007c0d7c723e */ /* 0x000fe200000000ff */
[----:B------:R-:W-:Y:S01]  /*2b10*/  FADD.FTZ R33, R139, R46 ;  /* 0x0000002e8b217221 */ /* 0x000fe20000010000 */
[----:B------:R-:W-:Y:S01]  /*2b20*/  F2FP.F16.F32.PACK_AB R139, R28, R139 ;  /* 0x0000008b1c8b723e */ /* 0x000fe200000000ff */
[----:B------:R-:W1:Y:S01]  /*2b30*/  MUFU.EX2 R128, R128 ;  /* 0x0000008000807308 */ /* 0x000e620000000800 */
[----:B--2---:R-:W-:Y:S01]  /*2b40*/  FADD.FTZ R44, R126, R11 ;  /* 0x0000000b7e2c7221 */ /* 0x004fe20000010000 */
[----:B------:R-:W-:-:S04]  /*2b50*/  FADD.FTZ R46, R28, R33 ;  /* 0x000000211c2e7221 */ /* 0x000fc80000010000 */
[----:B------:R-:W-:Y:S02]  /*2b60*/  FADD.FTZ R33, R141, R46 ;  /* 0x0000002e8d217221 */ /* 0x000fe40000010000 */
[----:B------:R-:W2:Y:S01]  /*2b70*/  MUFU.EX2 R17, R17 ;  /* 0x0000001100117308 */ /* 0x000ea20000000800 */
[C---:B0-----:R-:W-:Y:S01]  /*2b80*/  FADD.FTZ R11, R15.reuse, R44 ;  /* 0x0000002c0f0b7221 */ /* 0x041fe20000010000 */
[----:B------:R-:W-:-:S06]  /*2b90*/  F2FP.F16.F32.PACK_AB R126, R15, R126 ;  /* 0x0000007e0f7e723e */ /* 0x000fcc00000000ff */
[----:B------:R-:W0:Y:S01]  /*2ba0*/  MUFU.EX2 R130, R130 ;  /* 0x0000008200827308 */ /* 0x000e220000000800 */
[----:B-1----:R-:W-:-:S07]  /*2bb0*/  FADD.FTZ R44, R128, R11 ;  /* 0x0000000b802c7221 */ /* 0x002fce0000010000 */
[----:B------:R-:W1:Y:S01]  /*2bc0*/  MUFU.EX2 R19, R19 ;  /* 0x0000001300137308 */ /* 0x000e620000000800 */
[C---:B--2---:R-:W-:Y:S01]  /*2bd0*/  FADD.FTZ R11, R17.reuse, R44 ;  /* 0x0000002c110b7221 */ /* 0x044fe20000010000 */
[----:B------:R-:W-:-:S06]  /*2be0*/  F2FP.F16.F32.PACK_AB R128, R17, R128 ;  /* 0x000000801180723e */ /* 0x000fcc00000000ff */
[----:B------:R-:W2:Y:S01]  /*2bf0*/  MUFU.EX2 R132, R132 ;  /* 0x0000008400847308 */ /* 0x000ea20000000800 */
[----:B0-----:R-:W-:-:S07]  /*2c00*/  FADD.FTZ R44, R130, R11 ;  /* 0x0000000b822c7221 */ /* 0x001fce0000010000 */
[----:B------:R-:W0:Y:S01]  /*2c10*/  MUFU.EX2 R21, R21 ;  /* 0x0000001500157308 */ /* 0x000e220000000800 */
[C---:B-1----:R-:W-:Y:S01]  /*2c20*/  FADD.FTZ R11, R19.reuse, R44 ;  /* 0x0000002c130b7221 */ /* 0x042fe20000010000 */
[----:B------:R-:W-:-:S06]  /*2c30*/  F2FP.F16.F32.PACK_AB R130, R19, R130 ;  /* 0x000000821382723e */ /* 0x000fcc00000000ff */
[----:B------:R-:W1:Y:S01]  /*2c40*/  MUFU.EX2 R134, R134 ;  /* 0x0000008600867308 */ /* 0x000e620000000800 */
[----:B--2---:R-:W-:-:S07]  /*2c50*/  FADD.FTZ R44, R132, R11 ;  /* 0x0000000b842c7221 */ /* 0x004fce0000010000 */
        /* <DEDUP_REMOVED lines=9> */
[C---:B0-----:R-:W-:Y:S01]  /*2cf0*/  FADD.FTZ R44, R30.reuse, R33 ;  /* 0x000000211e2c7221 */ /* 0x041fe20000010000 */
[----:B------:R-:W-:-:S06]  /*2d00*/  F2FP.F16.F32.PACK_AB R141, R30, R141 ;  /* 0x0000008d1e8d723e */ /* 0x000fcc00000000ff */
[----:B------:R-:W0:Y:S01]  /*2d10*/  MUFU.EX2 R27, R27 ;  /* 0x0000001b001b7308 */ /* 0x000e220000000800 */
[----:B-1----:R-:W-:-:S07]  /*2d20*/  FADD.FTZ R6, R136, R11 ;  /* 0x0000000b88067221 */ /* 0x002fce0000010000 */
[----:B------:R-:W1:Y:S01]  /*2d30*/  MUFU.EX2 R32, R32 ;  /* 0x0000002000207308 */ /* 0x000e620000000800 */
[----:B--2---:R-:W-:-:S07]  /*2d40*/  FADD.FTZ R33, R143, R44 ;  /* 0x0000002c8f217221 */ /* 0x004fce0000010000 */
[----:B------:R-:W2:Y:S01]  /*2d50*/  MUFU.EX2 R138, R138 ;  /* 0x0000008a008a7308 */ /* 0x000ea20000000800 */
[C---:B0-----:R-:W-:Y:S01]  /*2d60*/  FADD.FTZ R11, R27.reuse, R6 ;  /* 0x000000061b0b7221 */ /* 0x041fe20000010000 */
[----:B------:R-:W-:-:S06]  /*2d70*/  F2FP.F16.F32.PACK_AB R136, R27, R136 ;  /* 0x000000881b88723e */ /* 0x000fcc00000000ff */
[----:B------:R-:W0:Y:S01]  /*2d80*/  MUFU.EX2 R145, R145 ;  /* 0x0000009100917308 */ /* 0x000e220000000800 */
[C---:B-1----:R-:W-:Y:S01]  /*2d90*/  FADD.FTZ R8, R32.reuse, R33 ;  /* 0x0000002120087221 */ /* 0x042fe20000010000 */
[----:B------:R-:W-:-:S06]  /*2da0*/  F2FP.F16.F32.PACK_AB R143, R32, R143 ;  /* 0x0000008f208f723e */ /* 0x000fcc00000000ff */
[----:B------:R-:W1:Y:S01]  /*2db0*/  MUFU.EX2 R29, R29 ;  /* 0x0000001d001d7308 */ /* 0x000e620000000800 */
[----:B--2---:R-:W-:-:S07]  /*2dc0*/  FADD.FTZ R6, R138, R11 ;  /* 0x0000000b8a067221 */ /* 0x004fce0000010000 */
[----:B------:R-:W2:Y:S01]  /*2dd0*/  MUFU.EX2 R34, R34 ;  /* 0x0000002200227308 */ /* 0x000ea20000000800 */
[----:B0-----:R-:W-:-:S07]  /*2de0*/  FADD.FTZ R33, R145, R8 ;  /* 0x0000000891217221 */ /* 0x001fce0000010000 */
[----:B------:R-:W0:Y:S01]  /*2df0*/  MUFU.EX2 R140, R140 ;  /* 0x0000008c008c7308 */ /* 0x000e220000000800 */
[C---:B-1----:R-:W-:Y:S01]  /*2e00*/  FADD.FTZ R11, R29.reuse, R6 ;  /* 0x000000061d0b7221 */ /* 0x042fe20000010000 */
[----:B------:R-:W-:-:S06]  /*2e10*/  F2FP.F16.F32.PACK_AB R138, R29, R138 ;  /* 0x0000008a1d8a723e */ /* 0x000fcc00000000ff */
[----:B------:R-:W1:Y:S01]  /*2e20*/  MUFU.EX2 R147, R147 ;  /* 0x0000009300937308 */ /* 0x000e620000000800 */
[C---:B--2---:R-:W-:Y:S01]  /*2e30*/  FADD.FTZ R8, R34.reuse, R33 ;  /* 0x0000002122087221 */ /* 0x044fe20000010000 */
[----:B------:R-:W-:-:S06]  /*2e40*/  F2FP.F16.F32.PACK_AB R145, R34, R145 ;  /* 0x000000912291723e */ /* 0x000fcc00000000ff */
[----:B------:R-:W2:Y:S01]  /*2e50*/  MUFU.EX2 R31, R31 ;  /* 0x0000001f001f7308 */ /* 0x000ea20000000800 */
[----:B0-----:R-:W-:-:S07]  /*2e60*/  FADD.FTZ R6, R140, R11 ;  /* 0x0000000b8c067221 */ /* 0x001fce0000010000 */
        /* <DEDUP_REMOVED lines=10> */
[----:B------:R1:W3:Y:S01]  /*2f10*/  MUFU.EX2 R40, R133 ;  /* 0x0000008500287308 */ /* 0x0002e20000000800 */
[----:B--2---:R-:W-:-:S07]  /*2f20*/  FADD.FTZ R11, R149, R8 ;  /* 0x00000008950b7221 */ /* 0x004fce0000010000 */
[----:B------:R-:W2:Y:S01]  /*2f30*/  MUFU.EX2 R43, R43 ;  /* 0x0000002b002b7308 */ /* 0x000ea20000000800 */
[----:B0-----:R-:W-:Y:S01]  /*2f40*/  FADD.FTZ R6, R69, R6 ;  /* 0x0000000645067221 */ /* 0x001fe20000010000 */
[----:B-1----:R-:W-:Y:S02]  /*2f50*/  F2FP.F16.F32.PACK_AB R133, R51, R20 ;  /* 0x000000143385723e */ /* 0x002fe400000000ff */
[----:B------:R-:W-:-:S04]  /*2f60*/  F2FP.F16.F32.PACK_AB R142, R69, R142 ;  /* 0x0000008e458e723e */ /* 0x000fc800000000ff */
[----:B------:R-:W0:Y:S01]  /*2f70*/  MUFU.EX2 R144, R73 ;  /* 0x0000004900907308 */ /* 0x000e220000000800 */
[C---:B---3--:R-:W-:Y:S01]  /*2f80*/  FADD.FTZ R8, R40.reuse, R11 ;  /* 0x0000000b28087221 */ /* 0x048fe20000010000 */
        /* <DEDUP_REMOVED lines=10> */
[----:B------:R-:W-:Y:S01]  /*3030*/  F2FP.F16.F32.PACK_AB R146, R146, R93 ;  /* 0x0000005d9292723e */ /* 0x000fe200000000ff */
[----:B------:R-:W-:-:S05]  /*3040*/  IMAD.MOV.U32 R93, RZ, RZ, R119 ;  /* 0x000000ffff5d7224 */ /* 0x000fca00078e0077 */
[----:B------:R-:W2:Y:S01]  /*3050*/  MUFU.EX2 R151, R151 ;  /* 0x0000009700977308 */ /* 0x000ea20000000800 */
[----:B0-----:R-:W-:-:S07]  /*3060*/  FADD.FTZ R9, R95, R6 ;  /* 0x000000065f097221 */ /* 0x001fce0000010000 */
[----:B------:R-:W0:Y:S01]  /*3070*/  MUFU.EX2 R97, R97 ;  /* 0x0000006100617308 */ /* 0x000e220000000800 */
[C---:B-1----:R-:W-:Y:S01]  /*3080*/  FADD.FTZ R6, R148.reuse, R9 ;  /* 0x0000000994067221 */ /* 0x042fe20000010000 */
[----:B------:R-:W-:Y:S02]  /*3090*/  F2FP.F16.F32.PACK_AB R148, R148, R95 ;  /* 0x0000005f9494723e */ /* 0x000fe400000000ff */
[----:B------:R-:W-:-:S04]  /*30a0*/  MOV R95, R119 ;  /* 0x00000077005f7202 */ /* 0x000fc80000000f00 */
[----:B------:R-:W1:Y:S01]  /*30b0*/  MUFU.EX2 R42, R42 ;  /* 0x0000002a002a7308 */ /* 0x000e620000000800 */
[----:B--2---:R-:W-:-:S07]  /*30c0*/  FADD.FTZ R33, R151, R8 ;  /* 0x0000000897217221 */ /* 0x004fce0000010000 */
[----:B------:R-:W2:Y:S01]  /*30d0*/  MUFU.EX2 R36, R36 ;  /* 0x0000002400247308 */ /* 0x000ea20000000800 */
[----:B0-----:R-:W-:Y:S01]  /*30e0*/  FADD.FTZ R9, R97, R6 ;  /* 0x0000000661097221 */ /* 0x001fe20000010000 */
[----:B-1----:R-:W-:-:S03]  /*30f0*/  F2FP.F16.F32.PACK_AB R150, R42, R97 ;  /* 0x000000612a96723e */ /* 0x002fc600000000ff */
[----:B------:R-:W-:Y:S01]  /*3100*/  FADD.FTZ R9, R42, R9 ;  /* 0x000000092a097221 */ /* 0x000fe20000010000 */
[----:B------:R-:W-:Y:S02]  /*3110*/  IMAD.MOV.U32 R97, RZ, RZ, R119 ;  /* 0x000000ffff617224 */ /* 0x000fe400078e0077 */
[C---:B--2---:R-:W-:Y:S01]  /*3120*/  FADD.FTZ R11, R36.reuse, R33 ;  /* 0x00000021240b7221 */ /* 0x044fe20000010000 */
[----:B------:R-:W-:Y:S01]  /*3130*/  F2FP.F16.F32.PACK_AB R151, R36, R151 ;  /* 0x000000972497723e */ /* 0x000fe200000000ff */
[----:B------:R-:W-:Y:S06]  /*3140*/  @!P1 BRA `(.L_x_18) ;  /* 0x0000001c009c9947 */ /* 0x000fec0003800000 */
[----:B------:R-:W-:Y:S01]  /*3150*/  IMAD.MOV.U32 R8, RZ, RZ, R5 ;  /* 0x000000ffff087224 */ /* 0x000fe200078e0005 */
[----:B------:R-:W-:Y:S01]  /*3160*/  CS2R R118, SRZ ;  /* 0x0000000000767805 */ /* 0x000fe2000001ff00 */
[----:B------:R-:W-:Y:S01]  /*3170*/  IMAD.MOV.U32 R6, RZ, RZ, R7 ;  /* 0x000000ffff067224 */ /* 0x000fe200078e0007 */
[----:B------:R-:W-:Y:S02]  /*3180*/  CS2R R116, SRZ ;  /* 0x0000000000747805 */ /* 0x000fe4000001ff00 */
[----:B------:R-:W-:Y:S02]  /*3190*/  CS2R R114, SRZ ;  /* 0x0000000000727805 */ /* 0x000fe4000001ff00 */
        /* <DEDUP_REMOVED lines=12> */
[----:B------:R-:W-:Y:S01]  /*3260*/  CS2R R88, SRZ ;  /* 0x0000000000587805 */ /* 0x000fe2000001ff00 */
[----:B------:R-:W-:Y:S01]  /*3270*/  UMOV UR6, URZ ;  /* 0x0000003f00067c82 */ /* 0x000fe20008000000 */
[----:B------:R-:W-:-:S05]  /*3280*/  UMOV UR5, URZ ;  /* 0x0000003f00057c82 */ /* 0x000fca0008000000 */
.L_x_29:
[----:B------:R-:W-:Y:S01]  /*3290*/  ISETP.NE.AND P2, PT, RZ, UR44, PT ;  /* 0x0000002cff007c0c */ /* 0x000fe2000bf45270 */
[----:B------:R-:W-:-:S04]  /*32a0*/  UISETP.NE.AND UP0, UPT, UR5, 0x1, UPT ;  /* 0x000000010500788c */ /* 0x000fc8000bf05270 */
[----:B------:R-:W-:-:S04]  /*32b0*/  USEL UR4, URZ, 0x1, UP0 ;  /* 0x000000013f047887 */ /* 0x000fc80008000000 */
[----:B------:R-:W-:-:S04]  /*32c0*/  ULOP3.LUT UR4, UR6, UR4, URZ, 0x3c, !UPT ;  /* 0x0000000406047292 */ /* 0x000fc8000f8e3c3f */
[----:B------:R-:W-:Y:S08]  /*32d0*/  @P2 BRA `(.L_x_19) ;  /* 0x0000000000382947 */ /* 0x000ff00003800000 */
[----:B------:R-:W-:Y:S05]  /*32e0*/  @!P0 BRA `(.L_x_20) ;  /* 0x0000000000048947 */ /* 0x000fea0003800000 */
[----:B------:R-:W-:Y:S01]  /*32f0*/  BPT.TRAP 0x1 ;  /* 0x000000040000795c */ /* 0x000fe20000300000 */
.L_x_20:
[----:B------:R-:W-:Y:S01]  /*3300*/  UIADD3 UR10, UR5, 0x1, URZ ;  /* 0x00000001050a7890 */ /* 0x000fe2000fffe03f */
[----:B------:R-:W-:-:S03]  /*3310*/  MOV R0, UR4 ;  /* 0x0000000400007c02 */ /* 0x000fc60008000f00 */
[----:B------:R-:W-:Y:S01]  /*3320*/  UISETP.NE.AND UP0, UPT, UR10, 0x2, UPT ;  /* 0x000000020a00788c */ /* 0x000fe2000bf05270 */
[----:B------:R-:W-:-:S03]  /*3330*/  SHF.L.U32 R0, R0, 0x1f, RZ ;  /* 0x0000001f00007819 */ /* 0x000fc600000006ff */
[----:B------:R-:W-:-:S04]  /*3340*/  USEL UR10, UR10, URZ, UP0 ;  /* 0x0000003f0a0a7287 */ /* 0x000fc80008000000 */
[----:B------:R-:W-:-:S09]  /*3350*/  ULEA UR10, UR10, UR40, 0x3 ;  /* 0x000000280a0a7291 */ /* 0x000fd2000f8e183f */
[----:B------:R0:W1:Y:S01]  /*3360*/  SYNCS.PHASECHK.TRANS64.TRYWAIT P1, [UR10+0x16830], R0 ;  /* 0x01683000ff0075a7 */ /* 0x000062000802014a */
[----:B------:R-:W-:Y:S05]  /*3370*/  @!P0 BRA `(.L_x_21) ;  /* 0x0000000000048947 */ /* 0x000fea0003800000 */
[----:B------:R-:W-:Y:S01]  /*3380*/  BPT.TRAP 0x1 ;  /* 0x000000040000795c */ /* 0x000fe20000300000 */
.L_x_21:
[----:B-1----:R-:W-:Y:S05]  /*3390*/  @P1 BRA `(.L_x_19) ;  /* 0x0000000000081947 */ /* 0x002fea0003800000 */
[----:B------:R-:W1:Y:S02]  /*33a0*/  SYNCS.PHASECHK.TRANS64.TRYWAIT P1, [UR10+0x16830], R0 ;  /* 0x01683000ff0075a7 */ /* 0x000e64000802014a */
[----:B-1----:R-:W-:Y:S05]  /*33b0*/  @!P1 BRA `(.L_x_22) ;  /* 0x0000007000d49947 */ /* 0x002fea0003800000 */
.L_x_19:
[----:B01----:R-:W-:Y:S01]  /*33c0*/  VIADD R0, R16, 0x8 ;  /* 0x0000000810007836 */ /* 0x003fe20000000000 */
[----:B------:R-:W-:Y:S01]  /*33d0*/  UIADD3 UR10, UR5, 0x1, URZ ;  /* 0x00000001050a7890 */ /* 0x000fe2000fffe03f */
[----:B------:R-:W-:Y:S01]  /*33e0*/  R2UR UR24, R2 ;  /* 0x00000000021872ca */ /* 0x000fe200000e0000 */
[----:B------:R-:W-:Y:S01]  /*33f0*/  UMOV UR27, 0x40000040 ;  /* 0x40000040001b7882 */ /* 0x000fe20000000000 */
[----:B------:R-:W-:Y:S01]  /*3400*/  R2UR UR25, R3 ;  /* 0x00000000031972ca */ /* 0x000fe200000e0000 */
[----:B------:R0:W-:Y:S01]  /*3410*/  BAR.SYNC.DEFER_BLOCKING R0, 0x100 ;  /* 0x000400000000751d */ /* 0x0001e20000010000 */
[----:B------:R-:W-:-:S04]  /*3420*/  UISETP.NE.AND UP0, UPT, UR10, 0x2, UPT ;  /* 0x000000020a00788c */ /* 0x000fc8000bf05270 */
[----:B------:R-:W-:Y:S01]  /*3430*/  USEL UR22, UR10, URZ, UP0 ;  /* 0x0000003f0a167287 */ /* 0x000fe20008000000 */
[----:B------:R-:W-:Y:S01]  /*3440*/  UMOV UR11, 0x40000040 ;  /* 0x40000040000b7882 */ /* 0x000fe20000000000 */
[----:B------:R-:W-:Y:S02]  /*3450*/  UMOV UR15, 0x40000040 ;  /* 0x40000040000f7882 */ /* 0x000fe40000000000 */
[----:B------:R-:W-:Y:S01]  /*3460*/  ULEA UR26, UR22, UR20, 0xa ;  /* 0x00000014161a7291 */ /* 0x000fe2000f8e503f */
[----:B------:R-:W-:Y:S01]  /*3470*/  UMOV UR19, 0x40000040 ;  /* 0x4000004000137882 */ /* 0x000fe20000000000 */
[----:B0-----:R-:W-:Y:S02]  /*3480*/  IMAD.U32 R0, RZ, RZ, UR22 ;  /* 0x00000016ff007e24 */ /* 0x001fe4000f8e00ff */
[----:B------:R-:W-:Y:S02]  /*3490*/  UIADD3 UR10, UR26, 0x2, URZ ;  /* 0x000000021a0a7890 */ /* 0x000fe4000fffe03f */
[----:B------:R-:W-:-:S02]  /*34a0*/  UIADD3 UR14, UR26, 0x4, URZ ;  /* 0x000000041a0e7890 */ /* 0x000fc4000fffe03f */
[----:B------:R-:W-:Y:S01]  /*34b0*/  UIADD3 UR18, UR26, 0x6, URZ ;  /* 0x000000061a127890 */ /* 0x000fe2000fffe03f */
[----:B------:R-:W-:-:S06]  /*34c0*/  WARPGROUP.ARRIVE ;  /* 0x00000000000079c5 */ /* 0x000fcc0000000000 */
[----:B------:R-:W-:Y:S03]  /*34d0*/  HGMMA.64x128x16.F32 R24, gdesc[UR24], RZ, !UPT, gsb0 ;  /* 0x01e00000181879f0 */ /* 0x000fe6000c0008ff */
[----:B------:R-:W-:Y:S02]  /*34e0*/  WARPGROUP.DEPBAR.LE gsb0, 0x0 ;  /* 0x00008000000079c5 */ /* 0x000fe40000010000 */
[----:B------:R-:W-:-:S07]  /*34f0*/  WARPGROUP.ARRIVE ;  /* 0x00000000000079c5 */ /* 0x000fce0000000000 */
        /* <DEDUP_REMOVED lines=8> */
[----:B------:R-:W-:Y:S05]  /*3580*/  @P2 BRA `(.L_x_23) ;  /* 0x00000000002c2947 */ /* 0x000fea0003800000 */
[----:B------:R-:W-:Y:S05]  /*3590*/  @!P0 BRA `(.L_x_24) ;  /* 0x0000000000048947 */ /* 0x000fea0003800000 */
[----:B------:R-:W-:Y:S01]  /*35a0*/  BPT.TRAP 0x1 ;  /* 0x000000040000795c */ /* 0x000fe20000300000 */
.L_x_24:
[----:B------:R-:W-:Y:S01]  /*35b0*/  ULEA UR10, UR5, UR40, 0x3 ;  /* 0x00000028050a7291 */ /* 0x000fe2000f8e183f */
[----:B------:R-:W-:-:S05]  /*35c0*/  IMAD.U32 R4, RZ, RZ, UR6 ;  /* 0x00000006ff047e24 */ /* 0x000fca000f8e00ff */
[----:B------:R-:W-:-:S04]  /*35d0*/  SHF.L.U32 R4, R4, 0x1f, RZ ;  /* 0x0000001f04047819 */ /* 0x000fc800000006ff */
[----:B------:R0:W1:Y:S01]  /*35e0*/  SYNCS.PHASECHK.TRANS64.TRYWAIT P1, [UR10+0x16850], R4 ;  /* 0x01685004ff0075a7 */ /* 0x000062000802014a */
[----:B------:R-:W-:Y:S05]  /*35f0*/  @!P0 BRA `(.L_x_25) ;  /* 0x0000000000048947 */ /* 0x000fea0003800000 */
[----:B------:R-:W-:Y:S01]  /*3600*/  BPT.TRAP 0x1 ;  /* 0x000000040000795c */ /* 0x000fe20000300000 */
.L_x_25:
[----:B-1----:R-:W-:Y:S05]  /*3610*/  @P1 BRA `(.L_x_23) ;  /* 0x0000000000081947 */ /* 0x002fea0003800000 */
[----:B------:R-:W1:Y:S02]  /*3620*/  SYNCS.PHASECHK.TRANS64.TRYWAIT P1, [UR10+0x16850], R4 ;  /* 0x01685004ff0075a7 */ /* 0x000e64000802014a */
[----:B-1----:R-:W-:Y:S05]  /*3630*/  @!P1 BRA `(.L_x_26) ;  /* 0x00000070004c9947 */ /* 0x002fea0003800000 */
.L_x_23:
[----:B------:R-:W-:Y:S01]  /*3640*/  UIADD3 UR6, UR40, 0x400, URZ ;  /* 0x0000040028067890 */ /* 0x000fe2000fffe03f */
[----:B------:R-:W-:Y:S01]  /*3650*/  WARPGROUP.ARRIVE ;  /* 0x00000000000079c5 */ /* 0x000fe20000000000 */
[----:B------:R-:W-:Y:S01]  /*3660*/  UMOV UR11, 0x40000040 ;  /* 0x40000040000b7882 */ /* 0x000fe20000000000 */
[----:B01----:R-:W-:Y:S01]  /*3670*/  VIADD R4, R16, 0x9 ;  /* 0x0000000910047836 */ /* 0x003fe20000000000 */
[----:B------:R-:W-:Y:S01]  /*3680*/  USHF.R.U32.HI UR6, URZ, 0x4, UR6 ;  /* 0x000000043f067899 */ /* 0x000fe20008011606 */
[----:B------:R-:W-:-:S03]  /*3690*/  ISETP.GE.U32.AND P1, PT, R22, 0x180, PT ;  /* 0x000001801600780c */ /* 0x000fc60003f26070 */
[----:B------:R-:W-:Y:S01]  /*36a0*/  ULOP3.LUT UR6, UR6, 0x3fff, URZ, 0xc0, !UPT ;  /* 0x00003fff06067892 */ /* 0x000fe2000f8ec03f */
[----:B------:R-:W-:-:S03]  /*36b0*/  SEL R4, R4, 0x9, !P1 ;  /* 0x0000000904047807 */ /* 0x000fc60004800000 */
[----:B------:R-:W-:-:S07]  /*36c0*/  ULEA UR6, UR5, UR6, 0xa ;  /* 0x0000000605067291 */ /* 0x000fce000f8e503f */
[----:B------:R-:W-:Y:S02]  /*36d0*/  UMOV UR10, UR6 ;  /* 0x00000006000a7c82 */ /* 0x000fe40008000000 */
[----:B------:R-:W-:Y:S01]  /*36e0*/  HGMMA.64x64x16.F32 R88, R120, gdesc[UR8].tnspB, R88, gsb0 ;  /* 0x40e0000878587df0 */ /* 0x000fe20008000858 */
[----:B------:R-:W-:Y:S01]  /*36f0*/  UIADD3 UR10, UR6, 0x80, URZ ;  /* 0x00000080060a7890 */ /* 0x000fe2000fffe03f */
[----:B------:R-:W-:Y:S01]  /*3700*/  UMOV UR11, 0x40000040 ;  /* 0x40000040000b7882 */ /* 0x000fe20000000000 */
[----:B------:R-:W-:Y:S02]  /*3710*/  WARPGROUP.DEPBAR.LE gsb0, 0x0 ;  /* 0x00008000000079c5 */ /* 0x000fe40000010000 */
[----:B------:R-:W-:-:S06]  /*3720*/  WARPGROUP.ARRIVE ;  /* 0x00000000000079c5 */ /* 0x000fcc0000000000 */
        /* <DEDUP_REMOVED lines=23> */
[----:B------:R-:W-:Y:S01]  /*38a0*/  UIADD3 UR6, UR6, 0x380, URZ ;  /* 0x0000038006067890 */ /* 0x000fe2000fffe03f */
[----:B------:R-:W-:Y:S02]  /*38b0*/  WARPGROUP.DEPBAR.LE gsb0, 0x0 ;  /* 0x00008000000079c5 */ /* 0x000fe40000010000 */
[----:B------:R-:W-:-:S06]  /*38c0*/  WARPGROUP.ARRIVE ;  /* 0x00000000000079c5 */ /* 0x000fcc0000000000 */
[----:B------:R-:W-:Y:S01]  /*38d0*/  HGMMA.64x64x16.F32 R88, R144, gdesc[UR8].tnspB, R88, gsb0 ;  /* 0x40e0000890587df0 */ /* 0x000fe20008000858 */
[----:B------:R-:W-:Y:S01]  /*38e0*/  UMOV UR10, UR6 ;  /* 0x00000006000a7c82 */ /* 0x000fe20008000000 */
[----:B------:R-:W-:Y:S01]  /*38f0*/  UMOV UR11, 0x40000040 ;  /* 0x40000040000b7882 */ /* 0x000fe20000000000 */
[----:B------:R-:W-:Y:S02]  /*3900*/  WARPGROUP.DEPBAR.LE gsb0, 0x0 ;  /* 0x00008000000079c5 */ /* 0x000fe40000010000 */
[----:B------:R-:W-:-:S06]  /*3910*/  WARPGROUP.ARRIVE ;  /* 0x00000000000079c5 */ /* 0x000fcc0000000000 */
[----:B------:R-:W-:Y:S03]  /*3920*/  HGMMA.64x64x16.F32 R88, R148, gdesc[UR8].tnspB, R88, gsb0 ;  /* 0x40e0000894587df0 */ /* 0x000fe60008000858 */
[----:B------:R-:W-:Y:S02]  /*3930*/  WARPGROUP.DEPBAR.LE gsb0, 0x0 ;  /* 0x00008000000079c5 */ /* 0x000fe40000010000 */
[----:B------:R0:W-:Y:S06]  /*3940*/  BAR.ARV R4, 0x100 ;  /* 0x000400040000751d */ /* 0x0001ec0000002000 */
[----:B------:R-:W-:Y:S05]  /*3950*/  @!P0 BRA `(.L_x_27) ;  /* 0x0000000000048947 */ /* 0x000fea0003800000 */
[----:B------:R-:W-:Y:S01]  /*3960*/  BPT.TRAP 0x1 ;  /* 0x000000040000795c */ /* 0x000fe20000300000 */
.L_x_27:
[----:B0-----:R-:W-:Y:S02]  /*3970*/  FMNMX.FTZ R4, R24, R6, !PT ;  /* 0x0000000618047209 */ /* 0x001fe40007810000 */
[----:B------:R-:W-:Y:S02]  /*3980*/  FMNMX.FTZ R10, R26, R8, !PT ;  /* 0x000000081a0a7209 */ /* 0x000fe40007810000 */
[----:B------:R-:W-:Y:S02]  /*3990*/  FMNMX.FTZ R5, R25, R4, !PT ;  /* 0x0000000419057209 */ /* 0x000fe40007810000 */
[----:B------:R-:W-:Y:S02]  /*39a0*/  FMNMX.FTZ R7, R27, R10, !PT ;  /* 0x0000000a1b077209 */ /* 0x000fe40007810000 */
[----:B------:R-:W-:Y:S02]  /*39b0*/  FMNMX.FTZ R4, R28, R5, !PT ;  /* 0x000000051c047209 */ /* 0x000fe40007810000 */
[----:B------:R-:W-:-:S02]  /*39c0*/  FMNMX.FTZ R10, R30, R7, !PT ;  /* 0x000000071e0a7209 */ /* 0x000fc40007810000 */
[----:B------:R-:W-:Y:S02]  /*39d0*/  FMNMX.FTZ R5, R29, R4, !PT ;  /* 0x000000041d057209 */ /* 0x000fe40007810000 */
        /* <DEDUP_REMOVED lines=56> */
[----:B------:R-:W-:Y:S01]  /*3d60*/  FMNMX.FTZ R10, R87, R10, !PT ;  /* 0x0000000a570a7209 */ /* 0x000fe20007810000 */
[----:B------:R-:W0:Y:S01]  /*3d70*/  LDC R4, c[0x0][0x988] ;  /* 0x00026200ff047b82 */ /* 0x000e220000000800 */
[----:B------:R-:W-:Y:S01]  /*3d80*/  R2UR UR6, R0 ;  /* 0x00000000000672ca */ /* 0x000fe200000e0000 */
[----:B------:R-:W1:Y:S04]  /*3d90*/  SHFL.BFLY PT, R5, R12, 0x2, 0x1f ;  /* 0x0c401f000c057f89 */ /* 0x000e6800000e0000 */
[----:B------:R-:W2:Y:S08]  /*3da0*/  SHFL.BFLY PT, R7, R10, 0x2, 0x1f ;  /* 0x0c401f000a077f89 */ /* 0x000eb000000e0000 */
[----:B------:R-:W-:-:S04]  /*3db0*/  ULEA UR6, UR6, UR40, 0x3 ;  /* 0x0000002806067291 */ /* 0x000fc8000f8e183f */
[----:B------:R-:W-:-:S04]  /*3dc0*/  UIADD3 UR6, UR6, 0x16840, URZ ;  /* 0x0001684006067890 */ /* 0x000fc8000fffe03f */
[----:B------:R-:W-:Y:S01]  /*3dd0*/  UPRMT UR6, UR7, 0x654, UR6 ;  /* 0x0000065407067896 */ /* 0x000fe20008000006 */
[----:B-1----:R-:W-:Y:S02]  /*3de0*/  FMNMX.FTZ R13, R12, R5, !PT ;  /* 0x000000050c0d7209 */ /* 0x002fe40007810000 */
[----:B--2---:R-:W-:-:S03]  /*3df0*/  FMNMX.FTZ R15, R10, R7, !PT ;  /* 0x000000070a0f7209 */ /* 0x004fc60007810000 */
[----:B------:R-:W1:Y:S03]  /*3e00*/  SHFL.BFLY PT, R14, R13, 0x1, 0x1f ;  /* 0x0c201f000d0e7f89 */ /* 0x000e6600000e0000 */
[----:B------:R-:W-:Y:S01]  /*3e10*/  SYNCS.ARRIVE.TRANS64.RED.A1T0 RZ, [UR6], RZ ;  /* 0x000000ffffff79a7 */ /* 0x000fe20008100406 */
[----:B------:R-:W2:Y:S01]  /*3e20*/  SHFL.BFLY PT, R18, R15, 0x1, 0x1f ;  /* 0x0c201f000f127f89 */ /* 0x000ea200000e0000 */
[----:B-1----:R-:W-:Y:S02]  /*3e30*/  FMNMX.FTZ R7, R13, R14, !PT ;  /* 0x0000000e0d077209 */ /* 0x002fe40007810000 */
[----:B--2---:R-:W-:-:S03]  /*3e40*/  FMNMX.FTZ R5, R15, R18, !PT ;  /* 0x000000120f057209 */ /* 0x004fc60007810000 */
[C---:B------:R-:W-:Y:S01]  /*3e50*/  FADD.FTZ R17, -R7.reuse, R6 ;  /* 0x0000000607117221 */ /* 0x040fe20000010100 */
[----:B0-----:R-:W-:-:S03]  /*3e60*/  FMUL.FTZ R121, R7, R4 ;  /* 0x0000000407797220 */ /* 0x001fc60000410000 */
[-C--:B------:R-:W-:Y:S01]  /*3e70*/  FMUL.FTZ R17, R17, R4.reuse ;  /* 0x0000000411117220 */ /* 0x080fe20000410000 */
[----:B------:R-:W-:Y:S01]  /*3e80*/  FADD.FTZ R19, -R5, R8 ;  /* 0x0000000805137221 */ /* 0x000fe20000010100 */
[-CC-:B------:R-:W-:Y:S01]  /*3e90*/  FFMA.FTZ R127, R37, R4.reuse, -R121.reuse ;  /* 0x00000004257f7223 */ /* 0x180fe20000010879 */
[-CC-:B------:R-:W-:Y:S01]  /*3ea0*/  FFMA.FTZ R37, R49, R4.reuse, -R121.reuse ;  /* 0x0000000431257223 */ /* 0x180fe20000010879 */
[-C--:B------:R-:W-:Y:S01]  /*3eb0*/  FMUL.FTZ R49, R5, R4.reuse ;  /* 0x0000000405317220 */ /* 0x080fe20000410000 */
[-CC-:B------:R-:W-:Y:S01]  /*3ec0*/  FFMA.FTZ R129, R41, R4.reuse, -R121.reuse ;  /* 0x0000000429817223 */ /* 0x180fe20000010879 */
[----:B------:R0:W-:Y:S01]  /*3ed0*/  MUFU.EX2 R8, R17 ;  /* 0x0000001100087308 */ /* 0x0001e20000000800 */
[-C--:B------:R-:W-:Y:S01]  /*3ee0*/  FMUL.FTZ R6, R19, R4.reuse ;  /* 0x0000000413067220 */ /* 0x080fe20000410000 */
[-CC-:B------:R-:W-:Y:S01]  /*3ef0*/  FFMA.FTZ R120, R25, R4.reuse, -R121.reuse ;  /* 0x0000000419787223 */ /* 0x180fe20000010879 */
        /* <DEDUP_REMOVED lines=23> */
[-CC-:B0-----:R-:W-:Y:S01]  /*4070*/  FFMA.FTZ R17, R77, R4.reuse, -R121.reuse ;  /* 0x000000044d117223 */ /* 0x181fe20000010879 */
[-CC-:B------:R-:W-:Y:S01]  /*4080*/  FFMA.FTZ R148, R80, R4.reuse, -R121.reuse ;  /* 0x0000000450947223 */ /* 0x180fe20000010879 */
[-CC-:B------:R-:W-:Y:S01]  /*4090*/  FFMA.FTZ R15, R81, R4.reuse, -R121.reuse ;  /* 0x00000004510f7223 */ /* 0x180fe20000010879 */
[-CC-:B------:R-:W-:Y:S01]  /*40a0*/  FFMA.FTZ R150, R84, R4.reuse, -R121.reuse ;  /* 0x0000000454967223 */ /* 0x180fe20000010879 */
[-C--:B------:R-:W-:Y:S01]  /*40b0*/  FFMA.FTZ R45, R85, R4.reuse, -R121 ;  /* 0x00000004552d7223 */ /* 0x080fe20000010879 */
[-CC-:B------:R-:W-:Y:S01]  /*40c0*/  FFMA.FTZ R121, R26, R4.reuse, -R49.reuse ;  /* 0x000000041a797223 */ /* 0x180fe20000010831 */
[-CC-:B------:R-:W-:Y:S01]  /*40d0*/  FFMA.FTZ R10, R27, R4.reuse, -R49.reuse ;  /* 0x000000041b0a7223 */ /* 0x180fe20000010831 */
[----:B------:R-:W0:Y:S01]  /*40e0*/  MUFU.EX2 R13, R13 ;  /* 0x0000000d000d7308 */ /* 0x000e220000000800 */
[-CC-:B------:R-:W-:Y:S01]  /*40f0*/  FFMA.FTZ R12, R30, R4.reuse, -R49.reuse ;  /* 0x000000041e0c7223 */ /* 0x180fe20000010831 */
[-CC-:B------:R-:W-:Y:S01]  /*4100*/  FFMA.FTZ R27, R31, R4.reuse, -R49.reuse ;  /* 0x000000041f1b7223 */ /* 0x180fe20000010831 */
[-CC-:B------:R-:W-:Y:S01]  /*4110*/  FFMA.FTZ R14, R34, R4.reuse, -R49.reuse ;  /* 0x00000004220e7223 */ /* 0x180fe20000010831 */
[-CC-:B------:R-:W-:Y:S01]  /*4120*/  FFMA.FTZ R31, R35, R4.reuse, -R49.reuse ;  /* 0x00000004231f7223 */ /* 0x180fe20000010831 */
[-CC-:B------:R-:W-:Y:S01]  /*4130*/  FFMA.FTZ R18, R38, R4.reuse, -R49.reuse ;  /* 0x0000000426127223 */ /* 0x180fe20000010831 */
[-CC-:B------:R-:W-:Y:S01]  /*4140*/  FFMA.FTZ R35, R39, R4.reuse, -R49.reuse ;  /* 0x0000000427237223 */ /* 0x180fe20000010831 */
[-CC-:B------:R-:W-:Y:S01]  /*4150*/  FFMA.FTZ R20, R42, R4.reuse, -R49.reuse ;  /* 0x000000042a147223 */ /* 0x180fe20000010831 */
[----:B------:R-:W-:Y:S01]  /*4160*/  MUFU.EX2 R6, R6 ;  /* 0x0000000600067308 */ /* 0x000fe20000000800 */
[-CC-:B------:R-:W-:Y:S01]  /*4170*/  FFMA.FTZ R39, R43, R4.reuse, -R49.reuse ;  /* 0x000000042b277223 */ /* 0x180fe20000010831 */
[-CC-:B------:R-:W-:Y:S01]  /*4180*/  FFMA.FTZ R131, R46, R4.reuse, -R49.reuse ;  /* 0x000000042e837223 */ /* 0x180fe20000010831 */
[-CC-:B------:R-:W-:Y:S01]  /*4190*/  FFMA.FTZ R24, R47, R4.reuse, -R49.reuse ;  /* 0x000000042f187223 */ /* 0x180fe20000010831 */
[-CC-:B------:R-:W-:Y:S01]  /*41a0*/  FFMA.FTZ R133, R50, R4.reuse, -R49.reuse ;  /* 0x0000000432857223 */ /* 0x180fe20000010831 */
[-CC-:B------:R-:W-:Y:S01]  /*41b0*/  FFMA.FTZ R26, R51, R4.reuse, -R49.reuse ;  /* 0x00000004331a7223 */ /* 0x180fe20000010831 */
[-CC-:B------:R-:W-:Y:S01]  /*41c0*/  FFMA.FTZ R135, R54, R4.reuse, -R49.reuse ;  /* 0x0000000436877223 */ /* 0x180fe20000010831 */
[-C--:B------:R-:W-:Y:S01]  /*41d0*/  FFMA.FTZ R28, R55, R4.reuse, -R49 ;  /* 0x00000004371c7223 */ /* 0x080fe20000010831 */
[----:B------:R-:W1:Y:S01]  /*41e0*/  MUFU.EX2 R121, R121 ;  /* 0x0000007900797308 */ /* 0x000e620000000800 */
[----:B0-----:R-:W-:Y:S01]  /*41f0*/  FFMA.FTZ R9, R8, R9, R13 ;  /* 0x0000000908097223 */ /* 0x001fe2000001000d */
[-CC-:B------:R-:W-:Y:S01]  /*4200*/  FFMA.FTZ R137, R58, R4.reuse, -R49.reuse ;  /* 0x000000043a897223 */ /* 0x180fe20000010831 */
[-CC-:B------:R-:W-:Y:S01]  /*4210*/  FFMA.FTZ R30, R59, R4.reuse, -R49.reuse ;  /* 0x000000043b1e7223 */ /* 0x180fe20000010831 */
[-CC-:B------:R-:W-:Y:S01]  /*4220*/  FFMA.FTZ R139, R62, R4.reuse, -R49.reuse ;  /* 0x000000043e8b7223 */ /* 0x180fe20000010831 */
[-CC-:B------:R-:W-:Y:S01]  /*4230*/  FFMA.FTZ R32, R63, R4.reuse, -R49.reuse ;  /* 0x000000043f207223 */ /* 0x180fe20000010831 */
[-CC-:B------:R-:W-:Y:S01]  /*4240*/  FFMA.FTZ R141, R66, R4.reuse, -R49.reuse ;  /* 0x00000004428d7223 */ /* 0x180fe20000010831 */
[-CC-:B------:R-:W-:Y:S01]  /*4250*/  FFMA.FTZ R143, R70, R4.reuse, -R49.reuse ;  /* 0x00000004468f7223 */ /* 0x180fe20000010831 */
[----:B------:R-:W0:Y:S01]  /*4260*/  MUFU.EX2 R120, R120 ;  /* 0x0000007800787308 */ /* 0x000e220000000800 */
[-CC-:B------:R-:W-:Y:S01]  /*4270*/  FFMA.FTZ R145, R74, R4.reuse, -R49.reuse ;  /* 0x000000044a917223 */ /* 0x180fe20000010831 */
[-CC-:B------:R-:W-:Y:S01]  /*4280*/  FFMA.FTZ R147, R78, R4.reuse, -R49.reuse ;  /* 0x000000044e937223 */ /* 0x180fe20000010831 */
[-CC-:B------:R-:W-:Y:S01]  /*4290*/  FFMA.FTZ R149, R82, R4.reuse, -R49.reuse ;  /* 0x0000000452957223 */ /* 0x180fe20000010831 */
[----:B------:R-:W-:-:S04]  /*42a0*/  FFMA.FTZ R86, R86, R4, -R49 ;  /* 0x0000000456567223 */ /* 0x000fc80000010831 */
[----:B------:R-:W2:Y:S01]  /*42b0*/  MUFU.EX2 R10, R10 ;  /* 0x0000000a000a7308 */ /* 0x000ea20000000800 */
[----:B-1----:R-:W-:-:S07]  /*42c0*/  FFMA.FTZ R11, R6, R11, R121 ;  /* 0x0000000b060b7223 */ /* 0x002fce0000010079 */
[----:B------:R-:W1:Y:S01]  /*42d0*/  MUFU.EX2 R122, R122 ;  /* 0x0000007a007a7308 */ /* 0x000e620000000800 */
[----:B0-----:R-:W-:-:S07]  /*42e0*/  FADD.FTZ R9, R120, R9 ;  /* 0x0000000978097221 */ /* 0x001fce0000010000 */
[----:B------:R-:W0:Y:S01]  /*42f0*/  MUFU.EX2 R12, R12 ;  /* 0x0000000c000c7308 */ /* 0x000e220000000800 */
[----:B--2---:R-:W-:-:S07]  /*4300*/  FADD.FTZ R11, R10, R11 ;  /* 0x0000000b0a0b7221 */ /* 0x004fce0000010000 */
[----:B------:R-:W2:Y:S01]  /*4310*/  MUFU.EX2 R123, R123 ;  /* 0x0000007b007b7308 */ /* 0x000ea20000000800 */
[----:B-1----:R-:W-:-:S07]  /*4320*/  FADD.FTZ R34, R122, R9 ;  /* 0x000000097a227221 */ /* 0x002fce0000010000 */
        /* <DEDUP_REMOVED lines=11> */
[----:B-1----:R-:W-:Y:S01]  /*43e0*/  FADD.FTZ R9, R125, R34 ;  /* 0x000000227d097221 */ /* 0x002fe20000010000 */
[----:B------:R-:W-:-:S06]  /*43f0*/  FFMA.FTZ R34, R67, R4, -R49 ;  /* 0x0000000443227223 */ /* 0x000fcc0000010831 */
        /* <DEDUP_REMOVED lines=15> */
[----:B--2---:R-:W-:Y:S01]  /*44f0*/  FADD.FTZ R9, R129, R36 ;  /* 0x0000002481097221 */ /* 0x004fe20000010000 */
[----:B------:R-:W-:-:S06]  /*4500*/  FFMA.FTZ R36, R71, R4, -R49 ;  /* 0x0000000447247223 */ /* 0x000fcc0000010831 */
        /* <DEDUP_REMOVED lines=47> */
[----:B0-----:R-:W-:Y:S01]  /*4800*/  FADD.FTZ R9, R141, R42 ;  /* 0x0000002a8d097221 */ /* 0x001fe20000010000 */
[-CC-:B------:R-:W-:Y:S01]  /*4810*/  FFMA.FTZ R42, R83, R4.reuse, -R49.reuse ;  /* 0x00000004532a7223 */ /* 0x180fe20000010831 */
[----:B------:R-:W-:-:S05]  /*4820*/  FFMA.FTZ R49, R87, R4, -R49 ;  /* 0x0000000457317223 */ /* 0x000fca0000010831 */
        /* <DEDUP_REMOVED lines=40> */
[----:B0-----:R-:W-:-:S03]  /*4ab0*/  FADD.FTZ R9, R45, R44 ;  /* 0x0000002c2d097221 */ /* 0x001fc60000010000 */
[----:B--2---:R-:W-:Y:S01]  /*4ac0*/  FADD.FTZ R11, R49, R11 ;  /* 0x0000000b310b7221 */ /* 0x004fe20000010000 */
[----:B------:R-:W-:Y:S06]  /*4ad0*/  @!P0 BRA `(.L_x_28) ;  /* 0x0000000000048947 */ /* 0x000fec0003800000 */
[----:B------:R-:W-:Y:S01]  /*4ae0*/  BPT.TRAP 0x1 ;  /* 0x000000040000795c */ /* 0x000fe20000300000 */
.L_x_28:
[----:B------:R-:W-:Y:S01]  /*4af0*/  ULEA UR5, UR5, UR40, 0x3 ;  /* 0x0000002805057291 */ /* 0x000fe2000f8e183f */
[----:B------:R-:W-:Y:S01]  /*4b00*/  F2FP.F16.F32.PACK_AB R122, R123, R122 ;  /* 0x0000007a7b7a723e */ /* 0x000fe200000000ff */
[----:B------:R-:W-:Y:S01]  /*4b10*/  UISETP.GT.AND UP0, UPT, UR21, UR37, UPT ;  /* 0x000000251500728c */ /* 0x000fe2000bf04270 */
[----:B------:R-:W-:Y:S01]  /*4b20*/  F2FP.F16.F32.PACK_AB R124, R125, R124 ;  /* 0x0000007c7d7c723e */ /* 0x000fe200000000ff */
[----:B------:R-:W-:Y:S01]  /*4b30*/  UIADD3 UR5, UR5, 0x16860, URZ ;  /* 0x0001686005057890 */ /* 0x000fe2000fffe03f */
[----:B------:R-:W-:Y:S01]  /*4b40*/  F2FP.F16.F32.PACK_AB R126, R127, R126 ;  /* 0x0000007e7f7e723e */ /* 0x000fe200000000ff */
[----:B------:R-:W-:Y:S01]  /*4b50*/  UIADD3 UR10, UR21, -0x1, URZ ;  /* 0xffffffff150a7890 */ /* 0x000fe2000fffe03f */
[----:B------:R-:W-:Y:S01]  /*4b60*/  F2FP.F16.F32.PACK_AB R128, R129, R128 ;  /* 0x000000808180723e */ /* 0x000fe200000000ff */
[----:B------:R-:W-:Y:S01]  /*4b70*/  UPRMT UR5, UR7, 0x654, UR5 ;  /* 0x0000065407057896 */ /* 0x000fe20008000005 */
[----:B------:R-:W-:Y:S01]  /*4b80*/  PLOP3.LUT P1, PT, PT, PT, UP0, 0x80, 0x0 ;  /* 0x000000000000781c */ /* 0x000fe20003f2f008 */
[----:B------:R-:W-:Y:S01]  /*4b90*/  UMOV UR6, UR4 ;  /* 0x0000000400067c82 */ /* 0x000fe20008000000 */
[-C--:B------:R-:W-:Y:S01]  /*4ba0*/  FMUL.FTZ R88, R88, R8.reuse ;  /* 0x0000000858587220 */ /* 0x080fe20000410000 */
[-C--:B------:R-:W-:Y:S01]  /*4bb0*/  FMUL.FTZ R89, R89, R8.reuse ;  /* 0x0000000859597220 */ /* 0x080fe20000410000 */
[----:B------:R-:W-:Y:S01]  /*4bc0*/  UMOV UR21, UR10 ;  /* 0x0000000a00157c82 */ /* 0x000fe20008000000 */
[-C--:B------:R-:W-:Y:S01]  /*4bd0*/  FMUL.FTZ R92, R92, R8.reuse ;  /* 0x000000085c5c7220 */ /* 0x080fe20000410000 */
[-C--:B------:R-:W-:Y:S01]  /*4be0*/  FMUL.FTZ R93, R93, R8.reuse ;  /* 0x000000085d5d7220 */ /* 0x080fe20000410000 */
[-C--:B------:R-:W-:Y:S01]  /*4bf0*/  FMUL.FTZ R96, R96, R8.reuse ;  /* 0x0000000860607220 */ /* 0x080fe20000410000 */
[----:B------:R-:W-:Y:S01]  /*4c00*/  SYNCS.ARRIVE.TRANS64.RED.A1T0 RZ, [UR5], RZ ;  /* 0x000000ffffff79a7 */ /* 0x000fe20008100405 */
[----:B------:R-:W-:Y:S01]  /*4c10*/  R2UR UR5, R0 ;  /* 0x00000000000572ca */ /* 0x000fe200000e0000 */
[-C--:B------:R-:W-:Y:S01]  /*4c20*/  FMUL.FTZ R97, R97, R8.reuse ;  /* 0x0000000861617220 */ /* 0x080fe20000410000 */
        /* <DEDUP_REMOVED lines=9> */
[----:B------:R-:W-:Y:S01]  /*4cc0*/  FMUL.FTZ R117, R117, R8 ;  /* 0x0000000875757220 */ /* 0x000fe20000410000 */
        /* <DEDUP_REMOVED lines=16> */
[----:B------:R-:W-:Y:S01]  /*4dd0*/  F2FP.F16.F32.PACK_AB R120, R120, R13 ;  /* 0x0000000d7878723e */ /* 0x000fe200000000ff */
[----:B------:R-:W-:Y:S01]  /*4de0*/  IMAD.MOV.U32 R6, RZ, RZ, R7 ;  /* 0x000000ffff067224 */ /* 0x000fe200078e0007 */
[----:B------:R-:W-:-:S02]  /*4df0*/  F2FP.F16.F32.PACK_AB R121, R10, R121 ;  /* 0x000000790a79723e */ /* 0x000fc400000000ff */
[----:B------:R-:W-:Y:S02]  /*4e00*/  F2FP.F16.F32.PACK_AB R123, R27, R12 ;  /* 0x0000000c1b7b723e */ /* 0x000fe400000000ff */
[----:B------:R-:W-:Y:S02]  /*4e10*/  F2FP.F16.F32.PACK_AB R125, R31, R14 ;  /* 0x0000000e1f7d723e */ /* 0x000fe400000000ff */
[----:B------:R-:W-:Y:S02]  /*4e20*/  F2FP.F16.F32.PACK_AB R127, R35, R18 ;  /* 0x00000012237f723e */ /* 0x000fe400000000ff */
[----:B------:R-:W-:Y:S02]  /*4e30*/  F2FP.F16.F32.PACK_AB R129, R39, R20 ;  /* 0x000000142781723e */ /* 0x000fe400000000ff */
[----:B------:R-:W-:Y:S02]  /*4e40*/  F2FP.F16.F32.PACK_AB R130, R41, R130 ;  /* 0x000000822982723e */ /* 0x000fe400000000ff */
        /* <DEDUP_REMOVED lines=21> */
[----:B------:R-:W-:Y:S01]  /*4fa0*/  MOV R8, R5 ;  /* 0x0000000500087202 */ /* 0x000fe20000000f00 */
[----:B------:R-:W-:Y:S06]  /*4fb0*/  @P1 BRA `(.L_x_29) ;  /* 0xffffffe000b41947 */ /* 0x000fec000383ffff */
.L_x_18:
[----:B------:R-:W-:Y:S06]  /*4fc0*/  BAR.ARV 0x8, 0x200 ;  /* 0x0208000000007b1d */ /* 0x000fec0000002000 */
[----:B------:R-:W-:Y:S05]  /*4fd0*/  @!P0 BRA `(.L_x_30) ;  /* 0x0000000000048947 */ /* 0x000fea0003800000 */
[----:B------:R-:W-:Y:S01]  /*4fe0*/  BPT.TRAP 0x1 ;  /* 0x000000040000795c */ /* 0x000fe20000300000 */
.L_x_30:
[----:B------:R-:W-:Y:S01]  /*4ff0*/  R2UR UR5, R0 ;  /* 0x00000000000572ca */ /* 0x000fe200000e0000 */
[----:B------:R-:W-:-:S05]  /*5000*/  IMAD.U32 R2, RZ, RZ, UR4 ;  /* 0x00000004ff027e24 */ /* 0x000fca000f8e00ff */
[----:B------:R-:W-:-:S07]  /*5010*/  SHF.L.U32 R2, R2, 0x1f, RZ ;  /* 0x0000001f02027819 */ /* 0x000fce00000006ff */
[----:B------:R-:W-:-:S09]  /*5020*/  ULEA UR5, UR5, UR40, 0x3 ;  /* 0x0000002805057291 */ /* 0x000fd2000f8e183f */
[----:B------:R0:W1:Y:S01]  /*5030*/  SYNCS.PHASECHK.TRANS64.TRYWAIT P1, [UR5+0x16850], R2 ;  /* 0x01685002ff0075a7 */ /* 0x0000620008020145 */
[----:B------:R-:W-:Y:S05]  /*5040*/  @!P0 BRA `(.L_x_31) ;  /* 0x0000000000048947 */ /* 0x000fea0003800000 */
[----:B------:R-:W-:Y:S01]  /*5050*/  BPT.TRAP 0x1 ;  /* 0x000000040000795c */ /* 0x000fe20000300000 */
.L_x_31:
[----:B-1----:R-:W-:Y:S05]  /*5060*/  @P1 BRA `(.L_x_32) ;  /* 0x0000000000081947 */ /* 0x002fea0003800000 */
[----:B------:R-:W1:Y:S02]  /*5070*/  SYNCS.PHASECHK.TRANS64.TRYWAIT P1, [UR5+0x16850], R2 ;  /* 0x01685002ff0075a7 */ /* 0x000e640008020145 */
[----:B-1----:R-:W-:Y:S05]  /*5080*/  @!P1 BRA `(.L_x_33) ;  /* 0x0000005400d09947 */ /* 0x002fea0003800000 */
.L_x_32:
[----:B------:R-:W-:Y:S01]  /*5090*/  R2UR UR6, R0 ;  /* 0x00000000000672ca */ /* 0x000fe200000e0000 */
[----:B------:R-:W-:Y:S01]  /*50a0*/  UIADD3 UR40, UR40, 0x400, URZ ;  /* 0x0000040028287890 */ /* 0x000fe2000fffe03f */
[----:B------:R-:W-:Y:S01]  /*50b0*/  WARPGROUP.ARRIVE ;  /* 0x00000000000079c5 */ /* 0x000fe20000000000 */
[----:B------:R-:W-:Y:S01]  /*50c0*/  UMOV UR11, 0x40000040 ;  /* 0x40000040000b7882 */ /* 0x000fe20000000000 */
[----:B------:R-:W2:Y:S01]  /*50d0*/  SHFL.BFLY PT, R0, R9, 0x2, 0x1f ;  /* 0x0c401f0009007f89 */ /* 0x000ea200000e0000 */
[----:B------:R-:W-:Y:S01]  /*50e0*/  USHF.R.U32.HI UR40, URZ, 0x4, UR40 ;  /* 0x000000043f287899 */ /* 0x000fe20008011628 */
[----:B------:R-:W-:Y:S01]  /*50f0*/  IMAD.MOV.U32 R29, RZ, RZ, RZ ;  /* 0x000000ffff1d7224 */ /* 0x000fe200078e00ff */
[----:B------:R-:W-:Y:S01]  /*5100*/  MOV R17, 0xff800000 ;  /* 0xff80000000117802 */ /* 0x000fe20000000f00 */
[----:B01----:R-:W0:Y:S01]  /*5110*/  SHFL.BFLY PT, R2, R11, 0x2, 0x1f ;  /* 0x0c401f000b027f89 */ /* 0x003e2200000e0000 */
[----:B------:R-:W-:Y:S01]  /*5120*/  ULOP3.LUT UR4, UR40, 0x3fff, URZ, 0xc0, !UPT ;  /* 0x00003fff28047892 */ /* 0x000fe2000f8ec03f */
[----:B------:R-:W-:-:S03]  /*5130*/  IMAD.MOV.U32 R16, RZ, RZ, RZ ;  /* 0x000000ffff107224 */ /* 0x000fc600078e00ff */
[----:B------:R-:W-:-:S04]  /*5140*/  ULEA UR4, UR6, UR4, 0xa ;  /* 0x0000000406047291 */ /* 0x000fc8000f8e503f */
[----:B------:R-:W-:-:S03]  /*5150*/  UIADD3 UR6, UR4, 0x80, URZ ;  /* 0x0000008004067890 */ /* 0x000fc6000fffe03f */
[----:B------:R-:W-:Y:S02]  /*5160*/  UMOV UR10, UR4 ;  /* 0x00000004000a7c82 */ /* 0x000fe40008000000 */
[----:B------:R-:W-:Y:S01]  /*5170*/  HGMMA.64x64x16.F32 R88, R120, gdesc[UR8].tnspB, R88, gsb0 ;  /* 0x40e0000878587df0 */ /* 0x000fe20008000858 */
[----:B------:R-:W-:Y:S01]  /*5180*/  UMOV UR11, 0x40000040 ;  /* 0x40000040000b7882 */ /* 0x000fe20000000000 */
[----:B------:R-:W-:Y:S01]  /*5190*/  UMOV UR10, UR6 ;  /* 0x00000006000a7c82 */ /* 0x000fe20008000000 */
[----:B------:R-:W-:Y:S01]  /*51a0*/  UIADD3 UR6, UR4, 0x100, URZ ;  /* 0x0000010004067890 */ /* 0x000fe2000fffe03f */
[----:B--2---:R-:W-:Y:S01]  /*51b0*/  FADD.FTZ R0, R0, R9 ;  /* 0x0000000900007221 */ /* 0x004fe20000010000 */
[----:B0-----:R-:W-:-:S04]  /*51c0*/  FADD.FTZ R2, R2, R11 ;  /* 0x0000000b02027221 */ /* 0x001fc80000010000 */
[----:B------:R-:W0:Y:S04]  /*51d0*/  SHFL.BFLY PT, R3, R0, 0x1, 0x1f ;  /* 0x0c201f0000037f89 */ /* 0x000e2800000e0000 */
[----:B------:R-:W1:Y:S01]  /*51e0*/  SHFL.BFLY PT, R13, R2, 0x1, 0x1f ;  /* 0x0c201f00020d7f89 */ /* 0x000e6200000e0000 */
[----:B0-----:R-:W-:Y:S01]  /*51f0*/  FADD.FTZ R8, R0, R3 ;  /* 0x0000000300087221 */ /* 0x001fe20000010000 */
[----:B------:R-:W-:Y:S02]  /*5200*/  IMAD.MOV.U32 R0, RZ, RZ, -0x800000 ;  /* 0xff800000ff007424 */ /* 0x000fe400078e00ff */
[----:B-1----:R-:W-:Y:S02]  /*5210*/  FADD.FTZ R13, R2, R13 ;  /* 0x0000000d020d7221 */ /* 0x002fe40000010000 */
[----:B------:R-:W-:-:S03]  /*5220*/  FSETP.NE.FTZ.AND P1, PT, R8, RZ, PT ;  /* 0x000000ff0800720b */ /* 0x000fc60003f35000 */
[----:B------:R-:W-:-:S10]  /*5230*/  FSETP.NE.FTZ.AND P2, PT, R13, RZ, PT ;  /* 0x000000ff0d00720b */ /* 0x000fd40003f55000 */
[----:B------:R-:W0:Y:S01]  /*5240*/  @P1 MUFU.LG2 R3, R8 ;  /* 0x0000000800031308 */ /* 0x000e220000000c00 */
[C---:B------:R-:W-:Y:S02]  /*5250*/  @P1 FMUL.FTZ R2, R4.reuse, 0.69314718246459960938 ;  /* 0x3f31721804021820 */ /* 0x040fe40000410000 */
[----:B------:R-:W-:-:S05]  /*5260*/  @P2 FMUL.FTZ R9, R4, 0.69314718246459960938 ;  /* 0x3f31721804092820 */ /* 0x000fca0000410000 */
[----:B------:R-:W1:Y:S08]  /*5270*/  @P2 MUFU.LG2 R6, R13 ;  /* 0x0000000d00062308 */ /* 0x000e700000000c00 */
[----:B------:R2:W3:Y:S01]  /*5280*/  @P1 MUFU.RCP R29, R8 ;  /* 0x00000008001d1308 */ /* 0x0004e20000001000 */
[----:B0-----:R-:W-:-:S04]  /*5290*/  @P1 FMUL.FTZ R3, R3, 0.69314718246459960938 ;  /* 0x3f31721803031820 */ /* 0x001fc80000410000 */
[----:B------:R-:W-:-:S03]  /*52a0*/  @P1 FFMA.FTZ R17, R2, R7, R3 ;  /* 0x0000000702111223 */ /* 0x000fc60000010003 */
[----:B------:R2:W0:Y:S01]  /*52b0*/  @P2 MUFU.RCP R16, R13 ;  /* 0x0000000d00102308 */ /* 0x0004220000001000 */
[----:B------:R-:W-:Y:S02]  /*52c0*/  WARPGROUP.DEPBAR.LE gsb0, 0x0 ;  /* 0x00008000000079c5 */ /* 0x000fe40000010000 */
[----:B------:R-:W-:Y:S01]  /*52d0*/  WARPGROUP.ARRIVE ;  /* 0x00000000000079c5 */ /* 0x000fe20000000000 */
[----:B-1----:R-:W-:-:S04]  /*52e0*/  @P2 FMUL.FTZ R6, R6, 0.69314718246459960938 ;  /* 0x3f31721806062820 */ /* 0x002fc80000410000 */
[----:B------:R-:W-:Y:S01]  /*52f0*/  @P2 FFMA.FTZ R0, R9, R5, R6 ;  /* 0x0000000509002223 */ /* 0x000fe20000010006 */
[----:B------:R-:W-:Y:S01]  /*5300*/  HGMMA.64x64x16.F32 R88, R124, gdesc[UR8].tnspB, R88, gsb0 ;  /* 0x40e000087c587df0 */ /* 0x000fe20008000858 */
[----:B------:R-:W-:Y:S01]  /*5310*/  UMOV UR10, UR6 ;  /* 0x00000006000a7c82 */ /* 0x000fe20008000000 */
[----:B------:R-:W-:Y:S01]  /*5320*/  UMOV UR11, 0x40000040 ;  /* 0x40000040000b7882 */ /* 0x000fe20000000000 */
[----:B------:R-:W-:Y:S01]  /*5330*/  UIADD3 UR6, UR4, 0x180, URZ ;  /* 0x0000018004067890 */ /* 0x000fe2000fffe03f */
[----:B------:R-:W-:Y:S02]  /*5340*/  WARPGROUP.DEPBAR.LE gsb0, 0x0 ;  /* 0x00008000000079c5 */ /* 0x000fe40000010000 */
[----:B------:R-:W-:-:S06]  /*5350*/  WARPGROUP.ARRIVE ;  /* 0x00000000000079c5 */ /* 0x000fcc0000000000 */
        /* <DEDUP_REMOVED lines=15> */
[----:B------:R-:W-:Y:S02]  /*5450*/  UIADD3 UR6, UR4, 0x300, URZ ;  /* 0x0000030004067890 */ /* 0x000fe4000fffe03f */
        /* <DEDUP_REMOVED lines=15> */
[----:B0-23--:R-:W-:Y:S05]  /*5550*/  @!P0 BRA `(.L_x_34) ;  /* 0x0000000000048947 */ /* 0x00dfea0003800000 */
[----:B------:R-:W-:Y:S01]  /*5560*/  BPT.TRAP 0x1 ;  /* 0x000000040000795c */ /* 0x000fe20000300000 */
.L_x_34:
[----:B------:R-:W-:Y:S01]  /*5570*/  UIADD3 UR4, UR5, 0x16860, URZ ;  /* 0x0001686005047890 */ /* 0x000fe2000fffe03f */
[-C--:B------:R-:W-:Y:S01]  /*5580*/  FMUL.FTZ R34, R88, R29.reuse ;  /* 0x0000001d58227220 */ /* 0x080fe20000410000 */
[-C--:B------:R-:W-:Y:S01]  /*5590*/  FMUL.FTZ R35, R89, R29.reuse ;  /* 0x0000001d59237220 */ /* 0x080fe20000410000 */
[-C--:B------:R-:W-:Y:S01]  /*55a0*/  FMUL.FTZ R2, R92, R29.reuse ;  /* 0x0000001d5c027220 */ /* 0x080fe20000410000 */
[----:B------:R-:W-:Y:S01]  /*55b0*/  UPRMT UR4, UR7, 0x654, UR4 ;  /* 0x0000065407047896 */ /* 0x000fe20008000004 */
        /* <DEDUP_REMOVED lines=8> */
[----:B------:R-:W-:Y:S01]  /*5640*/  SYNCS.ARRIVE.TRANS64.RED.A1T0 RZ, [UR4], RZ ;  /* 0x000000ffffff79a7 */ /* 0x000fe20008100404 */
[-C--:B------:R-:W-:Y:S01]  /*5650*/  FMUL.FTZ R15, R109, R29.reuse ;  /* 0x0000001d6d0f7220 */ /* 0x080fe20000410000 */
[-C--:B------:R-:W-:Y:S01]  /*5660*/  FMUL.FTZ R20, R112, R29.reuse ;  /* 0x0000001d70147220 */ /* 0x080fe20000410000 */
[-C--:B------:R-:W-:Y:S01]  /*5670*/  FMUL.FTZ R21, R113, R29.reuse ;  /* 0x0000001d71157220 */ /* 0x080fe20000410000 */
[-C--:B------:R-:W-:Y:S01]  /*5680*/  FMUL.FTZ R28, R116, R29.reuse ;  /* 0x0000001d741c7220 */ /* 0x080fe20000410000 */
[----:B------:R-:W-:Y:S01]  /*5690*/  FMUL.FTZ R29, R117, R29 ;  /* 0x0000001d751d7220 */ /* 0x000fe20000410000 */
[----:B------:R-:W-:Y:S01]  /*56a0*/  PLOP3.LUT P0, PT, PT, PT, PT, 0x8, 0x0 ;  /* 0x000000000000781c */ /* 0x000fe20003f0e170 */
        /* <DEDUP_REMOVED lines=15> */
[----:B------:R-:W-:-:S07]  /*57a0*/  FMUL.FTZ R119, R119, R16 ;  /* 0x0000001077777220 */ /* 0x000fce0000410000 */
.L_x_10:
[----:B------:R-:W-:Y:S05]  /*57b0*/  @P0 BRA `(.L_x_35) ;  /* 0x0000000c00c80947 */ /* 0x000fea0003800000 */
[----:B------:R-:W-:Y:S01]  /*57c0*/  VIADD R37, R22, 0xffffff80 ;  /* 0xffffff8016257836 */ /* 0x000fe20000000000 */
[----:B------:R-:W0:Y:S01]  /*57d0*/  LDC R46, c[0x0][0xbe8] ;  /* 0x0002fa00ff2e7b82 */ /* 0x000e220000000800 */
[----:B------:R-:W1:Y:S01]  /*57e0*/  S2R R40, SR_CTAID.X ;  /* 0x0000000000287919 */ /* 0x000e620000002500 */
[----:B------:R-:W-:Y:S02]  /*57f0*/  USHF.R.S32.HI UR7, URZ, 0x1f, UR36 ;  /* 0x0000001f3f077899 */ /* 0x000fe40008011424 */
[----:B------:R-:W-:Y:S01]  /*5800*/  IMAD R44, RZ, RZ, -UR36 ;  /* 0x80000024ff2c7e24 */ /* 0x000fe2000f8e02ff */
[----:B------:R-:W-:Y:S01]  /*5810*/  SHF.R.S32.HI R36, RZ, 0x1f, R37 ;  /* 0x0000001fff247819 */ /* 0x000fe20000011425 */
[----:B------:R-:W-:Y:S01]  /*5820*/  ULDC.64 UR8, c[0x0][0xbd0] ;  /* 0x0002f40000087ab9 */ /* 0x000fe20000000a00 */
[----:B------:R-:W-:Y:S01]  /*5830*/  BSSY B0, `(.L_x_36) ;  /* 0x00000b6000007945 */ /* 0x000fe20003800000 */
[----:B------:R-:W-:Y:S01]  /*5840*/  UIMAD UR6, UR7, UR8, URZ ;  /* 0x00000008070672a4 */ /* 0x000fe2000f8e023f */
[CC--:B------:R-:W-:Y:S01]  /*5850*/  LEA.HI R16, R36.reuse, R37.reuse, RZ, 0x7 ;  /* 0x0000002524107211 */ /* 0x0c0fe200078f38ff */
[----:B------:R-:W2:Y:S01]  /*5860*/  S2UR UR12, SR_CTAID.Z ;  /* 0x00000000000c79c3 */ /* 0x000ea20000002700 */
[----:B------:R-:W-:Y:S01]  /*5870*/  LEA.HI R36, R36, R37, RZ, 0x2 ;  /* 0x0000002524247211 */ /* 0x000fe200078f10ff */
[----:B------:R-:W-:Y:S01]  /*5880*/  UIMAD.WIDE.U32 UR4, UR36, UR8, URZ ;  /* 0x00000008240472a5 */ /* 0x000fe2000f8e003f */
[----:B------:R-:W-:Y:S01]  /*5890*/  LOP3.LUT R22, R16, 0xffffff80, RZ, 0xc0, !PT ;  /* 0xffffff8010167812 */ /* 0x000fe200078ec0ff */
[----:B------:R-:W-:Y:S01]  /*58a0*/  UIMAD UR6, UR36, UR9, UR6 ;  /* 0x00000009240672a4 */ /* 0x000fe2000f8e0206 */
[----:B------:R-:W-:-:S02]  /*58b0*/  LOP3.LUT R36, R36, 0xfffffffc, RZ, 0xc0, !PT ;  /* 0xfffffffc24247812 */ /* 0x000fc400078ec0ff */
[----:B------:R-:W-:Y:S01]  /*58c0*/  SHF.R.S32.HI R39, RZ, 0x7, R16 ;  /* 0x00000007ff277819 */ /* 0x000fe20000011410 */
[C---:B------:R-:W-:Y:S01]  /*58d0*/  IMAD.IADD R52, R37.reuse, 0x1, -R22 ;  /* 0x0000000125347824 */ /* 0x040fe200078e0a16 */
[----:B------:R-:W3:Y:S01]  /*58e0*/  LDC.64 R42, c[0x0][0xbd8] ;  /* 0x0002f600ff2a7b82 */ /* 0x000ee20000000a00 */
[----:B------:R-:W-:Y:S01]  /*58f0*/  IMAD.IADD R36, R37, 0x1, -R36 ;  /* 0x0000000125247824 */ /* 0x000fe200078e0a24 */
[----:B------:R-:W-:Y:S01]  /*5900*/  UIADD3 UR6, UR5, UR6, URZ ;  /* 0x0000000605067290 */ /* 0x000fe2000fffe03f */
[----:B------:R-:W-:Y:S01]  /*5910*/  IMAD.HI R16, R39, 0x55555556, RZ ;  /* 0x5555555627107827 */ /* 0x000fe200078e02ff */
[----:B------:R-:W-:Y:S01]  /*5920*/  SHF.R.S32.HI R41, RZ, 0x1f, R52 ;  /* 0x0000001fff297819 */ /* 0x000fe20000011434 */
[----:B------:R-:W-:Y:S01]  /*5930*/  ULDC.64 UR8, c[0x0][0xb38] ;  /* 0x0002ce0000087ab9 */ /* 0x000fe20000000a00 */
[----:B0-----:R-:W-:Y:S01]  /*5940*/  ISETP.NE.AND P0, PT, R46, 0x1, PT ;  /* 0x000000012e00780c */ /* 0x001fe20003f05270 */
[----:B------:R-:W-:Y:S01]  /*5950*/  UIMAD UR7, UR7, UR8, URZ ;  /* 0x00000008070772a4 */ /* 0x000fe2000f8e023f */
[----:B------:R-:W-:Y:S01]  /*5960*/  LEA.HI R53, R41, R52, RZ, 0x2 ;  /* 0x0000003429357211 */ /* 0x000fe200078f10ff */
[----:B------:R-:W0:Y:S01]  /*5970*/  S2UR UR11, SR_CTAID.Y ;  /* 0x00000000000b79c3 */ /* 0x000e220000002600 */
[----:B------:R-:W-:-:S02]  /*5980*/  LEA.HI R37, R36, R36, RZ, 0x1 ;  /* 0x0000002424257211 */ /* 0x000fc400078f08ff */
[--C-:B------:R-:W-:Y:S02]  /*5990*/  SHF.R.S32.HI R22, RZ, 0x2, R53.reuse ;  /* 0x00000002ff167819 */ /* 0x100fe40000011435 */
[----:B------:R-:W-:Y:S01]  /*59a0*/  SHF.R.S32.HI R23, RZ, 0x1f, R53 ;  /* 0x0000001fff177819 */ /* 0x000fe20000011435 */
[----:B--2---:R-:W-:Y:S01]  /*59b0*/  USHF.R.S32.HI UR10, URZ, 0x1f, UR12 ;  /* 0x0000001f3f0a7899 */ /* 0x004fe2000801140c */
[----:B------:R-:W-:Y:S01]  /*59c0*/  LEA.HI R16, R16, R16, RZ, 0x1 ;  /* 0x0000001010107211 */ /* 0x000fe200078f08ff */
[----:B------:R-:W0:Y:S01]  /*59d0*/  LDC R47, c[0x0][0xc50] ;  /* 0x00031400ff2f7b82 */ /* 0x000e220000000800 */
[----:B------:R-:W-:Y:S02]  /*59e0*/  LEA.HI R23, R23, R22, RZ, 0x3 ;  /* 0x0000001617177211 */ /* 0x000fe400078f18ff */
[----:B------:R-:W-:Y:S01]  /*59f0*/  LOP3.LUT R37, R37, 0x1ffffffe, RZ, 0xc0, !PT ;  /* 0x1ffffffe25257812 */ /* 0x000fe200078ec0ff */
[----:B------:R-:W-:Y:S01]  /*5a00*/  IMAD R16, R16, -0x3, R39 ;  /* 0xfffffffd10107824 */ /* 0x000fe200078e0227 */
[----:B------:R-:W-:-:S02]  /*5a10*/  LOP3.LUT R23, R23, 0xfffffff8, RZ, 0xc0, !PT ;  /* 0xfffffff817177812 */ /* 0x000fc400078ec0ff */
[----:B------:R-:W-:Y:S01]  /*5a20*/  LOP3.LUT R53, R53, 0x7ffffffc, RZ, 0xc0, !PT ;  /* 0x7ffffffc35357812 */ /* 0x000fe200078ec0ff */
[----:B------:R-:W2:Y:S01]  /*5a30*/  @P0 LDC R38, c[0x0][0xbec] ;  /* 0x0002fb00ff260b82 */ /* 0x000ea20000000800 */
[----:B------:R-:W-:Y:S01]  /*5a40*/  IADD3 R23, R22, -R23, RZ ;  /* 0x8000001716177210 */ /* 0x000fe20007ffe0ff */
[----:B------:R-:W-:Y:S01]  /*5a50*/  IMAD.IADD R39, R36, 0x1, -R37 ;  /* 0x0000000124277824 */ /* 0x000fe200078e0a25 */
[----:B------:R-:W-:Y:S01]  /*5a60*/  LEA.HI R22, R41, R52, RZ, 0x5 ;  /* 0x0000003429167211 */ /* 0x000fe200078f28ff */
[----:B---3--:R-:W-:-:S03]  /*5a70*/  IMAD R36, R42, UR10, RZ ;  /* 0x0000000a2a247c24 */ /* 0x008fc6000f8e02ff */
[----:B------:R-:W-:Y:S01]  /*5a80*/  SHF.R.S32.HI R22, RZ, 0x5, R22 ;  /* 0x00000005ff167819 */ /* 0x000fe20000011416 */
[----:B------:R-:W3:Y:S01]  /*5a90*/  LDC.64 R48, c[0x0][0xb40] ;  /* 0x0002d000ff307b82 */ /* 0x000ee20000000a00 */
[----:B------:R-:W-:-:S03]  /*5aa0*/  IMAD R43, R43, UR12, R36 ;  /* 0x0000000c2b2b7c24 */ /* 0x000fc6000f8e0224 */
[----:B------:R-:W-:Y:S02]  /*5ab0*/  IMAD R37, R22, 0x10, R23 ;  /* 0x0000001016257824 */ /* 0x000fe400078e0217 */
[----:B------:R-:W-:Y:S01]  /*5ac0*/  IMAD.U32 R23, RZ, RZ, UR5 ;  /* 0x00000005ff177e24 */ /* 0x000fe2000f8e00ff */
[----:B------:R-:W-:Y:S01]  /*5ad0*/  MOV R23, UR6 ;  /* 0x0000000600177c02 */ /* 0x000fe20008000f00 */
[----:B------:R-:W4:Y:S01]  /*5ae0*/  @P0 LDC R50, c[0x0][0xbec] ;  /* 0x0002fb00ff320b82 */ /* 0x000f220000000800 */
[----:B------:R-:W-:Y:S01]  /*5af0*/  IMAD R16, R16, 0x40, R37 ;  /* 0x0000004010107824 */ /* 0x000fe200078e0225 */
[----:B------:R-:W-:Y:S01]  /*5b00*/  UIMAD UR6, UR36, UR9, UR7 ;  /* 0x00000009240672a4 */ /* 0x000fe2000f8e0207 */
[----:B------:R-:W-:Y:S01]  /*5b10*/  IMAD.U32 R22, RZ, RZ, UR4 ;  /* 0x00000004ff167e24 */ /* 0x000fe2000f8e00ff */
[----:B------:R-:W-:Y:S01]  /*5b20*/  UIMAD.WIDE.U32 UR4, UR36, UR8, URZ ;  /* 0x00000008240472a5 */ /* 0x000fe2000f8e003f */
[----:B------:R-:W-:Y:S02]  /*5b30*/  IMAD R39, R39, 0x8, R16 ;  /* 0x0000000827277824 */ /* 0x000fe400078e0210 */
[----:B0-----:R-:W-:Y:S01]  /*5b40*/  IMAD R51, R47, R44, UR11 ;  /* 0x0000000b2f337e24 */ /* 0x001fe2000f8e022c */
[----:B------:R-:W0:Y:S01]  /*5b50*/  @P0 LDC R45, c[0x0][0xbf0] ;  /* 0x0002fc00ff2d0b82 */ /* 0x000e220000000800 */
[----:B------:R-:W-:Y:S01]  /*5b60*/  UIADD3 UR6, UR5, UR6, URZ ;  /* 0x0000000605067290 */ /* 0x000fe2000fffe03f */
[----:B-1----:R-:W-:Y:S01]  /*5b70*/  IMAD R39, R40, 0xc0, R39 ;  /* 0x000000c028277824 */ /* 0x002fe200078e0227 */
[----:B------:R-:W-:Y:S01]  /*5b80*/  ULDC.64 UR8, c[0x0][0xb28] ;  /* 0x0002ca0000087ab9 */ /* 0x000fe20000000a00 */
[----:B------:R-:W-:Y:S01]  /*5b90*/  IMAD.WIDE.U32 R22, R42, UR12, R22 ;  /* 0x0000000c2a167c25 */ /* 0x000fe2000f8e0016 */
[----:B------:R-:W-:-:S03]  /*5ba0*/  SHF.R.S32.HI R44, RZ, 0x1f, R51 ;  /* 0x0000001fff2c7819 */ /* 0x000fc60000011433 */
[----:B------:R-:W1:Y:S01]  /*5bb0*/  @P0 LDC R55, c[0x0][0xbf0] ;  /* 0x0002fc00ff370b82 */ /* 0x000e620000000800 */
[----:B------:R-:W-:Y:S01]  /*5bc0*/  IMAD.U32 R37, RZ, RZ, UR5 ;  /* 0x00000005ff257e24 */ /* 0x000fe2000f8e00ff */
[----:B------:R-:W-:Y:S01]  /*5bd0*/  MOV R37, UR6 ;  /* 0x0000000600257c02 */ /* 0x000fe20008000f00 */
[----:B--2---:R-:W-:Y:S01]  /*5be0*/  @P0 IMAD.HI.U32 R38, R39, R38, RZ ;  /* 0x0000002627260227 */ /* 0x004fe200078e00ff */
[----:B------:R-:W-:-:S03]  /*5bf0*/  ULDC.64 UR6, c[0x0][0xb48] ;  /* 0x0002d20000067ab9 */ /* 0x000fc60000000a00 */
[----:B------:R-:W-:Y:S01]  /*5c00*/  IMAD.U32 R36, RZ, RZ, UR4 ;  /* 0x00000004ff247e24 */ /* 0x000fe2000f8e00ff */
[----:B------:R-:W-:Y:S01]  /*5c10*/  ULDC.64 UR4, c[0x0][0xbe0] ;  /* 0x0002f80000047ab9 */ /* 0x000fe20000000a00 */
[----:B---3--:R-:W-:Y:S02]  /*5c20*/  IMAD R42, R48, UR10, RZ ;  /* 0x0000000a302a7c24 */ /* 0x008fe4000f8e02ff */
[----:B------:R-:W-:Y:S02]  /*5c30*/  IMAD.IADD R23, R23, 0x1, R43 ;  /* 0x0000000117177824 */ /* 0x000fe400078e022b */
[----:B----4-:R-:W-:-:S04]  /*5c40*/  @P0 IMAD.HI.U32 R50, R39, R50, RZ ;  /* 0x0000003227320227 */ /* 0x010fc800078e00ff */
[----:B------:R-:W-:Y:S01]  /*5c50*/  IMAD.MOV.U32 R41, RZ, RZ, R39 ;  /* 0x000000ffff297224 */ /* 0x000fe200078e0027 */
[----:B0-----:R-:W-:Y:S01]  /*5c60*/  @P0 SHF.R.U32.HI R41, RZ, R45, R38 ;  /* 0x0000002dff290219 */ /* 0x001fe20000011626 */
[----:B------:R-:W-:Y:S02]  /*5c70*/  IMAD R45, R49, UR12, R42 ;  /* 0x0000000c312d7c24 */ /* 0x000fe4000f8e022a */
[----:B------:R-:W-:-:S04]  /*5c80*/  IMAD.WIDE.U32 R36, R48, UR12, R36 ;  /* 0x0000000c30247c25 */ /* 0x000fc8000f8e0024 */
[----:B------:R-:W-:Y:S01]  /*5c90*/  IMAD.MOV.U32 R43, RZ, RZ, R39 ;  /* 0x000000ffff2b7224 */ /* 0x000fe200078e0027 */
[----:B-1----:R-:W-:Y:S01]  /*5ca0*/  @P0 SHF.R.U32.HI R43, RZ, R55, R50 ;  /* 0x00000037ff2b0219 */ /* 0x002fe20000011632 */
[----:B------:R-:W-:Y:S01]  /*5cb0*/  IMAD R38, R44, UR4, RZ ;  /* 0x000000042c267c24 */ /* 0x000fe2000f8e02ff */
[----:B------:R-:W-:Y:S01]  /*5cc0*/  IADD3 R37, R37, R45, RZ ;  /* 0x0000002d25257210 */ /* 0x000fe20007ffe0ff */
[----:B------:R-:W-:Y:S01]  /*5cd0*/  IMAD.WIDE.U32 R22, R51, UR4, R22 ;  /* 0x0000000433167c25 */ /* 0x000fe2000f8e0016 */
[----:B------:R-:W-:-:S03]  /*5ce0*/  SHF.R.S32.HI R45, RZ, 0x1f, R41 ;  /* 0x0000001fff2d7819 */ /* 0x000fc60000011429 */
[----:B------:R-:W-:Y:S01]  /*5cf0*/  IMAD R42, R51, UR5, R38 ;  /* 0x00000005332a7c24 */ /* 0x000fe2000f8e0226 */
[----:B------:R-:W-:Y:S01]  /*5d00*/  BAR.SYNC.DEFER_BLOCKING 0x1, 0x180 ;  /* 0x0046000000007b1d */ /* 0x000fe20000010000 */
[----:B------:R-:W-:Y:S01]  /*5d10*/  IMAD R44, R44, UR6, RZ ;  /* 0x000000062c2c7c24 */ /* 0x000fe2000f8e02ff */
[----:B------:R-:W-:Y:S01]  /*5d20*/  IADD3 R22, P0, R41, R22, RZ ;  /* 0x0000001629167210 */ /* 0x000fe20007f1e0ff */
[----:B------:R-:W-:Y:S01]  /*5d30*/  IMAD.MOV R41, RZ, RZ, -R41 ;  /* 0x000000ffff297224 */ /* 0x000fe200078e0a29 */
[--C-:B------:R-:W-:Y:S01]  /*5d40*/  SHF.R.S32.HI R38, RZ, 0x1f, R43.reuse ;  /* 0x0000001fff267819 */ /* 0x100fe2000001142b */
[----:B------:R-:W-:Y:S01]  /*5d50*/  IMAD R47, R51, UR7, R44 ;  /* 0x00000007332f7c24 */ /* 0x000fe2000f8e022c */
[----:B------:R-:W-:Y:S01]  /*5d60*/  ULDC.64 UR4, c[0x0][0xb30] ;  /* 0x0002cc0000047ab9 */ /* 0x000fe20000000a00 */
[----:B------:R-:W-:Y:S01]  /*5d70*/  IMAD.MOV R44, RZ, RZ, -R43 ;  /* 0x000000ffff2c7224 */ /* 0x000fe200078e0a2b */
[----:B------:R-:W-:Y:S01]  /*5d80*/  IADD3.X R23, R45, R23, R42, P0, !PT ;  /* 0x000000172d177210 */ /* 0x000fe200007fe42a */
[----:B------:R-:W-:-:S02]  /*5d90*/  IMAD R38, R38, UR4, RZ ;  /* 0x0000000426267c24 */ /* 0x000fc4000f8e02ff */
[----:B------:R-:W-:Y:S02]  /*5da0*/  IMAD R41, R46, R41, R39 ;  /* 0x000000292e297224 */ /* 0x000fe400078e0227 */
[----:B------:R-:W-:Y:S01]  /*5db0*/  IMAD.WIDE.U32 R36, R51, UR6, R36 ;  /* 0x0000000633247c25 */ /* 0x000fe2000f8e0024 */
[----:B------:R-:W-:-:S03]  /*5dc0*/  ULDC.64 UR6, c[0x0][0xbc8] ;  /* 0x0002f20000067ab9 */ /* 0x000fc60000000a00 */
[----:B------:R-:W-:Y:S02]  /*5dd0*/  IMAD R39, R46, R44, R39 ;  /* 0x0000002c2e277224 */ /* 0x000fe400078e0227 */
[----:B------:R-:W-:Y:S01]  /*5de0*/  IMAD R45, R43, UR5, R38 ;  /* 0x000000052b2d7c24 */ /* 0x000fe2000f8e0226 */
[----:B------:R-:W-:Y:S01]  /*5df0*/  SHF.R.S32.HI R38, RZ, 0x1f, R41 ;  /* 0x0000001fff267819 */ /* 0x000fe20000011429 */
[----:B------:R-:W-:Y:S01]  /*5e00*/  IMAD.IADD R37, R37, 0x1, R47 ;  /* 0x0000000125257824 */ /* 0x000fe200078e022f */
[----:B------:R-:W-:Y:S01]  /*5e10*/  SHF.R.S32.HI R42, RZ, 0x1f, R39 ;  /* 0x0000001fff2a7819 */ /* 0x000fe20000011427 */
[----:B------:R-:W0:Y:S01]  /*5e20*/  S2UR UR5, SR_CgaCtaId ;  /* 0x00000000000579c3 */ /* 0x000e220000008800 */
[----:B------:R-:W-:-:S04]  /*5e30*/  IMAD.WIDE.U32 R22, R41, UR6, R22 ;  /* 0x0000000629167c25 */ /* 0x000fc8000f8e0016 */
[----:B------:R-:W-:Y:S01]  /*5e40*/  IMAD.WIDE.U32 R36, R43, UR4, R36 ;  /* 0x000000042b247c25 */ /* 0x000fe2000f8e0024 */
[----:B------:R-:W-:-:S03]  /*5e50*/  UMOV UR4, 0x400 ;  /* 0x0000040000047882 */ /* 0x000fc60000000000 */
[----:B------:R-:W-:Y:S02]  /*5e60*/  IMAD R38, R38, UR6, RZ ;  /* 0x0000000626267c24 */ /* 0x000fe4000f8e02ff */
[----:B------:R-:W-:Y:S02]  /*5e70*/  IMAD.IADD R37, R37, 0x1, R45 ;  /* 0x0000000125257824 */ /* 0x000fe400078e022d */
[----:B------:R-:W-:Y:S02]  /*5e80*/  IMAD R42, R42, UR8, RZ ;  /* 0x000000082a2a7c24 */ /* 0x000fe4000f8e02ff */
[----:B------:R-:W-:Y:S01]  /*5e90*/  IMAD R43, R41, UR7, R38 ;  /* 0x00000007292b7c24 */ /* 0x000fe2000f8e0226 */
[----:B------:R-:W-:Y:S01]  /*5ea0*/  ULDC.64 UR6, c[0x0][0xba8] ;  /* 0x0002ea0000067ab9 */ /* 0x000fe20000000a00 */
[C---:B------:R-:W-:Y:S01]  /*5eb0*/  IMAD R41, R39.reuse, UR9, R42 ;  /* 0x0000000927297c24 */ /* 0x040fe2000f8e022a */
[----:B------:R-:W-:Y:S01]  /*5ec0*/  LEA R38, P0, R22, UR6, 0x2 ;  /* 0x0000000616267c11 */ /* 0x000fe2000f8010ff */
[----:B------:R-:W-:Y:S01]  /*5ed0*/  IMAD.WIDE.U32 R36, R39, UR8, R36 ;  /* 0x0000000827247c25 */ /* 0x000fe2000f8e0024 */
[----:B------:R-:W-:Y:S01]  /*5ee0*/  IADD3 R39, R23, R43, RZ ;  /* 0x0000002b17277210 */ /* 0x000fe20007ffe0ff */
[----:B------:R-:W-:Y:S01]  /*5ef0*/  ULDC.64 UR8, c[0x0][0xb00] ;  /* 0x0002c00000087ab9 */ /* 0x000fe20000000a00 */
[----:B------:R-:W-:Y:S01]  /*5f00*/  ULDC UR6, c[0x0][0xa88] ;  /* 0x0002a20000067ab9 */ /* 0x000fe20000000800 */
[----:B------:R-:W-:Y:S01]  /*5f10*/  IMAD.IADD R23, R37, 0x1, R41 ;  /* 0x0000000125177824 */ /* 0x000fe200078e0229 */
[----:B------:R-:W-:Y:S01]  /*5f20*/  LEA R48, P1, R36, UR8, 0x2 ;  /* 0x0000000824307c11 */ /* 0x000fe2000f8210ff */
[----:B------:R-:W-:Y:S01]  /*5f30*/  IMAD R16, R40, 0xc0, R16 ;  /* 0x000000c028107824 */ /* 0x000fe200078e0210 */
[----:B------:R-:W-:Y:S01]  /*5f40*/  LEA.HI.X R39, R22, UR7, R39, 0x2, P0 ;  /* 0x0000000716277c11 */ /* 0x000fe200080f1427 */
[----:B0-----:R-:W-:Y:S01]  /*5f50*/  ULEA UR4, UR5, UR4, 0x18 ;  /* 0x0000000405047291 */ /* 0x001fe2000f8ec03f */
[----:B------:R-:W-:Y:S01]  /*5f60*/  LEA.HI.X R50, R36, UR9, R23, 0x2, P1 ;  /* 0x0000000924327c11 */ /* 0x000fe200088f1417 */
[----:B------:R-:W-:Y:S01]  /*5f70*/  SHFL.IDX PT, R22, R38, RZ, 0x1c1f ;  /* 0x001c1fff26167589 */ /* 0x000fe200000e0000 */
[----:B------:R-:W-:Y:S01]  /*5f80*/  IMAD R45, R46, UR6, RZ ;  /* 0x000000062e2d7c24 */ /* 0x000fe2000f8e02ff */
[----:B------:R-:W-:Y:S01]  /*5f90*/  LOP3.LUT P0, RZ, R52, 0x3, RZ, 0xc0, !PT ;  /* 0x0000000334ff7812 */ /* 0x000fe2000780c0ff */
[C---:B------:R-:W-:Y:S01]  /*5fa0*/  VIADD R44, R16.reuse, 0x8 ;  /* 0x00000008102c7836 */ /* 0x040fe20000000000 */
[----:B------:R-:W0:Y:S01]  /*5fb0*/  SHFL.IDX PT, R23, R39, RZ, 0x1c1f ;  /* 0x001c1fff27177589 */ /* 0x000e2200000e0000 */
[----:B------:R-:W-:Y:S01]  /*5fc0*/  UIADD3 UR4, UR4, 0x16820, URZ ;  /* 0x0001682004047890 */ /* 0x000fe2000fffe03f */
[-C--:B------:R-:W-:Y:S01]  /*5fd0*/  ISETP.GE.OR P1, PT, R16, R45.reuse, P0 ;  /* 0x0000002d1000720c */ /* 0x080fe20000726670 */
[----:B------:R-:W-:Y:S01]  /*5fe0*/  IMAD.IADD R47, R52, 0x1, -R53 ;  /* 0x00000001342f7824 */ /* 0x000fe200078e0a35 */
[----:B------:R-:W-:Y:S01]  /*5ff0*/  SHFL.IDX PT, R36, R38, 0x1, 0x1c1f ;  /* 0x003c1f0026247f89 */ /* 0x000fe200000e0000 */
[-C--:B------:R-:W-:Y:S01]  /*6000*/  ISETP.GE.OR P0, PT, R44, R45.reuse, P0 ;  /* 0x0000002d2c00720c */ /* 0x080fe20000706670 */
[----:B------:R-:W-:Y:S01]  /*6010*/  UPRMT UR4, URZ, 0x654, UR4 ;  /* 0x000006543f047896 */ /* 0x000fe20008000004 */
[----:B------:R-:W-:Y:S01]  /*6020*/  ISETP.GE.AND P2, PT, R16, R45, PT ;  /* 0x0000002d1000720c */ /* 0x000fe20003f46270 */
[----:B------:R-:W1:Y:S01]  /*6030*/  SHFL.IDX PT, R37, R39, 0x1, 0x1c1f ;  /* 0x003c1f0027257f89 */ /* 0x000e6200000e0000 */
[----:B------:R-:W-:-:S03]  /*6040*/  IMAD.SHL.U32 R47, R47, 0x2, RZ ;  /* 0x000000022f2f7824 */ /* 0x000fc600078e00ff */
[----:B------:R2:W3:Y:S03]  /*6050*/  SHFL.IDX PT, R42, R48, RZ, 0x1c1f ;  /* 0x001c1fff302a7589 */ /* 0x0004e600000e0000 */
[----:B------:R-:W-:Y:S01]  /*6060*/  SYNCS.ARRIVE.TRANS64.RED.A1T0 RZ, [UR4], RZ ;  /* 0x000000ffffff79a7 */ /* 0x000fe20008100404 */
[----:B------:R2:W4:Y:S04]  /*6070*/  SHFL.IDX PT, R43, R50, RZ, 0x1c1f ;  /* 0x001c1fff322b7589 */ /* 0x00052800000e0000 */
[----:B0-----:R2:W-:Y:S04]  /*6080*/  @!P1 ST.E desc[UR38][R22.64], R17 ;  /* 0x0000001116009985 */ /* 0x0015e8000c101926 */
[----:B-1----:R2:W-:Y:S01]  /*6090*/  @!P0 ST.E desc[UR38][R36.64], R0 ;  /* 0x0000000024008985 */ /* 0x0025e2000c101926 */
[----:B------:R-:W-:Y:S05]  /*60a0*/  @P2 BRA `(.L_x_37) ;  /* 0x0000000000b82947 */ /* 0x000fea0003800000 */
[----:B------:R-:W-:Y:S01]  /*60b0*/  ULDC UR4, c[0x0][0xac8] ;  /* 0x0002b20000047ab9 */ /* 0x000fe20000000800 */
[C---:B--2---:R-:W-:Y:S01]  /*60c0*/  IADD3 R0, R47.reuse, 0x8, RZ ;  /* 0x000000082f007810 */ /* 0x044fe20007ffe0ff */
[C---:B------:R-:W-:Y:S01]  /*60d0*/  VIADD R22, R47.reuse, 0x10 ;  /* 0x000000102f167836 */ /* 0x040fe20000000000 */
[C---:B------:R-:W-:Y:S01]  /*60e0*/  ISETP.GE.AND P0, PT, R47.reuse, UR4, PT ;  /* 0x000000042f007c0c */ /* 0x040fe2000bf06270 */
[C---:B------:R-:W-:Y:S01]  /*60f0*/  VIADD R23, R47.reuse, 0x18 ;  /* 0x000000182f177836 */ /* 0x040fe20000000000 */
[C---:B------:R-:W-:Y:S01]  /*6100*/  IADD3 R38, R47.reuse, 0x30, RZ ;  /* 0x000000302f267810 */ /* 0x040fe20007ffe0ff */
[C---:B------:R-:W-:Y:S01]  /*6110*/  VIADD R36, R47.reuse, 0x20 ;  /* 0x000000202f247836 */ /* 0x040fe20000000000 */
[----:B------:R-:W-:Y:S01]  /*6120*/  ISETP.GE.AND P1, PT, R22, UR4, PT ;  /* 0x0000000416007c0c */ /* 0x000fe2000bf26270 */
[----:B------:R-:W-:Y:S01]  /*6130*/  VIADD R37, R47, 0x28 ;  /* 0x000000282f257836 */ /* 0x000fe20000000000 */
[----:B------:R-:W-:Y:S01]  /*6140*/  ISETP.GE.AND P2, PT, R23, UR4, PT ;  /* 0x0000000417007c0c */ /* 0x000fe2000bf46270 */
[----:B------:R-:W-:Y:S01]  /*6150*/  VIADD R39, R47, 0x38 ;  /* 0x000000382f277836 */ /* 0x000fe20000000000 */
[----:B------:R-:W-:-:S02]  /*6160*/  ISETP.GE.AND P3, PT, R36, UR4, PT ;  /* 0x0000000424007c0c */ /* 0x000fc4000bf66270 */
[----:B------:R-:W-:Y:S02]  /*6170*/  ISETP.GE.AND P4, PT, R37, UR4, PT ;  /* 0x0000000425007c0c */ /* 0x000fe4000bf86270 */
[----:B------:R-:W-:Y:S01]  /*6180*/  ISETP.GE.AND P5, PT, R38, UR4, PT ;  /* 0x0000000426007c0c */ /* 0x000fe2000bfa6270 */
[----:B---34-:R-:W-:Y:S01]  /*6190*/  @!P0 IMAD.WIDE R16, R47, 0x4, R42 ;  /* 0x000000042f108825 */ /* 0x018fe200078e022a */
[----:B------:R-:W-:-:S03]  /*61a0*/  ISETP.GE.AND P6, PT, R39, UR4, PT ;  /* 0x0000000427007c0c */ /* 0x000fc6000bfc6270 */
[----:B------:R-:W-:Y:S01]  /*61b0*/  @!P1 LEA.HI R22, R22, R22, RZ, 0x1 ;  /* 0x0000001616169211 */ /* 0x000fe200078f08ff */
[----:B------:R0:W-:Y:S01]  /*61c0*/  @!P0 ST.E.64 desc[UR38][R16.64], R34 ;  /* 0x0000002210008985 */ /* 0x0001e2000c101b26 */
[----:B------:R-:W-:Y:S02]  /*61d0*/  ISETP.GE.AND P0, PT, R0, UR4, PT ;  /* 0x0000000400007c0c */ /* 0x000fe4000bf06270 */
[----:B------:R-:W-:-:S04]  /*61e0*/  @!P3 LEA.HI R36, R36, R36, RZ, 0x1 ;  /* 0x000000242424b211 */ /* 0x000fc800078f08ff */
[----:B------:R-:W-:Y:S02]  /*61f0*/  @!P5 LEA.HI R38, R38, R38, RZ, 0x1 ;  /* 0x000000262626d211 */ /* 0x000fe400078f08ff */
[----:B------:R-:W-:Y:S02]  /*6200*/  @!P6 LEA.HI R40, R39, R39, RZ, 0x1 ;  /* 0x000000272728e211 */ /* 0x000fe400078f08ff */
[----:B------:R-:W-:Y:S02]  /*6210*/  @!P5 LOP3.LUT R41, R38, 0xfffffffe, RZ, 0xc0, !PT ;  /* 0xfffffffe2629d812 */ /* 0x000fe400078ec0ff */
[----:B------:R-:W-:Y:S02]  /*6220*/  @!P6 LOP3.LUT R49, R40, 0xfffffffe, RZ, 0xc0, !PT ;  /* 0xfffffffe2831e812 */ /* 0x000fe400078ec0ff */
[----:B------:R-:W-:Y:S01]  /*6230*/  @!P0 LEA.HI R0, R0, R0, RZ, 0x1 ;  /* 0x0000000000008211 */ /* 0x000fe200078f08ff */
[----:B------:R-:W-:Y:S01]  /*6240*/  @!P5 IMAD.WIDE R40, R41, 0x4, R42 ;  /* 0x000000042928d825 */ /* 0x000fe200078e022a */
[----:B0-----:R-:W-:-:S02]  /*6250*/  @!P2 LEA.HI R16, R23, R23, RZ, 0x1 ;  /* 0x000000171710a211 */ /* 0x001fc400078f08ff */
[----:B------:R-:W-:Y:S02]  /*6260*/  @!P4 LEA.HI R34, R37, R37, RZ, 0x1 ;  /* 0x000000252522c211 */ /* 0x000fe400078f08ff */
[----:B------:R-:W-:Y:S02]  /*6270*/  @!P0 LOP3.LUT R17, R0, 0xfffffffe, RZ, 0xc0, !PT ;  /* 0xfffffffe00118812 */ /* 0x000fe400078ec0ff */
[----:B------:R-:W-:Y:S02]  /*6280*/  @!P1 LOP3.LUT R23, R22, 0xfffffffe, RZ, 0xc0, !PT ;  /* 0xfffffffe16179812 */ /* 0x000fe400078ec0ff */
[----:B------:R-:W-:Y:S01]  /*6290*/  @!P2 LOP3.LUT R35, R16, 0xfffffffe, RZ, 0xc0, !PT ;  /* 0xfffffffe1023a812 */ /* 0x000fe200078ec0ff */
[--C-:B------:R-:W-:Y:S01]  /*62a0*/  @!P0 IMAD.WIDE R16, R17, 0x4, R42.reuse ;  /* 0x0000000411108825 */ /* 0x100fe200078e022a */
[----:B------:R-:W-:Y:S02]  /*62b0*/  @!P3 LOP3.LUT R37, R36, 0xfffffffe, RZ, 0xc0, !PT ;  /* 0xfffffffe2425b812 */ /* 0x000fe400078ec0ff */
[----:B------:R-:W-:Y:S01]  /*62c0*/  @!P4 LOP3.LUT R39, R34, 0xfffffffe, RZ, 0xc0, !PT ;  /* 0xfffffffe2227c812 */ /* 0x000fe200078ec0ff */
[--C-:B------:R-:W-:Y:S01]  /*62d0*/  @!P1 IMAD.WIDE R22, R23, 0x4, R42.reuse ;  /* 0x0000000417169825 */ /* 0x100fe200078e022a */
[----:B------:R0:W-:Y:S03]  /*62e0*/  @!P0 ST.E.64 desc[UR38][R16.64], R2 ;  /* 0x0000000210008985 */ /* 0x0001e6000c101b26 */
[--C-:B------:R-:W-:Y:S01]  /*62f0*/  @!P2 IMAD.WIDE R34, R35, 0x4, R42.reuse ;  /* 0x000000042322a825 */ /* 0x100fe200078e022a */
[----:B------:R0:W-:Y:S03]  /*6300*/  @!P1 ST.E.64 desc[UR38][R22.64], R4 ;  /* 0x0000000416009985 */ /* 0x0001e6000c101b26 */
[--C-:B------:R-:W-:Y:S01]  /*6310*/  @!P3 IMAD.WIDE R36, R37, 0x4, R42.reuse ;  /* 0x000000042524b825 */ /* 0x100fe200078e022a */
[----:B------:R0:W-:Y:S03]  /*6320*/  @!P2 ST.E.64 desc[UR38][R34.64], R6 ;  /* 0x000000062200a985 */ /* 0x0001e6000c101b26 */
[--C-:B------:R-:W-:Y:S01]  /*6330*/  @!P4 IMAD.WIDE R38, R39, 0x4, R42.reuse ;  /* 0x000000042726c825 */ /* 0x100fe200078e022a */
[----:B------:R0:W-:Y:S03]  /*6340*/  @!P3 ST.E.64 desc[UR38][R36.64], R10 ;  /* 0x0000000a2400b985 */ /* 0x0001e6000c101b26 */
[----:B------:R-:W-:Y:S01]  /*6350*/  @!P6 IMAD.WIDE R42, R49, 0x4, R42 ;  /* 0x00000004312ae825 */ /* 0x000fe200078e022a */
[----:B------:R0:W-:Y:S04]  /*6360*/  @!P4 ST.E.64 desc[UR38][R38.64], R14 ;  /* 0x0000000e2600c985 */ /* 0x0001e8000c101b26 */
[----:B------:R0:W-:Y:S04]  /*6370*/  @!P5 ST.E.64 desc[UR38][R40.64], R20 ;  /* 0x000000142800d985 */ /* 0x0001e8000c101b26 */
[----:B------:R0:W-:Y:S02]  /*6380*/  @!P6 ST.E.64 desc[UR38][R42.64], R28 ;  /* 0x0000001c2a00e985 */ /* 0x0001e4000c101b26 */
.L_x_37:
[----:B------:R-:W-:Y:S05]  /*6390*/  BSYNC B0 ;  /* 0x0000000000007941 */ /* 0x000fea0003800000 */
.L_x_36:
[----:B------:R-:W-:Y:S01]  /*63a0*/  ISETP.GE.AND P0, PT, R44, R45, PT ;  /* 0x0000002d2c00720c */ /* 0x000fe20003f06270 */
[----:B0-2---:R1:W2:Y:S04]  /*63b0*/  SHFL.IDX PT, R17, R50, 0x1, 0x1c1f ;  /* 0x003c1f0032117f89 */ /* 0x0052a800000e0000 */
[----:B------:R1:W0:Y:S08]  /*63c0*/  SHFL.IDX PT, R16, R48, 0x1, 0x1c1f ;  /* 0x003c1f0030107f89 */ /* 0x00023000000e0000 */
[----:B-1----:R-:W-:Y:S05]  /*63d0*/  @P0 BRA `(.L_x_8) ;  /* 0x0000004000940947 */ /* 0x002fea0003800000 */
[C---:B------:R-:W-:Y:S01]  /*63e0*/  VIADD R0, R47.reuse, 0x8 ;  /* 0x000000082f007836 */ /* 0x040fe20000000000 */
[----:B------:R-:W-:Y:S01]  /*63f0*/  ULDC UR4, c[0x0][0xac8] ;  /* 0x0002b20000047ab9 */ /* 0x000fe20000000800 */
[C---:B------:R-:W-:Y:S01]  /*6400*/  VIADD R6, R47.reuse, 0x10 ;  /* 0x000000102f067836 */ /* 0x040fe20000000000 */
[C---:B------:R-:W-:Y:S01]  /*6410*/  IADD3 R10, R47.reuse, 0x20, RZ ;  /* 0x000000202f0a7810 */ /* 0x040fe20007ffe0ff */
[C---:B------:R-:W-:Y:S01]  /*6420*/  VIADD R7, R47.reuse, 0x18 ;  /* 0x000000182f077836 */ /* 0x040fe20000000000 */
[----:B------:R-:W-:Y:S01]  /*6430*/  ISETP.GE.AND P1, PT, R0, UR4, PT ;  /* 0x0000000400007c0c */ /* 0x000fe2000bf26270 */
[C---:B------:R-:W-:Y:S01]  /*6440*/  VIADD R11, R47.reuse, 0x28 ;  /* 0x000000282f0b7836 */ /* 0x040fe20000000000 */
[----:B------:R-:W-:Y:S01]  /*6450*/  ISETP.GE.AND P2, PT, R6, UR4, PT ;  /* 0x0000000406007c0c */ /* 0x000fe2000bf46270 */
[----:B------:R-:W-:Y:S01]  /*6460*/  VIADD R15, R47, 0x30 ;  /* 0x000000302f0f7836 */ /* 0x000fe20000000000 */
[----:B------:R-:W-:Y:S02]  /*6470*/  ISETP.GE.AND P3, PT, R7, UR4, PT ;  /* 0x0000000407007c0c */ /* 0x000fe4000bf66270 */
[----:B------:R-:W-:-:S02]  /*6480*/  ISETP.GE.AND P4, PT, R10, UR4, PT ;  /* 0x000000040a007c0c */ /* 0x000fc4000bf86270 */
[----:B------:R-:W-:Y:S02]  /*6490*/  ISETP.GE.AND P0, PT, R47, UR4, PT ;  /* 0x000000042f007c0c */ /* 0x000fe4000bf06270 */
[----:B------:R-:W-:Y:S02]  /*64a0*/  ISETP.GE.AND P5, PT, R11, UR4, PT ;  /* 0x000000040b007c0c */ /* 0x000fe4000bfa6270 */
[----:B------:R-:W-:Y:S02]  /*64b0*/  ISETP.GE.AND P6, PT, R15, UR4, PT ;  /* 0x000000040f007c0c */ /* 0x000fe4000bfc6270 */
[----:B------:R-:W-:Y:S02]  /*64c0*/  @!P1 LEA.HI R0, R0, R0, RZ, 0x1 ;  /* 0x0000000000009211 */ /* 0x000fe400078f08ff */
[----:B------:R-:W-:Y:S02]  /*64d0*/  @!P2 LEA.HI R6, R6, R6, RZ, 0x1 ;  /* 0x000000060606a211 */ /* 0x000fe400078f08ff */
[----:B------:R-:W-:-:S02]  /*64e0*/  @!P1 LOP3.LUT R5, R0, 0xfffffffe, RZ, 0xc0, !PT ;  /* 0xfffffffe00059812 */ /* 0x000fc400078ec0ff */
[----:B------:R-:W-:Y:S01]  /*64f0*/  @!P3 LEA.HI R0, R7, R7, RZ, 0x1 ;  /* 0x000000070700b211 */ /* 0x000fe200078f08ff */
[--C-:B0-2---:R-:W-:Y:S01]  /*6500*/  @!P0 IMAD.WIDE R2, R47, 0x4, R16.reuse ;  /* 0x000000042f028825 */ /* 0x105fe200078e0210 */
[----:B------:R-:W-:Y:S02]  /*6510*/  @!P4 LEA.HI R10, R10, R10, RZ, 0x1 ;  /* 0x0000000a0a0ac211 */ /* 0x000fe400078f08ff */
[----:B------:R-:W-:Y:S01]  /*6520*/  @!P5 LEA.HI R14, R11, R11, RZ, 0x1 ;  /* 0x0000000b0b0ed211 */ /* 0x000fe200078f08ff */
[----:B------:R-:W-:Y:S01]  /*6530*/  @!P1 IMAD.WIDE R4, R5, 0x4, R16 ;  /* 0x0000000405049825 */ /* 0x000fe200078e0210 */
[----:B------:R-:W-:Y:S01]  /*6540*/  @!P6 LEA.HI R20, R15, R15, RZ, 0x1 ;  /* 0x0000000f0f14e211 */ /* 0x000fe200078f08ff */
[----:B------:R0:W-:Y:S01]  /*6550*/  @!P0 ST.E.64 desc[UR38][R2.64], R26 ;  /* 0x0000001a02008985 */ /* 0x0001e2000c101b26 */
[----:B------:R-:W-:Y:S01]  /*6560*/  @!P2 LOP3.LUT R7, R6, 0xfffffffe, RZ, 0xc0, !PT ;  /* 0xfffffffe0607a812 */ /* 0x000fe200078ec0ff */
[----:B------:R-:W-:Y:S01]  /*6570*/  VIADD R47, R47, 0x38 ;  /* 0x000000382f2f7836 */ /* 0x000fe20000000000 */
[----:B------:R-:W-:Y:S01]  /*6580*/  @!P3 LOP3.LUT R11, R0, 0xfffffffe, RZ, 0xc0, !PT ;  /* 0xfffffffe000bb812 */ /* 0x000fe200078ec0ff */
[----:B------:R1:W-:Y:S01]  /*6590*/  @!P1 ST.E.64 desc[UR38][R4.64], R32 ;  /* 0x0000002004009985 */ /* 0x0003e2000c101b26 */
[----:B------:R-:W-:-:S02]  /*65a0*/  @!P4 LOP3.LUT R15, R10, 0xfffffffe, RZ, 0xc0, !PT ;  /* 0xfffffffe0a0fc812 */ /* 0x000fc400078ec0ff */
[----:B------:R-:W-:Y:S02]  /*65b0*/  @!P5 LOP3.LUT R21, R14, 0xfffffffe, RZ, 0xc0, !PT ;  /* 0xfffffffe0e15d812 */ /* 0x000fe400078ec0ff */
[----:B------:R-:W-:Y:S02]  /*65c0*/  @!P6 LOP3.LUT R23, R20, 0xfffffffe, RZ, 0xc0, !PT ;  /* 0xfffffffe1417e812 */ /* 0x000fe400078ec0ff */
[----:B------:R-:W-:Y:S01]  /*65d0*/  ISETP.GE.AND P0, PT, R47, UR4, PT ;  /* 0x000000042f007c0c */ /* 0x000fe2000bf06270 */
[----:B0-----:R-:W-:-:S04]  /*65e0*/  @!P2 IMAD.WIDE R2, R7, 0x4, R16 ;  /* 0x000000040702a825 */ /* 0x001fc800078e0210 */
[--C-:B-1----:R-:W-:Y:S01]  /*65f0*/  @!P3 IMAD.WIDE R4, R11, 0x4, R16.reuse ;  /* 0x000000040b04b825 */ /* 0x102fe200078e0210 */
[----:B------:R1:W-:Y:S03]  /*6600*/  @!P2 ST.E.64 desc[UR38][R2.64], R8 ;  /* 0x000000080200a985 */ /* 0x0003e6000c101b26 */
[--C-:B------:R-:W-:Y:S01]  /*6610*/  @!P4 IMAD.WIDE R6, R15, 0x4, R16.reuse ;  /* 0x000000040f06c825 */ /* 0x100fe200078e0210 */
[----:B------:R1:W-:Y:S03]  /*6620*/  @!P3 ST.E.64 desc[UR38][R4.64], R12 ;  /* 0x0000000c0400b985 */ /* 0x0003e6000c101b26 */
[--C-:B------:R-:W-:Y:S01]  /*6630*/  @!P5 IMAD.WIDE R10, R21, 0x4, R16.reuse ;  /* 0x00000004150ad825 */ /* 0x100fe200078e0210 */
[----:B------:R1:W-:Y:S03]  /*6640*/  @!P4 ST.E.64 desc[UR38][R6.64], R18 ;  /* 0x000000120600c985 */ /* 0x0003e6000c101b26 */
[----:B------:R-:W-:Y:S01]  /*6650*/  @!P6 IMAD.WIDE R14, R23, 0x4, R16 ;  /* 0x00000004170ee825 */ /* 0x000fe200078e0210 */
[----:B------:R1:W-:Y:S04]  /*6660*/  @!P5 ST.E.64 desc[UR38][R10.64], R24 ;  /* 0x000000180a00d985 */ /* 0x0003e8000c101b26 */
[----:B------:R1:W-:Y:S01]  /*6670*/  @!P6 ST.E.64 desc[UR38][R14.64], R30 ;  /* 0x0000001e0e00e985 */ /* 0x0003e2000c101b26 */
[----:B------:R-:W-:Y:S05]  /*6680*/  @P0 BRA `(.L_x_8) ;  /* 0x0000003c00e80947 */ /* 0x000fea0003800000 */
[----:B------:R-:W-:-:S04]  /*6690*/  LEA.HI R47, R47, R47, RZ, 0x1 ;  /* 0x0000002f2f2f7211 */ /* 0x000fc800078f08ff */
[----:B-1----:R-:W-:-:S05]  /*66a0*/  LOP3.LUT R3, R47, 0xfffffffe, RZ, 0xc0, !PT ;  /* 0xfffffffe2f037812 */ /* 0x002fca00078ec0ff */
[----:B------:R-:W-:-:S05]  /*66b0*/  IMAD.WIDE R2, R3, 0x4, R16 ;  /* 0x0000000403027825 */ /* 0x000fca00078e0210 */
[----:B------:R0:W-:Y:S01]  /*66c0*/  ST.E.64 desc[UR38][R2.64], R118 ;  /* 0x0000007602007985 */ /* 0x0001e2000c101b26 */
[----:B------:R-:W-:Y:S05]  /*66d0*/  BRA `(.L_x_8) ;  /* 0x0000003c00d47947 */ /* 0x000fea0003800000 */
.L_x_35:
[----:B------:R-:W-:-:S05]  /*66e0*/  VIADD R0, R22, 0xffffff80 ;  /* 0xffffff8016007836 */ /* 0x000fca0000000000 */
[----:B------:R-:W-:-:S13]  /*66f0*/  ISETP.GT.AND P0, PT, R0, 0xbf, PT ;  /* 0x000000bf0000780c */ /* 0x000fda0003f04270 */
[----:B------:R-:W-:Y:S05]  /*6700*/  @P0 BRA `(.L_x_8) ;  /* 0x0000003c00c80947 */ /* 0x000fea0003800000 */
[----:B------:R-:W0:Y:S01]  /*6710*/  S2R R3, SR_CTAID.X ;  /* 0x0000000000037919 */ /* 0x000e220000002500 */
[----:B------:R-:W1:Y:S01]  /*6720*/  LDC R4, c[0x0][0xbe8] ;  /* 0x0002fa00ff047b82 */ /* 0x000e620000000800 */
[----:B------:R-:W-:Y:S01]  /*6730*/  ULDC UR4, c[0x0][0xa88] ;  /* 0x0002a20000047ab9 */ /* 0x000fe20000000800 */
[----:B0-----:R-:W-:Y:S02]  /*6740*/  IMAD R22, R3, 0xc0, R22 ;  /* 0x000000c003167824 */ /* 0x001fe400078e0216 */
[----:B-1----:R-:W-:-:S03]  /*6750*/  IMAD R3, R4, UR4, RZ ;  /* 0x0000000404037c24 */ /* 0x002fc6000f8e02ff */
[----:B------:R-:W-:-:S04]  /*6760*/  IADD3 R22, R22, -0x80, RZ ;  /* 0xffffff8016167810 */ /* 0x000fc80007ffe0ff */
[----:B------:R-:W-:-:S13]  /*6770*/  ISETP.GE.AND P0, PT, R22, R3, PT ;  /* 0x000000031600720c */ /* 0x000fda0003f06270 */
[----:B------:R-:W-:Y:S05]  /*6780*/  @P0 BRA `(.L_x_8) ;  /* 0x0000003c00a80947 */ /* 0x000fea0003800000 */
[----:B------:R-:W-:Y:S01]  /*6790*/  ISETP.NE.AND P0, PT, R4, 0x1, PT ;  /* 0x000000010400780c */ /* 0x000fe20003f05270 */
[----:B------:R-:W0:Y:S01]  /*67a0*/  S2UR UR7, SR_CTAID.Z ;  /* 0x00000000000779c3 */ /* 0x000e220000002700 */
[----:B------:R-:W-:Y:S02]  /*67b0*/  USHF.R.S32.HI UR6, URZ, 0x1f, UR36 ;  /* 0x0000001f3f067899 */ /* 0x000fe40008011424 */
[----:B------:R-:W-:Y:S01]  /*67c0*/  IADD3 R6, RZ, -UR36, RZ ;  /* 0x80000024ff067c10 */ /* 0x000fe2000fffe0ff */
[----:B------:R-:W-:Y:S01]  /*67d0*/  ULDC.64 UR8, c[0x0][0xbd0] ;  /* 0x0002f40000087ab9 */ /* 0x000fe20000000a00 */
[----:B------:R-:W-:Y:S01]  /*67e0*/  IMAD.MOV.U32 R5, RZ, RZ, R22 ;  /* 0x000000ffff057224 */ /* 0x000fe200078e0016 */
[----:B------:R-:W-:Y:S02]  /*67f0*/  UIMAD UR6, UR6, UR8, URZ ;  /* 0x00000008060672a4 */ /* 0x000fe4000f8e023f */
[----:B------:R-:W-:Y:S01]  /*6800*/  UIMAD.WIDE.U32 UR4, UR36, UR8, URZ ;  /* 0x00000008240472a5 */ /* 0x000fe2000f8e003f */
[----:B------:R-:W1:Y:S01]  /*6810*/  LDC.64 R12, c[0x0][0xbd8] ;  /* 0x0002f600ff0c7b82 */ /* 0x000e620000000a00 */
[----:B------:R-:W-:-:S04]  /*6820*/  UIMAD UR6, UR36, UR9, UR6 ;  /* 0x00000009240672a4 */ /* 0x000fc8000f8e0206 */
[----:B------:R-:W-:Y:S02]  /*6830*/  UIADD3 UR6, UR5, UR6, URZ ;  /* 0x0000000605067290 */ /* 0x000fe4000fffe03f */
[----:B------:R-:W-:Y:S01]  /*6840*/  IMAD.U32 R3, RZ, RZ, UR5 ;  /* 0x00000005ff037e24 */ /* 0x000fe2000f8e00ff */
[----:B------:R-:W2:Y:S01]  /*6850*/  @P0 LDC R9, c[0x0][0xbec] ;  /* 0x0002fb00ff090b82 */ /* 0x000ea20000000800 */
[----:B------:R-:W-:Y:S01]  /*6860*/  IMAD.U32 R2, RZ, RZ, UR4 ;  /* 0x00000004ff027e24 */ /* 0x000fe2000f8e00ff */
[----:B------:R-:W-:Y:S01]  /*6870*/  ULDC.64 UR4, c[0x0][0xbe0] ;  /* 0x0002f80000047ab9 */ /* 0x000fe20000000a00 */
[----:B------:R-:W-:-:S05]  /*6880*/  IMAD.U32 R3, RZ, RZ, UR6 ;  /* 0x00000006ff037e24 */ /* 0x000fca000f8e00ff */
[----:B------:R-:W3:Y:S01]  /*6890*/  S2UR UR10, SR_CTAID.Y ;  /* 0x00000000000a79c3 */ /* 0x000ee20000002600 */
[----:B0-----:R-:W-:-:S07]  /*68a0*/  USHF.R.S32.HI UR8, URZ, 0x1f, UR7 ;  /* 0x0000001f3f087899 */ /* 0x001fce0008011407 */
[----:B------:R-:W3:Y:S01]  /*68b0*/  LDC R7, c[0x0][0xc50] ;  /* 0x00031400ff077b82 */ /* 0x000ee20000000800 */
[C---:B-1----:R-:W-:Y:S02]  /*68c0*/  IMAD R8, R12.reuse, UR8, RZ ;  /* 0x000000080c087c24 */ /* 0x042fe4000f8e02ff */
[----:B------:R-:W-:-:S04]  /*68d0*/  IMAD.WIDE.U32 R2, R12, UR7, R2 ;  /* 0x000000070c027c25 */ /* 0x000fc8000f8e0002 */
[----:B------:R-:W-:Y:S01]  /*68e0*/  IMAD R13, R13, UR7, R8 ;  /* 0x000000070d0d7c24 */ /* 0x000fe2000f8e0208 */
[----:B------:R-:W0:Y:S01]  /*68f0*/  @P0 LDC R11, c[0x0][0xbf0] ;  /* 0x0002fc00ff0b0b82 */ /* 0x000e220000000800 */
[----:B--2---:R-:W-:-:S04]  /*6900*/  @P0 IMAD.HI.U32 R0, R22, R9, RZ ;  /* 0x0000000916000227 */ /* 0x004fc800078e00ff */
[----:B------:R-:W-:Y:S02]  /*6910*/  IMAD.IADD R3, R13, 0x1, R3 ;  /* 0x000000010d037824 */ /* 0x000fe400078e0203 */
[----:B---3--:R-:W-:-:S04]  /*6920*/  IMAD R9, R7, R6, UR10 ;  /* 0x0000000a07097e24 */ /* 0x008fc8000f8e0206 */
[----:B------:R-:W-:Y:S01]  /*6930*/  IMAD.WIDE.U32 R2, R9, UR4, R2 ;  /* 0x0000000409027c25 */ /* 0x000fe2000f8e0002 */
[----:B0-----:R-:W-:Y:S02]  /*6940*/  @P0 SHF.R.U32.HI R5, RZ, R11, R0 ;  /* 0x0000000bff050219 */ /* 0x001fe40000011600 */
[----:B------:R-:W-:Y:S02]  /*6950*/  SHF.R.S32.HI R0, RZ, 0x1f, R9 ;  /* 0x0000001fff007819 */ /* 0x000fe40000011409 */
[----:B------:R-:W-:Y:S01]  /*6960*/  IADD3 R2, P0, R5, R2, RZ ;  /* 0x0000000205027210 */ /* 0x000fe20007f1e0ff */
[----:B------:R-:W-:Y:S02]  /*6970*/  IMAD.MOV R7, RZ, RZ, -R5 ;  /* 0x000000ffff077224 */ /* 0x000fe400078e0a05 */
[----:B------:R-:W-:Y:S02]  /*6980*/  IMAD R0, R0, UR4, RZ ;  /* 0x0000000400007c24 */ /* 0x000fe4000f8e02ff */
[----:B------:R-:W-:-:S02]  /*6990*/  IMAD R7, R4, R7, R22 ;  /* 0x0000000704077224 */ /* 0x000fc400078e0216 */
[----:B------:R-:W-:Y:S01]  /*69a0*/  IMAD R4, R9, UR5, R0 ;  /* 0x0000000509047c24 */ /* 0x000fe2000f8e0200 */
[----:B------:R-:W-:Y:S01]  /*69b0*/  SHF.R.S32.HI R9, RZ, 0x1f, R5 ;  /* 0x0000001fff097819 */ /* 0x000fe20000011405 */
[----:B------:R-:W-:Y:S01]  /*69c0*/  ULDC.64 UR4, c[0x0][0xbc8] ;  /* 0x0002f20000047ab9 */ /* 0x000fe20000000a00 */
[----:B------:R-:W-:Y:S02]  /*69d0*/  SHF.R.S32.HI R0, RZ, 0x1f, R7 ;  /* 0x0000001fff007819 */ /* 0x000fe40000011407 */
[----:B------:R-:W-:-:S03]  /*69e0*/  IADD3.X R3, R9, R3, R4, P0, !PT ;  /* 0x0000000309037210 */ /* 0x000fc600007fe404 */
[----:B------:R-:W-:Y:S02]  /*69f0*/  IMAD R0, R0, UR4, RZ ;  /* 0x0000000400007c24 */ /* 0x000fe4000f8e02ff */
[----:B------:R-:W-:-:S04]  /*6a00*/  IMAD.WIDE.U32 R2, R7, UR4, R2 ;  /* 0x0000000407027c25 */ /* 0x000fc8000f8e0002 */
[----:B------:R-:W-:Y:S01]  /*6a10*/  IMAD R5, R7, UR5, R0 ;  /* 0x0000000507057c24 */ /* 0x000fe2000f8e0200 */
[----:B------:R-:W-:Y:S02]  /*6a20*/  ULDC.64 UR4, c[0x0][0xba8] ;  /* 0x0002ea0000047ab9 */ /* 0x000fe40000000a00 */
[----:B------:R-:W-:Y:S01]  /*6a30*/  LEA R4, P0, R2, UR4, 0x2 ;  /* 0x0000000402047c11 */ /* 0x000fe2000f8010ff */
[----:B------:R-:W-:-:S05]  /*6a40*/  IMAD.IADD R3, R3, 0x1, R5 ;  /* 0x0000000103037824 */ /* 0x000fca00078e0205 */
[----:B------:R-:W-:Y:S01]  /*6a50*/  LEA.HI.X R5, R2, UR5, R3, 0x2, P0 ;  /* 0x0000000502057c11 */ /* 0x000fe200080f1403 */
[----:B------:R-:W-:-:S05]  /*6a60*/  IMAD.MOV.U32 R3, RZ, RZ, -0x800000 ;  /* 0xff800000ff037424 */ /* 0x000fca00078e00ff */
[----:B------:R0:W-:Y:S01]  /*6a70*/  STG.E desc[UR38][R4.64], R3 ;  /* 0x0000000304007986 */ /* 0x0001e2000c101926 */
[----:B------:R-:W-:Y:S05]  /*6a80*/  BRA `(.L_x_8) ;  /* 0x0000003800e87947 */ /* 0x000fea0003800000 */
.L_x_6:
[----:B------:R-:W-:-:S08]  /*6a90*/  NOP ;  /* 0x0000000000007918 */ /* 0x000fd00000000000 */
[----:B------:R-:W0:-:S00]  /*6aa0*/  USETMAXREG.DEALLOC.CTAPOOL 0x20 ;  /* 0x00000020000079c8 */ /* 0x000e0000080e0500 */
[----:B0-----:R-:W-:Y:S01]  /*6ab0*/  LOP3.LUT R17, R0, 0x3, RZ, 0xc0, !PT ;  /* 0x0000000300117812 */ /* 0x001fe200078ec0ff */
[----:B------:R-:W0:Y:S05]  /*6ac0*/  S2R R24, SR_CTAID.Z ;  /* 0x0000000000187919 */ /* 0x000e2a0000002700 */
[----:B-1----:R-:W1:Y:S01]  /*6ad0*/  S2UR UR6, SR_CTAID.Y ;  /* 0x00000000000679c3 */ /* 0x002e620000002600 */
[----:B------:R-:W2:Y:S02]  /*6ae0*/  SHFL.IDX PT, R0, R17, RZ, 0x1f ;  /* 0x00001fff11007589 */ /* 0x000ea400000e0000 */
[----:B--2---:R-:W-:-:S13]  /*6af0*/  ISETP.NE.AND P0, PT, R0, RZ, PT ;  /* 0x000000ff0000720c */ /* 0x004fda0003f05270 */
[----:B01----:R-:W-:Y:S05]  /*6b00*/  @!P0 BRA `(.L_x_38) ;  /* 0x0000000000288947 */ /* 0x003fea0003800000 */
[----:B------:R-:W-:Y:S01]  /*6b10*/  ULDC UR7, c[0x0][0xc50] ;  /* 0x0003140000077ab9 */ /* 0x000fe20000000800 */
[----:B------:R-:W-:Y:S01]  /*6b20*/  UMOV UR42, UR6 ;  /* 0x00000006002a7c82 */ /* 0x000fe20008000000 */
[----:B------:R-:W-:-:S06]  /*6b30*/  UISETP.NE.AND UP0, UPT, UR7, 0x1, UPT ;  /* 0x000000010700788c */ /* 0x000fcc000bf05270 */
[----:B------:R-:W-:-:S13]  /*6b40*/  PLOP3.LUT P0, PT, PT, PT, UP0, 0x80, 0x0 ;  /* 0x000000000000781c */ /* 0x000fda0003f0f008 */
[----:B------:R-:W-:Y:S05]  /*6b50*/  @!P0 BRA `(.L_x_39) ;  /* 0x0000000000308947 */ /* 0x000fea0003800000 */
[----:B------:R-:W-:Y:S01]  /*6b60*/  ULDC UR4, c[0x0][0xc54] ;  /* 0x0003150000047ab9 */ /* 0x000fe20000000800 */
[----:B------:R-:W-:Y:S01]  /*6b70*/  ULDC UR42, c[0x0][0xc58] ;  /* 0x00031600002a7ab9 */ /* 0x000fe20000000800 */
[----:B------:R-:W-:-:S04]  /*6b80*/  UIMAD.WIDE.U32 UR4, UR6, UR4, URZ ;  /* 0x00000004060472a5 */ /* 0x000fc8000f8e003f */
[----:B------:R-:W-:Y:S01]  /*6b90*/  USHF.R.U32.HI UR42, URZ, UR42, UR5 ;  /* 0x0000002a3f2a7299 */ /* 0x000fe20008011605 */
[----:B------:R-:W-:Y:S11]  /*6ba0*/  BRA `(.L_x_39) ;  /* 0x00000000001c7947 */ /* 0x000ff60003800000 */
.L_x_38:
[----:B------:R-:W-:Y:S01]  /*6bb0*/  ULDC UR7, c[0x0][0xc50] ;  /* 0x0003140000077ab9 */ /* 0x000fe20000000800 */
[----:B------:R-:W-:Y:S01]  /*6bc0*/  UMOV UR42, UR6 ;  /* 0x00000006002a7c82 */ /* 0x000fe20008000000 */
[----:B------:R-:W-:-:S11]  /*6bd0*/  UISETP.NE.AND UP0, UPT, UR7, 0x1, UPT ;  /* 0x000000010700788c */ /* 0x000fd6000bf05270 */
[----:B------:R-:W-:Y:S01]  /*6be0*/  @UP0 ULDC UR4, c[0x0][0xc54] ;  /* 0x0003150000040ab9 */ /* 0x000fe20000000800 */
[----:B------:R-:W-:Y:S01]  /*6bf0*/  @UP0 ULDC UR8, c[0x0][0xc58] ;  /* 0x0003160000080ab9 */ /* 0x000fe20000000800 */
[----:B------:R-:W-:-:S04]  /*6c00*/  UIMAD.WIDE.U32 UR4, UR6, UR4, URZ ;  /* 0x00000004060472a5 */ /* 0x000fc8000f8e003f */
[----:B------:R-:W-:-:S12]  /*6c10*/  @UP0 USHF.R.U32.HI UR42, URZ, UR8, UR5 ;  /* 0x000000083f2a0299 */ /* 0x000fd80008011605 */
.L_x_39:
[----:B------:R-:W-:Y:S01]  /*6c20*/  ISETP.GE.AND P0, PT, R24, RZ, PT ;  /* 0x000000ff1800720c */ /* 0x000fe20003f06270 */
[----:B------:R-:W-:Y:S01]  /*6c30*/  UIADD3 UR4, -UR42, URZ, URZ ;  /* 0x0000003f2a047290 */ /* 0x000fe2000fffe13f */
[----:B------:R-:W-:Y:S01]  /*6c40*/  MOV R0, 0x1 ;  /* 0x0000000100007802 */ /* 0x000fe20000000f00 */
[----:B------:R-:W-:Y:S02]  /*6c50*/  IMAD.MOV.U32 R2, RZ, RZ, RZ ;  /* 0x000000ffff027224 */ /* 0x000fe400078e00ff */
[----:B------:R-:W-:Y:S01]  /*6c60*/  UIMAD UR4, UR7, UR4, UR6 ;  /* 0x00000004070472a4 */ /* 0x000fe2000f8e0206 */
[----:B------:R-:W-:-:S07]  /*6c70*/  IMAD.MOV.U32 R10, RZ, RZ, 0x1 ;  /* 0x00000001ff0a7424 */ /* 0x000fce00078e00ff */
[----:B------:R-:W-:Y:S05]  /*6c80*/  @!P0 BRA `(.L_x_40) ;  /* 0x0000003400a88947 */ /* 0x000fea0003800000 */
[----:B------:R-:W0:Y:S01]  /*6c90*/  LDC.64 R2, c[0x0][0xa28] ;  /* 0x00028a00ff027b82 */ /* 0x000e220000000a00 */
[----:B------:R-:W-:Y:S01]  /*6ca0*/  ULDC.64 UR6, c[0x0][0x418] ;  /* 0x0001060000067ab9 */ /* 0x000fe20000000a00 */
[----:B------:R-:W-:Y:S01]  /*6cb0*/  ULDC UR5, c[0x0][0x424] ;  /* 0x0001090000057ab9 */ /* 0x000fe20000000800 */
[----:B------:R-:W-:Y:S01]  /*6cc0*/  ULDC UR43, c[0x0][0x2f0] ;  /* 0x0000bc00002b7ab9 */ /* 0x000fe20000000800 */
[----:B------:R-:W-:Y:S01]  /*6cd0*/  IMAD.MOV.U32 R19, RZ, RZ, RZ ;  /* 0x000000ffff137224 */ /* 0x000fe200078e00ff */
[----:B0-----:R-:W-:-:S04]  /*6ce0*/  ISETP.NE.U32.AND P0, PT, R2, RZ, PT ;  /* 0x000000ff0200720c */ /* 0x001fc80003f05070 */
[----:B------:R-:W-:Y:S01]  /*6cf0*/  ISETP.NE.AND.EX P0, PT, R3, RZ, PT, P0 ;  /* 0x000000ff0300720c */ /* 0x000fe20003f05300 */
[----:B------:R-:W-:-:S12]  /*6d00*/  UISETP.NE.U32.AND UP0, UPT, UR6, URZ, UPT ;  /* 0x0000003f0600728c */ /* 0x000fd8000bf05070 */
[----:B------:R-:W0:Y:S01]  /*6d10*/  @P0 LDC.64 R2, c[0x0][0xa28] ;  /* 0x00028a00ff020b82 */ /* 0x000e220000000a00 */
[----:B------:R-:W-:-:S04]  /*6d20*/  UISETP.NE.AND.EX UP0, UPT, UR7, URZ, UPT, UP0 ;  /* 0x0000003f0700728c */ /* 0x000fc8000bf05300 */
[----:B------:R-:W-:-:S04]  /*6d30*/  USEL UR5, UR5, 0x1, UP0 ;  /* 0x0000000105057887 */ /* 0x000fc80008000000 */
[----:B------:R-:W-:-:S04]  /*6d40*/  UIMAD UR43, UR5, UR43, URZ ;  /* 0x0000002b052b72a4 */ /* 0x000fc8000f8e023f */
[----:B------:R-:W-:Y:S02]  /*6d50*/  UISETP.GE.AND UP0, UPT, UR43, 0x1, UPT ;  /* 0x000000012b00788c */ /* 0x000fe4000bf06270 */
[----:B------:R-:W-:Y:S01]  /*6d60*/  UIADD3 UR5, UR43, 0x7f, URZ ;  /* 0x0000007f2b057890 */ /* 0x000fe2000fffe03f */
[----:B0-----:R-:W-:-:S05]  /*6d70*/  @P0 IMAD.WIDE R2, R24, 0x4, R2 ;  /* 0x0000000418020825 */ /* 0x001fca00078e0202 */
[----:B------:R0:W5:Y:S01]  /*6d80*/  @P0 LDG.E R19, desc[UR38][R2.64] ;  /* 0x0000002602130981 */ /* 0x000162000c1e1900 */
[----:B------:R-:W-:Y:S01]  /*6d90*/  PLOP3.LUT P0, PT, PT, PT, UP0, 0x80, 0x0 ;  /* 0x000000000000781c */ /* 0x000fe20003f0f008 */
[----:B------:R-:W-:Y:S02]  /*6da0*/  USHF.R.S32.HI UR6, URZ, 0x1f, UR5 ;  /* 0x0000001f3f067899 */ /* 0x000fe40008011405 */
[----:B------:R-:W-:Y:S02]  /*6db0*/  ULOP3.LUT UR47, UR4, 0xffff, URZ, 0xc0, !UPT ;  /* 0x0000ffff042f7892 */ /* 0x000fe4000f8ec03f */
[----:B------:R-:W-:Y:S01]  /*6dc0*/  ULEA.HI UR6, UR6, UR5, URZ, 0x7 ;  /* 0x0000000506067291 */ /* 0x000fe2000f8f383f */
[----:B------:R-:W-:-:S03]  /*6dd0*/  UMOV UR40, URZ ;  /* 0x0000003f00287c82 */ /* 0x000fc60008000000 */
[----:B------:R-:W-:-:S04]  /*6de0*/  USHF.R.S32.HI UR44, URZ, 0x7, UR6 ;  /* 0x000000073f2c7899 */ /* 0x000fc80008011406 */
[----:B0-----:R-:W-:Y:S08]  /*6df0*/  @!P0 BRA `(.L_x_41) ;  /* 0x0000000000848947 */ /* 0x001ff00003800000 */
[----:B------:R-:W-:-:S03]  /*6e00*/  USHF.R.U32.HI UR6, URZ, 0x10, UR4 ;  /* 0x000000103f067899 */ /* 0x000fc60008011604 */
[----:B------:R-:W-:Y:S01]  /*6e10*/  UMOV UR4, URZ ;  /* 0x0000003f00047c82 */ /* 0x000fe20008000000 */
[----:B------:R-:W-:-:S11]  /*6e20*/  UISETP.NE.AND UP0, UPT, UR6, URZ, UPT ;  /* 0x0000003f0600728c */ /* 0x000fd6000bf05270 */
[----:B------:R-:W-:Y:S02]  /*6e30*/  @!UP0 ULDC UR6, c[0x0][0x9f0] ;  /* 0x00027c0000068ab9 */ /* 0x000fe40000000800 */
[----:B------:R-:W-:Y:S01]  /*6e40*/  IABS R2, UR6 ;  /* 0x0000000600027c13 */ /* 0x000fe20008000000 */
[----:B------:R-:W-:Y:S02]  /*6e50*/  UIADD3 UR7, UR44, -0x1, UR6 ;  /* 0xffffffff2c077890 */ /* 0x000fe4000fffe006 */
[----:B------:R-:W-:Y:S02]  /*6e60*/  IABS R5, UR6 ;  /* 0x0000000600057c13 */ /* 0x000fe40008000000 */
[----:B------:R-:W-:Y:S02]  /*6e70*/  R2UR UR10, R2 ;  /* 0x00000000020a72ca */ /* 0x000fe400000e0000 */
[----:B------:R-:W-:Y:S01]  /*6e80*/  IABS R4, UR7 ;  /* 0x0000000700047c13 */ /* 0x000fe20008000000 */
[----:B------:R-:W-:-:S03]  /*6e90*/  ULOP3.LUT UR7, UR7, UR6, URZ, 0x3c, !UPT ;  /* 0x0000000607077292 */ /* 0x000fc6000f8e3c3f */
[----:B------:R-:W-:-:S07]  /*6ea0*/  R2UR UR9, R4 ;  /* 0x00000000040972ca */ /* 0x000fce00000e0000 */
        /* <DEDUP_REMOVED lines=18> */
[----:B------:R-:W-:Y:S02]  /*6fd0*/  UISETP.NE.AND UP1, UPT, UR6, URZ, UPT ;  /* 0x0000003f0600728c */ /* 0x000fe4000bf25270 */
[----:B------:R-:W-:-:S09]  /*6fe0*/  @!UP0 UIADD3 UR5, -UR5, URZ, URZ ;  /* 0x0000003f05058290 */ /* 0x000fd2000fffe13f */
[----:B------:R-:W-:-:S07]  /*6ff0*/  @!UP1 ULOP3.LUT UR5, URZ, UR6, URZ, 0x33, !UPT ;  /* 0x000000063f059292 */ /* 0x000fce000f8e333f */
[----:B------:R-:W-:-:S05]  /*7000*/  UMOV UR40, UR5 ;  /* 0x0000000500287c82 */ /* 0x000fca0008000000 */
.L_x_41:
[----:B------:R-:W-:Y:S02]  /*7010*/  UIMAD UR48, UR47, UR40, URZ ;  /* 0x000000282f3072a4 */ /* 0x000fe4000f8e023f */
[----:B------:R-:W-:Y:S02]  /*7020*/  IMAD.U32 R3, RZ, RZ, UR40 ;  /* 0x00000028ff037e24 */ /* 0x000fe4000f8e00ff */
[----:B------:R-:W-:Y:S02]  /*7030*/  IMAD.MOV.U32 R10, RZ, RZ, 0x1 ;  /* 0x00000001ff0a7424 */ /* 0x000fe400078e00ff */
[----:B------:R-:W-:-:S05]  /*7040*/  IMAD.U32 R2, RZ, RZ, UR48 ;  /* 0x00000030ff027e24 */ /* 0x000fca000f8e00ff */
[----:B------:R-:W-:-:S04]  /*7050*/  VIADDMNMX R2, R2, R3, UR44, PT ;  /* 0x0000002c02027e46 */ /* 0x000fc8000b800103 */
[----:B------:R-:W-:Y:S01]  /*7060*/  R2UR UR49, R2 ;  /* 0x00000000023172ca */ /* 0x000fe200000e0000 */
[----:B------:R-:W-:-:S12]  /*7070*/  IMAD.MOV.U32 R2, RZ, RZ, RZ ;  /* 0x000000ffff027224 */ /* 0x000fd800078e00ff */
[----:B------:R-:W-:-:S06]  /*7080*/  UISETP.GT.AND UP0, UPT, UR49, UR48, UPT ;  /* 0x000000303100728c */ /* 0x000fcc000bf04270 */
[----:B------:R-:W-:-:S13]  /*7090*/  PLOP3.LUT P0, PT, PT, PT, UP0, 0x80, 0x0 ;  /* 0x000000000000781c */ /* 0x000fda0003f0f008 */
[----:B------:R-:W-:Y:S05]  /*70a0*/  @!P0 BRA `(.L_x_40) ;  /* 0x0000003000a08947 */ /* 0x000fea0003800000 */
[----:B------:R-:W0:Y:S01]  /*70b0*/  S2UR UR4, SR_CgaCtaId ;  /* 0x00000000000479c3 */ /* 0x000e220000008800 */
[----:B------:R-:W-:Y:S02]  /*70c0*/  UMOV UR45, 0x400 ;  /* 0x00000400002d7882 */ /* 0x000fe40000000000 */
[----:B0-----:R-:W-:-:S04]  /*70d0*/  ULEA UR45, UR4, UR45, 0x18 ;  /* 0x0000002d042d7291 */ /* 0x001fc8000f8ec03f */
[----:B------:R-:W-:-:S04]  /*70e0*/  UIADD3 UR4, UR45, 0xe400, URZ ;  /* 0x0000e4002d047890 */ /* 0x000fc8000fffe03f */
[----:B------:R-:W-:-:S06]  /*70f0*/  ULOP3.LUT UP0, URZ, UR4, 0x3ff, URZ, 0xc0, !UPT ;  /* 0x000003ff043f7892 */ /* 0x000fcc000f80c03f */
[----:B------:R-:W-:-:S13]  /*7100*/  PLOP3.LUT P0, PT, PT, PT, UP0, 0x80, 0x0 ;  /* 0x000000000000781c */ /* 0x000fda0003f0f008 */
[----:B------:R-:W-:Y:S05]  /*7110*/  @!P0 BRA `(.L_x_42) ;  /* 0x0000000000408947 */ /* 0x000fea0003800000 */
[----:B------:R-:W-:Y:S01]  /*7120*/  MOV R2, 0x0 ;  /* 0x0000000000027802 */ /* 0x000fe20000000f00 */
[----:B------:R-:W-:Y:S01]  /*7130*/  ULDC.64 UR4, c[0x4][0x88] ;  /* 0x0100220000047ab9 */ /* 0x000fe20000000a00 */
[----:B------:R-:W-:Y:S01]  /*7140*/  ULDC.64 UR6, c[0x4][0x90] ;  /* 0x0100240000067ab9 */ /* 0x000fe20000000a00 */
[----:B------:R-:W-:Y:S01]  /*7150*/  MOV R4, UR4 ;  /* 0x0000000400047c02 */ /* 0x000fe20008000f00 */
[----:B------:R-:W-:Y:S01]  /*7160*/  IMAD.U32 R5, RZ, RZ, UR5 ;  /* 0x00000005ff057e24 */ /* 0x000fe2000f8e00ff */
[----:B------:R-:W-:Y:S01]  /*7170*/  ULDC.64 UR4, c[0x4][0x8] ;  /* 0x0100020000047ab9 */ /* 0x000fe20000000a00 */
[----:B------:R-:W0:Y:S01]  /*7180*/  LDC.64 R2, c[0x4][R2] ;  /* 0x0100000002027b82 */ /* 0x000e220000000a00 */
[----:B------:R-:W-:Y:S01]  /*7190*/  IMAD.U32 R6, RZ, RZ, UR6 ;  /* 0x00000006ff067e24 */ /* 0x000fe2000f8e00ff */
[----:B------:R-:W-:Y:S01]  /*71a0*/  MOV R11, UR5 ;  /* 0x00000005000b7c02 */ /* 0x000fe20008000f00 */
[----:B------:R-:W-:Y:S02]  /*71b0*/  IMAD.U32 R7, RZ, RZ, UR7 ;  /* 0x00000007ff077e24 */ /* 0x000fe4000f8e00ff */
[----:B------:R-:W-:-:S02]  /*71c0*/  IMAD.U32 R10, RZ, RZ, UR4 ;  /* 0x00000004ff0a7e24 */ /* 0x000fc4000f8e00ff */
[----:B------:R-:W-:Y:S02]  /*71d0*/  IMAD.MOV.U32 R8, RZ, RZ, 0x70 ;  /* 0x00000070ff087424 */ /* 0x000fe400078e00ff */
[----:B------:R-:W-:Y:S02]  /*71e0*/  IMAD.MOV.U32 R12, RZ, RZ, 0x1 ;  /* 0x00000001ff0c7424 */ /* 0x000fe400078e00ff */
[----:B------:R-:W-:-:S07]  /*71f0*/  IMAD.MOV.U32 R13, RZ, RZ, RZ ;  /* 0x000000ffff0d7224 */ /* 0x000fce00078e00ff */
[----:B------:R-:W-:-:S07]  /*7200*/  LEPC R20, `(.L_x_42) ;  /* 0x000000001014794e */ /* 0x000fce0000000000 */
[----:B0----5:R-:W-:Y:S05]  /*7210*/  CALL.ABS.NOINC R2 ;  /* 0x0000000002007343 */ /* 0x021fea0003c00000 */
.L_x_42:
[----:B------:R-:W-:-:S04]  /*7220*/  UIADD3 UR4, UR45, 0x400, URZ ;  /* 0x000004002d047890 */ /* 0x000fc8000fffe03f */
[----:B------:R-:W-:-:S06]  /*7230*/  ULOP3.LUT UP0, URZ, UR4, 0x3ff, URZ, 0xc0, !UPT ;  /* 0x000003ff043f7892 */ /* 0x000fcc000f80c03f */
[----:B------:R-:W-:-:S13]  /*7240*/  PLOP3.LUT P0, PT, PT, PT, UP0, 0x80, 0x0 ;  /* 0x000000000000781c */ /* 0x000fda0003f0f008 */
[----:B------:R-:W-:Y:S05]  /*7250*/  @!P0 BRA `(.L_x_43) ;  /* 0x00000000007c8947 */ /* 0x000fea0003800000 */
[----:B------:R-:W-:Y:S01]  /*7260*/  MOV R16, 0x0 ;  /* 0x0000000000107802 */ /* 0x000fe20000000f00 */
[----:B------:R-:W-:Y:S01]  /*7270*/  ULDC.64 UR4, c[0x4][0x88] ;  /* 0x0100220000047ab9 */ /* 0x000fe20000000a00 */
[----:B------:R-:W-:Y:S01]  /*7280*/  ULDC.64 UR6, c[0x4][0x90] ;  /* 0x0100240000067ab9 */ /* 0x000fe20000000a00 */
[----:B------:R-:W-:Y:S01]  /*7290*/  IMAD.U32 R4, RZ, RZ, UR4 ;  /* 0x00000004ff047e24 */ /* 0x000fe2000f8e00ff */
[----:B------:R0:W1:Y:S01]  /*72a0*/  LDC.64 R2, c[0x4][R16] ;  /* 0x0100000010027b82 */ /* 0x0000620000000a00 */
[----:B------:R-:W-:Y:S01]  /*72b0*/  MOV R5, UR5 ;  /* 0x0000000500057c02 */ /* 0x000fe20008000f00 */
        /* <DEDUP_REMOVED lines=9> */
[----:B-1---5:R-:W-:Y:S05]  /*7350*/  CALL.ABS.NOINC R2 ;  /* 0x0000000002007343 */ /* 0x022fea0003c00000 */
.L_x_44:
[----:B------:R0:W1:Y:S01]  /*7360*/  LDC.64 R2, c[0x4][R16] ;  /* 0x0100000010027b82 */ /* 0x0000620000000a00 */
[----:B------:R-:W-:Y:S01]  /*7370*/  ULDC.64 UR4, c[0x4][0x88] ;  /* 0x0100220000047ab9 */ /* 0x000fe20000000a00 */
[----:B------:R-:W-:Y:S01]  /*7380*/  ULDC.64 UR6, c[0x4][0x90] ;  /* 0x0100240000067ab9 */ /* 0x000fe20000000a00 */
[----:B------:R-:W-:Y:S01]  /*7390*/  IMAD.U32 R4, RZ, RZ, UR4 ;  /* 0x00000004ff047e24 */ /* 0x000fe2000f8e00ff */
[----:B------:R-:W-:Y:S01]  /*73a0*/  MOV R6, UR6 ;  /* 0x0000000600067c02 */ /* 0x000fe20008000f00 */
[----:B------:R-:W-:Y:S01]  /*73b0*/  IMAD.U32 R5, RZ, RZ, UR5 ;  /* 0x00000005ff057e24 */ /* 0x000fe2000f8e00ff */
[----:B------:R-:W-:Y:S01]  /*73c0*/  ULDC.64 UR4, c[0x4][0x18] ;  /* 0x0100060000047ab9 */ /* 0x000fe20000000a00 */
[----:B------:R-:W-:Y:S01]  /*73d0*/  IMAD.U32 R7, RZ, RZ, UR7 ;  /* 0x00000007ff077e24 */ /* 0x000fe2000f8e00ff */
[----:B------:R-:W-:Y:S01]  /*73e0*/  MOV R12, 0x1 ;  /* 0x00000001000c7802 */ /* 0x000fe20000000f00 */
[----:B------:R-:W-:Y:S02]  /*73f0*/  IMAD.U32 R10, RZ, RZ, UR4 ;  /* 0x00000004ff0a7e24 */ /* 0x000fe4000f8e00ff */
[----:B------:R-:W-:-:S02]  /*7400*/  IMAD.U32 R11, RZ, RZ, UR5 ;  /* 0x00000005ff0b7e24 */ /* 0x000fc4000f8e00ff */
[----:B------:R-:W-:Y:S02]  /*7410*/  IMAD.MOV.U32 R8, RZ, RZ, 0x70 ;  /* 0x00000070ff087424 */ /* 0x000fe400078e00ff */
[----:B0-----:R-:W-:-:S07]  /*7420*/  IMAD.MOV.U32 R13, RZ, RZ, RZ ;  /* 0x000000ffff0d7224 */ /* 0x001fce00078e00ff */
[----:B------:R-:W-:-:S07]  /*7430*/  LEPC R20, `(.L_x_43) ;  /* 0x000000001014794e */ /* 0x000fce0000000000 */
[----:B-1----:R-:W-:Y:S05]  /*7440*/  CALL.ABS.NOINC R2 ;  /* 0x0000000002007343 */ /* 0x002fea0003c00000 */
.L_x_43:
[----:B------:R-:W0:Y:S01]  /*7450*/  LDC.64 R2, c[0x0][0x9f8] ;  /* 0x00027e00ff027b82 */ /* 0x000e220000000a00 */
[----:B------:R-:W-:-:S07]  /*7460*/  IMAD.MOV.U32 R28, RZ, RZ, R24 ;  /* 0x000000ffff1c7224 */ /* 0x000fce00078e0018 */
[----:B------:R-:W1:Y:S01]  /*7470*/  LDC R16, c[0x0][0x430] ;  /* 0x00010c00ff107b82 */ /* 0x000e620000000800 */
[----:B0-----:R-:W-:-:S04]  /*7480*/  ISETP.NE.U32.AND P0, PT, R2, RZ, PT ;  /* 0x000000ff0200720c */ /* 0x001fc80003f05070 */
[----:B------:R-:W-:-:S13]  /*7490*/  ISETP.NE.AND.EX P0, PT, R3, RZ, PT, P0 ;  /* 0x000000ff0300720c */ /* 0x000fda0003f05300 */
[----:B------:R-:W0:Y:S02]  /*74a0*/  @P0 LDC.64 R2, c[0x0][0x9f8] ;  /* 0x00027e00ff020b82 */ /* 0x000e240000000a00 */
[----:B0-----:R-:W-:-:S05]  /*74b0*/  @P0 IMAD.WIDE R2, R24, 0x4, R2 ;  /* 0x0000000418020825 */ /* 0x001fca00078e0202 */
[----:B------:R0:W2:Y:S01]  /*74c0*/  @P0 LDG.E R28, desc[UR38][R2.64] ;  /* 0x00000026021c0981 */ /* 0x0000a2000c1e1900 */
[----:B------:R-:W-:Y:S01]  /*74d0*/  IMAD.U32 R0, RZ, RZ, UR49 ;  /* 0x00000031ff007e24 */ /* 0x000fe2000f8e00ff */
[C---:B------:R-:W-:Y:S01]  /*74e0*/  LOP3.LUT R20, R22.reuse, 0x7f, RZ, 0xc0, !PT ;  /* 0x0000007f16147812 */ /* 0x040fe200078ec0ff */
[----:B------:R-:W-:Y:S01]  /*74f0*/  IMAD.SHL.U32 R23, R22, 0x10, RZ ;  /* 0x0000001016177824 */ /* 0x000fe200078e00ff */
[----:B-1----:R-:W-:Y:S02]  /*7500*/  ISETP.NE.AND P1, PT, R16, 0x1, PT ;  /* 0x000000011000780c */ /* 0x002fe40003f25270 */
[----:B------:R-:W-:Y:S02]  /*7510*/  IADD3 R0, R0, -0x1, RZ ;  /* 0xffffffff00007810 */ /* 0x000fe40007ffe0ff */
[----:B------:R-:W-:Y:S02]  /*7520*/  SHF.R.U32.HI R4, RZ, 0x3, R20 ;  /* 0x00000003ff047819 */ /* 0x000fe40000011614 */
[----:B------:R-:W-:-:S02]  /*7530*/  LOP3.LUT R23, R23, 0x70, RZ, 0xc0, !PT ;  /* 0x0000007017177812 */ /* 0x000fc400078ec0ff */
[----:B------:R-:W-:Y:S01]  /*7540*/  LOP3.LUT R29, R29, 0xfffffffb, RZ, 0xc0, !PT ;  /* 0xfffffffb1d1d7812 */ /* 0x000fe200078ec0ff */
[----:B------:R-:W-:-:S04]  /*7550*/  IMAD R4, R0, 0x80, R4 ;  /* 0x0000008000047824 */ /* 0x000fc800078e0204 */
[----:B------:R-:W-:Y:S01]  /*7560*/  IMAD.IADD R4, R23, 0x1, R4 ;  /* 0x0000000117047824 */ /* 0x000fe200078e0204 */
[----:B0-----:R-:W0:Y:S01]  /*7570*/  @P1 LDC R2, c[0x0][0x434] ;  /* 0x00010d00ff021b82 */ /* 0x001e220000000800 */
[----:B------:R-:W-:Y:S02]  /*7580*/  @P1 LOP3.LUT R29, R29, 0x4, RZ, 0xfc, !PT ;  /* 0x000000041d1d1812 */ /* 0x000fe400078efcff */
[C---:B-----5:R-:W-:Y:S01]  /*7590*/  IMAD.IADD R7, R4.reuse, 0x1, R19 ;  /* 0x0000000104077824 */ /* 0x060fe200078e0213 */
[----:B------:R-:W-:-:S03]  /*75a0*/  ISETP.GE.AND P0, PT, R4, UR43, PT ;  /* 0x0000002b04007c0c */ /* 0x000fc6000bf06270 */
[----:B------:R-:W-:Y:S01]  /*75b0*/  IMAD.MOV.U32 R10, RZ, RZ, R7 ;  /* 0x000000ffff0a7224 */ /* 0x000fe200078e0007 */
[----:B------:R-:W1:Y:S09]  /*75c0*/  @P1 LDC R3, c[0x0][0x438] ;  /* 0x00010e00ff031b82 */ /* 0x000e720000000800 */
[----:B------:R-:W3:Y:S01]  /*75d0*/  @!P0 LDC.64 R8, c[0x0][0x428] ;  /* 0x00010a00ff088b82 */ /* 0x000ee20000000a00 */
[----:B0-----:R-:W-:-:S07]  /*75e0*/  @P1 IMAD.HI.U32 R2, R7, R2, RZ ;  /* 0x0000000207021227 */ /* 0x001fce00078e00ff */
[----:B------:R-:W0:Y:S01]  /*75f0*/  @!P0 LDC.64 R4, c[0x0][0x418] ;  /* 0x00010600ff048b82 */ /* 0x000e220000000a00 */
[----:B-1----:R-:W-:-:S04]  /*7600*/  @P1 SHF.R.U32.HI R10, RZ, R3, R2 ;  /* 0x00000003ff0a1219 */ /* 0x002fc80000011602 */
[----:B------:R-:W-:Y:S02]  /*7610*/  @!P0 SHF.R.S32.HI R3, RZ, 0x1f, R10 ;  /* 0x0000001fff038819 */ /* 0x000fe4000001140a */
[----:B--2---:R-:W-:-:S05]  /*7620*/  SHF.R.S32.HI R6, RZ, 0x1f, R28 ;  /* 0x0000001fff067819 */ /* 0x004fca000001141c */
[----:B---3--:R-:W-:Y:S01]  /*7630*/  @!P0 IMAD R2, R6, R8, RZ ;  /* 0x0000000806028224 */ /* 0x008fe200078e02ff */
[----:B------:R1:W-:Y:S03]  /*7640*/  STL [R1], R6 ;  /* 0x0000000601007387 */ /* 0x0003e60000100800 */
[----:B------:R-:W-:Y:S01]  /*7650*/  @!P0 IMAD R9, R28, R9, R2 ;  /* 0x000000091c098224 */ /* 0x000fe200078e0202 */
[----:B------:R-:W-:-:S05]  /*7660*/  @!P0 MOV R2, R10 ;  /* 0x0000000a00028202 */ /* 0x000fca0000000f00 */
[----:B------:R-:W-:-:S04]  /*7670*/  @!P0 IMAD.WIDE.U32 R2, R28, R8, R2 ;  /* 0x000000081c028225 */ /* 0x000fc800078e0002 */
[----:B------:R-:W-:Y:S01]  /*7680*/  @!P0 IMAD.IADD R3, R3, 0x1, R9 ;  /* 0x0000000103038824 */ /* 0x000fe200078e0209 */
[----:B0-----:R-:W-:Y:S01]  /*7690*/  @!P0 LEA R4, P1, R2, R4, 0x2 ;  /* 0x0000000402048211 */ /* 0x001fe200078210ff */
[----:B-1----:R-:W-:-:S03]  /*76a0*/  IMAD.MOV.U32 R6, RZ, RZ, RZ ;  /* 0x000000ffff067224 */ /* 0x002fc600078e00ff */
[----:B------:R-:W-:-:S05]  /*76b0*/  @!P0 LEA.HI.X R5, R2, R5, R3, 0x2, P1 ;  /* 0x0000000502058211 */ /* 0x000fca00008f1403 */
[----:B------:R0:W5:Y:S01]  /*76c0*/  @!P0 LDG.E R6, desc[UR38][R4.64] ;  /* 0x0000002604068981 */ /* 0x000162000c1e1900 */
[----:B------:R-:W-:-:S03]  /*76d0*/  UMOV UR4, 0xffffffff ;  /* 0xffffffff00047882 */ /* 0x000fc60000000000 */
[----:B------:R-:W-:Y:S05]  /*76e0*/  BRA.DIV UR4, `(.L_x_45) ;  /* 0x0000003204507947 */ /* 0x000fea000b800000 */
.L_x_85:
[----:B------:R-:W-:Y:S01]  /*76f0*/  ULOP3.LUT UR4, UR41, 0x2, URZ, 0xfc, !UPT ;  /* 0x0000000229047892 */ /* 0x000fe2000f8efc3f */
[----:B------:R-:W-:Y:S01]  /*7700*/  IMAD.MOV R2, RZ, RZ, -R10 ;  /* 0x000000ffff027224 */ /* 0x000fe200078e0a0a */
[----:B------:R-:W-:Y:S01]  /*7710*/  MOV R27, UR42 ;  /* 0x0000002a001b7c02 */ /* 0x000fe20008000f00 */
[----:B------:R-:W-:Y:S01]  /*7720*/  IMAD.SHL.U32 R8, R22, 0x8, RZ ;  /* 0x0000000816087824 */ /* 0x000fe200078e00ff */
[----:B------:R-:W-:Y:S01]  /*7730*/  LOP3.LUT R29, R29, 0xfffffffd, RZ, 0xc0, !PT ;  /* 0xfffffffd1d1d7812 */ /* 0x000fe200078ec0ff */
[----:B0-----:R-:W-:Y:S01]  /*7740*/  IMAD R5, R16, R2, R7 ;  /* 0x0000000210057224 */ /* 0x001fe200078e0207 */
[----:B------:R-:W-:Y:S01]  /*7750*/  SHF.R.S32.HI R27, RZ, 0x1f, R27 ;  /* 0x0000001fff1b7819 */ /* 0x000fe2000001141b */
[----:B------:R-:W-:Y:S01]  /*7760*/  IMAD.U32 R3, RZ, RZ, UR4 ;  /* 0x00000004ff037e24 */ /* 0x000fe2000f8e00ff */
[----:B------:R-:W-:Y:S01]  /*7770*/  LOP3.LUT R16, R8, 0x38, RZ, 0xc0, !PT ;  /* 0x0000003808107812 */ /* 0x000fe200078ec0ff */
[----:B------:R-:W-:-:S03]  /*7780*/  IMAD.MOV.U32 R26, RZ, RZ, R0 ;  /* 0x000000ffff1a7224 */ /* 0x000fc600078e0000 */
[----:B------:R-:W-:-:S13]  /*7790*/  ISETP.NE.AND P0, PT, R3, 0x3, PT ;  /* 0x000000030300780c */ /* 0x000fda0003f05270 */
[----:B------:R-:W-:Y:S01]  /*77a0*/  @P0 LOP3.LUT R29, R29, 0x2, RZ, 0xfc, !PT ;  /* 0x000000021d1d0812 */ /* 0x000fe200078efcff */
[----:B------:R-:W-:Y:S06]  /*77b0*/  @!P0 BRA `(.L_x_46) ;  /* 0x0000000000048947 */ /* 0x000fec0003800000 */
[----:B------:R-:W-:Y:S01]  /*77c0*/  BPT.TRAP 0x1 ;  /* 0x000000040000795c */ /* 0x000fe20000300000 */
.L_x_46:
[----:B------:R-:W-:Y:S01]  /*77d0*/  SHF.R.S32.HI R7, RZ, 0x1f, R5 ;  /* 0x0000001fff077819 */ /* 0x000fe20000011405 */
[----:B------:R-:W-:Y:S01]  /*77e0*/  ULDC.64 UR4, c[0x0][0x328] ;  /* 0x0000ca0000047ab9 */ /* 0x000fe20000000a00 */
[----:B-----5:R-:W-:Y:S02]  /*77f0*/  SHF.R.S32.HI R4, RZ, 0x1f, R6 ;  /* 0x0000001fff047819 */ /* 0x020fe40000011406 */
[----:B------:R-:W-:Y:S01]  /*7800*/  R2UR UR6, R27 ;  /* 0x000000001b0672ca */ /* 0x000fe200000e0000 */
[----:B------:R-:W-:-:S04]  /*7810*/  IMAD R2, R7, UR4, RZ ;  /* 0x0000000407027c24 */ /* 0x000fc8000f8e02ff */
[C---:B------:R-:W-:Y:S02]  /*7820*/  IMAD R9, R5.reuse, UR5, R2 ;  /* 0x0000000505097c24 */ /* 0x040fe4000f8e0202 */
[----:B------:R-:W-:Y:S01]  /*7830*/  IMAD.WIDE.U32 R2, R5, UR4, RZ ;  /* 0x0000000405027c25 */ /* 0x000fe2000f8e00ff */
[----:B------:R-:W-:-:S03]  /*7840*/  ULDC.64 UR4, c[0x0][0x338] ;  /* 0x0000ce0000047ab9 */ /* 0x000fc60000000a00 */
[----:B------:R-:W-:Y:S02]  /*7850*/  IMAD.IADD R3, R3, 0x1, R9 ;  /* 0x0000000103037824 */ /* 0x000fe400078e0209 */
[----:B------:R-:W-:Y:S02]  /*7860*/  IMAD.MOV.U32 R9, RZ, RZ, 0x1 ;  /* 0x00000001ff097424 */ /* 0x000fe400078e00ff */
[----:B------:R-:W-:Y:S02]  /*7870*/  IMAD R11, R4, UR4, RZ ;  /* 0x00000004040b7c24 */ /* 0x000fe4000f8e02ff */
[----:B------:R-:W-:Y:S01]  /*7880*/  IMAD.WIDE.U32 R2, R6, UR4, R2 ;  /* 0x0000000406027c25 */ /* 0x000fe2000f8e0002 */
[----:B------:R-:W-:-:S03]  /*7890*/  SHF.L.U32 R9, R9, 0x1f, RZ ;  /* 0x0000001f09097819 */ /* 0x000fc600000006ff */
[----:B------:R-:W-:Y:S01]  /*78a0*/  IMAD R11, R6, UR5, R11 ;  /* 0x00000005060b7c24 */ /* 0x000fe2000f8e020b */
[----:B------:R-:W0:Y:S01]  /*78b0*/  SYNCS.PHASECHK.TRANS64.TRYWAIT P0, [UR45+0x16840], R9 ;  /* 0x01684009ff0075a7 */ /* 0x000e22000800016d */
[----:B------:R-:W-:-:S03]  /*78c0*/  ULDC.64 UR4, c[0x0][0x330] ;  /* 0x0000cc0000047ab9 */ /* 0x000fc60000000a00 */
[----:B------:R-:W-:Y:S01]  /*78d0*/  IADD3 R3, R3, R11, RZ ;  /* 0x0000000b03037210 */ /* 0x000fe20007ffe0ff */
[----:B------:R-:W-:Y:S01]  /*78e0*/  IMAD.U32 R11, RZ, RZ, UR4 ;  /* 0x00000004ff0b7e24 */ /* 0x000fe2000f8e00ff */
[----:B------:R-:W-:-:S03]  /*78f0*/  UIMAD UR4, UR6, UR4, URZ ;  /* 0x00000004060472a4 */ /* 0x000fc6000f8e023f */
[----:B------:R-:W-:Y:S01]  /*7900*/  IMAD.WIDE.U32 R2, R11, UR42, R2 ;  /* 0x0000002a0b027c25 */ /* 0x000fe2000f8e0002 */
[----:B------:R-:W-:Y:S01]  /*7910*/  UIMAD UR4, UR42, UR5, UR4 ;  /* 0x000000052a0472a4 */ /* 0x000fe2000f8e0204 */
[----:B------:R-:W-:Y:S02]  /*7920*/  ULDC.64 UR6, c[0x0][0x318] ;  /* 0x0000c60000067ab9 */ /* 0x000fe40000000a00 */
[----:B------:R-:W-:-:S03]  /*7930*/  LEA R17, P1, R2, UR6, 0x1 ;  /* 0x0000000602117c11 */ /* 0x000fc6000f8208ff */
[----:B------:R-:W-:-:S05]  /*7940*/  VIADD R3, R3, UR4 ;  /* 0x0000000403037c36 */ /* 0x000fca0008000000 */
[----:B------:R-:W-:Y:S01]  /*7950*/  LEA.HI.X R18, R2, UR7, R3, 0x1, P1 ;  /* 0x0000000702127c11 */ /* 0x000fe200088f0c03 */
[----:B0-----:R-:W-:Y:S06]  /*7960*/  @!P0 BRA `(.L_x_47) ;  /* 0x0000002c00d08947 */ /* 0x001fec0003800000 */
.L_x_86:
[----:B------:R-:W-:Y:S01]  /*7970*/  ULDC.64 UR4, c[0x0][0x300] ;  /* 0x0000c00000047ab9 */ /* 0x000fe20000000a00 */
[----:B------:R-:W-:Y:S01]  /*7980*/  R2UR UR6, R27 ;  /* 0x000000001b0672ca */ /* 0x000fe200000e0000 */
[----:B0-----:R-:W-:Y:S01]  /*7990*/  IMAD R2, R7, UR4, RZ ;  /* 0x0000000407027c24 */ /* 0x001fe2000f8e02ff */
[----:B------:R-:W-:Y:S02]  /*79a0*/  SHF.R.U32.HI R10, RZ, 0x3, R20 ;  /* 0x00000003ff0a7819 */ /* 0x000fe40000011614 */
[----:B------:R-:W-:Y:S01]  /*79b0*/  LOP3.LUT R29, R29, 0xfffffffe, RZ, 0xc0, !PT ;  /* 0xfffffffe1d1d7812 */ /* 0x000fe200078ec0ff */
[C---:B------:R-:W-:Y:S02]  /*79c0*/  IMAD R7, R5.reuse, UR5, R2 ;  /* 0x0000000505077c24 */ /* 0x040fe4000f8e0202 */
[----:B------:R-:W-:Y:S01]  /*79d0*/  IMAD.WIDE.U32 R2, R5, UR4, RZ ;  /* 0x0000000405027c25 */ /* 0x000fe2000f8e00ff */
[----:B------:R-:W-:-:S03]  /*79e0*/  ULDC.64 UR4, c[0x0][0x310] ;  /* 0x0000c40000047ab9 */ /* 0x000fc60000000a00 */
[----:B------:R-:W-:Y:S02]  /*79f0*/  IMAD.IADD R3, R3, 0x1, R7 ;  /* 0x0000000103037824 */ /* 0x000fe400078e0207 */
[----:B------:R-:W-:Y:S02]  /*7a00*/  IMAD R5, R4, UR4, RZ ;  /* 0x0000000404057c24 */ /* 0x000fe4000f8e02ff */
[----:B------:R-:W-:-:S04]  /*7a10*/  IMAD.WIDE.U32 R2, R6, UR4, R2 ;  /* 0x0000000406027c25 */ /* 0x000fc8000f8e0002 */
[----:B------:R-:W-:Y:S01]  /*7a20*/  IMAD R5, R6, UR5, R5 ;  /* 0x0000000506057c24 */ /* 0x000fe2000f8e0205 */
[----:B------:R-:W-:Y:S01]  /*7a30*/  ULDC.64 UR4, c[0x0][0x308] ;  /* 0x0000c20000047ab9 */ /* 0x000fe20000000a00 */
[----:B------:R-:W-:Y:S02]  /*7a40*/  IMAD.MOV.U32 R7, RZ, RZ, -0x80 ;  /* 0xffffff80ff077424 */ /* 0x000fe400078e00ff */
[----:B------:R-:W-:Y:S01]  /*7a50*/  IMAD.IADD R3, R3, 0x1, R5 ;  /* 0x0000000103037824 */ /* 0x000fe200078e0205 */
[----:B------:R-:W-:Y:S01]  /*7a60*/  MOV R5, UR4 ;  /* 0x0000000400057c02 */ /* 0x000fe20008000f00 */
[----:B------:R-:W-:Y:S01]  /*7a70*/  UIMAD UR4, UR6, UR4, URZ ;  /* 0x00000004060472a4 */ /* 0x000fe2000f8e023f */
[----:B------:R-:W-:Y:S02]  /*7a80*/  IMAD R6, R0, R7, UR43 ;  /* 0x0000002b00067e24 */ /* 0x000fe4000f8e0207 */
[----:B------:R-:W-:Y:S01]  /*7a90*/  ULDC.64 UR6, c[0x0][0x2e8] ;  /* 0x0000ba0000067ab9 */ /* 0x000fe20000000a00 */
[----:B------:R-:W-:-:S02]  /*7aa0*/  UIMAD UR4, UR42, UR5, UR4 ;  /* 0x000000052a0472a4 */ /* 0x000fc4000f8e0204 */
[----:B------:R-:W-:Y:S01]  /*7ab0*/  IMAD.WIDE.U32 R2, R5, UR42, R2 ;  /* 0x0000002a05027c25 */ /* 0x000fe2000f8e0002 */
[----:B------:R-:W-:-:S03]  /*7ac0*/  LOP3.LUT R5, R8, 0x1c0, RZ, 0xc0, !PT ;  /* 0x000001c008057812 */ /* 0x000fc600078ec0ff */
[----:B------:R-:W-:Y:S01]  /*7ad0*/  VIADD R3, R3, UR4 ;  /* 0x0000000403037c36 */ /* 0x000fe20008000000 */
[----:B------:R-:W-:Y:S01]  /*7ae0*/  ULDC UR4, c[0x0][0x2f4] ;  /* 0x0000bd0000047ab9 */ /* 0x000fe20000000800 */
[----:B------:R-:W-:Y:S02]  /*7af0*/  LEA R0, P0, R2, UR6, 0x1 ;  /* 0x0000000602007c11 */ /* 0x000fe4000f8008ff */
[----:B------:R-:W-:Y:S01]  /*7b00*/  ISETP.GE.AND P3, PT, R16, UR4, PT ;  /* 0x0000000410007c0c */ /* 0x000fe2000bf66270 */
[----:B------:R-:W-:Y:S01]  /*7b10*/  UMOV UR4, 0xffffffff ;  /* 0xffffffff00047882 */ /* 0x000fe20000000000 */
[----:B------:R-:W-:Y:S02]  /*7b20*/  LOP3.LUT R5, R5, 0x38, R8, 0xf8, !PT ;  /* 0x0000003805057812 */ /* 0x000fe400078ef808 */
[----:B------:R-:W-:Y:S02]  /*7b30*/  LEA.HI.X R4, R2, UR7, R3, 0x1, P0 ;  /* 0x0000000702047c11 */ /* 0x000fe400080f0c03 */
[----:B------:R-:W-:Y:S01]  /*7b40*/  LOP3.LUT R3, R5, 0x38, R22, 0x78, !PT ;  /* 0x0000003805037812 */ /* 0x000fe200078e7816 */
[----:B------:R-:W-:-:S02]  /*7b50*/  IMAD.IADD R5, R6, 0x1, -R10 ;  /* 0x0000000106057824 */ /* 0x000fc400078e0a0a */
[----:B------:R-:W-:-:S03]  /*7b60*/  IMAD.SHL.U32 R22, R20, 0x8, RZ ;  /* 0x0000000814167824 */ /* 0x000fc600078e00ff */
[----:B------:R-:W-:Y:S02]  /*7b70*/  ISETP.GE.AND P0, PT, R5, 0x1, PT ;  /* 0x000000010500780c */ /* 0x000fe40003f06270 */
[----:B------:R-:W-:Y:S02]  /*7b80*/  LOP3.LUT R22, R3, 0x200, R22, 0xf8, !PT ;  /* 0x0000020003167812 */ /* 0x000fe400078ef816 */
[----:B------:R-:W-:Y:S01]  /*7b90*/  @P3 LOP3.LUT R29, R29, 0x1, RZ, 0xfc, !PT ;  /* 0x000000011d1d3812 */ /* 0x000fe200078efcff */
[----:B------:R-:W-:Y:S08]  /*7ba0*/  BRA.DIV UR4, `(.L_x_48) ;  /* 0x0000002e04587947 */ /* 0x000ff0000b800000 */
[----:B------:R-:W0:Y:S01]  /*7bb0*/  SHFL.IDX PT, R14, R0, RZ, 0x181f ;  /* 0x00181fff000e7589 */ /* 0x000e2200000e0000 */
[----:B------:R-:W-:-:S03]  /*7bc0*/  @P0 LEA R9, R22, UR45, 0x1 ;  /* 0x0000002d16090c11 */ /* 0x000fc6000f8e08ff */
[----:B------:R-:W1:Y:S04]  /*7bd0*/  SHFL.IDX PT, R2, R4, RZ, 0x181f ;  /* 0x00181fff04027589 */ /* 0x000e6800000e0000 */
[----:B------:R-:W-:Y:S04]  /*7be0*/  SHFL.IDX PT, R7, R4, 0x1, 0x181f ;  /* 0x00381f0004077f89 */ /* 0x000fe800000e0000 */
[----:B------:R-:W-:Y:S04]  /*7bf0*/  SHFL.IDX PT, R21, R0, 0x2, 0x181f ;  /* 0x00581f0000157f89 */ /* 0x000fe800000e0000 */
[----:B------:R-:W-:Y:S01]  /*7c00*/  SHFL.IDX PT, R6, R4, 0x2, 0x181f ;  /* 0x00581f0004067f89 */ /* 0x000fe200000e0000 */
[----:B0-----:R-:W-:-:S04]  /*7c10*/  @P0 LEA R14, P1, R16, R14, 0x1 ;  /* 0x0000000e100e0211 */ /* 0x001fc800078208ff */
[----:B-1----:R-:W-:Y:S01]  /*7c20*/  @P0 IADD3.X R3, RZ, R2, RZ, P1, !PT ;  /* 0x00000002ff030210 */ /* 0x002fe20000ffe4ff */
[----:B------:R-:W-:Y:S01]  /*7c30*/  @P0 IMAD.MOV.U32 R2, RZ, RZ, R14 ;  /* 0x000000ffff020224 */ /* 0x000fe200078e000e */
[C---:B------:R-:W-:Y:S01]  /*7c40*/  ISETP.GE.AND P1, PT, R5.reuse, 0x21, PT ;  /* 0x000000210500780c */ /* 0x040fe20003f26270 */
[----:B------:R-:W0:Y:S04]  /*7c50*/  SHFL.IDX PT, R14, R0, 0x1, 0x181f ;  /* 0x00381f00000e7f89 */ /* 0x000e2800000e0000 */
[----:B------:R1:W-:Y:S01]  /*7c60*/  @P0 LDGSTS.E.BYPASS.LTC128B.128 [R9+0xe400], desc[UR38][R2.64], !P3 ;  /* 0x0e40000002090fae */ /* 0x0003e2000d901d66 */
[----:B------:R-:W-:-:S03]  /*7c70*/  ISETP.GE.AND P0, PT, R5, 0x11, PT ;  /* 0x000000110500780c */ /* 0x000fc60003f06270 */
[----:B-1----:R-:W-:Y:S10]  /*7c80*/  SHFL.IDX PT, R9, R0, 0x4, 0x181f ;  /* 0x00981f0000097f89 */ /* 0x002ff400000e0000 */
[----:B------:R-:W-:-:S02]  /*7c90*/  @P0 LEA R25, R22, UR45, 0x1 ;  /* 0x0000002d16190c11 */ /* 0x000fc4000f8e08ff */
[C---:B0-----:R-:W-:Y:S02]  /*7ca0*/  @P0 LEA R2, P2, R16.reuse, R14, 0x1 ;  /* 0x0000000e10020211 */ /* 0x041fe400078408ff */
[----:B------:R-:W0:Y:S03]  /*7cb0*/  SHFL.IDX PT, R14, R0, 0x3, 0x181f ;  /* 0x00781f00000e7f89 */ /* 0x000e2600000e0000 */
[----:B------:R-:W-:Y:S02]  /*7cc0*/  @P0 IMAD.X R3, RZ, RZ, R7, P2 ;  /* 0x000000ffff030224 */ /* 0x000fe400010e0607 */
[----:B------:R-:W1:Y:S04]  /*7cd0*/  SHFL.IDX PT, R7, R4, 0x3, 0x181f ;  /* 0x00781f0004077f89 */ /* 0x000e6800000e0000 */
[----:B------:R2:W-:Y:S02]  /*7ce0*/  @P0 LDGSTS.E.BYPASS.LTC128B.128 [R25+0xec00], desc[UR38][R2.64], !P3 ;  /* 0x0ec0000002190fae */ /* 0x0005e4000d901d66 */
[----:B--2---:R-:W-:-:S02]  /*7cf0*/  @P1 LEA R2, P0, R16, R21, 0x1 ;  /* 0x0000001510021211 */ /* 0x004fc400078008ff */
[----:B------:R-:W-:-:S03]  /*7d00*/  @P1 LEA R21, R22, UR45, 0x1 ;  /* 0x0000002d16151c11 */ /* 0x000fc6000f8e08ff */
[----:B------:R-:W-:Y:S01]  /*7d10*/  @P1 IMAD.X R3, RZ, RZ, R6, P0 ;  /* 0x000000ffff031224 */ /* 0x000fe200000e0606 */
[C---:B------:R-:W-:Y:S01]  /*7d20*/  ISETP.GE.AND P0, PT, R5.reuse, 0x31, PT ;  /* 0x000000310500780c */ /* 0x040fe20003f06270 */
[----:B------:R-:W2:Y:S04]  /*7d30*/  SHFL.IDX PT, R6, R4, 0x4, 0x181f ;  /* 0x00981f0004067f89 */ /* 0x000ea800000e0000 */
[----:B------:R0:W-:Y:S01]  /*7d40*/  @P1 LDGSTS.E.BYPASS.LTC128B.128 [R21+0xf400], desc[UR38][R2.64], !P3 ;  /* 0x0f40000002151fae */ /* 0x0001e2000d901d66 */
[----:B------:R-:W-:-:S07]  /*7d50*/  ISETP.GE.AND P1, PT, R5, 0x41, PT ;  /* 0x000000410500780c */ /* 0x000fce0003f26270 */
[----:B------:R-:W-:Y:S02]  /*7d60*/  @P0 LEA R25, R22, UR45, 0x1 ;  /* 0x0000002d16190c11 */ /* 0x000fe4000f8e08ff */
[----:B0-----:R-:W-:Y:S02]  /*7d70*/  @P0 LEA R2, P2, R16, R14, 0x1 ;  /* 0x0000000e10020211 */ /* 0x001fe400078408ff */
[----:B------:R-:W0:Y:S02]  /*7d80*/  SHFL.IDX PT, R14, R0, 0x5, 0x181f ;  /* 0x00b81f00000e7f89 */ /* 0x000e2400000e0000 */
[----:B------:R-:W-:Y:S01]  /*7d90*/  @P1 LEA R21, R22, UR45, 0x1 ;  /* 0x0000002d16151c11 */ /* 0x000fe2000f8e08ff */
[----:B-1----:R-:W-:Y:S02]  /*7da0*/  @P0 IMAD.X R3, RZ, RZ, R7, P2 ;  /* 0x000000ffff030224 */ /* 0x002fe400010e0607 */
[----:B------:R-:W1:Y:S04]  /*7db0*/  SHFL.IDX PT, R7, R4, 0x5, 0x181f ;  /* 0x00b81f0004077f89 */ /* 0x000e6800000e0000 */
[----:B------:R3:W-:Y:S02]  /*7dc0*/  @P0 LDGSTS.E.BYPASS.LTC128B.128 [R25+0xfc00], desc[UR38][R2.64], !P3 ;  /* 0x0fc0000002190fae */ /* 0x0007e4000d901d66 */
[----:B---3--:R-:W-:-:S02]  /*7dd0*/  @P1 LEA R2, P0, R16, R9, 0x1 ;  /* 0x0000000910021211 */ /* 0x008fc400078008ff */
[----:B------:R-:W3:Y:S02]  /*7de0*/  SHFL.IDX PT, R9, R0, 0x6, 0x181f ;  /* 0x00d81f0000097f89 */ /* 0x000ee400000e0000 */
[----:B--2---:R-:W-:Y:S02]  /*7df0*/  @P1 IADD3.X R3, RZ, R6, RZ, P0, !PT ;  /* 0x00000006ff031210 */ /* 0x004fe400007fe4ff */
[C---:B------:R-:W-:Y:S01]  /*7e00*/  ISETP.GE.AND P0, PT, R5.reuse, 0x51, PT ;  /* 0x000000510500780c */ /* 0x040fe20003f06270 */
[----:B------:R-:W2:Y:S04]  /*7e10*/  SHFL.IDX PT, R6, R4, 0x6, 0x181f ;  /* 0x00d81f0004067f89 */ /* 0x000ea800000e0000 */
[----:B------:R0:W-:Y:S01]  /*7e20*/  @P1 LDGSTS.E.BYPASS.LTC128B.128 [R21+0x10400], desc[UR38][R2.64], !P3 ;  /* 0x1040000002151fae */ /* 0x0001e2000d901d66 */
[----:B------:R-:W-:-:S03]  /*7e30*/  ISETP.GE.AND P1, PT, R5, 0x61, PT ;  /* 0x000000610500780c */ /* 0x000fc60003f26270 */
[----:B------:R-:W4:Y:S04]  /*7e40*/  SHFL.IDX PT, R4, R4, 0x7, 0x181f ;  /* 0x00f81f0004047f89 */ /* 0x000f2800000e0000 */
[----:B0-----:R-:W-:Y:S02]  /*7e50*/  @P0 LEA R2, P2, R16, R14, 0x1 ;  /* 0x0000000e10020211 */ /* 0x001fe400078408ff */
[----:B------:R0:W0:Y:S03]  /*7e60*/  SHFL.IDX PT, R14, R0, 0x7, 0x181f ;  /* 0x00f81f00000e7f89 */ /* 0x00002600000e0000 */
[----:B-1----:R-:W-:Y:S01]  /*7e70*/  @P0 IMAD.X R3, RZ, RZ, R7, P2 ;  /* 0x000000ffff030224 */ /* 0x002fe200010e0607 */
[----:B------:R-:W-:-:S05]  /*7e80*/  @P0 LEA R7, R22, UR45, 0x1 ;  /* 0x0000002d16070c11 */ /* 0x000fca000f8e08ff */
[----:B------:R3:W-:Y:S02]  /*7e90*/  @P0 LDGSTS.E.BYPASS.LTC128B.128 [R7+0x10c00], desc[UR38][R2.64], !P3 ;  /* 0x10c0000002070fae */ /* 0x0007e4000d901d66 */
[----:B---3--:R-:W-:Y:S02]  /*7ea0*/  @P1 LEA R2, P0, R16, R9, 0x1 ;  /* 0x0000000910021211 */ /* 0x008fe400078008ff */
[----:B------:R-:W-:-:S03]  /*7eb0*/  @P1 LEA R9, R22, UR45, 0x1 ;  /* 0x0000002d16091c11 */ /* 0x000fc6000f8e08ff */
[----:B--2---:R-:W-:-:S05]  /*7ec0*/  @P1 IMAD.X R3, RZ, RZ, R6, P0 ;  /* 0x000000ffff031224 */ /* 0x004fca00000e0606 */
[----:B0---4-:R1:W-:Y:S03]  /*7ed0*/  @P1 LDGSTS.E.BYPASS.LTC128B.128 [R9+0x11400], desc[UR38][R2.64], !P3 ;  /* 0x1140000002091fae */ /* 0x0113e6000d901d66 */
.L_x_104:
[----:B------:R-:W-:-:S13]  /*7ee0*/  ISETP.GE.AND P0, PT, R5, 0x71, PT ;  /* 0x000000710500780c */ /* 0x000fda0003f06270 */
[----:B-1----:R-:W-:Y:S02]  /*7ef0*/  @P0 LEA R2, P1, R16, R14, 0x1 ;  /* 0x0000000e10020211 */ /* 0x002fe400078208ff */
[----:B------:R-:W-:-:S03]  /*7f00*/  @P0 LEA R5, R22, UR45, 0x1 ;  /* 0x0000002d16050c11 */ /* 0x000fc6000f8e08ff */
[----:B------:R-:W-:-:S05]  /*7f10*/  @P0 IMAD.X R3, RZ, RZ, R4, P1 ;  /* 0x000000ffff030224 */ /* 0x000fca00008e0604 */
[----:B------:R-:W-:Y:S01]  /*7f20*/  @!PT LDS RZ, [RZ] ;  /* 0x00000000fffff984 */ /* 0x000fe20000000800 */
[----:B------:R-:W-:Y:S01]  /*7f30*/  @!PT LDS RZ, [RZ] ;  /* 0x00000000fffff984 */ /* 0x000fe20000000800 */
[----:B------:R-:W-:Y:S01]  /*7f40*/  @!PT LDS RZ, [RZ] ;  /* 0x00000000fffff984 */ /* 0x000fe20000000800 */
[----:B------:R0:W-:Y:S01]  /*7f50*/  @P0 LDGSTS.E.BYPASS.LTC128B.128 [R5+0x11c00], desc[UR38][R2.64], !P3 ;  /* 0x11c0000002050fae */ /* 0x0001e2000d901d66 */
[----:B------:R-:W-:Y:S01]  /*7f60*/  NOP ;  /* 0x0000000000007918 */ /* 0x000fe20000000000 */
[----:B------:R-:W-:Y:S02]  /*7f70*/  SYNCS.ARRIVE.TRANS64.RED.A0T1 RZ, [UR45+0x16830], RZ ;  /* 0x016830ffffff79a7 */ /* 0x000fe4000820042d */
[----:B------:R-:W-:Y:S01]  /*7f80*/  ARRIVES.LDGSTSBAR.64.TRANSCNT [UR45+0x16830] ;  /* 0x01683000ff0079b0 */ /* 0x000fe20008000aad */
[----:B------:R-:W-:Y:S01]  /*7f90*/  NOP ;  /* 0x0000000000007918 */ /* 0x000fe20000000000 */
[----:B------:R-:W-:-:S06]  /*7fa0*/  ULOP3.LUT UR4, UR41, 0x2, URZ, 0xfc, !UPT ;  /* 0x0000000229047892 */ /* 0x000fcc000f8efc3f */
[----:B------:R-:W-:-:S05]  /*7fb0*/  IMAD.U32 R6, RZ, RZ, UR4 ;  /* 0x00000004ff067e24 */ /* 0x000fca000f8e00ff */
[----:B------:R-:W-:-:S13]  /*7fc0*/  ISETP.NE.AND P2, PT, R6, 0x3, PT ;  /* 0x000000030600780c */ /* 0x000fda0003f45270 */
[----:B0-----:R-:W-:Y:S05]  /*7fd0*/  @!P2 BRA `(.L_x_49) ;  /* 0x000000000004a947 */ /* 0x001fea0003800000 */
[----:B------:R-:W-:Y:S01]  /*7fe0*/  BPT.TRAP 0x1 ;  /* 0x000000040000795c */ /* 0x000fe20000300000 */
.L_x_49:
[----:B------:R-:W-:Y:S01]  /*7ff0*/  SYNCS.ARRIVE.TRANS64.A1T0 RZ, [UR45+0x16830], RZ ;  /* 0x016830ffffff79a7 */ /* 0x000fe2000810002d */
[----:B------:R-:W-:Y:S05]  /*8000*/  WARPSYNC.ALL ;  /* 0x0000000000007948 */ /* 0x000fea0003800000 */
[----:B------:R-:W-:Y:S01]  /*8010*/  UIADD3 UR5, UR45, 0x8400, URZ ;  /* 0x000084002d057890 */ /* 0x000fe2000fffe03f */
[----:B------:R-:W-:Y:S01]  /*8020*/  R2UR UR4, R27 ;  /* 0x000000001b0472ca */ /* 0x000fe200000e0000 */
[----:B------:R-:W-:Y:S01]  /*8030*/  ULDC.64 UR6, c[0x0][0x2d8] ;  /* 0x0000b60000067ab9 */ /* 0x000fe20000000a00 */
[----:B------:R-:W-:Y:S01]  /*8040*/  SHF.R.S32.HI R25, RZ, 0x1f, R24 ;  /* 0x0000001fff197819 */ /* 0x000fe20000011418 */
[----:B------:R-:W-:Y:S02]  /*8050*/  ULOP3.LUT UP0, URZ, UR5, 0x3ff, URZ, 0xc0, !UPT ;  /* 0x000003ff053f7892 */ /* 0x000fe4000f80c03f */
[----:B------:R-:W-:Y:S01]  /*8060*/  UIMAD.WIDE.U32 UR36, UR42, UR6, URZ ;  /* 0x000000062a2472a5 */ /* 0x000fe2000f8e003f */
[----:B------:R-:W-:Y:S03]  /*8070*/  BAR.SYNC.DEFER_BLOCKING 0x8, 0x200 ;  /* 0x0208000000007b1d */ /* 0x000fe60000010000 */
[----:B------:R-:W-:-:S04]  /*8080*/  PLOP3.LUT P0, PT, PT, PT, UP0, 0x80, 0x0 ;  /* 0x000000000000781c */ /* 0x000fc80003f0f008 */
[----:B------:R-:W-:-:S04]  /*8090*/  UIMAD UR4, UR4, UR6, URZ ;  /* 0x00000006040472a4 */ /* 0x000fc8000f8e023f */
[----:B------:R-:W-:-:S04]  /*80a0*/  UIMAD UR4, UR42, UR7, UR4 ;  /* 0x000000072a0472a4 */ /* 0x000fc8000f8e0204 */
[----:B------:R-:W-:Y:S01]  /*80b0*/  UIADD3 UR46, UR37, UR4, URZ ;  /* 0x00000004252e7290 */ /* 0x000fe2000fffe03f */
[----:B------:R-:W-:Y:S11]  /*80c0*/  @!P0 BRA `(.L_x_50) ;  /* 0x0000000000408947 */ /* 0x000ff60003800000 */
[----:B------:R-:W-:Y:S01]  /*80d0*/  MOV R2, 0x0 ;  /* 0x0000000000027802 */ /* 0x000fe20000000f00 */
[----:B------:R-:W-:Y:S01]  /*80e0*/  ULDC.64 UR6, c[0x4][0x88] ;  /* 0x0100220000067ab9 */ /* 0x000fe20000000a00 */
[----:B------:R-:W-:Y:S01]  /*80f0*/  ULDC.64 UR8, c[0x4][0x90] ;  /* 0x0100240000087ab9 */ /* 0x000fe20000000a00 */
[----:B------:R-:W-:Y:S01]  /*8100*/  ULDC.64 UR4, c[0x4][0x20] ;  /* 0x0100080000047ab9 */ /* 0x000fe20000000a00 */
[----:B------:R-:W-:Y:S01]  /*8110*/  MOV R4, UR6 ;  /* 0x0000000600047c02 */ /* 0x000fe20008000f00 */
[----:B------:R-:W-:Y:S01]  /*8120*/  IMAD.U32 R5, RZ, RZ, UR7 ;  /* 0x00000007ff057e24 */ /* 0x000fe2000f8e00ff */
        /* <DEDUP_REMOVED lines=9> */
[----:B0-----:R-:W-:Y:S05]  /*81c0*/  CALL.ABS.NOINC R2 ;  /* 0x0000000002007343 */ /* 0x001fea0003c00000 */
.L_x_50:
[----:B------:R-:W0:Y:S01]  /*81d0*/  LDC R9, c[0x0][0x448] ;  /* 0x00011200ff097b82 */ /* 0x000e220000000800 */
[----:B------:R-:W1:Y:S01]  /*81e0*/  S2R R20, SR_TID.X ;  /* 0x0000000000147919 */ /* 0x000e620000002100 */
[----:B------:R-:W-:Y:S01]  /*81f0*/  IMAD.U32 R4, RZ, RZ, UR36 ;  /* 0x00000024ff047e24 */ /* 0x000fe2000f8e00ff */
[----:B------:R-:W-:Y:S01]  /*8200*/  ULDC.64 UR4, c[0x0][0x2e0] ;  /* 0x0000b80000047ab9 */ /* 0x000fe20000000a00 */
[----:B------:R-:W-:Y:S01]  /*8210*/  ULDC.64 UR6, c[0x0][0x2c8] ;  /* 0x0000b20000067ab9 */ /* 0x000fe20000000a00 */
[----:B------:R-:W2:Y:S01]  /*8220*/  S2R R2, SR_CTAID.X ;  /* 0x0000000000027919 */ /* 0x000ea20000002500 */
[----:B------:R-:W-:Y:S01]  /*8230*/  IMAD R25, R25, UR4, RZ ;  /* 0x0000000419197c24 */ /* 0x000fe2000f8e02ff */
[----:B------:R-:W-:-:S03]  /*8240*/  ULDC.64 UR8, c[0x0][0x280] ;  /* 0x0000a00000087ab9 */ /* 0x000fc60000000a00 */
[----:B------:R-:W-:Y:S01]  /*8250*/  IMAD R25, R24, UR5, R25 ;  /* 0x0000000518197c24 */ /* 0x000fe2000f8e0219 */
[----:B0-----:R-:W-:Y:S02]  /*8260*/  ISETP.NE.AND P0, PT, R9, 0x1, PT ;  /* 0x000000010900780c */ /* 0x001fe40003f05270 */
[----:B-1----:R-:W-:-:S11]  /*8270*/  LOP3.LUT R20, R20, 0x7f, RZ, 0xc0, !PT ;  /* 0x0000007f14147812 */ /* 0x002fd600078ec0ff */
[----:B------:R-:W0:Y:S01]  /*8280*/  @P0 LDC R3, c[0x0][0x44c] ;  /* 0x00011300ff030b82 */ /* 0x000e220000000800 */
[----:B------:R-:W-:-:S05]  /*8290*/  SHF.R.U32.HI R20, RZ, 0x3, R20 ;  /* 0x00000003ff147819 */ /* 0x000fca0000011614 */
[----:B------:R-:W-:Y:S02]  /*82a0*/  IMAD.IADD R0, R23, 0x1, R20 ;  /* 0x0000000117007824 */ /* 0x000fe400078e0214 */
[----:B------:R-:W1:Y:S02]  /*82b0*/  @P0 LDC R5, c[0x0][0x450] ;  /* 0x00011400ff050b82 */ /* 0x000e640000000800 */
[----:B--2---:R-:W-:-:S05]  /*82c0*/  IMAD R0, R2, 0xc0, R0 ;  /* 0x000000c002007824 */ /* 0x004fca00078e0200 */
[----:B------:R-:W-:Y:S01]  /*82d0*/  MOV R7, R0 ;  /* 0x0000000000077202 */ /* 0x000fe20000000f00 */
[----:B------:R-:W2:Y:S01]  /*82e0*/  @P0 LDC R6, c[0x0][0x44c] ;  /* 0x00011300ff060b82 */ /* 0x000ea20000000800 */
[----:B0-----:R-:W-:-:S04]  /*82f0*/  @P0 IMAD.HI.U32 R2, R0, R3, RZ ;  /* 0x0000000300020227 */ /* 0x001fc800078e00ff */
[----:B------:R-:W-:Y:S01]  /*8300*/  IMAD.U32 R3, RZ, RZ, UR46 ;  /* 0x0000002eff037e24 */ /* 0x000fe2000f8e00ff */
[----:B-1----:R-:W-:Y:S01]  /*8310*/  @P0 SHF.R.U32.HI R7, RZ, R5, R2 ;  /* 0x00000005ff070219 */ /* 0x002fe20000011602 */
[----:B------:R-:W-:Y:S02]  /*8320*/  IMAD.MOV.U32 R2, RZ, RZ, R4 ;  /* 0x000000ffff027224 */ /* 0x000fe400078e0004 */
[----:B------:R-:W-:Y:S01]  /*8330*/  IMAD.U32 R5, RZ, RZ, UR37 ;  /* 0x00000025ff057e24 */ /* 0x000fe2000f8e00ff */
[----:B------:R-:W-:Y:S01]  /*8340*/  SHF.R.S32.HI R4, RZ, 0x1f, R7 ;  /* 0x0000001fff047819 */ /* 0x000fe20000011407 */
[----:B------:R-:W-:Y:S01]  /*8350*/  IMAD.WIDE.U32 R2, R24, UR4, R2 ;  /* 0x0000000418027c25 */ /* 0x000fe2000f8e0002 */
[----:B------:R-:W-:Y:S01]  /*8360*/  ULDC.64 UR4, c[0x0][0x2d0] ;  /* 0x0000b40000047ab9 */ /* 0x000fe20000000a00 */
[----:B------:R-:W0:Y:S02]  /*8370*/  S2R R24, SR_CTAID.X ;  /* 0x0000000000187919 */ /* 0x000e240000002500 */
[----:B------:R-:W-:Y:S01]  /*8380*/  IMAD R4, R4, UR4, RZ ;  /* 0x0000000404047c24 */ /* 0x000fe2000f8e02ff */
[----:B------:R-:W-:Y:S01]  /*8390*/  IADD3 R3, R3, R25, RZ ;  /* 0x0000001903037210 */ /* 0x000fe20007ffe0ff */
[----:B------:R-:W-:-:S02]  /*83a0*/  IMAD.MOV R8, RZ, RZ, -R7 ;  /* 0x000000ffff087224 */ /* 0x000fc400078e0a07 */
[C---:B------:R-:W-:Y:S02]  /*83b0*/  IMAD R11, R7.reuse, UR5, R4 ;  /* 0x00000005070b7c24 */ /* 0x040fe4000f8e0204 */
[----:B------:R-:W-:Y:S02]  /*83c0*/  IMAD.WIDE.U32 R4, R7, UR4, R2 ;  /* 0x0000000407047c25 */ /* 0x000fe4000f8e0002 */
[----:B------:R-:W1:Y:S02]  /*83d0*/  @P0 LDC R7, c[0x0][0x450] ;  /* 0x00011400ff070b82 */ /* 0x000e640000000800 */
[----:B------:R-:W-:Y:S02]  /*83e0*/  IMAD.IADD R5, R5, 0x1, R11 ;  /* 0x0000000105057824 */ /* 0x000fe400078e020b */
[----:B------:R-:W-:Y:S02]  /*83f0*/  IMAD R11, R9, R8, R0 ;  /* 0x00000008090b7224 */ /* 0x000fe400078e0200 */
[----:B------:R-:W-:-:S02]  /*8400*/  VIADD R0, R0, 0x80 ;  /* 0x0000008000007836 */ /* 0x000fc40000000000 */
[----:B------:R-:W-:Y:S01]  /*8410*/  IMAD.WIDE.U32 R4, R11, UR6, R4 ;  /* 0x000000060b047c25 */ /* 0x000fe2000f8e0004 */
[----:B------:R-:W-:-:S03]  /*8420*/  SHF.R.S32.HI R8, RZ, 0x1f, R11 ;  /* 0x0000001fff087819 */ /* 0x000fc6000001140b */
[----:B--2---:R-:W-:-:S04]  /*8430*/  @P0 IMAD.HI.U32 R6, R0, R6, RZ ;  /* 0x0000000600060227 */ /* 0x004fc800078e00ff */
[----:B------:R-:W-:-:S04]  /*8440*/  IMAD R8, R8, UR6, RZ ;  /* 0x0000000608087c24 */ /* 0x000fc8000f8e02ff */
[----:B------:R-:W-:Y:S02]  /*8450*/  IMAD R13, R11, UR7, R8 ;  /* 0x000000070b0d7c24 */ /* 0x000fe4000f8e0208 */
[----:B------:R-:W-:Y:S01]  /*8460*/  IMAD.MOV.U32 R11, RZ, RZ, R0 ;  /* 0x000000ffff0b7224 */ /* 0x000fe200078e0000 */
[----:B-1----:R-:W-:Y:S02]  /*8470*/  @P0 SHF.R.U32.HI R11, RZ, R7, R6 ;  /* 0x00000007ff0b0219 */ /* 0x002fe40000011606 */
[----:B------:R-:W-:Y:S02]  /*8480*/  IADD3 R13, R5, R13, RZ ;  /* 0x0000000d050d7210 */ /* 0x000fe40007ffe0ff */
[C---:B------:R-:W-:Y:S01]  /*8490*/  LEA R5, P0, R4.reuse, UR8, 0x1 ;  /* 0x0000000804057c11 */ /* 0x040fe2000f8008ff */
[----:B------:R-:W-:Y:S02]  /*84a0*/  IMAD.MOV R7, RZ, RZ, -R11 ;  /* 0x000000ffff077224 */ /* 0x000fe400078e0a0b */
[----:B------:R-:W-:Y:S01]  /*84b0*/  IMAD.WIDE.U32 R2, R11, UR4, R2 ;  /* 0x000000040b027c25 */ /* 0x000fe2000f8e0002 */
[----:B------:R-:W-:-:S02]  /*84c0*/  LEA.HI.X R8, R4, UR9, R13, 0x1, P0 ;  /* 0x0000000904087c11 */ /* 0x000fc400080f0c0d */
[----:B------:R-:W-:Y:S01]  /*84d0*/  SHF.R.S32.HI R4, RZ, 0x1f, R11 ;  /* 0x0000001fff047819 */ /* 0x000fe2000001140b */
[----:B------:R-:W-:-:S04]  /*84e0*/  IMAD R7, R9, R7, R0 ;  /* 0x0000000709077224 */ /* 0x000fc800078e0200 */
[----:B------:R-:W-:Y:S01]  /*84f0*/  IMAD R4, R4, UR4, RZ ;  /* 0x0000000404047c24 */ /* 0x000fe2000f8e02ff */
[----:B------:R-:W-:Y:S01]  /*8500*/  SHF.R.S32.HI R0, RZ, 0x1f, R7 ;  /* 0x0000001fff007819 */ /* 0x000fe20000011407 */
[----:B------:R-:W-:Y:S02]  /*8510*/  ULDC UR4, c[0x0][0x2b8] ;  /* 0x0000ae0000047ab9 */ /* 0x000fe40000000800 */
[----:B------:R-:W-:Y:S01]  /*8520*/  IMAD R11, R11, UR5, R4 ;  /* 0x000000050b0b7c24 */ /* 0x000fe2000f8e0204 */
[----:B------:R-:W-:Y:S01]  /*8530*/  ISETP.GE.AND P0, PT, R16, UR4, PT ;  /* 0x0000000410007c0c */ /* 0x000fe2000bf06270 */
[----:B------:R-:W-:Y:S01]  /*8540*/  IMAD R0, R0, UR6, RZ ;  /* 0x0000000600007c24 */ /* 0x000fe2000f8e02ff */
[----:B------:R-:W-:Y:S01]  /*8550*/  UMOV UR4, 0xffffffff ;  /* 0xffffffff00047882 */ /* 0x000fe20000000000 */
[----:B------:R-:W-:Y:S02]  /*8560*/  IMAD.IADD R3, R3, 0x1, R11 ;  /* 0x0000000103037824 */ /* 0x000fe400078e020b */
[----:B------:R-:W-:-:S02]  /*8570*/  IMAD R11, R7, UR7, R0 ;  /* 0x00000007070b7c24 */ /* 0x000fc4000f8e0200 */
[----:B------:R-:W-:-:S04]  /*8580*/  IMAD.WIDE.U32 R2, R7, UR6, R2 ;  /* 0x0000000607027c25 */ /* 0x000fc8000f8e0002 */
[----:B------:R-:W-:Y:S01]  /*8590*/  IMAD.IADD R7, R3, 0x1, R11 ;  /* 0x0000000103077824 */ /* 0x000fe200078e020b */
[----:B------:R-:W-:-:S04]  /*85a0*/  LEA R0, P1, R2, UR8, 0x1 ;  /* 0x0000000802007c11 */ /* 0x000fc8000f8208ff */
[----:B------:R-:W-:Y:S01]  /*85b0*/  LEA.HI.X R7, R2, UR9, R7, 0x1, P1 ;  /* 0x0000000902077c11 */ /* 0x000fe200088f0c07 */
[----:B0-----:R-:W-:Y:S08]  /*85c0*/  BRA.DIV UR4, `(.L_x_51) ;  /* 0x0000002e041c7947 */ /* 0x001ff0000b800000 */
[----:B------:R-:W0:Y:S01]  /*85d0*/  S2R R2, SR_TID.X ;  /* 0x0000000000027919 */ /* 0x000e220000002100 */
[----:B------:R-:W-:Y:S02]  /*85e0*/  ULDC UR4, c[0x0][0x288] ;  /* 0x0000a20000047ab9 */ /* 0x000fe40000000800 */
[----:B------:R-:W-:Y:S01]  /*85f0*/  IMAD R4, R9, UR4, RZ ;  /* 0x0000000409047c24 */ /* 0x000fe2000f8e02ff */
[----:B------:R-:W1:Y:S04]  /*8600*/  SHFL.IDX PT, R14, R5, RZ, 0x181f ;  /* 0x00181fff050e7589 */ /* 0x000e6800000e0000 */
[----:B------:R-:W-:Y:S04]  /*8610*/  SHFL.IDX PT, R21, R5, 0x1, 0x181f ;  /* 0x00381f0005157f89 */ /* 0x000fe800000e0000 */
[----:B------:R-:W-:Y:S01]  /*8620*/  SHFL.IDX PT, R10, R8, 0x1, 0x181f ;  /* 0x00381f00080a7f89 */ /* 0x000fe200000e0000 */
[----:B0-----:R-:W-:-:S04]  /*8630*/  LOP3.LUT R2, R2, 0x7f, RZ, 0xc0, !PT ;  /* 0x0000007f02027812 */ /* 0x001fc800078ec0ff */
[----:B------:R-:W-:-:S05]  /*8640*/  SHF.R.U32.HI R2, RZ, 0x3, R2 ;  /* 0x00000003ff027819 */ /* 0x000fca0000011602 */
[----:B------:R-:W-:Y:S02]  /*8650*/  IMAD R6, R24, 0xc0, R2 ;  /* 0x000000c018067824 */ /* 0x000fe400078e0202 */
[----:B------:R-:W0:Y:S02]  /*8660*/  SHFL.IDX PT, R2, R8, RZ, 0x181f ;  /* 0x00181fff08027589 */ /* 0x000e2400000e0000 */
[C---:B------:R-:W-:Y:S01]  /*8670*/  VIADD R9, R6.reuse, 0x10 ;  /* 0x0000001006097836 */ /* 0x040fe20000000000 */
[C---:B------:R-:W-:Y:S01]  /*8680*/  ISETP.GE.AND P1, PT, R6.reuse, R4, PT ;  /* 0x000000040600720c */ /* 0x040fe20003f26270 */
[----:B------:R-:W-:-:S03]  /*8690*/  VIADD R11, R6, 0x20 ;  /* 0x00000020060b7836 */ /* 0x000fc60000000000 */
[----:B------:R-:W-:Y:S02]  /*86a0*/  ISETP.GE.AND P3, PT, R9, R4, PT ;  /* 0x000000040900720c */ /* 0x000fe40003f66270 */
[----:B------:R-:W-:Y:S07]  /*86b0*/  SHFL.IDX PT, R9, R8, 0x2, 0x181f ;  /* 0x00581f0008097f89 */ /* 0x000fee00000e0000 */
[----:B-1----:R-:W-:Y:S02]  /*86c0*/  @!P1 LEA R14, P2, R16, R14, 0x1 ;  /* 0x0000000e100e9211 */ /* 0x002fe400078408ff */
[----:B------:R-:W-:-:S03]  /*86d0*/  @!P1 LEA R25, R22, UR45, 0x1 ;  /* 0x0000002d16199c11 */ /* 0x000fc6000f8e08ff */
[----:B0-----:R-:W-:Y:S01]  /*86e0*/  @!P1 IMAD.X R3, RZ, RZ, R2, P2 ;  /* 0x000000ffff039224 */ /* 0x001fe200010e0602 */
[----:B------:R-:W-:Y:S02]  /*86f0*/  @!P1 MOV R2, R14 ;  /* 0x0000000e00029202 */ /* 0x000fe40000000f00 */
[----:B------:R-:W0:Y:S04]  /*8700*/  SHFL.IDX PT, R14, R5, 0x2, 0x181f ;  /* 0x00581f00050e7f89 */ /* 0x000e2800000e0000 */
[----:B------:R1:W-:Y:S01]  /*8710*/  @!P1 LDGSTS.E.BYPASS.LTC128B.128 [R25+0x8400], desc[UR38][R2.64], !P0 ;  /* 0x0840000002199fae */ /* 0x0003e2000c101d66 */
[----:B------:R-:W-:Y:S01]  /*8720*/  ISETP.GE.AND P1, PT, R11, R4, PT ;  /* 0x000000040b00720c */ /* 0x000fe20003f26270 */
[----:B------:R-:W-:Y:S01]  /*8730*/  VIADD R11, R6, 0x40 ;  /* 0x00000040060b7836 */ /* 0x000fe20000000000 */
[----:B-1----:R-:W-:-:S02]  /*8740*/  @!P3 LEA R2, P2, R16, R21, 0x1 ;  /* 0x000000151002b211 */ /* 0x002fc400078408ff */
[C---:B------:R-:W-:Y:S01]  /*8750*/  @!P3 LEA R25, R22.reuse, UR45, 0x1 ;  /* 0x0000002d1619bc11 */ /* 0x040fe2000f8e08ff */
[----:B------:R-:W1:Y:S08]  /*8760*/  SHFL.IDX PT, R21, R5, 0x3, 0x181f ;  /* 0x00781f0005157f89 */ /* 0x000e7000000e0000 */
[----:B------:R-:W-:Y:S01]  /*8770*/  @!P1 LEA R20, R22, UR45, 0x1 ;  /* 0x0000002d16149c11 */ /* 0x000fe2000f8e08ff */
[----:B------:R-:W-:-:S02]  /*8780*/  @!P3 IMAD.X R3, RZ, RZ, R10, P2 ;  /* 0x000000ffff03b224 */ /* 0x000fc400010e060a */
[----:B------:R-:W2:Y:S04]  /*8790*/  SHFL.IDX PT, R10, R8, 0x3, 0x181f ;  /* 0x00781f00080a7f89 */ /* 0x000ea800000e0000 */
[----:B------:R0:W-:Y:S02]  /*87a0*/  @!P3 LDGSTS.E.BYPASS.LTC128B.128 [R25+0x8c00], desc[UR38][R2.64], !P0 ;  /* 0x08c000000219bfae */ /* 0x0001e4000c101d66 */
[----:B0-----:R-:W-:Y:S02]  /*87b0*/  @!P1 LEA R2, P2, R16, R14, 0x1 ;  /* 0x0000000e10029211 */ /* 0x001fe400078408ff */
[----:B------:R-:W0:Y:S03]  /*87c0*/  SHFL.IDX PT, R14, R5, 0x4, 0x181f ;  /* 0x00981f00050e7f89 */ /* 0x000e2600000e0000 */
[----:B------:R-:W-:Y:S01]  /*87d0*/  @!P1 IMAD.X R3, RZ, RZ, R9, P2 ;  /* 0x000000ffff039224 */ /* 0x000fe200010e0609 */
[----:B------:R-:W-:-:S04]  /*87e0*/  IADD3 R9, R6, 0x30, RZ ;  /* 0x0000003006097810 */ /* 0x000fc80007ffe0ff */
[-C--:B------:R-:W-:Y:S01]  /*87f0*/  ISETP.GE.AND P3, PT, R9, R4.reuse, PT ;  /* 0x000000040900720c */ /* 0x080fe20003f66270 */
[----:B------:R1:W-:Y:S01]  /*8800*/  @!P1 LDGSTS.E.BYPASS.LTC128B.128 [R20+0x9400], desc[UR38][R2.64], !P0 ;  /* 0x0940000002149fae */ /* 0x0003e2000c101d66 */
[----:B------:R-:W-:Y:S02]  /*8810*/  ISETP.GE.AND P1, PT, R11, R4, PT ;  /* 0x000000040b00720c */ /* 0x000fe40003f26270 */
[----:B------:R-:W-:Y:S01]  /*8820*/  IADD3 R11, R6, 0x60, RZ ;  /* 0x00000060060b7810 */ /* 0x000fe20007ffe0ff */
[----:B------:R-:W3:Y:S08]  /*8830*/  SHFL.IDX PT, R9, R8, 0x4, 0x181f ;  /* 0x00981f0008097f89 */ /* 0x000ef000000e0000 */
[----:B-1----:R-:W-:-:S02]  /*8840*/  @!P3 LEA R2, P2, R16, R21, 0x1 ;  /* 0x000000151002b211 */ /* 0x002fc400078408ff */
[C---:B------:R-:W-:Y:S01]  /*8850*/  @!P3 LEA R25, R22.reuse, UR45, 0x1 ;  /* 0x0000002d1619bc11 */ /* 0x040fe2000f8e08ff */
[----:B------:R-:W1:Y:S01]  /*8860*/  SHFL.IDX PT, R21, R5, 0x5, 0x181f ;  /* 0x00b81f0005157f89 */ /* 0x000e6200000e0000 */
[----:B------:R-:W-:Y:S01]  /*8870*/  @!P1 LEA R20, R22, UR45, 0x1 ;  /* 0x0000002d16149c11 */ /* 0x000fe2000f8e08ff */
[----:B--2---:R-:W-:Y:S02]  /*8880*/  @!P3 IMAD.X R3, RZ, RZ, R10, P2 ;  /* 0x000000ffff03b224 */ /* 0x004fe400010e060a */
[----:B------:R-:W2:Y:S04]  /*8890*/  SHFL.IDX PT, R10, R8, 0x5, 0x181f ;  /* 0x00b81f00080a7f89 */ /* 0x000ea800000e0000 */
[----:B------:R0:W-:Y:S02]  /*88a0*/  @!P3 LDGSTS.E.BYPASS.LTC128B.128 [R25+0x9c00], desc[UR38][R2.64], !P0 ;  /* 0x09c000000219bfae */ /* 0x0001e4000c101d66 */
[----:B0-----:R-:W-:-:S02]  /*88b0*/  @!P1 LEA R2, P2, R16, R14, 0x1 ;  /* 0x0000000e10029211 */ /* 0x001fc400078408ff */
[----:B------:R-:W0:Y:S03]  /*88c0*/  SHFL.IDX PT, R14, R5, 0x6, 0x181f ;  /* 0x00d81f00050e7f89 */ /* 0x000e2600000e0000 */
[----:B---3--:R-:W-:Y:S02]  /*88d0*/  @!P1 IMAD.X R3, RZ, RZ, R9, P2 ;  /* 0x000000ffff039224 */ /* 0x008fe400010e0609 */
[----:B------:R-:W-:-:S03]  /*88e0*/  VIADD R9, R6, 0x50 ;  /* 0x0000005006097836 */ /* 0x000fc60000000000 */
[----:B------:R1:W-:Y:S01]  /*88f0*/  @!P1 LDGSTS.E.BYPASS.LTC128B.128 [R20+0xa400], desc[UR38][R2.64], !P0 ;  /* 0x0a40000002149fae */ /* 0x0003e2000c101d66 */
[-C--:B------:R-:W-:Y:S01]  /*8900*/  ISETP.GE.AND P1, PT, R11, R4.reuse, PT ;  /* 0x000000040b00720c */ /* 0x080fe20003f26270 */
[----:B------:R-:W-:Y:S01]  /*8910*/  VIADD R11, R6, 0x80 ;  /* 0x00000080060b7836 */ /* 0x000fe20000000000 */
[----:B------:R-:W-:Y:S02]  /*8920*/  ISETP.GE.AND P3, PT, R9, R4, PT ;  /* 0x000000040900720c */ /* 0x000fe40003f66270 */
[----:B------:R-:W3:Y:S04]  /*8930*/  SHFL.IDX PT, R9, R8, 0x6, 0x181f ;  /* 0x00d81f0008097f89 */ /* 0x000ee800000e0000 */
[----:B------:R-:W-:Y:S07]  /*8940*/  SHFL.IDX PT, R8, R8, 0x7, 0x181f ;  /* 0x00f81f0008087f89 */ /* 0x000fee00000e0000 */
[----:B-1----:R-:W-:-:S02]  /*8950*/  @!P3 LEA R2, P2, R16, R21, 0x1 ;  /* 0x000000151002b211 */ /* 0x002fc400078408ff */
[C---:B------:R-:W-:Y:S01]  /*8960*/  @!P3 LEA R25, R22.reuse, UR45, 0x1 ;  /* 0x0000002d1619bc11 */ /* 0x040fe2000f8e08ff */
[----:B------:R-:W-:Y:S02]  /*8970*/  SHFL.IDX PT, R21, R0, RZ, 0x181f ;  /* 0x00181fff00157589 */ /* 0x000fe400000e0000 */
[----:B--2---:R-:W-:Y:S01]  /*8980*/  @!P3 IMAD.X R3, RZ, RZ, R10, P2 ;  /* 0x000000ffff03b224 */ /* 0x004fe200010e060a */
[----:B------:R-:W-:-:S04]  /*8990*/  @!P1 LEA R10, R22, UR45, 0x1 ;  /* 0x0000002d160a9c11 */ /* 0x000fc8000f8e08ff */
[----:B------:R0:W-:Y:S02]  /*89a0*/  @!P3 LDGSTS.E.BYPASS.LTC128B.128 [R25+0xac00], desc[UR38][R2.64], !P0 ;  /* 0x0ac000000219bfae */ /* 0x0001e4000c101d66 */
[----:B0-----:R-:W-:Y:S02]  /*89b0*/  @!P1 LEA R2, P2, R16, R14, 0x1 ;  /* 0x0000000e10029211 */ /* 0x001fe400078408ff */
[----:B------:R0:W1:Y:S03]  /*89c0*/  SHFL.IDX PT, R14, R5, 0x7, 0x181f ;  /* 0x00f81f00050e7f89 */ /* 0x00006600000e0000 */
[----:B---3--:R-:W-:Y:S02]  /*89d0*/  @!P1 IMAD.X R3, RZ, RZ, R9, P2 ;  /* 0x000000ffff039224 */ /* 0x008fe400010e0609 */
[----:B------:R-:W-:-:S03]  /*89e0*/  VIADD R9, R6, 0x70 ;  /* 0x0000007006097836 */ /* 0x000fc60000000000 */
[----:B------:R1:W-:Y:S01]  /*89f0*/  @!P1 LDGSTS.E.BYPASS.LTC128B.128 [R10+0xb400], desc[UR38][R2.64], !P0 ;  /* 0x0b400000020a9fae */ /* 0x0003e2000c101d66 */
[-C--:B------:R-:W-:Y:S01]  /*8a00*/  ISETP.GE.AND P1, PT, R11, R4.reuse, PT ;  /* 0x000000040b00720c */ /* 0x080fe20003f26270 */
[C---:B0-----:R-:W-:Y:S01]  /*8a10*/  VIADD R5, R6.reuse, 0x90 ;  /* 0x0000009006057836 */ /* 0x041fe20000000000 */
[----:B------:R-:W-:Y:S01]  /*8a20*/  ISETP.GE.AND P3, PT, R9, R4, PT ;  /* 0x000000040900720c */ /* 0x000fe20003f66270 */
[----:B------:R-:W-:Y:S01]  /*8a30*/  VIADD R11, R6, 0xa0 ;  /* 0x000000a0060b7836 */ /* 0x000fe20000000000 */
[----:B------:R-:W0:Y:S11]  /*8a40*/  SHFL.IDX PT, R9, R7, RZ, 0x181f ;  /* 0x00181fff07097589 */ /* 0x000e3600000e0000 */
[----:B-1----:R-:W-:-:S02]  /*8a50*/  @!P3 LEA R2, P2, R16, R14, 0x1 ;  /* 0x0000000e1002b211 */ /* 0x002fc400078408ff */
[----:B------:R-:W-:Y:S01]  /*8a60*/  @!P3 LEA R25, R22, UR45, 0x1 ;  /* 0x0000002d1619bc11 */ /* 0x000fe2000f8e08ff */
[----:B------:R-:W-:Y:S01]  /*8a70*/  SHFL.IDX PT, R14, R0, 0x2, 0x181f ;  /* 0x00581f00000e7f89 */ /* 0x000fe200000e0000 */
[----:B------:R-:W-:-:S03]  /*8a80*/  @!P3 IADD3.X R3, RZ, R8, RZ, P2, !PT ;  /* 0x00000008ff03b210 */ /* 0x000fc600017fe4ff */
[----:B------:R-:W-:Y:S04]  /*8a90*/  SHFL.IDX PT, R8, R7, 0x1, 0x181f ;  /* 0x00381f0007087f89 */ /* 0x000fe800000e0000 */
[----:B------:R1:W-:Y:S01]  /*8aa0*/  @!P3 LDGSTS.E.BYPASS.LTC128B.128 [R25+0xbc00], desc[UR38][R2.64], !P0 ;  /* 0x0bc000000219bfae */ /* 0x0003e2000c101d66 */
[----:B------:R-:W-:-:S03]  /*8ab0*/  ISETP.GE.AND P3, PT, R5, R4, PT ;  /* 0x000000040500720c */ /* 0x000fc60003f66270 */
[----:B------:R-:W-:Y:S04]  /*8ac0*/  SHFL.IDX PT, R5, R7, 0x2, 0x181f ;  /* 0x00581f0007057f89 */ /* 0x000fe800000e0000 */
[----:B------:R-:W-:Y:S01]  /*8ad0*/  SHFL.IDX PT, R7, R7, 0x3, 0x181f ;  /* 0x00781f0007077f89 */ /* 0x000fe200000e0000 */
[----:B-1----:R-:W-:Y:S02]  /*8ae0*/  @!P1 LEA R2, P2, R16, R21, 0x1 ;  /* 0x0000001510029211 */ /* 0x002fe400078408ff */
[----:B------:R-:W-:-:S03]  /*8af0*/  @!P1 LEA R21, R22, UR45, 0x1 ;  /* 0x0000002d16159c11 */ /* 0x000fc6000f8e08ff */
[----:B0-----:R-:W-:Y:S02]  /*8b00*/  @!P1 IMAD.X R3, RZ, RZ, R9, P2 ;  /* 0x000000ffff039224 */ /* 0x001fe400010e0609 */
[----:B------:R-:W0:Y:S04]  /*8b10*/  SHFL.IDX PT, R9, R0, 0x1, 0x181f ;  /* 0x00381f0000097f89 */ /* 0x000e2800000e0000 */
[----:B------:R0:W-:Y:S01]  /*8b20*/  @!P1 LDGSTS.E.BYPASS.LTC128B.128 [R21+0xc400], desc[UR38][R2.64], !P0 ;  /* 0x0c40000002159fae */ /* 0x0001e2000c101d66 */
[----:B------:R-:W-:Y:S02]  /*8b30*/  ISETP.GE.AND P1, PT, R11, R4, PT ;  /* 0x000000040b00720c */ /* 0x000fe40003f26270 */
[----:B0-----:R-:W-:Y:S02]  /*8b40*/  @!P3 LEA R2, P2, R16, R9, 0x1 ;  /* 0x000000091002b211 */ /* 0x001fe400078408ff */
[----:B------:R-:W-:-:S03]  /*8b50*/  @!P3 LEA R9, R22, UR45, 0x1 ;  /* 0x0000002d1609bc11 */ /* 0x000fc6000f8e08ff */
[----:B------:R-:W-:-:S05]  /*8b60*/  @!P3 IMAD.X R3, RZ, RZ, R8, P2 ;  /* 0x000000ffff03b224 */ /* 0x000fca00010e0608 */
[----:B------:R0:W-:Y:S02]  /*8b70*/  @!P3 LDGSTS.E.BYPASS.LTC128B.128 [R9+0xcc00], desc[UR38][R2.64], !P0 ;  /* 0x0cc000000209bfae */ /* 0x0001e4000c101d66 */
[----:B0-----:R-:W-:Y:S02]  /*8b80*/  @!P1 LEA R2, P2, R16, R14, 0x1 ;  /* 0x0000000e10029211 */ /* 0x001fe400078408ff */
[----:B------:R0:W1:Y:S02]  /*8b90*/  SHFL.IDX PT, R14, R0, 0x3, 0x181f ;  /* 0x00781f00000e7f89 */ /* 0x00006400000e0000 */
[----:B------:R-:W-:Y:S02]  /*8ba0*/  @!P1 IADD3.X R3, RZ, R5, RZ, P2, !PT ;  /* 0x00000005ff039210 */ /* 0x000fe400017fe4ff */
[----:B------:R-:W-:-:S05]  /*8bb0*/  @!P1 LEA R5, R22, UR45, 0x1 ;  /* 0x0000002d16059c11 */ /* 0x000fca000f8e08ff */
[----:B------:R0:W-:Y:S02]  /*8bc0*/  @!P1 LDGSTS.E.BYPASS.LTC128B.128 [R5+0xd400], desc[UR38][R2.64], !P0 ;  /* 0x0d40000002059fae */ /* 0x0001e4000c101d66 */
.L_x_129:
[----:B0-----:R-:W-:Y:S02]  /*8bd0*/  VIADD R3, R6, 0xb0 ;  /* 0x000000b006037836 */ /* 0x001fe40000000000 */
[----:B------:R-:W-:-:S03]  /*8be0*/  IMAD.MOV.U32 R0, RZ, RZ, 0x1 ;  /* 0x00000001ff007424 */ /* 0x000fc600078e00ff */
[----:B------:R-:W-:Y:S02]  /*8bf0*/  ISETP.GE.AND P1, PT, R3, R4, PT ;  /* 0x000000040300720c */ /* 0x000fe40003f26270 */
[----:B------:R-:W-:-:S11]  /*8c00*/  SHF.L.U32 R0, R0, 0x1f, RZ ;  /* 0x0000001f00007819 */ /* 0x000fd600000006ff */
[----:B-1----:R-:W-:Y:S02]  /*8c10*/  @!P1 LEA R2, P2, R16, R14, 0x1 ;  /* 0x0000000e10029211 */ /* 0x002fe400078408ff */
[----:B------:R-:W-:-:S03]  /*8c20*/  @!P1 LEA R5, R22, UR45, 0x1 ;  /* 0x0000002d16059c11 */ /* 0x000fc6000f8e08ff */
[----:B------:R-:W-:-:S05]  /*8c30*/  @!P1 IMAD.X R3, RZ, RZ, R7, P2 ;  /* 0x000000ffff039224 */ /* 0x000fca00010e0607 */
[----:B------:R-:W-:Y:S01]  /*8c40*/  @!PT LDS RZ, [RZ] ;  /* 0x00000000fffff984 */ /* 0x000fe20000000800 */
[----:B------:R-:W-:Y:S01]  /*8c50*/  @!PT LDS RZ, [RZ] ;  /* 0x00000000fffff984 */ /* 0x000fe20000000800 */
[----:B------:R-:W-:Y:S01]  /*8c60*/  @!PT LDS RZ, [RZ] ;  /* 0x00000000fffff984 */ /* 0x000fe20000000800 */
[----:B------:R0:W-:Y:S01]  /*8c70*/  @!P1 LDGSTS.E.BYPASS.LTC128B.128 [R5+0xdc00], desc[UR38][R2.64], !P0 ;  /* 0x0dc0000002059fae */ /* 0x0001e2000c101d66 */
[----:B------:R-:W-:Y:S01]  /*8c80*/  NOP ;  /* 0x0000000000007918 */ /* 0x000fe20000000000 */
[----:B------:R-:W-:Y:S02]  /*8c90*/  SYNCS.ARRIVE.TRANS64.RED.A0T1 RZ, [UR45+0x16800], RZ ;  /* 0x016800ffffff79a7 */ /* 0x000fe4000820042d */
[----:B------:R-:W-:Y:S01]  /*8ca0*/  ARRIVES.LDGSTSBAR.64.TRANSCNT [UR45+0x16800] ;  /* 0x01680000ff0079b0 */ /* 0x000fe20008000aad */
[----:B------:R-:W-:Y:S01]  /*8cb0*/  NOP ;  /* 0x0000000000007918 */ /* 0x000fe20000000000 */
[----:B------:R-:W-:Y:S01]  /*8cc0*/  SYNCS.ARRIVE.TRANS64.A1T0 RZ, [UR45+0x16800], RZ ;  /* 0x016800ffffff79a7 */ /* 0x000fe2000810002d */
[----:B------:R-:W1:Y:S02]  /*8cd0*/  SYNCS.PHASECHK.TRANS64.TRYWAIT P0, [UR45+0x16820], R0 ;  /* 0x01682000ff0075a7 */ /* 0x000e64000800016d */
[----:B01----:R-:W-:Y:S05]  /*8ce0*/  @!P0 BRA `(.L_x_52) ;  /* 0x0000003000ec8947 */ /* 0x003fea0003800000 */
.L_x_130:
[----:B------:R-:W-:Y:S01]  /*8cf0*/  UIADD3 UR4, UR49, -0x2, URZ ;  /* 0xfffffffe31047890 */ /* 0x000fe2000fffe03f */
[----:B------:R-:W-:Y:S01]  /*8d00*/  IMAD.MOV.U32 R24, RZ, RZ, 0x1 ;  /* 0x00000001ff187424 */ /* 0x000fe200078e00ff */
[----:B------:R-:W-:Y:S02]  /*8d10*/  MOV R20, RZ ;  /* 0x000000ff00147202 */ /* 0x000fe40000000f00 */
[----:B------:R-:W-:-:S06]  /*8d20*/  UISETP.GE.AND UP0, UPT, UR4, UR48, UPT ;  /* 0x000000300400728c */ /* 0x000fcc000bf06270 */
[----:B------:R-:W-:-:S13]  /*8d30*/  PLOP3.LUT P0, PT, PT, PT, UP0, 0x80, 0x0 ;  /* 0x000000000000781c */ /* 0x000fda0003f0f008 */
[----:B------:R-:W-:Y:S05]  /*8d40*/  @!P0 BRA `(.L_x_53) ;  /* 0x0000000c00f88947 */ /* 0x000fea0003800000 */
[----:B------:R-:W1:Y:S01]  /*8d50*/  S2R R2, SR_TID.X ;  /* 0x0000000000027919 */ /* 0x000e620000002100 */
[----:B------:R-:W-:Y:S01]  /*8d60*/  UIADD3 UR4, UR47, 0x1, URZ ;  /* 0x000000012f047890 */ /* 0x000fe2000fffe03f */
[----:B0-----:R-:W-:Y:S01]  /*8d70*/  LOP3.LUT R3, RZ, UR44, RZ, 0x33, !PT ;  /* 0x0000002cff037c12 */ /* 0x001fe2000f8e33ff */
[----:B------:R-:W-:Y:S01]  /*8d80*/  IMAD.SHL.U32 R4, R16, 0x2, RZ ;  /* 0x0000000210047824 */ /* 0x000fe200078e00ff */
[----:B------:R-:W-:Y:S01]  /*8d90*/  BSSY B0, `(.L_x_53) ;  /* 0x00000f9000007945 */ /* 0x000fe20003800000 */
[----:B------:R-:W-:Y:S01]  /*8da0*/  UIMAD UR4, UR4, UR40, URZ ;  /* 0x00000028040472a4 */ /* 0x000fe2000f8e023f */
[----:B------:R-:W-:Y:S01]  /*8db0*/  IMAD.MOV.U32 R21, RZ, RZ, 0x1 ;  /* 0x00000001ff157424 */ /* 0x000fe200078e00ff */
[----:B------:R-:W-:-:S04]  /*8dc0*/  MOV R8, RZ ;  /* 0x000000ff00087202 */ /* 0x000fc80000000f00 */
[----:B------:R-:W-:Y:S01]  /*8dd0*/  LOP3.LUT R0, RZ, UR4, RZ, 0x33, !PT ;  /* 0x00000004ff007c12 */ /* 0x000fe2000f8e33ff */
[----:B------:R-:W-:Y:S02]  /*8de0*/  ULDC UR4, c[0x0][0x2f4] ;  /* 0x0000bd0000047ab9 */ /* 0x000fe40000000800 */
[----:B------:R-:W-:Y:S02]  /*8df0*/  ISETP.GE.AND P1, PT, R16, UR4, PT ;  /* 0x0000000410007c0c */ /* 0x000fe4000bf26270 */
[----:B------:R-:W-:-:S04]  /*8e00*/  VIMNMX R3, R0, R3, !PT ;  /* 0x0000000300037248 */ /* 0x000fc80007fe0100 */
[----:B------:R-:W-:Y:S02]  /*8e10*/  IADD3 R26, -R3, -0x2, RZ ;  /* 0xfffffffe031a7810 */ /* 0x000fe40007ffe1ff */
[----:B-1----:R-:W-:-:S04]  /*8e20*/  LOP3.LUT R2, R2, 0x7f, RZ, 0xc0, !PT ;  /* 0x0000007f02027812 */ /* 0x002fc800078ec0ff */
[----:B------:R-:W-:-:S04]  /*8e30*/  SHF.R.U32.HI R2, RZ, 0x3, R2 ;  /* 0x00000003ff027819 */ /* 0x000fc80000011602 */
[----:B------:R-:W-:Y:S02]  /*8e40*/  IADD3 R19, R23, R19, R2 ;  /* 0x0000001317137210 */ /* 0x000fe40007ffe002 */
[----:B------:R-:W-:-:S03]  /*8e50*/  IADD3 R0, -R2, UR43, RZ ;  /* 0x0000002b02007c10 */ /* 0x000fc6000fffe1ff */
[----:B------:R-:W-:Y:S02]  /*8e60*/  VIADD R2, R19, 0xfffffe80 ;  /* 0xfffffe8013027836 */ /* 0x000fe40000000000 */
[C---:B------:R-:W-:Y:S02]  /*8e70*/  IMAD R4, R3.reuse, 0x80, R0 ;  /* 0x0000008003047824 */ /* 0x040fe400078e0200 */
[----:B------:R-:W-:Y:S02]  /*8e80*/  IMAD R0, R3, -0x80, R2 ;  /* 0xffffff8003007824 */ /* 0x000fe400078e0202 */
[----:B------:R-:W-:-:S07]  /*8e90*/  VIADD R4, R4, 0x100 ;  /* 0x0000010004047836 */ /* 0x000fce0000000000 */
.L_x_66:
[----:B------:R-:W2:Y:S01]  /*8ea0*/  LDL R6, [R1] ;  /* 0x0000000001067983 */ /* 0x000ea20000100800 */
[----:B------:R-:W0:Y:S01]  /*8eb0*/  LDC R2, c[0x0][0x430] ;  /* 0x00010c00ff027b82 */ /* 0x000e220000000800 */
[----:B------:R-:W-:Y:S01]  /*8ec0*/  IMAD.MOV.U32 R9, RZ, RZ, R0 ;  /* 0x000000ffff097224 */ /* 0x000fe200078e0000 */
[----:B------:R-:W-:Y:S01]  /*8ed0*/  ULDC.64 UR4, c[0x0][0x428] ;  /* 0x00010a0000047ab9 */ /* 0x000fe20000000a00 */
[----:B0-----:R-:W-:-:S13]  /*8ee0*/  ISETP.NE.AND P0, PT, R2, 0x1, PT ;  /* 0x000000010200780c */ /* 0x001fda0003f05270 */
[----:B------:R-:W0:Y:S08]  /*8ef0*/  @P0 LDC R3, c[0x0][0x434] ;  /* 0x00010d00ff030b82 */ /* 0x000e300000000800 */
[----:B------:R-:W1:Y:S01]  /*8f00*/  @P0 LDC R5, c[0x0][0x438] ;  /* 0x00010e00ff050b82 */ /* 0x000e620000000800 */
[----:B0-----:R-:W-:-:S05]  /*8f10*/  @P0 IMAD.HI.U32 R2, R0, R3, RZ ;  /* 0x0000000300020227 */ /* 0x001fca00078e00ff */
[----:B-1----:R-:W-:-:S04]  /*8f20*/  @P0 SHF.R.U32.HI R9, RZ, R5, R2 ;  /* 0x00000005ff090219 */ /* 0x002fc80000011602 */
[--C-:B------:R-:W-:Y:S01]  /*8f30*/  SHF.R.S32.HI R3, RZ, 0x1f, R9.reuse ;  /* 0x0000001fff037819 */ /* 0x100fe20000011409 */
[----:B------:R-:W-:-:S04]  /*8f40*/  IMAD.MOV.U32 R2, RZ, RZ, R9 ;  /* 0x000000ffff027224 */ /* 0x000fc800078e0009 */
[----:B------:R-:W-:-:S04]  /*8f50*/  IMAD.WIDE.U32 R2, R28, UR4, R2 ;  /* 0x000000041c027c25 */ /* 0x000fc8000f8e0002 */
[----:B--2---:R-:W-:-:S04]  /*8f60*/  IMAD R5, R6, UR4, RZ ;  /* 0x0000000406057c24 */ /* 0x004fc8000f8e02ff */
[----:B------:R-:W-:Y:S01]  /*8f70*/  IMAD R5, R28, UR5, R5 ;  /* 0x000000051c057c24 */ /* 0x000fe2000f8e0205 */
[----:B------:R-:W-:Y:S02]  /*8f80*/  ULDC.64 UR4, c[0x0][0x418] ;  /* 0x0001060000047ab9 */ /* 0x000fe40000000a00 */
[----:B------:R-:W-:Y:S01]  /*8f90*/  LEA R6, P0, R2, UR4, 0x2 ;  /* 0x0000000402067c11 */ /* 0x000fe2000f8010ff */
[----:B------:R-:W-:-:S05]  /*8fa0*/  IMAD.IADD R3, R5, 0x1, R3 ;  /* 0x0000000105037824 */ /* 0x000fca00078e0203 */
[----:B------:R-:W-:-:S05]  /*8fb0*/  LEA.HI.X R7, R2, UR5, R3, 0x2, P0 ;  /* 0x0000000502077c11 */ /* 0x000fca00080f1403 */
[----:B------:R-:W2:Y:S01]  /*8fc0*/  LDG.E R5, desc[UR38][R6.64] ;  /* 0x0000002606057981 */ /* 0x000ea2000c1e1900 */
[----:B------:R-:W-:-:S06]  /*8fd0*/  ULOP3.LUT UR6, UR41, 0x2, URZ, 0xfc, !UPT ;  /* 0x0000000229067892 */ /* 0x000fcc000f8efc3f */
[----:B------:R-:W-:Y:S01]  /*8fe0*/  MOV R10, UR6 ;  /* 0x00000006000a7c02 */ /* 0x000fe20008000f00 */
[----:B------:R-:W-:-:S03]  /*8ff0*/  VIADD R20, R8, 0x1 ;  /* 0x0000000108147836 */ /* 0x000fc60000000000 */
[----:B------:R-:W-:Y:S02]  /*9000*/  ISETP.NE.AND P2, PT, R10, 0x3, PT ;  /* 0x000000030a00780c */ /* 0x000fe40003f45270 */
[----:B------:R-:W-:-:S04]  /*9010*/  ISETP.NE.AND P0, PT, R20, 0x2, PT ;  /* 0x000000021400780c */ /* 0x000fc80003f05270 */
[----:B------:R-:W-:Y:S02]  /*9020*/  SEL R24, RZ, 0x1, P0 ;  /* 0x00000001ff187807 */ /* 0x000fe40000000000 */
[----:B------:R-:W-:Y:S02]  /*9030*/  SEL R20, R20, RZ, P0 ;  /* 0x000000ff14147207 */ /* 0x000fe40000000000 */
[----:B------:R-:W-:Y:S02]  /*9040*/  LOP3.LUT R24, R21, R24, RZ, 0x3c, !PT ;  /* 0x0000001815187212 */ /* 0x000fe400078e3cff */
[----:B--2---:R-:W-:Y:S01]  /*9050*/  SHF.R.S32.HI R25, RZ, 0x1f, R5 ;  /* 0x0000001fff197819 */ /* 0x004fe20000011405 */
[----:B------:R-:W-:Y:S06]  /*9060*/  @!P2 BRA `(.L_x_54) ;  /* 0x000000000004a947 */ /* 0x000fec0003800000 */
[----:B------:R-:W-:Y:S01]  /*9070*/  BPT.TRAP 0x1 ;  /* 0x000000040000795c */ /* 0x000fe20000300000 */
.L_x_54:
[----:B------:R-:W-:Y:S01]  /*9080*/  LEA R7, R20, UR45, 0x3 ;  /* 0x0000002d14077c11 */ /* 0x000fe2000f8e18ff */
[----:B------:R-:W-:Y:S01]  /*9090*/  BSSY B1, `(.L_x_55) ;  /* 0x0000004000017945 */ /* 0x000fe20003800000 */
[----:B------:R-:W-:-:S04]  /*90a0*/  SHF.L.U32 R2, R24, 0x1f, RZ ;  /* 0x0000001f18027819 */ /* 0x000fc800000006ff */
[----:B------:R-:W0:Y:S02]  /*90b0*/  SYNCS.PHASECHK.TRANS64.TRYWAIT P0, [R7+URZ+0x16840], R2 ;  /* 0x01684002070075a7 */ /* 0x000e24000800017f */
[----:B0-----:R-:W-:Y:S05]  /*90c0*/  @!P0 BRA `(.L_x_56) ;  /* 0x00000030000c8947 */ /* 0x001fea0003800000 */
.L_x_131:
[----:B------:R-:W-:Y:S05]  /*90d0*/  BSYNC B1 ;  /* 0x0000000000017941 */ /* 0x000fea0003800000 */
.L_x_55:
[----:B------:R-:W-:Y:S01]  /*90e0*/  ULDC UR4, c[0x0][0x430] ;  /* 0x00010c0000047ab9 */ /* 0x000fe20000000800 */
[----:B------:R-:W-:Y:S01]  /*90f0*/  R2UR UR6, R27 ;  /* 0x000000001b0672ca */ /* 0x000fe200000e0000 */
[----:B------:R-:W-:Y:S01]  /*9100*/  UIADD3 UR4, -UR4, URZ, URZ ;  /* 0x0000003f04047290 */ /* 0x000fe2000fffe13f */
[----:B------:R-:W-:-:S05]  /*9110*/  LOP3.LUT P2, RZ, R29, 0x1, RZ, 0xc0, !PT ;  /* 0x000000011dff7812 */ /* 0x000fca000784c0ff */
[----:B------:R-:W-:Y:S01]  /*9120*/  IMAD R6, R9, UR4, R0 ;  /* 0x0000000409067c24 */ /* 0x000fe2000f8e0200 */
[----:B------:R-:W-:-:S04]  /*9130*/  ULDC.64 UR4, c[0x0][0x300] ;  /* 0x0000c00000047ab9 */ /* 0x000fc80000000a00 */
[----:B------:R-:W-:-:S05]  /*9140*/  SHF.R.S32.HI R23, RZ, 0x1f, R6 ;  /* 0x0000001fff177819 */ /* 0x000fca0000011406 */
[----:B------:R-:W-:-:S04]  /*9150*/  IMAD R3, R23, UR4, RZ ;  /* 0x0000000417037c24 */ /* 0x000fc8000f8e02ff */
[C---:B------:R-:W-:Y:S02]  /*9160*/  IMAD R9, R6.reuse, UR5, R3 ;  /* 0x0000000506097c24 */ /* 0x040fe4000f8e0203 */
[----:B0-----:R-:W-:Y:S01]  /*9170*/  IMAD.WIDE.U32 R2, R6, UR4, RZ ;  /* 0x0000000406027c25 */ /* 0x001fe2000f8e00ff */
[----:B------:R-:W-:-:S03]  /*9180*/  ULDC.64 UR4, c[0x0][0x310] ;  /* 0x0000c40000047ab9 */ /* 0x000fc60000000a00 */
[----:B------:R-:W-:Y:S02]  /*9190*/  IMAD.IADD R3, R3, 0x1, R9 ;  /* 0x0000000103037824 */ /* 0x000fe400078e0209 */
[----:B------:R-:W-:Y:S02]  /*91a0*/  IMAD R10, R25, UR4, RZ ;  /* 0x00000004190a7c24 */ /* 0x000fe4000f8e02ff */
[----:B------:R-:W-:-:S04]  /*91b0*/  IMAD.WIDE.U32 R2, R5, UR4, R2 ;  /* 0x0000000405027c25 */ /* 0x000fc8000f8e0002 */
[----:B------:R-:W-:Y:S01]  /*91c0*/  IMAD R9, R5, UR5, R10 ;  /* 0x0000000505097c24 */ /* 0x000fe2000f8e020a */
[----:B------:R-:W-:-:S03]  /*91d0*/  ULDC.64 UR4, c[0x0][0x308] ;  /* 0x0000c20000047ab9 */ /* 0x000fc60000000a00 */
[----:B------:R-:W-:Y:S02]  /*91e0*/  IMAD.IADD R3, R3, 0x1, R9 ;  /* 0x0000000103037824 */ /* 0x000fe400078e0209 */
[----:B------:R-:W-:Y:S01]  /*91f0*/  IMAD.U32 R9, RZ, RZ, UR4 ;  /* 0x00000004ff097e24 */ /* 0x000fe2000f8e00ff */
[----:B------:R-:W-:-:S03]  /*9200*/  UIMAD UR4, UR6, UR4, URZ ;  /* 0x00000004060472a4 */ /* 0x000fc6000f8e023f */
[----:B------:R-:W-:Y:S01]  /*9210*/  IMAD.WIDE.U32 R2, R9, UR42, R2 ;  /* 0x0000002a09027c25 */ /* 0x000fe2000f8e0002 */
[----:B------:R-:W-:Y:S01]  /*9220*/  UIMAD UR4, UR42, UR5, UR4 ;  /* 0x000000052a0472a4 */ /* 0x000fe2000f8e0204 */
[----:B------:R-:W-:Y:S02]  /*9230*/  ULDC.64 UR6, c[0x0][0x2e8] ;  /* 0x0000ba0000067ab9 */ /* 0x000fe40000000a00 */
[----:B------:R-:W-:Y:S01]  /*9240*/  IMAD R9, R20, 0x2000, R22 ;  /* 0x0000200014097824 */ /* 0x000fe200078e0216 */
[----:B------:R-:W-:Y:S02]  /*9250*/  LEA R10, P0, R2, UR6, 0x1 ;  /* 0x00000006020a7c11 */ /* 0x000fe4000f8008ff */
[----:B------:R-:W-:Y:S01]  /*9260*/  IADD3 R19, R3, UR4, RZ ;  /* 0x0000000403137c10 */ /* 0x000fe2000fffe0ff */
[----:B------:R-:W-:-:S03]  /*9270*/  UMOV UR4, 0xffffffff ;  /* 0xffffffff00047882 */ /* 0x000fc60000000000 */
[----:B------:R-:W-:Y:S01]  /*9280*/  LEA.HI.X R19, R2, UR7, R19, 0x1, P0 ;  /* 0x0000000702137c11 */ /* 0x000fe200080f0c13 */
[----:B------:R-:W-:Y:S06]  /*9290*/  BRA.DIV UR4, `(.L_x_57) ;  /* 0x0000002e04ac7947 */ /* 0x000fec000b800000 */
[----:B------:R-:W0:Y:S01]  /*92a0*/  SHFL.IDX PT, R2, R10, RZ, 0x181f ;  /* 0x00181fff0a027589 */ /* 0x000e2200000e0000 */
[----:B------:R-:W-:Y:S01]  /*92b0*/  IMAD.SHL.U32 R11, R16, 0x2, RZ ;  /* 0x00000002100b7824 */ /* 0x000fe200078e00ff */
[----:B------:R-:W-:Y:S02]  /*92c0*/  LEA R9, R9, UR45, 0x1 ;  /* 0x0000002d09097c11 */ /* 0x000fe4000f8e08ff */
[----:B------:R-:W1:Y:S04]  /*92d0*/  SHFL.IDX PT, R3, R19, RZ, 0x181f ;  /* 0x00181fff13037589 */ /* 0x000e6800000e0000 */
[----:B------:R-:W-:Y:S01]  /*92e0*/  SHFL.IDX PT, R14, R10, 0x7, 0x181f ;  /* 0x00f81f000a0e7f89 */ /* 0x000fe200000e0000 */
[----:B0-----:R-:W-:-:S05]  /*92f0*/  IADD3 R2, P0, R2, R11, RZ ;  /* 0x0000000b02027210 */ /* 0x001fca0007f1e0ff */
[----:B-1----:R-:W-:-:S05]  /*9300*/  IMAD.X R3, RZ, RZ, R3, P0 ;  /* 0x000000ffff037224 */ /* 0x002fca00000e0603 */
[----:B------:R0:W-:Y:S04]  /*9310*/  LDGSTS.E.BYPASS.LTC128B.128 [R9+0xe400], desc[UR38][R2.64], !P2 ;  /* 0x0e40000002097fae */ /* 0x0001e8000d101d66 */
[----:B0-----:R-:W0:Y:S04]  /*9320*/  SHFL.IDX PT, R2, R10, 0x1, 0x181f ;  /* 0x00381f000a027f89 */ /* 0x001e2800000e0000 */
[----:B------:R-:W1:Y:S01]  /*9330*/  SHFL.IDX PT, R3, R19, 0x1, 0x181f ;  /* 0x00381f0013037f89 */ /* 0x000e6200000e0000 */
[----:B0-----:R-:W-:-:S05]  /*9340*/  IADD3 R2, P0, R2, R11, RZ ;  /* 0x0000000b02027210 */ /* 0x001fca0007f1e0ff */
[----:B-1----:R-:W-:-:S05]  /*9350*/  IMAD.X R3, RZ, RZ, R3, P0 ;  /* 0x000000ffff037224 */ /* 0x002fca00000e0603 */
[----:B------:R0:W-:Y:S04]  /*9360*/  LDGSTS.E.BYPASS.LTC128B.128 [R9+0xec00], desc[UR38][R2.64], !P2 ;  /* 0x0ec0000002097fae */ /* 0x0001e8000d101d66 */
[----:B0-----:R-:W0:Y:S04]  /*9370*/  SHFL.IDX PT, R2, R10, 0x2, 0x181f ;  /* 0x00581f000a027f89 */ /* 0x001e2800000e0000 */
[----:B------:R-:W1:Y:S01]  /*9380*/  SHFL.IDX PT, R3, R19, 0x2, 0x181f ;  /* 0x00581f0013037f89 */ /* 0x000e6200000e0000 */
[----:B0-----:R-:W-:-:S04]  /*9390*/  IADD3 R2, P0, R2, R11, RZ ;  /* 0x0000000b02027210 */ /* 0x001fc80007f1e0ff */
[----:B-1----:R-:W-:-:S05]  /*93a0*/  IADD3.X R3, RZ, R3, RZ, P0, !PT ;  /* 0x00000003ff037210 */ /* 0x002fca00007fe4ff */
        /* <DEDUP_REMOVED lines=17> */
[----:B------:R-:W1:Y:S04]  /*94c0*/  SHFL.IDX PT, R3, R19, 0x6, 0x181f ;  /* 0x00d81f0013037f89 */ /* 0x000e6800000e0000 */
[----:B------:R-:W2:Y:S01]  /*94d0*/  SHFL.IDX PT, R19, R19, 0x7, 0x181f ;  /* 0x00f81f0013137f89 */ /* 0x000ea200000e0000 */
[----:B0-----:R-:W-:-:S05]  /*94e0*/  IADD3 R2, P0, R2, R11, RZ ;  /* 0x0000000b02027210 */ /* 0x001fca0007f1e0ff */
[----:B-1----:R-:W-:-:S05]  /*94f0*/  IMAD.X R3, RZ, RZ, R3, P0 ;  /* 0x000000ffff037224 */ /* 0x002fca00000e0603 */
[----:B--2---:R0:W-:Y:S03]  /*9500*/  LDGSTS.E.BYPASS.LTC128B.128 [R9+0x11400], desc[UR38][R2.64], !P2 ;  /* 0x1140000002097fae */ /* 0x0041e6000d101d66 */
.L_x_149:
[----:B0-----:R-:W-:-:S04]  /*9510*/  SHF.L.U32 R2, R16, 0x1, RZ ;  /* 0x0000000110027819 */ /* 0x001fc800000006ff */
[----:B------:R-:W-:-:S05]  /*9520*/  IADD3 R2, P0, R14, R2, RZ ;  /* 0x000000020e027210 */ /* 0x000fca0007f1e0ff */
[----:B------:R-:W-:Y:S01]  /*9530*/  IMAD.X R3, RZ, RZ, R19, P0 ;  /* 0x000000ffff037224 */ /* 0x000fe200000e0613 */
[----:B------:R-:W-:-:S04]  /*9540*/  PLOP3.LUT P0, PT, PT, PT, PT, 0x80, 0x0 ;  /* 0x000000000000781c */ /* 0x000fc80003f0f070 */
[----:B------:R-:W-:Y:S01]  /*9550*/  @!PT LDS RZ, [RZ] ;  /* 0x00000000fffff984 */ /* 0x000fe20000000800 */
[----:B------:R-:W-:Y:S01]  /*9560*/  @!PT LDS RZ, [RZ] ;  /* 0x00000000fffff984 */ /* 0x000fe20000000800 */
[----:B------:R-:W-:Y:S01]  /*9570*/  @!PT LDS RZ, [RZ] ;  /* 0x00000000fffff984 */ /* 0x000fe20000000800 */
[----:B------:R0:W-:Y:S01]  /*9580*/  LDGSTS.E.BYPASS.LTC128B.128 [R9+0x11c00], desc[UR38][R2.64], !P2 ;  /* 0x11c0000002097fae */ /* 0x0001e2000d101d66 */
[----:B------:R-:W-:-:S08]  /*9590*/  NOP ;  /* 0x0000000000007918 */ /* 0x000fd00000000000 */
.L_x_58:
[----:B------:R-:W-:Y:S02]  /*95a0*/  PLOP3.LUT P2, PT, P2, P0, PT, 0xa2, 0x0 ;  /* 0x000000000000781c */ /* 0x000fe40001741472 */
[----:B------:R-:W-:-:S08]  /*95b0*/  @P0 R2UR P2, UR4, R7 ;  /* 0x00000000070402ca */ /* 0x000fd00000040000 */
[----:B------:R-:W-:-:S05]  /*95c0*/  @P0 PLOP3.LUT P0, PT, P2, PT, PT, 0x80, 0x0 ;  /* 0x000000000000081c */ /* 0x000fca000170f070 */
[----:B------:R-:W-:Y:S01]  /*95d0*/  @!P2 SYNCS.ARRIVE.TRANS64.RED.A0T1 RZ, [UR4+0x16830], RZ ;  /* 0x016830ffffffa9a7 */ /* 0x000fe20008200404 */
[----:B------:R-:W-:Y:S07]  /*95e0*/  @!P2 ARRIVES.LDGSTSBAR.64.TRANSCNT [UR4+0x16830] ;  /* 0x01683000ff00a9b0 */ /* 0x000fee0008000a84 */
[----:B------:R-:W-:Y:S05]  /*95f0*/  @P0 BRA.U.ANY `(.L_x_58) ;  /* 0xfffffffd00e80947 */ /* 0x000fea000393ffff */
[----:B------:R-:W-:Y:S01]  /*9600*/  NOP ;  /* 0x0000000000007918 */ /* 0x000fe20000000000 */
[----:B------:R-:W-:-:S06]  /*9610*/  ULOP3.LUT UR5, UR41, 0x2, URZ, 0xfc, !UPT ;  /* 0x0000000229057892 */ /* 0x000fcc000f8efc3f */
[----:B0-----:R-:W-:-:S05]  /*9620*/  IMAD.U32 R2, RZ, RZ, UR5 ;  /* 0x00000005ff027e24 */ /* 0x001fca000f8e00ff */
[----:B------:R-:W-:-:S13]  /*9630*/  ISETP.NE.AND P3, PT, R2, 0x3, PT ;  /* 0x000000030200780c */ /* 0x000fda0003f65270 */
[----:B------:R-:W-:Y:S05]  /*9640*/  @!P3 BRA `(.L_x_59) ;  /* 0x000000000004b947 */ /* 0x000fea0003800000 */
[----:B------:R-:W-:Y:S01]  /*9650*/  BPT.TRAP 0x1 ;  /* 0x000000040000795c */ /* 0x000fe20000300000 */
.L_x_59:
[----:B------:R0:W-:Y:S01]  /*9660*/  SYNCS.ARRIVE.TRANS64.A1T0 RZ, [R7+URZ+0x16830], RZ ;  /* 0x016830ff07ff79a7 */ /* 0x0001e2000810003f */
[----:B------:R-:W-:Y:S05]  /*9670*/  @!P3 BRA `(.L_x_60) ;  /* 0x000000000004b947 */ /* 0x000fea0003800000 */
[----:B------:R-:W-:Y:S01]  /*9680*/  BPT.TRAP 0x1 ;  /* 0x000000040000795c */ /* 0x000fe20000300000 */
.L_x_60:
[----:B------:R-:W-:Y:S01]  /*9690*/  SHF.L.U32 R2, R21, 0x1f, RZ ;  /* 0x0000001f15027819 */ /* 0x000fe200000006ff */
[----:B------:R-:W-:Y:S01]  /*96a0*/  BSSY B1, `(.L_x_61) ;  /* 0x0000004000017945 */ /* 0x000fe20003800000 */
[----:B0-----:R-:W-:-:S04]  /*96b0*/  LEA R7, R8, UR45, 0x3 ;  /* 0x0000002d08077c11 */ /* 0x001fc8000f8e18ff */
[----:B------:R-:W0:Y:S02]  /*96c0*/  SYNCS.PHASECHK.TRANS64.TRYWAIT P0, [R7+URZ+0x16860], R2 ;  /* 0x01686002070075a7 */ /* 0x000e24000800017f */
[----:B0-----:R-:W-:Y:S05]  /*96d0*/  @!P0 BRA `(.L_x_62) ;  /* 0x0000003000fc8947 */ /* 0x001fea0003800000 */
.L_x_150:
[----:B------:R-:W-:Y:S05]  /*96e0*/  BSYNC B1 ;  /* 0x0000000000017941 */ /* 0x000fea0003800000 */
.L_x_61:
[----:B------:R-:W-:Y:S01]  /*96f0*/  UMOV UR4, 0xffffffff ;  /* 0xffffffff00047882 */ /* 0x000fe20000000000 */
[----:B------:R-:W-:Y:S02]  /*9700*/  IMAD R8, R8, 0x2000, R22 ;  /* 0x0000200008087824 */ /* 0x000fe400078e0216 */
[----:B------:R-:W-:Y:S01]  /*9710*/  IMAD.SHL.U32 R19, R16, 0x2, RZ ;  /* 0x0000000210137824 */ /* 0x000fe200078e00ff */
[----:B------:R-:W-:Y:S06]  /*9720*/  BRA.DIV UR4, `(.L_x_63) ;  /* 0x0000003204fc7947 */ /* 0x000fec000b800000 */
[----:B------:R-:W0:Y:S01]  /*9730*/  SHFL.IDX PT, R14, R17, RZ, 0x181f ;  /* 0x00181fff110e7589 */ /* 0x000e2200000e0000 */
[----:B------:R-:W-:Y:S02]  /*9740*/  ISETP.LT.OR P0, PT, R4, 0x1, P1 ;  /* 0x000000010400780c */ /* 0x000fe40000f01670 */
[----:B------:R-:W-:Y:S01]  /*9750*/  LEA R8, R8, UR45, 0x1 ;  /* 0x0000002d08087c11 */ /* 0x000fe2000f8e08ff */
[----:B------:R-:W1:Y:S04]  /*9760*/  SHFL.IDX PT, R3, R18, RZ, 0x181f ;  /* 0x00181fff12037589 */ /* 0x000e6800000e0000 */
[----:B------:R-:W2:Y:S04]  /*9770*/  SHFL.IDX PT, R11, R17, 0x1, 0x181f ;  /* 0x00381f00110b7f89 */ /* 0x000ea800000e0000 */
[----:B------:R-:W3:Y:S04]  /*9780*/  SHFL.IDX PT, R9, R18, 0x1, 0x181f ;  /* 0x00381f0012097f89 */ /* 0x000ee800000e0000 */
[----:B------:R-:W4:Y:S04]  /*9790*/  SHFL.IDX PT, R12, R17, 0x2, 0x181f ;  /* 0x00581f00110c7f89 */ /* 0x000f2800000e0000 */
[----:B------:R-:W5:Y:S01]  /*97a0*/  SHFL.IDX PT, R10, R18, 0x2, 0x181f ;  /* 0x00581f00120a7f89 */ /* 0x000f6200000e0000 */
[----:B0-----:R-:W-:-:S03]  /*97b0*/  IADD3 R2, P2, R14, R19, RZ ;  /* 0x000000130e027210 */ /* 0x001fc60007f5e0ff */
[----:B------:R-:W-:Y:S01]  /*97c0*/  SHFL.IDX PT, R14, R17, 0x7, 0x181f ;  /* 0x00f81f00110e7f89 */ /* 0x000fe200000e0000 */
[----:B-1----:R-:W-:-:S05]  /*97d0*/  IADD3.X R3, RZ, R3, RZ, P2, !PT ;  /* 0x00000003ff037210 */ /* 0x002fca00017fe4ff */
[----:B------:R2:W-:Y:S01]  /*97e0*/  LDGSTS.E.BYPASS.LTC128B.128 [R8+0x400], desc[UR38][R2.64], !P0 ;  /* 0x0040000002087fae */ /* 0x0005e2000c101d66 */
[C---:B------:R-:W-:Y:S02]  /*97f0*/  ISETP.LT.OR P0, PT, R4.reuse, 0x11, P1 ;  /* 0x000000110400780c */ /* 0x040fe40000f01670 */
[----:B--2---:R-:W-:Y:S02]  /*9800*/  IADD3 R2, P2, R11, R19, RZ ;  /* 0x000000130b027210 */ /* 0x004fe40007f5e0ff */
[----:B------:R-:W0:Y:S03]  /*9810*/  SHFL.IDX PT, R11, R17, 0x3, 0x181f ;  /* 0x00781f00110b7f89 */ /* 0x000e2600000e0000 */
[----:B---3--:R-:W-:Y:S02]  /*9820*/  IMAD.X R3, RZ, RZ, R9, P2 ;  /* 0x000000ffff037224 */ /* 0x008fe400010e0609 */
[----:B------:R-:W1:Y:S04]  /*9830*/  SHFL.IDX PT, R9, R18, 0x3, 0x181f ;  /* 0x00781f0012097f89 */ /* 0x000e6800000e0000 */
[----:B------:R4:W-:Y:S01]  /*9840*/  LDGSTS.E.BYPASS.LTC128B.128 [R8+0xc00], desc[UR38][R2.64], !P0 ;  /* 0x00c0000002087fae */ /* 0x0009e2000c101d66 */
[----:B------:R-:W-:-:S02]  /*9850*/  ISETP.LT.OR P0, PT, R4, 0x21, P1 ;  /* 0x000000210400780c */ /* 0x000fc40000f01670 */
[----:B----4-:R-:W-:Y:S02]  /*9860*/  IADD3 R2, P2, R12, R19, RZ ;  /* 0x000000130c027210 */ /* 0x010fe40007f5e0ff */
[----:B------:R-:W2:Y:S03]  /*9870*/  SHFL.IDX PT, R12, R17, 0x4, 0x181f ;  /* 0x00981f00110c7f89 */ /* 0x000ea600000e0000 */
[----:B-----5:R-:W-:Y:S02]  /*9880*/  IMAD.X R3, RZ, RZ, R10, P2 ;  /* 0x000000ffff037224 */ /* 0x020fe400010e060a */
[----:B------:R-:W3:Y:S04]  /*9890*/  SHFL.IDX PT, R10, R18, 0x4, 0x181f ;  /* 0x00981f00120a7f89 */ /* 0x000ee800000e0000 */
[----:B------:R0:W-:Y:S01]  /*98a0*/  LDGSTS.E.BYPASS.LTC128B.128 [R8+0x1400], desc[UR38][R2.64], !P0 ;  /* 0x0140000002087fae */ /* 0x0001e2000c101d66 */
[----:B------:R-:W-:-:S02]  /*98b0*/  ISETP.LT.OR P0, PT, R4, 0x31, P1 ;  /* 0x000000310400780c */ /* 0x000fc40000f01670 */
[----:B0-----:R-:W-:Y:S02]  /*98c0*/  IADD3 R2, P2, R11, R19, RZ ;  /* 0x000000130b027210 */ /* 0x001fe40007f5e0ff */
[----:B------:R-:W0:Y:S03]  /*98d0*/  SHFL.IDX PT, R11, R17, 0x5, 0x181f ;  /* 0x00b81f00110b7f89 */ /* 0x000e2600000e0000 */
[----:B-1----:R-:W-:Y:S02]  /*98e0*/  IMAD.X R3, RZ, RZ, R9, P2 ;  /* 0x000000ffff037224 */ /* 0x002fe400010e0609 */
[----:B------:R-:W1:Y:S04]  /*98f0*/  SHFL.IDX PT, R9, R18, 0x5, 0x181f ;  /* 0x00b81f0012097f89 */ /* 0x000e6800000e0000 */
[----:B------:R2:W-:Y:S01]  /*9900*/  LDGSTS.E.BYPASS.LTC128B.128 [R8+0x1c00], desc[UR38][R2.64], !P0 ;  /* 0x01c0000002087fae */ /* 0x0005e2000c101d66 */
[----:B------:R-:W-:-:S02]  /*9910*/  ISETP.LT.OR P0, PT, R4, 0x41, P1 ;  /* 0x000000410400780c */ /* 0x000fc40000f01670 */
[----:B--2---:R-:W-:Y:S02]  /*9920*/  IADD3 R2, P2, R12, R19, RZ ;  /* 0x000000130c027210 */ /* 0x004fe40007f5e0ff */
[----:B------:R-:W2:Y:S03]  /*9930*/  SHFL.IDX PT, R12, R17, 0x6, 0x181f ;  /* 0x00d81f00110c7f89 */ /* 0x000ea600000e0000 */
[----:B---3--:R-:W-:Y:S02]  /*9940*/  IMAD.X R3, RZ, RZ, R10, P2 ;  /* 0x000000ffff037224 */ /* 0x008fe400010e060a */
[----:B------:R-:W3:Y:S04]  /*9950*/  SHFL.IDX PT, R10, R18, 0x6, 0x181f ;  /* 0x00d81f00120a7f89 */ /* 0x000ee800000e0000 */
[----:B------:R0:W-:Y:S01]  /*9960*/  LDGSTS.E.BYPASS.LTC128B.128 [R8+0x2400], desc[UR38][R2.64], !P0 ;  /* 0x0240000002087fae */ /* 0x0001e2000c101d66 */
[----:B------:R-:W-:-:S03]  /*9970*/  ISETP.LT.OR P0, PT, R4, 0x51, P1 ;  /* 0x000000510400780c */ /* 0x000fc60000f01670 */
[----:B------:R-:W4:Y:S01]  /*9980*/  SHFL.IDX PT, R18, R18, 0x7, 0x181f ;  /* 0x00f81f0012127f89 */ /* 0x000f2200000e0000 */
[----:B0-----:R-:W-:-:S04]  /*9990*/  IADD3 R2, P2, R11, R19, RZ ;  /* 0x000000130b027210 */ /* 0x001fc80007f5e0ff */
[----:B-1----:R-:W-:-:S05]  /*99a0*/  IADD3.X R3, RZ, R9, RZ, P2, !PT ;  /* 0x00000009ff037210 */ /* 0x002fca00017fe4ff */
[----:B------:R2:W-:Y:S01]  /*99b0*/  LDGSTS.E.BYPASS.LTC128B.128 [R8+0x2c00], desc[UR38][R2.64], !P0 ;  /* 0x02c0000002087fae */ /* 0x0005e2000c101d66 */
[----:B------:R-:W-:Y:S02]  /*99c0*/  ISETP.LT.OR P0, PT, R4, 0x61, P1 ;  /* 0x000000610400780c */ /* 0x000fe40000f01670 */
[----:B--2---:R-:W-:-:S05]  /*99d0*/  IADD3 R2, P2, R12, R19, RZ ;  /* 0x000000130c027210 */ /* 0x004fca0007f5e0ff */
[----:B---3--:R-:W-:-:S06]  /*99e0*/  IMAD.X R3, RZ, RZ, R10, P2 ;  /* 0x000000ffff037224 */ /* 0x008fcc00010e060a */
[----:B----4-:R0:W-:Y:S02]  /*99f0*/  LDGSTS.E.BYPASS.LTC128B.128 [R8+0x3400], desc[UR38][R2.64], !P0 ;  /* 0x0340000002087fae */ /* 0x0101e4000c101d66 */
.L_x_168:
[----:B------:R-:W-:Y:S01]  /*9a00*/  ISETP.LT.OR P0, PT, R4, 0x71, P1 ;  /* 0x000000710400780c */ /* 0x000fe20000f01670 */
[----:B------:R-:W-:Y:S01]  /*9a10*/  ULDC.64 UR4, c[0x0][0x328] ;  /* 0x0000ca0000047ab9 */ /* 0x000fe20000000a00 */
[----:B0-----:R-:W-:Y:S01]  /*9a20*/  IADD3 R2, P2, R14, R19, RZ ;  /* 0x000000130e027210 */ /* 0x001fe20007f5e0ff */
[----:B------:R-:W-:-:S04]  /*9a30*/  IMAD R23, R23, UR4, RZ ;  /* 0x0000000417177c24 */ /* 0x000fc8000f8e02ff */
[----:B------:R-:W-:Y:S02]  /*9a40*/  IMAD.X R3, RZ, RZ, R18, P2 ;  /* 0x000000ffff037224 */ /* 0x000fe400010e0612 */
[----:B------:R-:W-:-:S04]  /*9a50*/  IMAD R23, R6, UR5, R23 ;  /* 0x0000000506177c24 */ /* 0x000fc8000f8e0217 */
[----:B------:R-:W-:Y:S01]  /*9a60*/  @!PT LDS RZ, [RZ] ;  /* 0x00000000fffff984 */ /* 0x000fe20000000800 */
[----:B------:R-:W-:Y:S01]  /*9a70*/  @!PT LDS RZ, [RZ] ;  /* 0x00000000fffff984 */ /* 0x000fe20000000800 */
[----:B------:R-:W-:Y:S01]  /*9a80*/  @!PT LDS RZ, [RZ] ;  /* 0x00000000fffff984 */ /* 0x000fe20000000800 */
[----:B------:R0:W-:Y:S01]  /*9a90*/  LDGSTS.E.BYPASS.LTC128B.128 [R8+0x3c00], desc[UR38][R2.64], !P0 ;  /* 0x03c0000002087fae */ /* 0x0001e2000c101d66 */
[----:B------:R-:W-:Y:S01]  /*9aa0*/  PLOP3.LUT P0, PT, PT, PT, PT, 0x80, 0x0 ;  /* 0x000000000000781c */ /* 0x000fe20003f0f070 */
[----:B------:R-:W-:Y:S01]  /*9ab0*/  NOP ;  /* 0x0000000000007918 */ /* 0x000fe20000000000 */
[----:B0-----:R-:W-:Y:S01]  /*9ac0*/  IMAD.WIDE.U32 R2, R6, UR4, RZ ;  /* 0x0000000406027c25 */ /* 0x001fe2000f8e00ff */
[----:B------:R-:W-:-:S03]  /*9ad0*/  ULDC.64 UR4, c[0x0][0x338] ;  /* 0x0000ce0000047ab9 */ /* 0x000fc60000000a00 */
[----:B------:R-:W-:Y:S02]  /*9ae0*/  IMAD.IADD R3, R3, 0x1, R23 ;  /* 0x0000000103037824 */ /* 0x000fe400078e0217 */
[----:B------:R-:W-:Y:S02]  /*9af0*/  IMAD R6, R25, UR4, RZ ;  /* 0x0000000419067c24 */ /* 0x000fe4000f8e02ff */
[----:B------:R-:W-:-:S04]  /*9b00*/  IMAD.WIDE.U32 R2, R5, UR4, R2 ;  /* 0x0000000405027c25 */ /* 0x000fc8000f8e0002 */
[----:B------:R-:W-:-:S04]  /*9b10*/  IMAD R9, R5, UR5, R6 ;  /* 0x0000000505097c24 */ /* 0x000fc8000f8e0206 */
[----:B------:R-:W-:-:S07]  /*9b20*/  IMAD.IADD R19, R3, 0x1, R9 ;  /* 0x0000000103137824 */ /* 0x000fce00078e0209 */
.L_x_64:
        /* <DEDUP_REMOVED lines=8> */
[----:B------:R-:W-:-:S04]  /*9bb0*/  MOV R5, UR5 ;  /* 0x0000000500057c02 */ /* 0x000fc80008000f00 */
[----:B------:R-:W-:-:S13]  /*9bc0*/  ISETP.NE.AND P3, PT, R5, 0x3, PT ;  /* 0x000000030500780c */ /* 0x000fda0003f65270 */
[----:B------:R-:W-:Y:S05]  /*9bd0*/  @!P3 BRA `(.L_x_65) ;  /* 0x000000000004b947 */ /* 0x000fea0003800000 */
[----:B------:R-:W-:Y:S01]  /*9be0*/  BPT.TRAP 0x1 ;  /* 0x000000040000795c */ /* 0x000fe20000300000 */
.L_x_65:
[----:B------:R-:W-:Y:S01]  /*9bf0*/  R2UR UR4, R27 ;  /* 0x000000001b0472ca */ /* 0x000fe200000e0000 */
[----:B------:R-:W-:Y:S01]  /*9c00*/  ULDC.64 UR6, c[0x0][0x330] ;  /* 0x0000cc0000067ab9 */ /* 0x000fe20000000a00 */
[----:B------:R-:W-:Y:S01]  /*9c10*/  VIADD R26, R26, 0xffffffff ;  /* 0xffffffff1a1a7836 */ /* 0x000fe20000000000 */
[----:B------:R0:W-:Y:S01]  /*9c20*/  SYNCS.ARRIVE.TRANS64.A1T0 RZ, [R7+URZ+0x16850], RZ ;  /* 0x016850ff07ff79a7 */ /* 0x0001e2000810003f */
[----:B------:R-:W-:Y:S01]  /*9c30*/  IMAD.U32 R3, RZ, RZ, UR6 ;  /* 0x00000006ff037e24 */ /* 0x000fe2000f8e00ff */
[----:B------:R-:W-:Y:S01]  /*9c40*/  IADD3 R4, R4, 0x80, RZ ;  /* 0x0000008004047810 */ /* 0x000fe20007ffe0ff */
[----:B------:R-:W-:Y:S01]  /*9c50*/  IMAD.MOV.U32 R18, RZ, RZ, R2 ;  /* 0x000000ffff127224 */ /* 0x000fe200078e0002 */
[----:B------:R-:W-:Y:S01]  /*9c60*/  ISETP.GT.AND P0, PT, R26, UR48, PT ;  /* 0x000000301a007c0c */ /* 0x000fe2000bf04270 */
[----:B------:R-:W-:Y:S02]  /*9c70*/  VIADD R0, R0, 0xffffff80 ;  /* 0xffffff8000007836 */ /* 0x000fe40000000000 */
[----:B------:R-:W-:-:S03]  /*9c80*/  IMAD.WIDE.U32 R18, R3, UR42, R18 ;  /* 0x0000002a03127c25 */ /* 0x000fc6000f8e0012 */
[----:B------:R-:W-:Y:S01]  /*9c90*/  UIMAD UR4, UR4, UR6, URZ ;  /* 0x00000006040472a4 */ /* 0x000fe2000f8e023f */
[----:B------:R-:W-:Y:S02]  /*9ca0*/  IMAD.MOV.U32 R8, RZ, RZ, R20 ;  /* 0x000000ffff087224 */ /* 0x000fe400078e0014 */
[----:B------:R-:W-:Y:S01]  /*9cb0*/  IMAD.MOV.U32 R21, RZ, RZ, R24 ;  /* 0x000000ffff157224 */ /* 0x000fe200078e0018 */
[----:B------:R-:W-:-:S03]  /*9cc0*/  UIMAD UR4, UR42, UR7, UR4 ;  /* 0x000000072a0472a4 */ /* 0x000fc6000f8e0204 */
[----:B------:R-:W-:Y:S02]  /*9cd0*/  ULDC.64 UR6, c[0x0][0x318] ;  /* 0x0000c60000067ab9 */ /* 0x000fe40000000a00 */
[----:B------:R-:W-:Y:S01]  /*9ce0*/  LEA R17, P2, R18, UR6, 0x1 ;  /* 0x0000000612117c11 */ /* 0x000fe2000f8408ff */
[----:B------:R-:W-:-:S05]  /*9cf0*/  VIADD R3, R19, UR4 ;  /* 0x0000000413037c36 */ /* 0x000fca0008000000 */
[----:B------:R-:W-:Y:S01]  /*9d00*/  LEA.HI.X R18, R18, UR7, R3, 0x1, P2 ;  /* 0x0000000712127c11 */ /* 0x000fe200090f0c03 */
[----:B0-----:R-:W-:Y:S06]  /*9d10*/  @P0 BRA `(.L_x_66) ;  /* 0xfffffff000600947 */ /* 0x001fec000383ffff */
[----:B------:R-:W-:Y:S05]  /*9d20*/  BSYNC B0 ;  /* 0x0000000000007941 */ /* 0x000fea0003800000 */
.L_x_53:
[----:B------:R-:W-:-:S06]  /*9d30*/  ULOP3.LUT UR4, UR41, 0x2, URZ, 0xfc, !UPT ;  /* 0x0000000229047892 */ /* 0x000fcc000f8efc3f */
[----:B0-----:R-:W-:-:S05]  /*9d40*/  IMAD.U32 R0, RZ, RZ, UR4 ;  /* 0x00000004ff007e24 */ /* 0x001fca000f8e00ff */
[----:B------:R-:W-:-:S13]  /*9d50*/  ISETP.NE.AND P0, PT, R0, 0x3, PT ;  /* 0x000000030000780c */ /* 0x000fda0003f05270 */
[----:B------:R-:W-:Y:S05]  /*9d60*/  @!P0 BRA `(.L_x_67) ;  /* 0x0000000000048947 */ /* 0x000fea0003800000 */
[----:B------:R-:W-:Y:S01]  /*9d70*/  BPT.TRAP 0x1 ;  /* 0x000000040000795c */ /* 0x000fe20000300000 */
.L_x_67:
[----:B------:R-:W-:Y:S01]  /*9d80*/  LEA R0, R20, UR45, 0x3 ;  /* 0x0000002d14007c11 */ /* 0x000fe2000f8e18ff */
[----:B------:R-:W0:Y:S01]  /*9d90*/  S2R R2, SR_TID.X ;  /* 0x0000000000027919 */ /* 0x000e220000002100 */
[----:B------:R-:W-:Y:S01]  /*9da0*/  SHF.L.U32 R3, R24, 0x1f, RZ ;  /* 0x0000001f18037819 */ /* 0x000fe200000006ff */
[----:B------:R-:W-:Y:S01]  /*9db0*/  BSSY B0, `(.L_x_68) ;  /* 0x0000009000007945 */ /* 0x000fe20003800000 */
[----:B------:R-:W-:Y:S01]  /*9dc0*/  MOV R5, 0xffffff80 ;  /* 0xffffff8000057802 */ /* 0x000fe20000000f00 */
[----:B------:R-:W-:Y:S01]  /*9dd0*/  IMAD R4, R20, 0x2000, R22 ;  /* 0x0000200014047824 */ /* 0x000fe200078e0216 */
[----:B------:R-:W1:Y:S03]  /*9de0*/  SYNCS.PHASECHK.TRANS64.TRYWAIT P0, [R0+URZ+0x16860], R3 ;  /* 0x01686003000075a7 */ /* 0x000e66000800017f */
[----:B------:R-:W-:Y:S01]  /*9df0*/  IMAD R5, R26, R5, UR43 ;  /* 0x0000002b1a057e24 */ /* 0x000fe2000f8e0205 */
[----:B0-----:R-:W-:-:S04]  /*9e00*/  LOP3.LUT R2, R2, 0x7f, RZ, 0xc0, !PT ;  /* 0x0000007f02027812 */ /* 0x001fc800078ec0ff */
[----:B------:R-:W-:-:S05]  /*9e10*/  SHF.R.U32.HI R2, RZ, 0x3, R2 ;  /* 0x00000003ff027819 */ /* 0x000fca0000011602 */
[----:B------:R-:W-:Y:S01]  /*9e20*/  IMAD.IADD R5, R5, 0x1, -R2 ;  /* 0x0000000105057824 */ /* 0x000fe200078e0a02 */
[----:B-1----:R-:W-:Y:S06]  /*9e30*/  @!P0 BRA `(.L_x_69) ;  /* 0x0000003400848947 */ /* 0x002fec0003800000 */
.L_x_169:
[----:B------:R-:W-:Y:S05]  /*9e40*/  BSYNC B0 ;  /* 0x0000000000007941 */ /* 0x000fea0003800000 */
.L_x_68:
[----:B------:R-:W-:Y:S02]  /*9e50*/  ULDC UR4, c[0x0][0x2f4] ;  /* 0x0000bd0000047ab9 */ /* 0x000fe40000000800 */
[----:B------:R-:W-:Y:S01]  /*9e60*/  ISETP.GE.AND P0, PT, R16, UR4, PT ;  /* 0x0000000410007c0c */ /* 0x000fe2000bf06270 */
[----:B------:R-:W-:-:S03]  /*9e70*/  UMOV UR4, 0xffffffff ;  /* 0xffffffff00047882 */ /* 0x000fc60000000000 */
[----:B------:R-:W-:Y:S09]  /*9e80*/  BRA.DIV UR4, `(.L_x_70) ;  /* 0x0000003604847947 */ /* 0x000ff2000b800000 */
[----:B------:R-:W1:Y:S01]  /*9e90*/  SHFL.IDX PT, R14, R17, RZ, 0x181f ;  /* 0x00181fff110e7589 */ /* 0x000e6200000e0000 */
[----:B------:R-:W-:Y:S01]  /*9ea0*/  IMAD.SHL.U32 R16, R16, 0x2, RZ ;  /* 0x0000000210107824 */ /* 0x000fe200078e00ff */
[C---:B------:R-:W-:Y:S02]  /*9eb0*/  ISETP.LT.OR P3, PT, R5.reuse, 0x1, P0 ;  /* 0x000000010500780c */ /* 0x040fe40000761670 */
[----:B------:R-:W2:Y:S01]  /*9ec0*/  SHFL.IDX PT, R9, R17, 0x1, 0x181f ;  /* 0x00381f0011097f89 */ /* 0x000ea200000e0000 */
[C---:B------:R-:W-:Y:S02]  /*9ed0*/  ISETP.LT.OR P2, PT, R5.reuse, 0x11, P0 ;  /* 0x000000110500780c */ /* 0x040fe40000741670 */
[----:B------:R-:W-:Y:S01]  /*9ee0*/  ISETP.LT.OR P1, PT, R5, 0x21, P0 ;  /* 0x000000210500780c */ /* 0x000fe20000721670 */
[----:B0-----:R-:W0:Y:S01]  /*9ef0*/  SHFL.IDX PT, R3, R18, RZ, 0x181f ;  /* 0x00181fff12037589 */ /* 0x001e2200000e0000 */
[----:B------:R-:W-:-:S03]  /*9f00*/  LEA R4, R4, UR45, 0x1 ;  /* 0x0000002d04047c11 */ /* 0x000fc6000f8e08ff */
[----:B------:R-:W3:Y:S04]  /*9f10*/  SHFL.IDX PT, R21, R17, 0x2, 0x181f ;  /* 0x00581f0011157f89 */ /* 0x000ee800000e0000 */
[----:B------:R-:W4:Y:S04]  /*9f20*/  SHFL.IDX PT, R7, R18, 0x1, 0x181f ;  /* 0x00381f0012077f89 */ /* 0x000f2800000e0000 */
[----:B------:R-:W5:Y:S01]  /*9f30*/  SHFL.IDX PT, R19, R18, 0x2, 0x181f ;  /* 0x00581f0012137f89 */ /* 0x000f6200000e0000 */
[----:B-1----:R-:W-:-:S03]  /*9f40*/  IADD3 R8, P5, R14, R16, RZ ;  /* 0x000000100e087210 */ /* 0x002fc60007fbe0ff */
[----:B------:R-:W-:Y:S01]  /*9f50*/  SHFL.IDX PT, R10, R18, 0x3, 0x181f ;  /* 0x00781f00120a7f89 */ /* 0x000fe200000e0000 */
[----:B--2---:R-:W-:-:S03]  /*9f60*/  IADD3 R6, P4, R9, R16, RZ ;  /* 0x0000001009067210 */ /* 0x004fc60007f9e0ff */
[----:B------:R-:W-:Y:S01]  /*9f70*/  SHFL.IDX PT, R14, R17, 0x3, 0x181f ;  /* 0x00781f00110e7f89 */ /* 0x000fe200000e0000 */
[----:B0-----:R-:W-:-:S03]  /*9f80*/  IMAD.X R9, RZ, RZ, R3, P5 ;  /* 0x000000ffff097224 */ /* 0x001fc600028e0603 */
[----:B------:R-:W0:Y:S01]  /*9f90*/  SHFL.IDX PT, R23, R17, 0x4, 0x181f ;  /* 0x00981f0011177f89 */ /* 0x000e2200000e0000 */
[----:B---3--:R-:W-:-:S03]  /*9fa0*/  IADD3 R2, P5, R21, R16, RZ ;  /* 0x0000001015027210 */ /* 0x008fc60007fbe0ff */
[----:B------:R-:W-:Y:S01]  /*9fb0*/  SHFL.IDX PT, R25, R17, 0x5, 0x181f ;  /* 0x00b81f0011197f89 */ /* 0x000fe200000e0000 */
[----:B----4-:R-:W-:-:S03]  /*9fc0*/  IADD3.X R7, RZ, R7, RZ, P4, !PT ;  /* 0x00000007ff077210 */ /* 0x010fc600027fe4ff */
[----:B------:R-:W1:Y:S01]  /*9fd0*/  SHFL.IDX PT, R22, R18, 0x4, 0x181f ;  /* 0x00981f0012167f89 */ /* 0x000e6200000e0000 */
[----:B-----5:R-:W-:-:S03]  /*9fe0*/  IMAD.X R3, RZ, RZ, R19, P5 ;  /* 0x000000ffff037224 */ /* 0x020fc600028e0613 */
[----:B------:R-:W-:Y:S04]  /*9ff0*/  SHFL.IDX PT, R27, R17, 0x6, 0x181f ;  /* 0x00d81f00111b7f89 */ /* 0x000fe800000e0000 */
[----:B------:R0:W-:Y:S01]  /*a000*/  LDGSTS.E.BYPASS.LTC128B.128 [R4+0x400], desc[UR38][R8.64], !P3 ;  /* 0x0040000008047fae */ /* 0x0001e2000d901d66 */
[----:B------:R-:W-:-:S03]  /*a010*/  ISETP.LT.OR P3, PT, R5, 0x41, P0 ;  /* 0x000000410500780c */ /* 0x000fc60000761670 */
[----:B------:R-:W2:Y:S04]  /*a020*/  SHFL.IDX PT, R19, R18, 0x5, 0x181f ;  /* 0x00b81f0012137f89 */ /* 0x000ea800000e0000 */
[----:B------:R3:W-:Y:S04]  /*a030*/  LDGSTS.E.BYPASS.LTC128B.128 [R4+0xc00], desc[UR38][R6.64], !P2 ;  /* 0x00c0000006047fae */ /* 0x0007e8000d101d66 */
[----:B------:R-:W4:Y:S01]  /*a040*/  SHFL.IDX PT, R21, R18, 0x6, 0x181f ;  /* 0x00d81f0012157f89 */ /* 0x000f2200000e0000 */
[----:B0-----:R-:W-:-:S03]  /*a050*/  IADD3 R8, P5, R23, R16, RZ ;  /* 0x0000001017087210 */ /* 0x001fc60007fbe0ff */
[----:B------:R0:W-:Y:S01]  /*a060*/  LDGSTS.E.BYPASS.LTC128B.128 [R4+0x1400], desc[UR38][R2.64], !P1 ;  /* 0x0140000002047fae */ /* 0x0001e2000c901d66 */
[----:B------:R-:W-:Y:S01]  /*a070*/  ISETP.LT.OR P1, PT, R5, 0x31, P0 ;  /* 0x000000310500780c */ /* 0x000fe20000721670 */
[----:B-1----:R-:W-:Y:S01]  /*a080*/  IMAD.X R9, RZ, RZ, R22, P5 ;  /* 0x000000ffff097224 */ /* 0x002fe200028e0616 */
[-C--:B---3--:R-:W-:Y:S01]  /*a090*/  IADD3 R6, P4, R25, R16.reuse, RZ ;  /* 0x0000001019067210 */ /* 0x088fe20007f9e0ff */
[----:B------:R-:W1:Y:S01]  /*a0a0*/  SHFL.IDX PT, R18, R18, 0x7, 0x181f ;  /* 0x00f81f0012127f89 */ /* 0x000e6200000e0000 */
[----:B0-----:R-:W-:-:S03]  /*a0b0*/  IADD3 R2, P2, R14, R16, RZ ;  /* 0x000000100e027210 */ /* 0x001fc60007f5e0ff */
[----:B--2---:R-:W-:Y:S01]  /*a0c0*/  IMAD.X R7, RZ, RZ, R19, P4 ;  /* 0x000000ffff077224 */ /* 0x004fe200020e0613 */
[----:B------:R0:W2:Y:S01]  /*a0d0*/  SHFL.IDX PT, R14, R17, 0x7, 0x181f ;  /* 0x00f81f00110e7f89 */ /* 0x0000a200000e0000 */
[----:B------:R-:W-:Y:S01]  /*a0e0*/  IMAD.X R3, RZ, RZ, R10, P2 ;  /* 0x000000ffff037224 */ /* 0x000fe200010e060a */
[----:B------:R-:W-:Y:S01]  /*a0f0*/  ISETP.LT.OR P2, PT, R5, 0x51, P0 ;  /* 0x000000510500780c */ /* 0x000fe20000741670 */
[----:B------:R-:W-:-:S03]  /*a100*/  IMAD.MOV.U32 R10, RZ, RZ, RZ ;  /* 0x000000ffff0a7224 */ /* 0x000fc600078e00ff */
[----:B------:R3:W-:Y:S01]  /*a110*/  LDGSTS.E.BYPASS.LTC128B.128 [R4+0x1c00], desc[UR38][R2.64], !P1 ;  /* 0x01c0000002047fae */ /* 0x0007e2000c901d66 */
[----:B------:R-:W-:-:S03]  /*a120*/  ISETP.LT.OR P1, PT, R5, 0x61, P0 ;  /* 0x000000610500780c */ /* 0x000fc60000721670 */
[----:B------:R0:W-:Y:S05]  /*a130*/  LDGSTS.E.BYPASS.LTC128B.128 [R4+0x2400], desc[UR38][R8.64], !P3 ;  /* 0x0240000008047fae */ /* 0x0001ea000d901d66 */
[----:B------:R0:W-:Y:S01]  /*a140*/  LDGSTS.E.BYPASS.LTC128B.128 [R4+0x2c00], desc[UR38][R6.64], !P2 ;  /* 0x02c0000006047fae */ /* 0x0001e2000d101d66 */
[----:B---3--:R-:W-:-:S04]  /*a150*/  IADD3 R2, P5, R27, R16, RZ ;  /* 0x000000101b027210 */ /* 0x008fc80007fbe0ff */
[----:B----4-:R-:W-:-:S05]  /*a160*/  IADD3.X R3, RZ, R21, RZ, P5, !PT ;  /* 0x00000015ff037210 */ /* 0x010fca0002ffe4ff */
[----:B-12---:R0:W-:Y:S04]  /*a170*/  LDGSTS.E.BYPASS.LTC128B.128 [R4+0x3400], desc[UR38][R2.64], !P1 ;  /* 0x0340000002047fae */ /* 0x0061e8000c901d66 */
.L_x_187:
[----:B------:R-:W-:Y:S02]  /*a180*/  ISETP.LT.OR P0, PT, R5, 0x71, P0 ;  /* 0x000000710500780c */ /* 0x000fe40000701670 */
[----:B0-----:R-:W-:-:S05]  /*a190*/  IADD3 R2, P1, R14, R16, RZ ;  /* 0x000000100e027210 */ /* 0x001fca0007f3e0ff */
[----:B------:R-:W-:-:S06]  /*a1a0*/  IMAD.X R3, RZ, RZ, R18, P1 ;  /* 0x000000ffff037224 */ /* 0x000fcc00008e0612 */
[----:B------:R-:W-:Y:S01]  /*a1b0*/  @!PT LDS RZ, [RZ] ;  /* 0x00000000fffff984 */ /* 0x000fe20000000800 */
[----:B------:R-:W-:Y:S01]  /*a1c0*/  @!PT LDS RZ, [RZ] ;  /* 0x00000000fffff984 */ /* 0x000fe20000000800 */
[----:B------:R-:W-:Y:S01]  /*a1d0*/  @!PT LDS RZ, [RZ] ;  /* 0x00000000fffff984 */ /* 0x000fe20000000800 */
[----:B------:R0:W-:Y:S01]  /*a1e0*/  LDGSTS.E.BYPASS.LTC128B.128 [R4+0x3c00], desc[UR38][R2.64], !P0 ;  /* 0x03c0000002047fae */ /* 0x0001e2000c101d66 */
[----:B------:R-:W-:Y:S01]  /*a1f0*/  PLOP3.LUT P0, PT, PT, PT, PT, 0x80, 0x0 ;  /* 0x000000000000781c */ /* 0x000fe20003f0f070 */
[----:B------:R-:W-:-:S12]  /*a200*/  NOP ;  /* 0x0000000000007918 */ /* 0x000fd80000000000 */
.L_x_71:
        /* <DEDUP_REMOVED lines=12> */
.L_x_72:
[----:B------:R-:W-:Y:S01]  /*a2d0*/  VIADD R2, R20, 0x1 ;  /* 0x0000000114027836 */ /* 0x000fe20000000000 */
[----:B------:R0:W-:Y:S04]  /*a2e0*/  SYNCS.ARRIVE.TRANS64.A1T0 RZ, [R0+URZ+0x16850], RZ ;  /* 0x016850ff00ff79a7 */ /* 0x0001e8000810003f */
[----:B------:R-:W-:-:S04]  /*a2f0*/  ISETP.NE.AND P0, PT, R2, 0x2, PT ;  /* 0x000000020200780c */ /* 0x000fc80003f05270 */
[----:B------:R-:W-:Y:S02]  /*a300*/  SEL R3, RZ, 0x1, P0 ;  /* 0x00000001ff037807 */ /* 0x000fe40000000000 */
[----:B------:R-:W-:Y:S02]  /*a310*/  SEL R2, R2, RZ, P0 ;  /* 0x000000ff02027207 */ /* 0x000fe40000000000 */
[----:B0-----:R-:W-:-:S07]  /*a320*/  LOP3.LUT R0, R24, R3, RZ, 0x3c, !PT ;  /* 0x0000000318007212 */ /* 0x001fce00078e3cff */
.L_x_40:
[----:B------:R-:W0:Y:S01]  /*a330*/  S2R R4, SR_CgaCtaId ;  /* 0x0000000000047919 */ /* 0x000e220000008800 */
[----:B------:R-:W-:Y:S02]  /*a340*/  MOV R3, 0x400 ;  /* 0x0000040000037802 */ /* 0x000fe40000000f00 */
[----:B------:R-:W-:Y:S02]  /*a350*/  SHF.L.U32 R10, R10, 0x1f, RZ ;  /* 0x0000001f0a0a7819 */ /* 0x000fe400000006ff */
[----:B0-----:R-:W-:-:S04]  /*a360*/  LEA R7, R4, R3, 0x18 ;  /* 0x0000000304077211 */ /* 0x001fc800078ec0ff */
[----:B------:R-:W0:Y:S02]  /*a370*/  SYNCS.PHASECHK.TRANS64.TRYWAIT P0, [R7+URZ+0x16820], R10 ;  /* 0x0168200a070075a7 */ /* 0x000e24000800017f */
[----:B0-----:R-:W-:Y:S05]  /*a380*/  @!P0 BRA `(.L_x_73) ;  /* 0x0000003800888947 */ /* 0x001fea0003800000 */
.L_x_188:
[----:B------:R-:W-:-:S03]  /*a390*/  UMOV UR4, 0xffffffff ;  /* 0xffffffff00047882 */ /* 0x000fc60000000000 */
[----:B------:R-:W-:Y:S05]  /*a3a0*/  BRA.DIV UR4, `(.L_x_74) ;  /* 0x0000003a04947947 */ /* 0x000fea000b800000 */
[----:B------:R-:W1:Y:S02]  /*a3b0*/  S2R R3, SR_TID.X ;  /* 0x0000000000037919 */ /* 0x000e640000002100 */
[----:B-1----:R-:W-:-:S04]  /*a3c0*/  SHF.R.U32.HI R3, RZ, 0x5, R3 ;  /* 0x00000005ff037819 */ /* 0x002fc80000011603 */
[----:B------:R-:W-:-:S05]  /*a3d0*/  LOP3.LUT R3, R3, 0x3, RZ, 0xc0, !PT ;  /* 0x0000000303037812 */ /* 0x000fca00078ec0ff */
[----:B------:R1:W2:Y:S02]  /*a3e0*/  SHFL.IDX PT, R14, R3, RZ, 0x1f ;  /* 0x00001fff030e7589 */ /* 0x0002a400000e0000 */
.L_x_191:
[----:B--2---:R-:W-:-:S13]  /*a3f0*/  ISETP.NE.AND P0, PT, R14, RZ, PT ;  /* 0x000000ff0e00720c */ /* 0x004fda0003f05270 */
[----:B------:R-:W-:Y:S05]  /*a400*/  @P0 BRA `(.L_x_8) ;  /* 0x0000000000880947 */ /* 0x000fea0003800000 */
[----:B------:R-:W-:-:S03]  /*a410*/  UMOV UR4, 0xffffffff ;  /* 0xffffffff00047882 */ /* 0x000fc60000000000 */
[----:B------:R-:W-:Y:S05]  /*a420*/  BRA.DIV UR4, `(.L_x_75) ;  /* 0x0000003a04a87947 */ /* 0x000fea000b800000 */
[----:B------:R-:W-:-:S13]  /*a430*/  ELECT P6, URZ, PT ;  /* 0x00000000003f782f */ /* 0x000fda00038c0000 */
.L_x_194:
[----:B------:R-:W-:Y:S05]  /*a440*/  @!P6 BRA `(.L_x_8) ;  /* 0x000000000078e947 */ /* 0x000fea0003800000 */
[----:B------:R-:W-:-:S06]  /*a450*/  ULOP3.LUT UR4, UR41, 0x2, URZ, 0xfc, !UPT ;  /* 0x0000000229047892 */ /* 0x000fcc000f8efc3f */
[----:B-1----:R-:W-:-:S04]  /*a460*/  MOV R3, UR4 ;  /* 0x0000000400037c02 */ /* 0x002fc80008000f00 */
[----:B------:R-:W-:-:S13]  /*a470*/  ISETP.NE.AND P0, PT, R3, 0x3, PT ;  /* 0x000000030300780c */ /* 0x000fda0003f05270 */
[----:B------:R-:W-:Y:S05]  /*a480*/  @!P0 BRA `(.L_x_76) ;  /* 0x0000000000048947 */ /* 0x000fea0003800000 */
[----:B------:R-:W-:Y:S01]  /*a490*/  BPT.TRAP 0x1 ;  /* 0x000000040000795c */ /* 0x000fe20000300000 */
.L_x_76:
[----:B------:R-:W-:Y:S01]  /*a4a0*/  IMAD R5, R2, 0x8, R7 ;  /* 0x0000000802057824 */ /* 0x000fe200078e0207 */
[----:B------:R-:W-:Y:S01]  /*a4b0*/  SHF.L.U32 R4, R0, 0x1f, RZ ;  /* 0x0000001f00047819 */ /* 0x000fe200000006ff */
[----:B------:R-:W-:-:S03]  /*a4c0*/  VIADD R2, R2, 0x1 ;  /* 0x0000000102027836 */ /* 0x000fc60000000000 */
[----:B------:R-:W1:Y:S02]  /*a4d0*/  SYNCS.PHASECHK.TRANS64.TRYWAIT P1, [R5+URZ+0x16840], R4 ;  /* 0x01684004050075a7 */ /* 0x000e64000802017f */
[----:B------:R-:W-:-:S04]  /*a4e0*/  ISETP.NE.AND P2, PT, R2, 0x2, PT ;  /* 0x000000020200780c */ /* 0x000fc80003f45270 */
[----:B------:R-:W-:Y:S01]  /*a4f0*/  SEL R3, RZ, 0x1, P2 ;  /* 0x00000001ff037807 */ /* 0x000fe20001000000 */
[----:B-1----:R-:W-:Y:S08]  /*a500*/  @!P1 BRA `(.L_x_77) ;  /* 0x0000003800909947 */ /* 0x002ff00003800000 */
.L_x_195:
[----:B------:R-:W-:Y:S02]  /*a510*/  SEL R2, R2, RZ, P2 ;  /* 0x000000ff02027207 */ /* 0x000fe40001000000 */
[----:B------:R-:W-:Y:S01]  /*a520*/  LOP3.LUT R0, R0, R3, RZ, 0x3c, !PT ;  /* 0x0000000300007212 */ /* 0x000fe200078e3cff */
[----:B------:R-:W-:Y:S06]  /*a530*/  @!P0 BRA `(.L_x_78) ;  /* 0x0000000000048947 */ /* 0x000fec0003800000 */
[----:B------:R-:W-:Y:S01]  /*a540*/  BPT.TRAP 0x1 ;  /* 0x000000040000795c */ /* 0x000fe20000300000 */
.L_x_78:
[----:B------:R-:W-:Y:S01]  /*a550*/  IMAD R3, R2, 0x8, R7 ;  /* 0x0000000802037824 */ /* 0x000fe200078e0207 */
[----:B------:R-:W-:-:S04]  /*a560*/  SHF.L.U32 R0, R0, 0x1f, RZ ;  /* 0x0000001f00007819 */ /* 0x000fc800000006ff */
[----:B------:R-:W2:Y:S02]  /*a570*/  SYNCS.PHASECHK.TRANS64.TRYWAIT P1, [R3+URZ+0x16840], R0 ;  /* 0x01684000030075a7 */ /* 0x000ea4000802017f */
[----:B--2---:R-:W-:Y:S05]  /*a580*/  @!P1 BRA `(.L_x_79) ;  /* 0x0000003800849947 */ /* 0x004fea0003800000 */
.L_x_196:
[----:B------:R-:W-:Y:S05]  /*a590*/  @!P0 BRA `(.L_x_80) ;  /* 0x0000000000048947 */ /* 0x000fea0003800000 */
[----:B------:R-:W-:Y:S01]  /*a5a0*/  BPT.TRAP 0x1 ;  /* 0x000000040000795c */ /* 0x000fe20000300000 */
.L_x_80:
[----:B------:R-:W3:Y:S02]  /*a5b0*/  SYNCS.PHASECHK.TRANS64.TRYWAIT P1, [R5+URZ+0x16860], R4 ;  /* 0x01686004050075a7 */ /* 0x000ee4000802017f */
[----:B---3--:R-:W-:Y:S05]  /*a5c0*/  @!P1 BRA `(.L_x_81) ;  /* 0x0000003800889947 */ /* 0x008fea0003800000 */
.L_x_197:
[----:B------:R-:W-:Y:S05]  /*a5d0*/  @!P0 BRA `(.L_x_82) ;  /* 0x0000000000048947 */ /* 0x000fea0003800000 */
[----:B------:R-:W-:Y:S01]  /*a5e0*/  BPT.TRAP 0x1 ;  /* 0x000000040000795c */ /* 0x000fe20000300000 */
.L_x_82:
[----:B----4-:R4:W0:Y:S02]  /*a5f0*/  SYNCS.PHASECHK.TRANS64.TRYWAIT P0, [R3+URZ+0x16860], R0 ;  /* 0x01686000030075a7 */ /* 0x010824000800017f */
[----:B0-----:R-:W-:Y:S05]  /*a600*/  @!P0 NANOSLEEP.SYNCS 0x989680 ;  /* 0x009896800000895d */ /* 0x001fea0003900000 */
[----:B------:R-:W0:Y:S02]  /*a610*/  @!P0 SYNCS.PHASECHK.TRANS64 P0, [R3+URZ+0x16860], R0 ;  /* 0x01686000030085a7 */ /* 0x000e24000800007f */
[----:B0-----:R-:W-:Y:S05]  /*a620*/  @!P0 BRA `(.L_x_82) ;  /* 0xfffffffc00f08947 */ /* 0x001fea000383ffff */
.L_x_8:
[----:B------:R-:W-:Y:S05]  /*a630*/  BSYNC B6 ;  /* 0x0000000000067941 */ /* 0x000fea0003800000 */
.L_x_5:
[----:B------:R-:W-:Y:S05]  /*a640*/  EXIT ;  /* 0x000000000000794d */ /* 0x000fea0003800000 */
.L_x_12:
[----:B0-----:R-:W-:-:S04]  /*a650*/  IMAD.U32 R3, RZ, RZ, UR40 ;  /* 0x00000028ff037e24 */ /* 0x001fc8000f8e00ff */
[----:B------:R0:W1:Y:S03]  /*a660*/  SYNCS.PHASECHK.TRANS64.TRYWAIT P0, [R3+URZ+0x16800], R2 ;  /* 0x01680002030075a7 */ /* 0x000066000800017f */
[----:B-1----:R-:W-:Y:S05]  /*a670*/  @!P0 NANOSLEEP.SYNCS 0x989680 ;  /* 0x009896800000895d */ /* 0x002fea0003900000 */
[----:B------:R-:W1:Y:S02]  /*a680*/  @!P0 SYNCS.PHASECHK.TRANS64 P0, [R3+URZ+0x16800], R2 ;  /* 0x01680002030085a7 */ /* 0x000e64000800007f */
[----:B-1----:R-:W-:Y:S05]  /*a690*/  @!P0 BRA `(.L_x_12) ;  /* 0xfffffffc00ec8947 */ /* 0x002fea000383ffff */
[----:B------:R-:W-:Y:S05]  /*a6a0*/  BRA `(.L_x_83) ;  /* 0xffffff6800a87947 */ /* 0x000fea000383ffff */
.L_x_16:
[----:B0-----:R-:W-:-:S04]  /*a6b0*/  MOV R3, UR40 ;  /* 0x0000002800037c02 */ /* 0x001fc80008000f00 */
[----:B------:R0:W2:Y:S03]  /*a6c0*/  SYNCS.PHASECHK.TRANS64.TRYWAIT P1, [R3+URZ+0x16830], R2 ;  /* 0x01683002030075a7 */ /* 0x0000a6000802017f */
[----:B--2---:R-:W-:Y:S05]  /*a6d0*/  @!P1 NANOSLEEP.SYNCS 0x989680 ;  /* 0x009896800000995d */ /* 0x004fea0003900000 */
[----:B------:R-:W2:Y:S02]  /*a6e0*/  @!P1 SYNCS.PHASECHK.TRANS64 P1, [R3+URZ+0x16830], R2 ;  /* 0x01683002030095a7 */ /* 0x000ea4000802007f */
[----:B--2---:R-:W-:Y:S05]  /*a6f0*/  @!P1 BRA `(.L_x_16) ;  /* 0xfffffffc00ec9947 */ /* 0x004fea000383ffff */
[----:B------:R-:W-:Y:S05]  /*a700*/  BRA `(.L_x_15) ;  /* 0xffffff6800c47947 */ /* 0x000fea000383ffff */
.L_x_22:
[----:B-1----:R-:W-:-:S04]  /*a710*/  IMAD.U32 R5, RZ, RZ, UR10 ;  /* 0x0000000aff057e24 */ /* 0x002fc8000f8e00ff */
[----:B------:R1:W2:Y:S03]  /*a720*/  SYNCS.PHASECHK.TRANS64.TRYWAIT P1, [R5+URZ+0x16830], R0 ;  /* 0x01683000050075a7 */ /* 0x0002a6000802017f */
[----:B--2---:R-:W-:Y:S05]  /*a730*/  @!P1 NANOSLEEP.SYNCS 0x989680 ;  /* 0x009896800000995d */ /* 0x004fea0003900000 */
[----:B------:R-:W2:Y:S02]  /*a740*/  @!P1 SYNCS.PHASECHK.TRANS64 P1, [R5+URZ+0x16830], R0 ;  /* 0x01683000050095a7 */ /* 0x000ea4000802007f */
[----:B--2---:R-:W-:Y:S05]  /*a750*/  @!P1 BRA `(.L_x_22) ;  /* 0xfffffffc00ec9947 */ /* 0x004fea000383ffff */
[----:B------:R-:W-:Y:S05]  /*a760*/  BRA `(.L_x_19) ;  /* 0xffffff8c00147947 */ /* 0x000fea000383ffff */
.L_x_26:
[----:B-1----:R-:W-:-:S04]  /*a770*/  IMAD.U32 R5, RZ, RZ, UR10 ;  /* 0x0000000aff057e24 */ /* 0x002fc8000f8e00ff */
[----:B------:R1:W2:Y:S03]  /*a780*/  SYNCS.PHASECHK.TRANS64.TRYWAIT P1, [R5+URZ+0x16850], R4 ;  /* 0x01685004050075a7 */ /* 0x0002a6000802017f */
[----:B--2---:R-:W-:Y:S05]  /*a790*/  @!P1 NANOSLEEP.SYNCS 0x989680 ;  /* 0x009896800000995d */ /* 0x004fea0003900000 */
[----:B------:R-:W2:Y:S02]  /*a7a0*/  @!P1 SYNCS.PHASECHK.TRANS64 P1, [R5+URZ+0x16850], R4 ;  /* 0x01685004050095a7 */ /* 0x000ea4000802007f */
[----:B--2---:R-:W-:Y:S05]  /*a7b0*/  @!P1 BRA `(.L_x_26) ;  /* 0xfffffffc00ec9947 */ /* 0x004fea000383ffff */
[----:B------:R-:W-:Y:S05]  /*a7c0*/  BRA `(.L_x_23) ;  /* 0xffffff8c009c7947 */ /* 0x000fea000383ffff */
.L_x_33:
[----:B-1----:R-:W-:-:S04]  /*a7d0*/  IMAD.U32 R3, RZ, RZ, UR5 ;  /* 0x00000005ff037e24 */ /* 0x002fc8000f8e00ff */
[----:B------:R1:W2:Y:S03]  /*a7e0*/  SYNCS.PHASECHK.TRANS64.TRYWAIT P1, [R3+URZ+0x16850], R2 ;  /* 0x01685002030075a7 */ /* 0x0002a6000802017f */
[----:B--2---:R-:W-:Y:S05]  /*a7f0*/  @!P1 NANOSLEEP.SYNCS 0x989680 ;  /* 0x009896800000995d */ /* 0x004fea0003900000 */
[----:B------:R-:W2:Y:S02]  /*a800*/  @!P1 SYNCS.PHASECHK.TRANS64 P1, [R3+URZ+0x16850], R2 ;  /* 0x01685002030095a7 */ /* 0x000ea4000802007f */
[----:B--2---:R-:W-:Y:S05]  /*a810*/  @!P1 BRA `(.L_x_33) ;  /* 0xfffffffc00ec9947 */ /* 0x004fea000383ffff */
[----:B------:R-:W-:Y:S05]  /*a820*/  BRA `(.L_x_32) ;  /* 0xffffffa800187947 */ /* 0x000fea000383ffff */
.L_x_45:
[----:B------:R-:W-:Y:S01]  /*a830*/  IMAD.MOV.U32 R13, RZ, RZ, R17 ;  /* 0x000000ffff0d7224 */ /* 0x000fe200078e0011 */
[----:B------:R-:W-:Y:S01]  /*a840*/  MOV R12, RZ ;  /* 0x000000ff000c7202 */ /* 0x000fe20000000f00 */
[----:B------:R-:W-:Y:S02]  /*a850*/  IMAD.MOV.U32 R11, RZ, RZ, 0x1f ;  /* 0x0000001fff0b7424 */ /* 0x000fe400078e00ff */
[----:B------:R-:W-:-:S07]  /*a860*/  IMAD.MOV.U32 R15, RZ, RZ, -0x1 ;  /* 0xffffffffff0f7424 */ /* 0x000fce00078e00ff */
[----:B0----5:R-:W-:Y:S05]  /*a870*/  WARPSYNC.COLLECTIVE R15, `(.L_x_84) ;  /* 0x000000000f087348 */ /* 0x021fea0003c00000 */
[----:B------:R1:W2:Y:S02]  /*a880*/  SHFL.IDX P6, R14, R13, R12, R11 ;  /* 0x0000000c0d0e7389 */ /* 0x0002a400000c000b */
[----:B012--5:R-:W-:Y:S01]  /*a890*/  ENDCOLLECTIVE ;  /* 0x000000000000791b */ /* 0x027fe20003800000 */
.L_x_84:
[----:B------:R-:W-:Y:S05]  /*a8a0*/  BRA `(.L_x_85) ;  /* 0xffffffcc00907947 */ /* 0x000fea000383ffff */
.L_x_47:
[----:B0-----:R-:W-:-:S04]  /*a8b0*/  IMAD.U32 R2, RZ, RZ, UR45 ;  /* 0x0000002dff027e24 */ /* 0x001fc8000f8e00ff */
[----:B------:R0:W1:Y:S03]  /*a8c0*/  SYNCS.PHASECHK.TRANS64.TRYWAIT P0, [R2+URZ+0x16840], R9 ;  /* 0x01684009020075a7 */ /* 0x000066000800017f */
[----:B-1----:R-:W-:Y:S05]  /*a8d0*/  @!P0 NANOSLEEP.SYNCS 0x989680 ;  /* 0x009896800000895d */ /* 0x002fea0003900000 */
[----:B------:R-:W1:Y:S02]  /*a8e0*/  @!P0 SYNCS.PHASECHK.TRANS64 P0, [R2+URZ+0x16840], R9 ;  /* 0x01684009020085a7 */ /* 0x000e64000800007f */
[----:B-1----:R-:W-:Y:S05]  /*a8f0*/  @!P0 BRA `(.L_x_47) ;  /* 0xfffffffc00ec8947 */ /* 0x002fea000383ffff */
[----:B------:R-:W-:Y:S05]  /*a900*/  BRA `(.L_x_86) ;  /* 0xffffffd000187947 */ /* 0x000fea000383ffff */
.L_x_48:
[----:B------:R-:W-:Y:S01]  /*a910*/  BSSY B0, `(.L_x_87) ;  /* 0x0000008000007945 */ /* 0x000fe20003800000 */
[----:B------:R-:W-:Y:S01]  /*a920*/  IMAD.MOV.U32 R13, RZ, RZ, R4 ;  /* 0x000000ffff0d7224 */ /* 0x000fe200078e0004 */
[----:B------:R-:W-:Y:S01]  /*a930*/  MOV R12, RZ ;  /* 0x000000ff000c7202 */ /* 0x000fe20000000f00 */
[----:B------:R-:W-:Y:S02]  /*a940*/  IMAD.MOV.U32 R11, RZ, RZ, 0x181f ;  /* 0x0000181fff0b7424 */ /* 0x000fe400078e00ff */
[----:B------:R-:W-:-:S07]  /*a950*/  IMAD.MOV.U32 R15, RZ, RZ, -0x1 ;  /* 0xffffffffff0f7424 */ /* 0x000fce00078e00ff */
[----:B------:R-:W-:Y:S05]  /*a960*/  WARPSYNC.COLLECTIVE R15, `(.L_x_88) ;  /* 0x000000000f087348 */ /* 0x000fea0003c00000 */
[----:B------:R0:W1:Y:S02]  /*a970*/  SHFL.IDX P6, R14, R13, R12, R11 ;  /* 0x0000000c0d0e7389 */ /* 0x00006400000c000b */
[----:B01----:R-:W-:Y:S01]  /*a980*/  ENDCOLLECTIVE ;  /* 0x000000000000791b */ /* 0x003fe20003800000 */
.L_x_88:
[----:B------:R-:W-:Y:S05]  /*a990*/  BSYNC B0 ;  /* 0x0000000000007941 */ /* 0x000fea0003800000 */
.L_x_87:
[----:B------:R-:W-:Y:S01]  /*a9a0*/  IMAD.MOV.U32 R13, RZ, RZ, R0 ;  /* 0x000000ffff0d7224 */ /* 0x000fe200078e0000 */
[----:B------:R-:W-:Y:S01]  /*a9b0*/  MOV R12, RZ ;  /* 0x000000ff000c7202 */ /* 0x000fe20000000f00 */
[----:B------:R-:W-:Y:S01]  /*a9c0*/  IMAD.MOV.U32 R11, RZ, RZ, 0x181f ;  /* 0x0000181fff0b7424 */ /* 0x000fe200078e00ff */
[----:B------:R-:W-:Y:S01]  /*a9d0*/  @P0 LEA R9, R22, UR45, 0x1 ;  /* 0x0000002d16090c11 */ /* 0x000fe2000f8e08ff */
[----:B------:R-:W-:Y:S02]  /*a9e0*/  IMAD.MOV.U32 R15, RZ, RZ, -0x1 ;  /* 0xffffffffff0f7424 */ /* 0x000fe400078e00ff */
[----:B------:R-:W-:-:S07]  /*a9f0*/  IMAD.MOV.U32 R2, RZ, RZ, R14 ;  /* 0x000000ffff027224 */ /* 0x000fce00078e000e */
[----:B------:R-:W-:Y:S05]  /*aa00*/  WARPSYNC.COLLECTIVE R15, `(.L_x_89) ;  /* 0x000000000f087348 */ /* 0x000fea0003c00000 */
[----:B------:R0:W1:Y:S02]  /*aa10*/  SHFL.IDX P6, R14, R13, R12, R11 ;  /* 0x0000000c0d0e7389 */ /* 0x00006400000c000b */
[----:B01----:R-:W-:Y:S01]  /*aa20*/  ENDCOLLECTIVE ;  /* 0x000000000000791b */ /* 0x003fe20003800000 */
.L_x_89:
[----:B------:R-:W-:Y:S01]  /*aa30*/  MOV R13, R4 ;  /* 0x00000004000d7202 */ /* 0x000fe20000000f00 */
[----:B------:R-:W-:Y:S01]  /*aa40*/  IMAD.MOV.U32 R12, RZ, RZ, 0x1 ;  /* 0x00000001ff0c7424 */ /* 0x000fe200078e00ff */
[----:B------:R-:W-:-:S05]  /*aa50*/  @P0 LEA R14, P1, R16, R14, 0x1 ;  /* 0x0000000e100e0211 */ /* 0x000fca00078208ff */
[----:B------:R-:W-:Y:S01]  /*aa60*/  @P0 IMAD.X R3, RZ, RZ, R2, P1 ;  /* 0x000000ffff030224 */ /* 0x000fe200008e0602 */
[----:B------:R-:W-:Y:S01]  /*aa70*/  ISETP.GE.AND P1, PT, R5, 0x21, PT ;  /* 0x000000210500780c */ /* 0x000fe20003f26270 */
[----:B------:R-:W-:-:S12]  /*aa80*/  @P0 IMAD.MOV.U32 R2, RZ, RZ, R14 ;  /* 0x000000ffff020224 */ /* 0x000fd800078e000e */
[----:B------:R-:W-:Y:S05]  /*aa90*/  WARPSYNC.COLLECTIVE R15, `(.L_x_90) ;  /* 0x000000000f087348 */ /* 0x000fea0003c00000 */
[----:B------:R0:W1:Y:S02]  /*aaa0*/  SHFL.IDX P6, R14, R13, R12, R11 ;  /* 0x0000000c0d0e7389 */ /* 0x00006400000c000b */
[----:B01----:R-:W-:Y:S01]  /*aab0*/  ENDCOLLECTIVE ;  /* 0x000000000000791b */ /* 0x003fe20003800000 */
.L_x_90:
[----:B------:R-:W-:Y:S01]  /*aac0*/  @!PT LDS RZ, [RZ] ;  /* 0x00000000fffff984 */ /* 0x000fe20000000800 */
[----:B------:R-:W-:Y:S01]  /*aad0*/  @!PT LDS RZ, [RZ] ;  /* 0x00000000fffff984 */ /* 0x000fe20000000800 */
[----:B------:R-:W-:Y:S01]  /*aae0*/  @!PT LDS RZ, [RZ] ;  /* 0x00000000fffff984 */ /* 0x000fe20000000800 */
[----:B------:R0:W-:Y:S01]  /*aaf0*/  @P0 LDGSTS.E.BYPASS.LTC128B.128 [R9+0xe400], desc[UR38][R2.64], !P3 ;  /* 0x0e40000002090fae */ /* 0x0001e2000d901d66 */
[----:B------:R-:W-:Y:S01]  /*ab00*/  ISETP.GE.AND P0, PT, R5, 0x11, PT ;  /* 0x000000110500780c */ /* 0x000fe20003f06270 */
[----:B------:R-:W-:-:S12]  /*ab10*/  IMAD.MOV.U32 R13, RZ, RZ, R0 ;  /* 0x000000ffff0d7224 */ /* 0x000fd800078e0000 */
[----:B------:R-:W-:Y:S01]  /*ab20*/  @P0 LEA R25, R22, UR45, 0x1 ;  /* 0x0000002d16190c11 */ /* 0x000fe2000f8e08ff */
[----:B0-----:R-:W-:-:S07]  /*ab30*/  IMAD.MOV.U32 R7, RZ, RZ, R14 ;  /* 0x000000ffff077224 */ /* 0x001fce00078e000e */
[----:B------:R-:W-:Y:S05]  /*ab40*/  WARPSYNC.COLLECTIVE R15, `(.L_x_91) ;  /* 0x000000000f087348 */ /* 0x000fea0003c00000 */
[----:B------:R0:W1:Y:S02]  /*ab50*/  SHFL.IDX P6, R14, R13, R12, R11 ;  /* 0x0000000c0d0e7389 */ /* 0x00006400000c000b */
[----:B01----:R-:W-:Y:S01]  /*ab60*/  ENDCOLLECTIVE ;  /* 0x000000000000791b */ /* 0x003fe20003800000 */
.L_x_91:
[----:B------:R-:W-:Y:S01]  /*ab70*/  MOV R13, R4 ;  /* 0x00000004000d7202 */ /* 0x000fe20000000f00 */
[----:B------:R-:W-:Y:S01]  /*ab80*/  IMAD.MOV.U32 R12, RZ, RZ, 0x2 ;  /* 0x00000002ff0c7424 */ /* 0x000fe200078e00ff */
[----:B------:R-:W-:-:S13]  /*ab90*/  @P0 LEA R2, P2, R16, R14, 0x1 ;  /* 0x0000000e10020211 */ /* 0x000fda00078408ff */
[----:B------:R-:W-:Y:S05]  /*aba0*/  WARPSYNC.COLLECTIVE R15, `(.L_x_92) ;  /* 0x000000000f087348 */ /* 0x000fea0003c00000 */
[----:B------:R0:W1:Y:S02]  /*abb0*/  SHFL.IDX P6, R14, R13, R12, R11 ;  /* 0x0000000c0d0e7389 */ /* 0x00006400000c000b */
[----:B01----:R-:W-:Y:S01]  /*abc0*/  ENDCOLLECTIVE ;  /* 0x000000000000791b */ /* 0x003fe20003800000 */
.L_x_92:
[----:B------:R-:W-:-:S05]  /*abd0*/  @P0 IMAD.X R3, RZ, RZ, R7, P2 ;  /* 0x000000ffff030224 */ /* 0x000fca00010e0607 */
[----:B------:R-:W-:Y:S01]  /*abe0*/  @!PT LDS RZ, [RZ] ;  /* 0x00000000fffff984 */ /* 0x000fe20000000800 */
[----:B------:R-:W-:Y:S01]  /*abf0*/  @!PT LDS RZ, [RZ] ;  /* 0x00000000fffff984 */ /* 0x000fe20000000800 */
[----:B------:R-:W-:Y:S01]  /*ac00*/  @!PT LDS RZ, [RZ] ;  /* 0x00000000fffff984 */ /* 0x000fe20000000800 */
[----:B------:R0:W-:Y:S01]  /*ac10*/  @P0 LDGSTS.E.BYPASS.LTC128B.128 [R25+0xec00], desc[UR38][R2.64], !P3 ;  /* 0x0ec0000002190fae */ /* 0x0001e2000d901d66 */
[----:B------:R-:W-:Y:S02]  /*ac20*/  IMAD.MOV.U32 R13, RZ, RZ, R0 ;  /* 0x000000ffff0d7224 */ /* 0x000fe400078e0000 */
[----:B------:R-:W-:-:S07]  /*ac30*/  IMAD.MOV.U32 R6, RZ, RZ, R14 ;  /* 0x000000ffff067224 */ /* 0x000fce00078e000e */
[----:B0-----:R-:W-:Y:S05]  /*ac40*/  WARPSYNC.COLLECTIVE R15, `(.L_x_93) ;  /* 0x000000000f087348 */ /* 0x001fea0003c00000 */
[----:B------:R1:W2:Y:S02]  /*ac50*/  SHFL.IDX P6, R14, R13, R12, R11 ;  /* 0x0000000c0d0e7389 */ /* 0x0002a400000c000b */
[----:B012---:R-:W-:Y:S01]  /*ac60*/  ENDCOLLECTIVE ;  /* 0x000000000000791b */ /* 0x007fe20003800000 */
.L_x_93:
[----:B------:R-:W-:Y:S02]  /*ac70*/  IMAD.MOV.U32 R13, RZ, RZ, R4 ;  /* 0x000000ffff0d7224 */ /* 0x000fe400078e0004 */
[----:B------:R-:W-:Y:S02]  /*ac80*/  IMAD.MOV.U32 R12, RZ, RZ, 0x3 ;  /* 0x00000003ff0c7424 */ /* 0x000fe400078e00ff */
[----:B------:R-:W-:-:S07]  /*ac90*/  IMAD.MOV.U32 R21, RZ, RZ, R14 ;  /* 0x000000ffff157224 */ /* 0x000fce00078e000e */
[----:B------:R-:W-:Y:S05]  /*aca0*/  WARPSYNC.COLLECTIVE R15, `(.L_x_94) ;  /* 0x000000000f087348 */ /* 0x000fea0003c00000 */
[----:B------:R0:W1:Y:S02]  /*acb0*/  SHFL.IDX P6, R14, R13, R12, R11 ;  /* 0x0000000c0d0e7389 */ /* 0x00006400000c000b */
[----:B01----:R-:W-:Y:S01]  /*acc0*/  ENDCOLLECTIVE ;  /* 0x000000000000791b */ /* 0x003fe20003800000 */
.L_x_94:
[----:B------:R-:W-:Y:S02]  /*acd0*/  @P1 LEA R2, P0, R16, R21, 0x1 ;  /* 0x0000001510021211 */ /* 0x000fe400078008ff */
[----:B------:R-:W-:Y:S02]  /*ace0*/  @P1 LEA R21, R22, UR45, 0x1 ;  /* 0x0000002d16151c11 */ /* 0x000fe4000f8e08ff */
[----:B------:R-:W-:Y:S02]  /*acf0*/  @P1 IADD3.X R3, RZ, R6, RZ, P0, !PT ;  /* 0x00000006ff031210 */ /* 0x000fe400007fe4ff */
[----:B------:R-:W-:-:S03]  /*ad00*/  ISETP.GE.AND P0, PT, R5, 0x31, PT ;  /* 0x000000310500780c */ /* 0x000fc60003f06270 */
[----:B------:R-:W-:Y:S01]  /*ad10*/  @!PT LDS RZ, [RZ] ;  /* 0x00000000fffff984 */ /* 0x000fe20000000800 */
[----:B------:R-:W-:Y:S01]  /*ad20*/  @!PT LDS RZ, [RZ] ;  /* 0x00000000fffff984 */ /* 0x000fe20000000800 */
[----:B------:R-:W-:Y:S01]  /*ad30*/  @!PT LDS RZ, [RZ] ;  /* 0x00000000fffff984 */ /* 0x000fe20000000800 */
[----:B------:R0:W-:Y:S01]  /*ad40*/  @P1 LDGSTS.E.BYPASS.LTC128B.128 [R21+0xf400], desc[UR38][R2.64], !P3 ;  /* 0x0f40000002151fae */ /* 0x0001e2000d901d66 */
[----:B------:R-:W-:Y:S01]  /*ad50*/  ISETP.GE.AND P1, PT, R5, 0x41, PT ;  /* 0x000000410500780c */ /* 0x000fe20003f26270 */
[----:B------:R-:W-:-:S08]  /*ad60*/  IMAD.MOV.U32 R13, RZ, RZ, R0 ;  /* 0x000000ffff0d7224 */ /* 0x000fd000078e0000 */
[----:B------:R-:W-:Y:S01]  /*ad70*/  @P0 LEA R25, R22, UR45, 0x1 ;  /* 0x0000002d16190c11 */ /* 0x000fe2000f8e08ff */
[----:B------:R-:W-:-:S07]  /*ad80*/  IMAD.MOV.U32 R7, RZ, RZ, R14 ;  /* 0x000000ffff077224 */ /* 0x000fce00078e000e */
[----:B0-----:R-:W-:Y:S05]  /*ad90*/  WARPSYNC.COLLECTIVE R15, `(.L_x_95) ;  /* 0x000000000f087348 */ /* 0x001fea0003c00000 */
[----:B------:R1:W2:Y:S02]  /*ada0*/  SHFL.IDX P6, R14, R13, R12, R11 ;  /* 0x0000000c0d0e7389 */ /* 0x0002a400000c000b */
[----:B012---:R-:W-:Y:S01]  /*adb0*/  ENDCOLLECTIVE ;  /* 0x000000000000791b */ /* 0x007fe20003800000 */
.L_x_95:
[----:B------:R-:W-:Y:S01]  /*adc0*/  @P1 LEA R21, R22, UR45, 0x1 ;  /* 0x0000002d16151c11 */ /* 0x000fe2000f8e08ff */
[----:B------:R-:W-:Y:S02]  /*add0*/  IMAD.MOV.U32 R13, RZ, RZ, R4 ;  /* 0x000000ffff0d7224 */ /* 0x000fe400078e0004 */
[----:B------:R-:W-:Y:S01]  /*ade0*/  IMAD.MOV.U32 R12, RZ, RZ, 0x4 ;  /* 0x00000004ff0c7424 */ /* 0x000fe200078e00ff */
[----:B------:R-:W-:-:S13]  /*adf0*/  @P0 LEA R2, P2, R16, R14, 0x1 ;  /* 0x0000000e10020211 */ /* 0x000fda00078408ff */
[----:B------:R-:W-:Y:S05]  /*ae00*/  WARPSYNC.COLLECTIVE R15, `(.L_x_96) ;  /* 0x000000000f087348 */ /* 0x000fea0003c00000 */
[----:B------:R0:W1:Y:S02]  /*ae10*/  SHFL.IDX P6, R14, R13, R12, R11 ;  /* 0x0000000c0d0e7389 */ /* 0x00006400000c000b */
[----:B01----:R-:W-:Y:S01]  /*ae20*/  ENDCOLLECTIVE ;  /* 0x000000000000791b */ /* 0x003fe20003800000 */
.L_x_96:
[----:B------:R-:W-:-:S05]  /*ae30*/  @P0 IADD3.X R3, RZ, R7, RZ, P2, !PT ;  /* 0x00000007ff030210 */ /* 0x000fca00017fe4ff */
        /* <DEDUP_REMOVED lines=9> */
.L_x_97:
[----:B------:R-:W-:Y:S02]  /*aed0*/  IMAD.MOV.U32 R13, RZ, RZ, R4 ;  /* 0x000000ffff0d7224 */ /* 0x000fe400078e0004 */
[----:B------:R-:W-:Y:S01]  /*aee0*/  IMAD.MOV.U32 R12, RZ, RZ, 0x5 ;  /* 0x00000005ff0c7424 */ /* 0x000fe200078e00ff */
[----:B------:R-:W-:-:S07]  /*aef0*/  MOV R9, R14 ;  /* 0x0000000e00097202 */ /* 0x000fce0000000f00 */
[----:B------:R-:W-:Y:S05]  /*af00*/  WARPSYNC.COLLECTIVE R15, `(.L_x_98) ;  /* 0x000000000f087348 */ /* 0x000fea0003c00000 */
[----:B------:R0:W1:Y:S02]  /*af10*/  SHFL.IDX P6, R14, R13, R12, R11 ;  /* 0x0000000c0d0e7389 */ /* 0x00006400000c000b */
[----:B01----:R-:W-:Y:S01]  /*af20*/  ENDCOLLECTIVE ;  /* 0x000000000000791b */ /* 0x003fe20003800000 */
.L_x_98:
[----:B------:R-:W-:-:S05]  /*af30*/  @P1 LEA R2, P0, R16, R9, 0x1 ;  /* 0x0000000910021211 */ /* 0x000fca00078008ff */
[----:B------:R-:W-:Y:S01]  /*af40*/  @P1 IMAD.X R3, RZ, RZ, R6, P0 ;  /* 0x000000ffff031224 */ /* 0x000fe200000e0606 */
[----:B------:R-:W-:-:S04]  /*af50*/  ISETP.GE.AND P0, PT, R5, 0x51, PT ;  /* 0x000000510500780c */ /* 0x000fc80003f06270 */
[----:B------:R-:W-:Y:S01]  /*af60*/  @!PT LDS RZ, [RZ] ;  /* 0x00000000fffff984 */ /* 0x000fe20000000800 */
[----:B------:R-:W-:Y:S01]  /*af70*/  @!PT LDS RZ, [RZ] ;  /* 0x00000000fffff984 */ /* 0x000fe20000000800 */
[----:B------:R-:W-:Y:S01]  /*af80*/  @!PT LDS RZ, [RZ] ;  /* 0x00000000fffff984 */ /* 0x000fe20000000800 */
[----:B------:R0:W-:Y:S01]  /*af90*/  @P1 LDGSTS.E.BYPASS.LTC128B.128 [R21+0x10400], desc[UR38][R2.64], !P3 ;  /* 0x1040000002151fae */ /* 0x0001e2000d901d66 */
[----:B------:R-:W-:Y:S02]  /*afa0*/  ISETP.GE.AND P1, PT, R5, 0x61, PT ;  /* 0x000000610500780c */ /* 0x000fe40003f26270 */
[----:B------:R-:W-:Y:S01]  /*afb0*/  MOV R13, R0 ;  /* 0x00000000000d7202 */ /* 0x000fe20000000f00 */
[----:B------:R-:W-:-:S10]  /*afc0*/  IMAD.MOV.U32 R7, RZ, RZ, R14 ;  /* 0x000000ffff077224 */ /* 0x000fd400078e000e */
[----:B0-----:R-:W-:Y:S05]  /*afd0*/  WARPSYNC.COLLECTIVE R15, `(.L_x_99) ;  /* 0x000000000f087348 */ /* 0x001fea0003c00000 */
[----:B------:R1:W2:Y:S02]  /*afe0*/  SHFL.IDX P6, R14, R13, R12, R11 ;  /* 0x0000000c0d0e7389 */ /* 0x0002a400000c000b */
[----:B012---:R-:W-:Y:S01]  /*aff0*/  ENDCOLLECTIVE ;  /* 0x000000000000791b */ /* 0x007fe20003800000 */
.L_x_99:
[----:B------:R-:W-:Y:S02]  /*b000*/  IMAD.MOV.U32 R13, RZ, RZ, R4 ;  /* 0x000000ffff0d7224 */ /* 0x000fe400078e0004 */
[----:B------:R-:W-:Y:S01]  /*b010*/  IMAD.MOV.U32 R12, RZ, RZ, 0x6 ;  /* 0x00000006ff0c7424 */ /* 0x000fe200078e00ff */
[----:B------:R-:W-:-:S13]  /*b020*/  @P0 LEA R2, P2, R16, R14, 0x1 ;  /* 0x0000000e10020211 */ /* 0x000fda00078408ff */
[----:B------:R-:W-:Y:S05]  /*b030*/  WARPSYNC.COLLECTIVE R15, `(.L_x_100) ;  /* 0x000000000f087348 */ /* 0x000fea0003c00000 */
[----:B------:R0:W1:Y:S02]  /*b040*/  SHFL.IDX P6, R14, R13, R12, R11 ;  /* 0x0000000c0d0e7389 */ /* 0x00006400000c000b */
[----:B01----:R-:W-:Y:S01]  /*b050*/  ENDCOLLECTIVE ;  /* 0x000000000000791b */ /* 0x003fe20003800000 */
.L_x_100:
[----:B------:R-:W-:Y:S01]  /*b060*/  @P0 IMAD.X R3, RZ, RZ, R7, P2 ;  /* 0x000000ffff030224 */ /* 0x000fe200010e0607 */
[----:B------:R-:W-:-:S05]  /*b070*/  @P0 LEA R7, R22, UR45, 0x1 ;  /* 0x0000002d16070c11 */ /* 0x000fca000f8e08ff */
[----:B------:R-:W-:Y:S01]  /*b080*/  @!PT LDS RZ, [RZ] ;  /* 0x00000000fffff984 */ /* 0x000fe20000000800 */
[----:B------:R-:W-:Y:S01]  /*b090*/  @!PT LDS RZ, [RZ] ;  /* 0x00000000fffff984 */ /* 0x000fe20000000800 */
[----:B------:R-:W-:Y:S01]  /*b0a0*/  @!PT LDS RZ, [RZ] ;  /* 0x00000000fffff984 */ /* 0x000fe20000000800 */
[----:B------:R0:W-:Y:S01]  /*b0b0*/  @P0 LDGSTS.E.BYPASS.LTC128B.128 [R7+0x10c00], desc[UR38][R2.64], !P3 ;  /* 0x10c0000002070fae */ /* 0x0001e2000d901d66 */
[----:B------:R-:W-:Y:S01]  /*b0c0*/  MOV R13, R0 ;  /* 0x00000000000d7202 */ /* 0x000fe20000000f00 */
[----:B------:R-:W-:-:S07]  /*b0d0*/  IMAD.MOV.U32 R6, RZ, RZ, R14 ;  /* 0x000000ffff067224 */ /* 0x000fce00078e000e */
[----:B0-----:R-:W-:Y:S05]  /*b0e0*/  WARPSYNC.COLLECTIVE R15, `(.L_x_101) ;  /* 0x000000000f087348 */ /* 0x001fea0003c00000 */
[----:B------:R1:W2:Y:S02]  /*b0f0*/  SHFL.IDX P6, R14, R13, R12, R11 ;  /* 0x0000000c0d0e7389 */ /* 0x0002a400000c000b */
[----:B012---:R-:W-:Y:S01]  /*b100*/  ENDCOLLECTIVE ;  /* 0x000000000000791b */ /* 0x007fe20003800000 */
.L_x_101:
[----:B------:R-:W-:Y:S02]  /*b110*/  IMAD.MOV.U32 R13, RZ, RZ, R4 ;  /* 0x000000ffff0d7224 */ /* 0x000fe400078e0004 */
[----:B------:R-:W-:Y:S02]  /*b120*/  IMAD.MOV.U32 R12, RZ, RZ, 0x7 ;  /* 0x00000007ff0c7424 */ /* 0x000fe400078e00ff */
[----:B------:R-:W-:-:S07]  /*b130*/  IMAD.MOV.U32 R9, RZ, RZ, R14 ;  /* 0x000000ffff097224 */ /* 0x000fce00078e000e */
[----:B------:R-:W-:Y:S05]  /*b140*/  WARPSYNC.COLLECTIVE R15, `(.L_x_102) ;  /* 0x000000000f087348 */ /* 0x000fea0003c00000 */
[----:B------:R0:W1:Y:S02]  /*b150*/  SHFL.IDX P6, R14, R13, R12, R11 ;  /* 0x0000000c0d0e7389 */ /* 0x00006400000c000b */
[----:B01----:R-:W-:Y:S01]  /*b160*/  ENDCOLLECTIVE ;  /* 0x000000000000791b */ /* 0x003fe20003800000 */
.L_x_102:
[----:B------:R-:W-:Y:S02]  /*b170*/  @P1 LEA R2, P0, R16, R9, 0x1 ;  /* 0x0000000910021211 */ /* 0x000fe400078008ff */
[----:B------:R-:W-:-:S03]  /*b180*/  @P1 LEA R9, R22, UR45, 0x1 ;  /* 0x0000002d16091c11 */ /* 0x000fc6000f8e08ff */
[----:B------:R-:W-:-:S05]  /*b190*/  @P1 IMAD.X R3, RZ, RZ, R6, P0 ;  /* 0x000000ffff031224 */ /* 0x000fca00000e0606 */
[----:B------:R-:W-:Y:S01]  /*b1a0*/  @!PT LDS RZ, [RZ] ;  /* 0x00000000fffff984 */ /* 0x000fe20000000800 */
[----:B------:R-:W-:Y:S01]  /*b1b0*/  @!PT LDS RZ, [RZ] ;  /* 0x00000000fffff984 */ /* 0x000fe20000000800 */
[----:B------:R-:W-:Y:S01]  /*b1c0*/  @!PT LDS RZ, [RZ] ;  /* 0x00000000fffff984 */ /* 0x000fe20000000800 */
[----:B------:R0:W-:Y:S01]  /*b1d0*/  @P1 LDGSTS.E.BYPASS.LTC128B.128 [R9+0x11400], desc[UR38][R2.64], !P3 ;  /* 0x1140000002091fae */ /* 0x0001e2000d901d66 */
[----:B------:R-:W-:Y:S01]  /*b1e0*/  IMAD.MOV.U32 R13, RZ, RZ, R0 ;  /* 0x000000ffff0d7224 */ /* 0x000fe200078e0000 */
[----:B------:R-:W-:-:S07]  /*b1f0*/  MOV R4, R14 ;  /* 0x0000000e00047202 */ /* 0x000fce0000000f00 */
[----:B0-----:R-:W-:Y:S05]  /*b200*/  WARPSYNC.COLLECTIVE R15, `(.L_x_103) ;  /* 0x000000000f087348 */ /* 0x001fea0003c00000 */
[----:B------:R1:W2:Y:S02]  /*b210*/  SHFL.IDX P6, R14, R13, R12, R11 ;  /* 0x0000000c0d0e7389 */ /* 0x0002a400000c000b */
[----:B012---:R-:W-:Y:S01]  /*b220*/  ENDCOLLECTIVE ;  /* 0x000000000000791b */ /* 0x007fe20003800000 */
.L_x_103:
[----:B------:R-:W-:Y:S05]  /*b230*/  BRA `(.L_x_104) ;  /* 0xffffffcc00287947 */ /* 0x000fea000383ffff */
.L_x_51:
[----:B------:R-:W-:Y:S01]  /*b240*/  IMAD.MOV.U32 R13, RZ, RZ, R8 ;  /* 0x000000ffff0d7224 */ /* 0x000fe200078e0008 */
[----:B------:R-:W-:Y:S01]  /*b250*/  MOV R15, 0xffffffff ;  /* 0xffffffff000f7802 */ /* 0x000fe20000000f00 */
[----:B------:R-:W-:Y:S02]  /*b260*/  IMAD.MOV.U32 R12, RZ, RZ, RZ ;  /* 0x000000ffff0c7224 */ /* 0x000fe400078e00ff */
[----:B------:R-:W-:Y:S02]  /*b270*/  IMAD.MOV.U32 R11, RZ, RZ, 0x181f ;  /* 0x0000181fff0b7424 */ /* 0x000fe400078e00ff */
[----:B------:R-:W-:-:S07]  /*b280*/  IMAD R6, R24, 0xc0, R20 ;  /* 0x000000c018067824 */ /* 0x000fce00078e0214 */
[----:B------:R-:W-:Y:S05]  /*b290*/  WARPSYNC.COLLECTIVE R15, `(.L_x_105) ;  /* 0x000000000f087348 */ /* 0x000fea0003c00000 */
[----:B------:R0:W1:Y:S02]  /*b2a0*/  SHFL.IDX P6, R14, R13, R12, R11 ;  /* 0x0000000c0d0e7389 */ /* 0x00006400000c000b */
[----:B01----:R-:W-:Y:S01]  /*b2b0*/  ENDCOLLECTIVE ;  /* 0x000000000000791b */ /* 0x003fe20003800000 */
.L_x_105:
[----:B------:R-:W-:Y:S02]  /*b2c0*/  IMAD.MOV.U32 R13, RZ, RZ, R5 ;  /* 0x000000ffff0d7224 */ /* 0x000fe400078e0005 */
[----:B------:R-:W-:-:S07]  /*b2d0*/  IMAD.MOV.U32 R2, RZ, RZ, R14 ;  /* 0x000000ffff027224 */ /* 0x000fce00078e000e */
[----:B------:R-:W-:Y:S05]  /*b2e0*/  WARPSYNC.COLLECTIVE R15, `(.L_x_106) ;  /* 0x000000000f087348 */ /* 0x000fea0003c00000 */
[----:B------:R0:W1:Y:S02]  /*b2f0*/  SHFL.IDX P6, R14, R13, R12, R11 ;  /* 0x0000000c0d0e7389 */ /* 0x00006400000c000b */
[----:B01----:R-:W-:Y:S01]  /*b300*/  ENDCOLLECTIVE ;  /* 0x000000000000791b */ /* 0x003fe20003800000 */
.L_x_106:
[----:B------:R-:W-:Y:S02]  /*b310*/  ULDC UR4, c[0x0][0x288] ;  /* 0x0000a20000047ab9 */ /* 0x000fe40000000800 */
[----:B------:R-:W-:Y:S01]  /*b320*/  IMAD R4, R9, UR4, RZ ;  /* 0x0000000409047c24 */ /* 0x000fe2000f8e02ff */
[----:B------:R-:W-:-:S04]  /*b330*/  IADD3 R9, R6, 0x10, RZ ;  /* 0x0000001006097810 */ /* 0x000fc80007ffe0ff */
[----:B------:R-:W-:Y:S01]  /*b340*/  ISETP.GE.AND P1, PT, R6, R4, PT ;  /* 0x000000040600720c */ /* 0x000fe20003f26270 */
[----:B------:R-:W-:Y:S02]  /*b350*/  IMAD.MOV.U32 R13, RZ, RZ, R8 ;  /* 0x000000ffff0d7224 */ /* 0x000fe400078e0008 */
[----:B------:R-:W-:-:S10]  /*b360*/  IMAD.MOV.U32 R12, RZ, RZ, 0x1 ;  /* 0x00000001ff0c7424 */ /* 0x000fd400078e00ff */
[----:B------:R-:W-:Y:S02]  /*b370*/  @!P1 LEA R25, R22, UR45, 0x1 ;  /* 0x0000002d16199c11 */ /* 0x000fe4000f8e08ff */
[----:B------:R-:W-:-:S05]  /*b380*/  @!P1 LEA R14, P2, R16, R14, 0x1 ;  /* 0x0000000e100e9211 */ /* 0x000fca00078408ff */
[----:B------:R-:W-:Y:S02]  /*b390*/  @!P1 IMAD.X R3, RZ, RZ, R2, P2 ;  /* 0x000000ffff039224 */ /* 0x000fe400010e0602 */
[----:B------:R-:W-:-:S07]  /*b3a0*/  @!P1 IMAD.MOV.U32 R2, RZ, RZ, R14 ;  /* 0x000000ffff029224 */ /* 0x000fce00078e000e */
[----:B------:R-:W-:Y:S05]  /*b3b0*/  WARPSYNC.COLLECTIVE R15, `(.L_x_107) ;  /* 0x000000000f087348 */ /* 0x000fea0003c00000 */
[----:B------:R0:W1:Y:S02]  /*b3c0*/  SHFL.IDX P6, R14, R13, R12, R11 ;  /* 0x0000000c0d0e7389 */ /* 0x00006400000c000b */
[----:B01----:R-:W-:Y:S01]  /*b3d0*/  ENDCOLLECTIVE ;  /* 0x000000000000791b */ /* 0x003fe20003800000 */
.L_x_107:
[----:B------:R-:W-:Y:S01]  /*b3e0*/  @!PT LDS RZ, [RZ] ;  /* 0x00000000fffff984 */ /* 0x000fe20000000800 */
[----:B------:R-:W-:Y:S01]  /*b3f0*/  @!PT LDS RZ, [RZ] ;  /* 0x00000000fffff984 */ /* 0x000fe20000000800 */
[----:B------:R-:W-:Y:S01]  /*b400*/  @!PT LDS RZ, [RZ] ;  /* 0x00000000fffff984 */ /* 0x000fe20000000800 */
[----:B------:R0:W-:Y:S01]  /*b410*/  @!P1 LDGSTS.E.BYPASS.LTC128B.128 [R25+0x8400], desc[UR38][R2.64], !P0 ;  /* 0x0840000002199fae */ /* 0x0001e2000c101d66 */
[----:B------:R-:W-:Y:S01]  /*b420*/  ISETP.GE.AND P1, PT, R9, R4, PT ;  /* 0x000000040900720c */ /* 0x000fe20003f26270 */
[----:B------:R-:W-:Y:S02]  /*b430*/  VIADD R9, R6, 0x20 ;  /* 0x0000002006097836 */ /* 0x000fe40000000000 */
[----:B------:R-:W-:-:S10]  /*b440*/  IMAD.MOV.U32 R13, RZ, RZ, R5 ;  /* 0x000000ffff0d7224 */ /* 0x000fd400078e0005 */
[----:B0-----:R-:W-:Y:S01]  /*b450*/  @!P1 LEA R25, R22, UR45, 0x1 ;  /* 0x0000002d16199c11 */ /* 0x001fe2000f8e08ff */
[----:B------:R-:W-:-:S07]  /*b460*/  IMAD.MOV.U32 R10, RZ, RZ, R14 ;  /* 0x000000ffff0a7224 */ /* 0x000fce00078e000e */
[----:B------:R-:W-:Y:S05]  /*b470*/  WARPSYNC.COLLECTIVE R15, `(.L_x_108) ;  /* 0x000000000f087348 */ /* 0x000fea0003c00000 */
[----:B------:R0:W1:Y:S02]  /*b480*/  SHFL.IDX P6, R14, R13, R12, R11 ;  /* 0x0000000c0d0e7389 */ /* 0x00006400000c000b */
[----:B01----:R-:W-:Y:S01]  /*b490*/  ENDCOLLECTIVE ;  /* 0x000000000000791b */ /* 0x003fe20003800000 */
.L_x_108:
[----:B------:R-:W-:Y:S02]  /*b4a0*/  IMAD.MOV.U32 R13, RZ, RZ, R8 ;  /* 0x000000ffff0d7224 */ /* 0x000fe400078e0008 */
[----:B------:R-:W-:Y:S01]  /*b4b0*/  IMAD.MOV.U32 R12, RZ, RZ, 0x2 ;  /* 0x00000002ff0c7424 */ /* 0x000fe200078e00ff */
[----:B------:R-:W-:-:S07]  /*b4c0*/  MOV R21, R14 ;  /* 0x0000000e00157202 */ /* 0x000fce0000000f00 */
[----:B------:R-:W-:Y:S05]  /*b4d0*/  WARPSYNC.COLLECTIVE R15, `(.L_x_109) ;  /* 0x000000000f087348 */ /* 0x000fea0003c00000 */
[----:B------:R0:W1:Y:S02]  /*b4e0*/  SHFL.IDX P6, R14, R13, R12, R11 ;  /* 0x0000000c0d0e7389 */ /* 0x00006400000c000b */
[----:B01----:R-:W-:Y:S01]  /*b4f0*/  ENDCOLLECTIVE ;  /* 0x000000000000791b */ /* 0x003fe20003800000 */
.L_x_109:
[----:B------:R-:W-:-:S05]  /*b500*/  @!P1 LEA R2, P2, R16, R21, 0x1 ;  /* 0x0000001510029211 */ /* 0x000fca00078408ff */
[----:B------:R-:W-:-:S05]  /*b510*/  @!P1 IMAD.X R3, RZ, RZ, R10, P2 ;  /* 0x000000ffff039224 */ /* 0x000fca00010e060a */
[----:B------:R-:W-:Y:S01]  /*b520*/  @!PT LDS RZ, [RZ] ;  /* 0x00000000fffff984 */ /* 0x000fe20000000800 */
[----:B------:R-:W-:Y:S01]  /*b530*/  @!PT LDS RZ, [RZ] ;  /* 0x00000000fffff984 */ /* 0x000fe20000000800 */
[----:B------:R-:W-:Y:S01]  /*b540*/  @!PT LDS RZ, [RZ] ;  /* 0x00000000fffff984 */ /* 0x000fe20000000800 */
[----:B------:R0:W-:Y:S01]  /*b550*/  @!P1 LDGSTS.E.BYPASS.LTC128B.128 [R25+0x8c00], desc[UR38][R2.64], !P0 ;  /* 0x08c0000002199fae */ /* 0x0001e2000c101d66 */
[----:B------:R-:W-:Y:S01]  /*b560*/  ISETP.GE.AND P1, PT, R9, R4, PT ;  /* 0x000000040900720c */ /* 0x000fe20003f26270 */
[----:B------:R-:W-:Y:S01]  /*b570*/  IMAD.MOV.U32 R13, RZ, RZ, R5 ;  /* 0x000000ffff0d7224 */ /* 0x000fe200078e0005 */
[----:B------:R-:W-:-:S11]  /*b580*/  MOV R9, R14 ;  /* 0x0000000e00097202 */ /* 0x000fd60000000f00 */
[----:B0-----:R-:W-:Y:S05]  /*b590*/  WARPSYNC.COLLECTIVE R15, `(.L_x_110) ;  /* 0x000000000f087348 */ /* 0x001fea0003c00000 */
[----:B------:R1:W2:Y:S02]  /*b5a0*/  SHFL.IDX P6, R14, R13, R12, R11 ;  /* 0x0000000c0d0e7389 */ /* 0x0002a400000c000b */
[----:B012---:R-:W-:Y:S01]  /*b5b0*/  ENDCOLLECTIVE ;  /* 0x000000000000791b */ /* 0x007fe20003800000 */
.L_x_110:
[----:B------:R-:W-:Y:S01]  /*b5c0*/  @!P1 LEA R20, R22, UR45, 0x1 ;  /* 0x0000002d16149c11 */ /* 0x000fe2000f8e08ff */
[----:B------:R-:W-:Y:S01]  /*b5d0*/  IMAD.MOV.U32 R13, RZ, RZ, R8 ;  /* 0x000000ffff0d7224 */ /* 0x000fe200078e0008 */
[----:B------:R-:W-:Y:S02]  /*b5e0*/  MOV R12, 0x3 ;  /* 0x00000003000c7802 */ /* 0x000fe40000000f00 */
[----:B------:R-:W-:-:S13]  /*b5f0*/  @!P1 LEA R2, P2, R16, R14, 0x1 ;  /* 0x0000000e10029211 */ /* 0x000fda00078408ff */
[----:B------:R-:W-:Y:S05]  /*b600*/  WARPSYNC.COLLECTIVE R15, `(.L_x_111) ;  /* 0x000000000f087348 */ /* 0x000fea0003c00000 */
[----:B------:R0:W1:Y:S02]  /*b610*/  SHFL.IDX P6, R14, R13, R12, R11 ;  /* 0x0000000c0d0e7389 */ /* 0x00006400000c000b */
[----:B01----:R-:W-:Y:S01]  /*b620*/  ENDCOLLECTIVE ;  /* 0x000000000000791b */ /* 0x003fe20003800000 */
.L_x_111:
[----:B------:R-:W-:Y:S02]  /*b630*/  @!P1 IMAD.X R3, RZ, RZ, R9, P2 ;  /* 0x000000ffff039224 */ /* 0x000fe400010e0609 */
[----:B------:R-:W-:-:S03]  /*b640*/  VIADD R9, R6, 0x30 ;  /* 0x0000003006097836 */ /* 0x000fc60000000000 */
[----:B------:R-:W-:Y:S01]  /*b650*/  @!PT LDS RZ, [RZ] ;  /* 0x00000000fffff984 */ /* 0x000fe20000000800 */
[----:B------:R-:W-:Y:S01]  /*b660*/  @!PT LDS RZ, [RZ] ;  /* 0x00000000fffff984 */ /* 0x000fe20000000800 */
[----:B------:R-:W-:Y:S01]  /*b670*/  @!PT LDS RZ, [RZ] ;  /* 0x00000000fffff984 */ /* 0x000fe20000000800 */
[----:B------:R0:W-:Y:S02]  /*b680*/  @!P1 LDGSTS.E.BYPASS.LTC128B.128 [R20+0x9400], desc[UR38][R2.64], !P0 ;  /* 0x0940000002149fae */ /* 0x0001e4000c101d66 */
[----:B------:R-:W-:Y:S02]  /*b690*/  ISETP.GE.AND P1, PT, R9, R4, PT ;  /* 0x000000040900720c */ /* 0x000fe40003f26270 */
[----:B------:R-:W-:Y:S01]  /*b6a0*/  IADD3 R9, R6, 0x40, RZ ;  /* 0x0000004006097810 */ /* 0x000fe20007ffe0ff */
[----:B------:R-:W-:-:S10]  /*b6b0*/  IMAD.MOV.U32 R13, RZ, RZ, R5 ;  /* 0x000000ffff0d7224 */ /* 0x000fd400078e0005 */
[----:B------:R-:W-:Y:S01]  /*b6c0*/  @!P1 LEA R25, R22, UR45, 0x1 ;  /* 0x0000002d16199c11 */ /* 0x000fe2000f8e08ff */
[----:B0-----:R-:W-:-:S07]  /*b6d0*/  IMAD.MOV.U32 R10, RZ, RZ, R14 ;  /* 0x000000ffff0a7224 */ /* 0x001fce00078e000e */
[----:B------:R-:W-:Y:S05]  /*b6e0*/  WARPSYNC.COLLECTIVE R15, `(.L_x_112) ;  /* 0x000000000f087348 */ /* 0x000fea0003c00000 */
[----:B------:R0:W1:Y:S02]  /*b6f0*/  SHFL.IDX P6, R14, R13, R12, R11 ;  /* 0x0000000c0d0e7389 */ /* 0x00006400000c000b */
[----:B01----:R-:W-:Y:S01]  /*b700*/  ENDCOLLECTIVE ;  /* 0x000000000000791b */ /* 0x003fe20003800000 */
.L_x_112:
[----:B------:R-:W-:Y:S02]  /*b710*/  IMAD.MOV.U32 R13, RZ, RZ, R8 ;  /* 0x000000ffff0d7224 */ /* 0x000fe400078e0008 */
[----:B------:R-:W-:Y:S02]  /*b720*/  IMAD.MOV.U32 R12, RZ, RZ, 0x4 ;  /* 0x00000004ff0c7424 */ /* 0x000fe400078e00ff */
[----:B------:R-:W-:-:S07]  /*b730*/  IMAD.MOV.U32 R21, RZ, RZ, R14 ;  /* 0x000000ffff157224 */ /* 0x000fce00078e000e */
[----:B------:R-:W-:Y:S05]  /*b740*/  WARPSYNC.COLLECTIVE R15, `(.L_x_113) ;  /* 0x000000000f087348 */ /* 0x000fea0003c00000 */
[----:B------:R0:W1:Y:S02]  /*b750*/  SHFL.IDX P6, R14, R13, R12, R11 ;  /* 0x0000000c0d0e7389 */ /* 0x00006400000c000b */
[----:B01----:R-:W-:Y:S01]  /*b760*/  ENDCOLLECTIVE ;  /* 0x000000000000791b */ /* 0x003fe20003800000 */
.L_x_113:
[----:B------:R-:W-:-:S05]  /*b770*/  @!P1 LEA R2, P2, R16, R21, 0x1 ;  /* 0x0000001510029211 */ /* 0x000fca00078408ff */
[----:B------:R-:W-:-:S05]  /*b780*/  @!P1 IMAD.X R3, RZ, RZ, R10, P2 ;  /* 0x000000ffff039224 */ /* 0x000fca00010e060a */
[----:B------:R-:W-:Y:S01]  /*b790*/  @!PT LDS RZ, [RZ] ;  /* 0x00000000fffff984 */ /* 0x000fe20000000800 */
[----:B------:R-:W-:Y:S01]  /*b7a0*/  @!PT LDS RZ, [RZ] ;  /* 0x00000000fffff984 */ /* 0x000fe20000000800 */
[----:B------:R-:W-:Y:S01]  /*b7b0*/  @!PT LDS RZ, [RZ] ;  /* 0x00000000fffff984 */ /* 0x000fe20000000800 */
[----:B------:R0:W-:Y:S01]  /*b7c0*/  @!P1 LDGSTS.E.BYPASS.LTC128B.128 [R25+0x9c00], desc[UR38][R2.64], !P0 ;  /* 0x09c0000002199fae */ /* 0x0001e2000c101d66 */
[----:B------:R-:W-:Y:S01]  /*b7d0*/  IMAD.MOV.U32 R13, RZ, RZ, R5 ;  /* 0x000000ffff0d7224 */ /* 0x000fe200078e0005 */
[----:B------:R-:W-:Y:S01]  /*b7e0*/  ISETP.GE.AND P1, PT, R9, R4, PT ;  /* 0x000000040900720c */ /* 0x000fe20003f26270 */
[----:B------:R-:W-:-:S12]  /*b7f0*/  IMAD.MOV.U32 R9, RZ, RZ, R14 ;  /* 0x000000ffff097224 */ /* 0x000fd800078e000e */
[----:B0-----:R-:W-:Y:S05]  /*b800*/  WARPSYNC.COLLECTIVE R15, `(.L_x_114) ;  /* 0x000000000f087348 */ /* 0x001fea0003c00000 */
[----:B------:R1:W2:Y:S02]  /*b810*/  SHFL.IDX P6, R14, R13, R12, R11 ;  /* 0x0000000c0d0e7389 */ /* 0x0002a400000c000b */
[----:B012---:R-:W-:Y:S01]  /*b820*/  ENDCOLLECTIVE ;  /* 0x000000000000791b */ /* 0x007fe20003800000 */
.L_x_114:
[----:B------:R-:W-:Y:S01]  /*b830*/  @!P1 LEA R20, R22, UR45, 0x1 ;  /* 0x0000002d16149c11 */ /* 0x000fe2000f8e08ff */
[----:B------:R-:W-:Y:S02]  /*b840*/  IMAD.MOV.U32 R13, RZ, RZ, R8 ;  /* 0x000000ffff0d7224 */ /* 0x000fe400078e0008 */
[----:B------:R-:W-:Y:S01]  /*b850*/  IMAD.MOV.U32 R12, RZ, RZ, 0x5 ;  /* 0x00000005ff0c7424 */ /* 0x000fe200078e00ff */
[----:B------:R-:W-:-:S13]  /*b860*/  @!P1 LEA R2, P2, R16, R14, 0x1 ;  /* 0x0000000e10029211 */ /* 0x000fda00078408ff */
[----:B------:R-:W-:Y:S05]  /*b870*/  WARPSYNC.COLLECTIVE R15, `(.L_x_115) ;  /* 0x000000000f087348 */ /* 0x000fea0003c00000 */
[----:B------:R0:W1:Y:S02]  /*b880*/  SHFL.IDX P6, R14, R13, R12, R11 ;  /* 0x0000000c0d0e7389 */ /* 0x00006400000c000b */
[----:B01----:R-:W-:Y:S01]  /*b890*/  ENDCOLLECTIVE ;  /* 0x000000000000791b */ /* 0x003fe20003800000 */
.L_x_115:
[----:B------:R-:W-:Y:S01]  /*b8a0*/  @!P1 IADD3.X R3, RZ, R9, RZ, P2, !PT ;  /* 0x00000009ff039210 */ /* 0x000fe200017fe4ff */
[----:B------:R-:W-:-:S04]  /*b8b0*/  VIADD R9, R6, 0x50 ;  /* 0x0000005006097836 */ /* 0x000fc80000000000 */
[----:B------:R-:W-:Y:S01]  /*b8c0*/  @!PT LDS RZ, [RZ] ;  /* 0x00000000fffff984 */ /* 0x000fe20000000800 */
[----:B------:R-:W-:Y:S01]  /*b8d0*/  @!PT LDS RZ, [RZ] ;  /* 0x00000000fffff984 */ /* 0x000fe20000000800 */
[----:B------:R-:W-:Y:S01]  /*b8e0*/  @!PT LDS RZ, [RZ] ;  /* 0x00000000fffff984 */ /* 0x000fe20000000800 */
[----:B------:R0:W-:Y:S01]  /*b8f0*/  @!P1 LDGSTS.E.BYPASS.LTC128B.128 [R20+0xa400], desc[UR38][R2.64], !P0 ;  /* 0x0a40000002149fae */ /* 0x0001e2000c101d66 */
[----:B------:R-:W-:Y:S01]  /*b900*/  ISETP.GE.AND P1, PT, R9, R4, PT ;  /* 0x000000040900720c */ /* 0x000fe20003f26270 */
[----:B------:R-:W-:Y:S01]  /*b910*/  VIADD R9, R6, 0x60 ;  /* 0x0000006006097836 */ /* 0x000fe20000000000 */
[----:B------:R-:W-:-:S11]  /*b920*/  MOV R13, R5 ;  /* 0x00000005000d7202 */ /* 0x000fd60000000f00 */
[----:B------:R-:W-:Y:S01]  /*b930*/  @!P1 LEA R25, R22, UR45, 0x1 ;  /* 0x0000002d16199c11 */ /* 0x000fe2000f8e08ff */
[----:B0-----:R-:W-:-:S07]  /*b940*/  IMAD.MOV.U32 R10, RZ, RZ, R14 ;  /* 0x000000ffff0a7224 */ /* 0x001fce00078e000e */
[----:B------:R-:W-:Y:S05]  /*b950*/  WARPSYNC.COLLECTIVE R15, `(.L_x_116) ;  /* 0x000000000f087348 */ /* 0x000fea0003c00000 */
[----:B------:R0:W1:Y:S02]  /*b960*/  SHFL.IDX P6, R14, R13, R12, R11 ;  /* 0x0000000c0d0e7389 */ /* 0x00006400000c000b */
[----:B01----:R-:W-:Y:S01]  /*b970*/  ENDCOLLECTIVE ;  /* 0x000000000000791b */ /* 0x003fe20003800000 */
.L_x_116:
[----:B------:R-:W-:Y:S01]  /*b980*/  IMAD.MOV.U32 R13, RZ, RZ, R8 ;  /* 0x000000ffff0d7224 */ /* 0x000fe200078e0008 */
[----:B------:R-:W-:Y:S01]  /*b990*/  MOV R12, 0x6 ;  /* 0x00000006000c7802 */ /* 0x000fe20000000f00 */
[----:B------:R-:W-:-:S07]  /*b9a0*/  IMAD.MOV.U32 R21, RZ, RZ, R14 ;  /* 0x000000ffff157224 */ /* 0x000fce00078e000e */
[----:B------:R-:W-:Y:S05]  /*b9b0*/  WARPSYNC.COLLECTIVE R15, `(.L_x_117) ;  /* 0x000000000f087348 */ /* 0x000fea0003c00000 */
[----:B------:R0:W1:Y:S02]  /*b9c0*/  SHFL.IDX P6, R14, R13, R12, R11 ;  /* 0x0000000c0d0e7389 */ /* 0x00006400000c000b */
[----:B01----:R-:W-:Y:S01]  /*b9d0*/  ENDCOLLECTIVE ;  /* 0x000000000000791b */ /* 0x003fe20003800000 */
.L_x_117:
        /* <DEDUP_REMOVED lines=12> */
.L_x_118:
[----:B------:R-:W-:Y:S01]  /*baa0*/  @!P1 LEA R10, R22, UR45, 0x1 ;  /* 0x0000002d160a9c11 */ /* 0x000fe2000f8e08ff */
[----:B------:R-:W-:Y:S01]  /*bab0*/  IMAD.MOV.U32 R13, RZ, RZ, R8 ;  /* 0x000000ffff0d7224 */ /* 0x000fe200078e0008 */
[----:B------:R-:W-:Y:S02]  /*bac0*/  MOV R12, 0x7 ;  /* 0x00000007000c7802 */ /* 0x000fe40000000f00 */
[----:B------:R-:W-:-:S13]  /*bad0*/  @!P1 LEA R2, P2, R16, R14, 0x1 ;  /* 0x0000000e10029211 */ /* 0x000fda00078408ff */
[----:B------:R-:W-:Y:S05]  /*bae0*/  WARPSYNC.COLLECTIVE R15, `(.L_x_119) ;  /* 0x000000000f087348 */ /* 0x000fea0003c00000 */
[----:B------:R0:W1:Y:S02]  /*baf0*/  SHFL.IDX P6, R14, R13, R12, R11 ;  /* 0x0000000c0d0e7389 */ /* 0x00006400000c000b */
[----:B01----:R-:W-:Y:S01]  /*bb00*/  ENDCOLLECTIVE ;  /* 0x000000000000791b */ /* 0x003fe20003800000 */
.L_x_119:
[----:B------:R-:W-:-:S05]  /*bb10*/  @!P1 IMAD.X R3, RZ, RZ, R9, P2 ;  /* 0x000000ffff039224 */ /* 0x000fca00010e0609 */
[----:B------:R-:W-:Y:S01]  /*bb20*/  @!PT LDS RZ, [RZ] ;  /* 0x00000000fffff984 */ /* 0x000fe20000000800 */
[----:B------:R-:W-:Y:S01]  /*bb30*/  @!PT LDS RZ, [RZ] ;  /* 0x00000000fffff984 */ /* 0x000fe20000000800 */
[----:B------:R-:W-:Y:S01]  /*bb40*/  @!PT LDS RZ, [RZ] ;  /* 0x00000000fffff984 */ /* 0x000fe20000000800 */
[----:B------:R0:W-:Y:S01]  /*bb50*/  @!P1 LDGSTS.E.BYPASS.LTC128B.128 [R10+0xb400], desc[UR38][R2.64], !P0 ;  /* 0x0b400000020a9fae */ /* 0x0001e2000c101d66 */
[----:B------:R-:W-:Y:S01]  /*bb60*/  IMAD.MOV.U32 R13, RZ, RZ, R5 ;  /* 0x000000ffff0d7224 */ /* 0x000fe200078e0005 */
[C---:B------:R-:W-:Y:S01]  /*bb70*/  IADD3 R5, R6.reuse, 0x80, RZ ;  /* 0x0000008006057810 */ /* 0x040fe20007ffe0ff */
[----:B0-----:R-:W-:Y:S02]  /*bb80*/  VIADD R3, R6, 0x70 ;  /* 0x0000007006037836 */ /* 0x001fe40000000000 */
[----:B------:R-:W-:-:S03]  /*bb90*/  IMAD.MOV.U32 R8, RZ, RZ, R14 ;  /* 0x000000ffff087224 */ /* 0x000fc600078e000e */
[----:B------:R-:W-:-:S13]  /*bba0*/  ISETP.GE.AND P1, PT, R3, R4, PT ;  /* 0x000000040300720c */ /* 0x000fda0003f26270 */
[----:B------:R-:W-:Y:S05]  /*bbb0*/  WARPSYNC.COLLECTIVE R15, `(.L_x_120) ;  /* 0x000000000f087348 */ /* 0x000fea0003c00000 */
[----:B------:R0:W1:Y:S02]  /*bbc0*/  SHFL.IDX P6, R14, R13, R12, R11 ;  /* 0x0000000c0d0e7389 */ /* 0x00006400000c000b */
[----:B01----:R-:W-:Y:S01]  /*bbd0*/  ENDCOLLECTIVE ;  /* 0x000000000000791b */ /* 0x003fe20003800000 */
.L_x_120:
[----:B------:R-:W-:Y:S01]  /*bbe0*/  @!P1 LEA R25, R22, UR45, 0x1 ;  /* 0x0000002d16199c11 */ /* 0x000fe2000f8e08ff */
[----:B------:R-:W-:Y:S02]  /*bbf0*/  IMAD.MOV.U32 R13, RZ, RZ, R7 ;  /* 0x000000ffff0d7224 */ /* 0x000fe400078e0007 */
[----:B------:R-:W-:Y:S01]  /*bc00*/  IMAD.MOV.U32 R12, RZ, RZ, RZ ;  /* 0x000000ffff0c7224 */ /* 0x000fe200078e00ff */
[----:B------:R-:W-:-:S13]  /*bc10*/  @!P1 LEA R2, P2, R16, R14, 0x1 ;  /* 0x0000000e10029211 */ /* 0x000fda00078408ff */
[----:B------:R-:W-:Y:S05]  /*bc20*/  WARPSYNC.COLLECTIVE R15, `(.L_x_121) ;  /* 0x000000000f087348 */ /* 0x000fea0003c00000 */
[----:B------:R0:W1:Y:S02]  /*bc30*/  SHFL.IDX P6, R14, R13, R12, R11 ;  /* 0x0000000c0d0e7389 */ /* 0x00006400000c000b */
[----:B01----:R-:W-:Y:S01]  /*bc40*/  ENDCOLLECTIVE ;  /* 0x000000000000791b */ /* 0x003fe20003800000 */
.L_x_121:
[----:B------:R-:W-:-:S05]  /*bc50*/  @!P1 IMAD.X R3, RZ, RZ, R8, P2 ;  /* 0x000000ffff039224 */ /* 0x000fca00010e0608 */
[----:B------:R-:W-:Y:S01]  /*bc60*/  @!PT LDS RZ, [RZ] ;  /* 0x00000000fffff984 */ /* 0x000fe20000000800 */
[----:B------:R-:W-:Y:S01]  /*bc70*/  @!PT LDS RZ, [RZ] ;  /* 0x00000000fffff984 */ /* 0x000fe20000000800 */
[----:B------:R-:W-:Y:S01]  /*bc80*/  @!PT LDS RZ, [RZ] ;  /* 0x00000000fffff984 */ /* 0x000fe20000000800 */
[----:B------:R0:W-:Y:S01]  /*bc90*/  @!P1 LDGSTS.E.BYPASS.LTC128B.128 [R25+0xbc00], desc[UR38][R2.64], !P0 ;  /* 0x0bc0000002199fae */ /* 0x0001e2000c101d66 */
[----:B------:R-:W-:Y:S01]  /*bca0*/  ISETP.GE.AND P1, PT, R5, R4, PT ;  /* 0x000000040500720c */ /* 0x000fe20003f26270 */
[----:B------:R-:W-:Y:S02]  /*bcb0*/  VIADD R5, R6, 0x90 ;  /* 0x0000009006057836 */ /* 0x000fe40000000000 */
[----:B------:R-:W-:Y:S02]  /*bcc0*/  IMAD.MOV.U32 R13, RZ, RZ, R0 ;  /* 0x000000ffff0d7224 */ /* 0x000fe400078e0000 */
[----:B------:R-:W-:-:S08]  /*bcd0*/  IMAD.MOV.U32 R9, RZ, RZ, R14 ;  /* 0x000000ffff097224 */ /* 0x000fd000078e000e */
[----:B0-----:R-:W-:Y:S05]  /*bce0*/  WARPSYNC.COLLECTIVE R15, `(.L_x_122) ;  /* 0x000000000f087348 */ /* 0x001fea0003c00000 */
[----:B------:R1:W2:Y:S02]  /*bcf0*/  SHFL.IDX P6, R14, R13, R12, R11 ;  /* 0x0000000c0d0e7389 */ /* 0x0002a400000c000b */
[----:B012---:R-:W-:Y:S01]  /*bd00*/  ENDCOLLECTIVE ;  /* 0x000000000000791b */ /* 0x007fe20003800000 */
.L_x_122:
[----:B------:R-:W-:Y:S02]  /*bd10*/  IMAD.MOV.U32 R13, RZ, RZ, R7 ;  /* 0x000000ffff0d7224 */ /* 0x000fe400078e0007 */
[----:B------:R-:W-:Y:S01]  /*bd20*/  IMAD.MOV.U32 R12, RZ, RZ, 0x1 ;  /* 0x00000001ff0c7424 */ /* 0x000fe200078e00ff */
[----:B------:R-:W-:-:S07]  /*bd30*/  MOV R21, R14 ;  /* 0x0000000e00157202 */ /* 0x000fce0000000f00 */
[----:B------:R-:W-:Y:S05]  /*bd40*/  WARPSYNC.COLLECTIVE R15, `(.L_x_123) ;  /* 0x000000000f087348 */ /* 0x000fea0003c00000 */
[----:B------:R0:W1:Y:S02]  /*bd50*/  SHFL.IDX P6, R14, R13, R12, R11 ;  /* 0x0000000c0d0e7389 */ /* 0x00006400000c000b */
[----:B01----:R-:W-:Y:S01]  /*bd60*/  ENDCOLLECTIVE ;  /* 0x000000000000791b */ /* 0x003fe20003800000 */
.L_x_123:
[----:B------:R-:W-:Y:S02]  /*bd70*/  @!P1 LEA R2, P2, R16, R21, 0x1 ;  /* 0x0000001510029211 */ /* 0x000fe400078408ff */
[----:B------:R-:W-:-:S03]  /*bd80*/  @!P1 LEA R21, R22, UR45, 0x1 ;  /* 0x0000002d16159c11 */ /* 0x000fc6000f8e08ff */
        /* <DEDUP_REMOVED lines=11> */
.L_x_124:
[----:B------:R-:W-:Y:S01]  /*be40*/  IMAD.MOV.U32 R13, RZ, RZ, R7 ;  /* 0x000000ffff0d7224 */ /* 0x000fe200078e0007 */
[----:B------:R-:W-:Y:S01]  /*be50*/  MOV R12, 0x2 ;  /* 0x00000002000c7802 */ /* 0x000fe20000000f00 */
[----:B------:R-:W-:-:S07]  /*be60*/  IMAD.MOV.U32 R9, RZ, RZ, R14 ;  /* 0x000000ffff097224 */ /* 0x000fce00078e000e */
[----:B------:R-:W-:Y:S05]  /*be70*/  WARPSYNC.COLLECTIVE R15, `(.L_x_125) ;  /* 0x000000000f087348 */ /* 0x000fea0003c00000 */
[----:B------:R0:W1:Y:S02]  /*be80*/  SHFL.IDX P6, R14, R13, R12, R11 ;  /* 0x0000000c0d0e7389 */ /* 0x00006400000c000b */
[----:B01----:R-:W-:Y:S01]  /*be90*/  ENDCOLLECTIVE ;  /* 0x000000000000791b */ /* 0x003fe20003800000 */
.L_x_125:
[----:B------:R-:W-:Y:S02]  /*bea0*/  @!P1 LEA R2, P2, R16, R9, 0x1 ;  /* 0x0000000910029211 */ /* 0x000fe400078408ff */
[----:B------:R-:W-:-:S03]  /*beb0*/  @!P1 LEA R9, R22, UR45, 0x1 ;  /* 0x0000002d16099c11 */ /* 0x000fc6000f8e08ff */
[----:B------:R-:W-:-:S05]  /*bec0*/  @!P1 IMAD.X R3, RZ, RZ, R8, P2 ;  /* 0x000000ffff039224 */ /* 0x000fca00010e0608 */
[----:B------:R-:W-:Y:S01]  /*bed0*/  @!PT LDS RZ, [RZ] ;  /* 0x00000000fffff984 */ /* 0x000fe20000000800 */
[----:B------:R-:W-:Y:S01]  /*bee0*/  @!PT LDS RZ, [RZ] ;  /* 0x00000000fffff984 */ /* 0x000fe20000000800 */
[----:B------:R-:W-:Y:S01]  /*bef0*/  @!PT LDS RZ, [RZ] ;  /* 0x00000000fffff984 */ /* 0x000fe20000000800 */
[----:B------:R0:W-:Y:S01]  /*bf00*/  @!P1 LDGSTS.E.BYPASS.LTC128B.128 [R9+0xcc00], desc[UR38][R2.64], !P0 ;  /* 0x0cc0000002099fae */ /* 0x0001e2000c101d66 */
[----:B------:R-:W-:Y:S02]  /*bf10*/  IMAD.MOV.U32 R13, RZ, RZ, R0 ;  /* 0x000000ffff0d7224 */ /* 0x000fe400078e0000 */
[----:B------:R-:W-:-:S07]  /*bf20*/  IMAD.MOV.U32 R5, RZ, RZ, R14 ;  /* 0x000000ffff057224 */ /* 0x000fce00078e000e */
[----:B0-----:R-:W-:Y:S05]  /*bf30*/  WARPSYNC.COLLECTIVE R15, `(.L_x_126) ;  /* 0x000000000f087348 */ /* 0x001fea0003c00000 */
[----:B------:R1:W2:Y:S02]  /*bf40*/  SHFL.IDX P6, R14, R13, R12, R11 ;  /* 0x0000000c0d0e7389 */ /* 0x0002a400000c000b */
[----:B012---:R-:W-:Y:S01]  /*bf50*/  ENDCOLLECTIVE ;  /* 0x000000000000791b */ /* 0x007fe20003800000 */
.L_x_126:
[----:B------:R-:W-:-:S05]  /*bf60*/  VIADD R3, R6, 0xa0 ;  /* 0x000000a006037836 */ /* 0x000fca0000000000 */
[----:B------:R-:W-:Y:S02]  /*bf70*/  ISETP.GE.AND P1, PT, R3, R4, PT ;  /* 0x000000040300720c */ /* 0x000fe40003f26270 */
[----:B------:R-:W-:Y:S01]  /*bf80*/  MOV R13, R7 ;  /* 0x00000007000d7202 */ /* 0x000fe20000000f00 */
[----:B------:R-:W-:-:S10]  /*bf90*/  IMAD.MOV.U32 R12, RZ, RZ, 0x3 ;  /* 0x00000003ff0c7424 */ /* 0x000fd400078e00ff */
[----:B------:R-:W-:-:S13]  /*bfa0*/  @!P1 LEA R2, P2, R16, R14, 0x1 ;  /* 0x0000000e10029211 */ /* 0x000fda00078408ff */
[----:B------:R-:W-:Y:S05]  /*bfb0*/  WARPSYNC.COLLECTIVE R15, `(.L_x_127) ;  /* 0x000000000f087348 */ /* 0x000fea0003c00000 */
[----:B------:R0:W1:Y:S02]  /*bfc0*/  SHFL.IDX P6, R14, R13, R12, R11 ;  /* 0x0000000c0d0e7389 */ /* 0x00006400000c000b */
[----:B01----:R-:W-:Y:S01]  /*bfd0*/  ENDCOLLECTIVE ;  /* 0x000000000000791b */ /* 0x003fe20003800000 */
.L_x_127:
[----:B------:R-:W-:Y:S01]  /*bfe0*/  @!P1 IMAD.X R3, RZ, RZ, R5, P2 ;  /* 0x000000ffff039224 */ /* 0x000fe200010e0605 */
[----:B------:R-:W-:-:S05]  /*bff0*/  @!P1 LEA R5, R22, UR45, 0x1 ;  /* 0x0000002d16059c11 */ /* 0x000fca000f8e08ff */
        /* <DEDUP_REMOVED lines=9> */
.L_x_128:
[----:B------:R-:W-:Y:S05]  /*c090*/  BRA `(.L_x_129) ;  /* 0xffffffc800cc7947 */ /* 0x000fea000383ffff */
.L_x_52:
[----:B0-----:R-:W-:-:S04]  /*c0a0*/  IMAD.U32 R3, RZ, RZ, UR45 ;  /* 0x0000002dff037e24 */ /* 0x001fc8000f8e00ff */
[----:B------:R0:W1:Y:S03]  /*c0b0*/  SYNCS.PHASECHK.TRANS64.TRYWAIT P0, [R3+URZ+0x16820], R0 ;  /* 0x01682000030075a7 */ /* 0x000066000800017f */
[----:B-1----:R-:W-:Y:S05]  /*c0c0*/  @!P0 NANOSLEEP.SYNCS 0x989680 ;  /* 0x009896800000895d */ /* 0x002fea0003900000 */
[----:B------:R-:W1:Y:S02]  /*c0d0*/  @!P0 SYNCS.PHASECHK.TRANS64 P0, [R3+URZ+0x16820], R0 ;  /* 0x01682000030085a7 */ /* 0x000e64000800007f */
[----:B-1----:R-:W-:Y:S05]  /*c0e0*/  @!P0 BRA `(.L_x_52) ;  /* 0xfffffffc00ec8947 */ /* 0x002fea000383ffff */
[----:B------:R-:W-:Y:S05]  /*c0f0*/  BRA `(.L_x_130) ;  /* 0xffffffc800fc7947 */ /* 0x000fea000383ffff */
.L_x_56:
[----:B0-----:R0:W1:Y:S02]  /*c100*/  SYNCS.PHASECHK.TRANS64.TRYWAIT P0, [R7+URZ+0x16840], R2 ;  /* 0x01684002070075a7 */ /* 0x001064000800017f */
[----:B-1----:R-:W-:Y:S05]  /*c110*/  @!P0 NANOSLEEP.SYNCS 0x989680 ;  /* 0x009896800000895d */ /* 0x002fea0003900000 */
[----:B------:R-:W1:Y:S02]  /*c120*/  @!P0 SYNCS.PHASECHK.TRANS64 P0, [R7+URZ+0x16840], R2 ;  /* 0x01684002070085a7 */ /* 0x000e64000800007f */
[----:B-1----:R-:W-:Y:S05]  /*c130*/  @!P0 BRA `(.L_x_56) ;  /* 0xfffffffc00f08947 */ /* 0x002fea000383ffff */
[----:B------:R-:W-:Y:S05]  /*c140*/  BRA `(.L_x_131) ;  /* 0xffffffcc00e07947 */ /* 0x000fea000383ffff */
.L_x_57:
[----:B------:R-:W-:Y:S01]  /*c150*/  BSSY B1, `(.L_x_132) ;  /* 0x0000008000017945 */ /* 0x000fe20003800000 */
[----:B------:R-:W-:Y:S01]  /*c160*/  MOV R13, R19 ;  /* 0x00000013000d7202 */ /* 0x000fe20000000f00 */
[----:B------:R-:W-:Y:S02]  /*c170*/  IMAD.MOV.U32 R12, RZ, RZ, RZ ;  /* 0x000000ffff0c7224 */ /* 0x000fe400078e00ff */
[----:B------:R-:W-:Y:S02]  /*c180*/  IMAD.MOV.U32 R11, RZ, RZ, 0x181f ;  /* 0x0000181fff0b7424 */ /* 0x000fe400078e00ff */
[----:B------:R-:W-:-:S07]  /*c190*/  IMAD.MOV.U32 R15, RZ, RZ, -0x1 ;  /* 0xffffffffff0f7424 */ /* 0x000fce00078e00ff */
[----:B------:R-:W-:Y:S05]  /*c1a0*/  WARPSYNC.COLLECTIVE R15, `(.L_x_133) ;  /* 0x000000000f087348 */ /* 0x000fea0003c00000 */
[----:B------:R0:W1:Y:S02]  /*c1b0*/  SHFL.IDX P6, R14, R13, R12, R11 ;  /* 0x0000000c0d0e7389 */ /* 0x00006400000c000b */
[----:B01----:R-:W-:Y:S01]  /*c1c0*/  ENDCOLLECTIVE ;  /* 0x000000000000791b */ /* 0x003fe20003800000 */
.L_x_133:
[----:B------:R-:W-:Y:S05]  /*c1d0*/  BSYNC B1 ;  /* 0x0000000000017941 */ /* 0x000fea0003800000 */
.L_x_132:
[----:B------:R-:W-:Y:S01]  /*c1e0*/  MOV R13, R10 ;  /* 0x0000000a000d7202 */ /* 0x000fe20000000f00 */
[----:B------:R-:W-:Y:S01]  /*c1f0*/  IMAD.MOV.U32 R12, RZ, RZ, RZ ;  /* 0x000000ffff0c7224 */ /* 0x000fe200078e00ff */
[----:B------:R-:W-:Y:S01]  /*c200*/  LEA R9, R9, UR45, 0x1 ;  /* 0x0000002d09097c11 */ /* 0x000fe2000f8e08ff */
[----:B------:R-:W-:Y:S02]  /*c210*/  IMAD.MOV.U32 R11, RZ, RZ, 0x181f ;  /* 0x0000181fff0b7424 */ /* 0x000fe400078e00ff */
[----:B------:R-:W-:Y:S02]  /*c220*/  IMAD.MOV.U32 R15, RZ, RZ, -0x1 ;  /* 0xffffffffff0f7424 */ /* 0x000fe400078e00ff */
[----:B------:R-:W-:-:S07]  /*c230*/  IMAD.MOV.U32 R3, RZ, RZ, R14 ;  /* 0x000000ffff037224 */ /* 0x000fce00078e000e */
[----:B------:R-:W-:Y:S05]  /*c240*/  WARPSYNC.COLLECTIVE R15, `(.L_x_134) ;  /* 0x000000000f087348 */ /* 0x000fea0003c00000 */
[----:B------:R0:W1:Y:S02]  /*c250*/  SHFL.IDX P6, R14, R13, R12, R11 ;  /* 0x0000000c0d0e7389 */ /* 0x00006400000c000b */
[----:B01----:R-:W-:Y:S01]  /*c260*/  ENDCOLLECTIVE ;  /* 0x000000000000791b */ /* 0x003fe20003800000 */
.L_x_134:
[----:B------:R-:W-:Y:S02]  /*c270*/  IMAD.SHL.U32 R15, R16, 0x2, RZ ;  /* 0x00000002100f7824 */ /* 0x000fe400078e00ff */
[----:B------:R-:W-:Y:S02]  /*c280*/  IMAD.MOV.U32 R13, RZ, RZ, R19 ;  /* 0x000000ffff0d7224 */ /* 0x000fe400078e0013 */
[----:B------:R-:W-:Y:S01]  /*c290*/  IMAD.MOV.U32 R12, RZ, RZ, 0x1 ;  /* 0x00000001ff0c7424 */ /* 0x000fe200078e00ff */
[----:B------:R-:W-:-:S04]  /*c2a0*/  MOV R2, R14 ;  /* 0x0000000e00027202 */ /* 0x000fc80000000f00 */
[----:B------:R-:W-:Y:S01]  /*c2b0*/  IADD3 R2, P0, R2, R15, RZ ;  /* 0x0000000f02027210 */ /* 0x000fe20007f1e0ff */
[----:B------:R-:W-:-:S04]  /*c2c0*/  IMAD.MOV.U32 R15, RZ, RZ, -0x1 ;  /* 0xffffffffff0f7424 */ /* 0x000fc800078e00ff */
[----:B------:R-:W-:-:S08]  /*c2d0*/  IMAD.X R3, RZ, RZ, R3, P0 ;  /* 0x000000ffff037224 */ /* 0x000fd000000e0603 */
[----:B------:R-:W-:Y:S05]  /*c2e0*/  WARPSYNC.COLLECTIVE R15, `(.L_x_135) ;  /* 0x000000000f087348 */ /* 0x000fea0003c00000 */
[----:B------:R0:W1:Y:S02]  /*c2f0*/  SHFL.IDX P6, R14, R13, R12, R11 ;  /* 0x0000000c0d0e7389 */ /* 0x00006400000c000b */
[----:B01----:R-:W-:Y:S01]  /*c300*/  ENDCOLLECTIVE ;  /* 0x000000000000791b */ /* 0x003fe20003800000 */
.L_x_135:
[----:B------:R-:W-:Y:S01]  /*c310*/  @!PT LDS RZ, [RZ] ;  /* 0x00000000fffff984 */ /* 0x000fe20000000800 */
[----:B------:R-:W-:Y:S01]  /*c320*/  @!PT LDS RZ, [RZ] ;  /* 0x00000000fffff984 */ /* 0x000fe20000000800 */
[----:B------:R-:W-:Y:S01]  /*c330*/  @!PT LDS RZ, [RZ] ;  /* 0x00000000fffff984 */ /* 0x000fe20000000800 */
[----:B------:R0:W-:Y:S01]  /*c340*/  LDGSTS.E.BYPASS.LTC128B.128 [R9+0xe400], desc[UR38][R2.64], !P2 ;  /* 0x0e40000002097fae */ /* 0x0001e2000d101d66 */
[----:B------:R-:W-:Y:S01]  /*c350*/  IMAD.MOV.U32 R13, RZ, RZ, R10 ;  /* 0x000000ffff0d7224 */ /* 0x000fe200078e000a */
[----:B0-----:R-:W-:-:S07]  /*c360*/  MOV R3, R14 ;  /* 0x0000000e00037202 */ /* 0x001fce0000000f00 */
[----:B------:R-:W-:Y:S05]  /*c370*/  WARPSYNC.COLLECTIVE R15, `(.L_x_136) ;  /* 0x000000000f087348 */ /* 0x000fea0003c00000 */
[----:B------:R0:W1:Y:S02]  /*c380*/  SHFL.IDX P6, R14, R13, R12, R11 ;  /* 0x0000000c0d0e7389 */ /* 0x00006400000c000b */
[----:B01----:R-:W-:Y:S01]  /*c390*/  ENDCOLLECTIVE ;  /* 0x000000000000791b */ /* 0x003fe20003800000 */
.L_x_136:
[----:B------:R-:W-:Y:S01]  /*c3a0*/  IMAD.SHL.U32 R15, R16, 0x2, RZ ;  /* 0x00000002100f7824 */ /* 0x000fe200078e00ff */
[----:B------:R-:W-:Y:S01]  /*c3b0*/  MOV R13, R19 ;  /* 0x00000013000d7202 */ /* 0x000fe20000000f00 */
[----:B------:R-:W-:Y:S02]  /*c3c0*/  IMAD.MOV.U32 R12, RZ, RZ, 0x2 ;  /* 0x00000002ff0c7424 */ /* 0x000fe400078e00ff */
[----:B------:R-:W-:-:S05]  /*c3d0*/  IMAD.MOV.U32 R2, RZ, RZ, R14 ;  /* 0x000000ffff027224 */ /* 0x000fca00078e000e */
[----:B------:R-:W-:Y:S01]  /*c3e0*/  IADD3 R2, P0, R2, R15, RZ ;  /* 0x0000000f02027210 */ /* 0x000fe20007f1e0ff */
[----:B------:R-:W-:-:S04]  /*c3f0*/  IMAD.MOV.U32 R15, RZ, RZ, -0x1 ;  /* 0xffffffffff0f7424 */ /* 0x000fc800078e00ff */
[----:B------:R-:W-:-:S08]  /*c400*/  IMAD.X R3, RZ, RZ, R3, P0 ;  /* 0x000000ffff037224 */ /* 0x000fd000000e0603 */
[----:B------:R-:W-:Y:S05]  /*c410*/  WARPSYNC.COLLECTIVE R15, `(.L_x_137) ;  /* 0x000000000f087348 */ /* 0x000fea0003c00000 */
[----:B------:R0:W1:Y:S02]  /*c420*/  SHFL.IDX P6, R14, R13, R12, R11 ;  /* 0x0000000c0d0e7389 */ /* 0x00006400000c000b */
[----:B01----:R-:W-:Y:S01]  /*c430*/  ENDCOLLECTIVE ;  /* 0x000000000000791b */ /* 0x003fe20003800000 */
.L_x_137:
[----:B------:R-:W-:Y:S01]  /*c440*/  @!PT LDS RZ, [RZ] ;  /* 0x00000000fffff984 */ /* 0x000fe20000000800 */
[----:B------:R-:W-:Y:S01]  /*c450*/  @!PT LDS RZ, [RZ] ;  /* 0x00000000fffff984 */ /* 0x000fe20000000800 */
[----:B------:R-:W-:Y:S01]  /*c460*/  @!PT LDS RZ, [RZ] ;  /* 0x00000000fffff984 */ /* 0x000fe20000000800 */
[----:B------:R0:W-:Y:S01]  /*c470*/  LDGSTS.E.BYPASS.LTC128B.128 [R9+0xec00], desc[UR38][R2.64], !P2 ;  /* 0x0ec0000002097fae */ /* 0x0001e2000d101d66 */
[----:B------:R-:W-:Y:S02]  /*c480*/  IMAD.MOV.U32 R13, RZ, RZ, R10 ;  /* 0x000000ffff0d7224 */ /* 0x000fe400078e000a */
[----:B0-----:R-:W-:-:S07]  /*c490*/  IMAD.MOV.U32 R3, RZ, RZ, R14 ;  /* 0x000000ffff037224 */ /* 0x001fce00078e000e */
[----:B------:R-:W-:Y:S05]  /*c4a0*/  WARPSYNC.COLLECTIVE R15, `(.L_x_138) ;  /* 0x000000000f087348 */ /* 0x000fea0003c00000 */
[----:B------:R0:W1:Y:S02]  /*c4b0*/  SHFL.IDX P6, R14, R13, R12, R11 ;  /* 0x0000000c0d0e7389 */ /* 0x00006400000c000b */
[----:B01----:R-:W-:Y:S01]  /*c4c0*/  ENDCOLLECTIVE ;  /* 0x000000000000791b */ /* 0x003fe20003800000 */
.L_x_138:
[----:B------:R-:W-:Y:S01]  /*c4d0*/  SHF.L.U32 R15, R16, 0x1, RZ ;  /* 0x00000001100f7819 */ /* 0x000fe200000006ff */
[----:B------:R-:W-:Y:S02]  /*c4e0*/  IMAD.MOV.U32 R13, RZ, RZ, R19 ;  /* 0x000000ffff0d7224 */ /* 0x000fe400078e0013 */
[----:B------:R-:W-:Y:S02]  /*c4f0*/  IMAD.MOV.U32 R12, RZ, RZ, 0x3 ;  /* 0x00000003ff0c7424 */ /* 0x000fe400078e00ff */
[----:B------:R-:W-:-:S05]  /*c500*/  IMAD.MOV.U32 R2, RZ, RZ, R14 ;  /* 0x000000ffff027224 */ /* 0x000fca00078e000e */
[----:B------:R-:W-:Y:S02]  /*c510*/  IADD3 R2, P0, R2, R15, RZ ;  /* 0x0000000f02027210 */ /* 0x000fe40007f1e0ff */
[----:B------:R-:W-:-:S03]  /*c520*/  MOV R15, 0xffffffff ;  /* 0xffffffff000f7802 */ /* 0x000fc60000000f00 */
[----:B------:R-:W-:-:S08]  /*c530*/  IMAD.X R3, RZ, RZ, R3, P0 ;  /* 0x000000ffff037224 */ /* 0x000fd000000e0603 */
[----:B------:R-:W-:Y:S05]  /*c540*/  WARPSYNC.COLLECTIVE R15, `(.L_x_139) ;  /* 0x000000000f087348 */ /* 0x000fea0003c00000 */
[----:B------:R0:W1:Y:S02]  /*c550*/  SHFL.IDX P6, R14, R13, R12, R11 ;  /* 0x0000000c0d0e7389 */ /* 0x00006400000c000b */
[----:B01----:R-:W-:Y:S01]  /*c560*/  ENDCOLLECTIVE ;  /* 0x000000000000791b */ /* 0x003fe20003800000 */
.L_x_139:
        /* <DEDUP_REMOVED lines=9> */
.L_x_140:
[----:B------:R-:W-:Y:S02]  /*c600*/  IMAD.SHL.U32 R15, R16, 0x2, RZ ;  /* 0x00000002100f7824 */ /* 0x000fe400078e00ff */
[----:B------:R-:W-:Y:S02]  /*c610*/  IMAD.MOV.U32 R13, RZ, RZ, R19 ;  /* 0x000000ffff0d7224 */ /* 0x000fe400078e0013 */
[----:B------:R-:W-:Y:S02]  /*c620*/  IMAD.MOV.U32 R12, RZ, RZ, 0x4 ;  /* 0x00000004ff0c7424 */ /* 0x000fe400078e00ff */
[----:B------:R-:W-:-:S05]  /*c630*/  IMAD.MOV.U32 R2, RZ, RZ, R14 ;  /* 0x000000ffff027224 */ /* 0x000fca00078e000e */
[----:B------:R-:W-:Y:S01]  /*c640*/  IADD3 R2, P0, R2, R15, RZ ;  /* 0x0000000f02027210 */ /* 0x000fe20007f1e0ff */
[----:B------:R-:W-:-:S03]  /*c650*/  IMAD.MOV.U32 R15, RZ, RZ, -0x1 ;  /* 0xffffffffff0f7424 */ /* 0x000fc600078e00ff */
[----:B------:R-:W-:-:S09]  /*c660*/  IADD3.X R3, RZ, R3, RZ, P0, !PT ;  /* 0x00000003ff037210 */ /* 0x000fd200007fe4ff */
[----:B------:R-:W-:Y:S05]  /*c670*/  WARPSYNC.COLLECTIVE R15, `(.L_x_141) ;  /* 0x000000000f087348 */ /* 0x000fea0003c00000 */
[----:B------:R0:W1:Y:S02]  /*c680*/  SHFL.IDX P6, R14, R13, R12, R11 ;  /* 0x0000000c0d0e7389 */ /* 0x00006400000c000b */
[----:B01----:R-:W-:Y:S01]  /*c690*/  ENDCOLLECTIVE ;  /* 0x000000000000791b */ /* 0x003fe20003800000 */
.L_x_141:
[----:B------:R-:W-:Y:S01]  /*c6a0*/  @!PT LDS RZ, [RZ] ;  /* 0x00000000fffff984 */ /* 0x000fe20000000800 */
[----:B------:R-:W-:Y:S01]  /*c6b0*/  @!PT LDS RZ, [RZ] ;  /* 0x00000000fffff984 */ /* 0x000fe20000000800 */
[----:B------:R-:W-:Y:S01]  /*c6c0*/  @!PT LDS RZ, [RZ] ;  /* 0x00000000fffff984 */ /* 0x000fe20000000800 */
[----:B------:R0:W-:Y:S01]  /*c6d0*/  LDGSTS.E.BYPASS.LTC128B.128 [R9+0xfc00], desc[UR38][R2.64], !P2 ;  /* 0x0fc0000002097fae */ /* 0x0001e2000d101d66 */
[----:B------:R-:W-:Y:S01]  /*c6e0*/  MOV R13, R10 ;  /* 0x0000000a000d7202 */ /* 0x000fe20000000f00 */
[----:B0-----:R-:W-:-:S07]  /*c6f0*/  IMAD.MOV.U32 R3, RZ, RZ, R14 ;  /* 0x000000ffff037224 */ /* 0x001fce00078e000e */
[----:B------:R-:W-:Y:S05]  /*c700*/  WARPSYNC.COLLECTIVE R15, `(.L_x_142) ;  /* 0x000000000f087348 */ /* 0x000fea0003c00000 */
[----:B------:R0:W1:Y:S02]  /*c710*/  SHFL.IDX P6, R14, R13, R12, R11 ;  /* 0x0000000c0d0e7389 */ /* 0x00006400000c000b */
[----:B01----:R-:W-:Y:S01]  /*c720*/  ENDCOLLECTIVE ;  /* 0x000000000000791b */ /* 0x003fe20003800000 */
.L_x_142:
[----:B------:R-:W-:Y:S01]  /*c730*/  IMAD.SHL.U32 R15, R16, 0x2, RZ ;  /* 0x00000002100f7824 */ /* 0x000fe200078e00ff */
[----:B------:R-:W-:Y:S01]  /*c740*/  MOV R12, 0x5 ;  /* 0x00000005000c7802 */ /* 0x000fe20000000f00 */
[----:B------:R-:W-:Y:S02]  /*c750*/  IMAD.MOV.U32 R13, RZ, RZ, R19 ;  /* 0x000000ffff0d7224 */ /* 0x000fe400078e0013 */
[----:B------:R-:W-:-:S05]  /*c760*/  IMAD.MOV.U32 R2, RZ, RZ, R14 ;  /* 0x000000ffff027224 */ /* 0x000fca00078e000e */
[----:B------:R-:W-:Y:S01]  /*c770*/  IADD3 R2, P0, R2, R15, RZ ;  /* 0x0000000f02027210 */ /* 0x000fe20007f1e0ff */
[----:B------:R-:W-:-:S04]  /*c780*/  IMAD.MOV.U32 R15, RZ, RZ, -0x1 ;  /* 0xffffffffff0f7424 */ /* 0x000fc800078e00ff */
[----:B------:R-:W-:-:S08]  /*c790*/  IMAD.X R3, RZ, RZ, R3, P0 ;  /* 0x000000ffff037224 */ /* 0x000fd000000e0603 */
[----:B------:R-:W-:Y:S05]  /*c7a0*/  WARPSYNC.COLLECTIVE R15, `(.L_x_143) ;  /* 0x000000000f087348 */ /* 0x000fea0003c00000 */
[----:B------:R0:W1:Y:S02]  /*c7b0*/  SHFL.IDX P6, R14, R13, R12, R11 ;  /* 0x0000000c0d0e7389 */ /* 0x00006400000c000b */
[----:B01----:R-:W-:Y:S01]  /*c7c0*/  ENDCOLLECTIVE ;  /* 0x000000000000791b */ /* 0x003fe20003800000 */
.L_x_143:
        /* <DEDUP_REMOVED lines=9> */
.L_x_144:
        /* <DEDUP_REMOVED lines=10> */
.L_x_145:
        /* <DEDUP_REMOVED lines=9> */
.L_x_146:
        /* <DEDUP_REMOVED lines=10> */
.L_x_147:
[----:B------:R-:W-:Y:S01]  /*ca30*/  @!PT LDS RZ, [RZ] ;  /* 0x00000000fffff984 */ /* 0x000fe20000000800 */
[----:B------:R-:W-:Y:S01]  /*ca40*/  @!PT LDS RZ, [RZ] ;  /* 0x00000000fffff984 */ /* 0x000fe20000000800 */
[----:B------:R-:W-:Y:S01]  /*ca50*/  @!PT LDS RZ, [RZ] ;  /* 0x00000000fffff984 */ /* 0x000fe20000000800 */
[----:B------:R0:W-:Y:S01]  /*ca60*/  LDGSTS.E.BYPASS.LTC128B.128 [R9+0x11400], desc[UR38][R2.64], !P2 ;  /* 0x1140000002097fae */ /* 0x0001e2000d101d66 */
[----:B------:R-:W-:Y:S02]  /*ca70*/  IMAD.MOV.U32 R13, RZ, RZ, R10 ;  /* 0x000000ffff0d7224 */ /* 0x000fe400078e000a */
[----:B------:R-:W-:-:S07]  /*ca80*/  IMAD.MOV.U32 R19, RZ, RZ, R14 ;  /* 0x000000ffff137224 */ /* 0x000fce00078e000e */
[----:B0-----:R-:W-:Y:S05]  /*ca90*/  WARPSYNC.COLLECTIVE R15, `(.L_x_148) ;  /* 0x000000000f087348 */ /* 0x001fea0003c00000 */
[----:B------:R1:W2:Y:S02]  /*caa0*/  SHFL.IDX P6, R14, R13, R12, R11 ;  /* 0x0000000c0d0e7389 */ /* 0x0002a400000c000b */
[----:B012---:R-:W-:Y:S01]  /*cab0*/  ENDCOLLECTIVE ;  /* 0x000000000000791b */ /* 0x007fe20003800000 */
.L_x_148:
[----:B------:R-:W-:Y:S05]  /*cac0*/  BRA `(.L_x_149) ;  /* 0xffffffc800907947 */ /* 0x000fea000383ffff */
.L_x_62:
[----:B0-----:R0:W1:Y:S02]  /*cad0*/  SYNCS.PHASECHK.TRANS64.TRYWAIT P0, [R7+URZ+0x16860], R2 ;  /* 0x01686002070075a7 */ /* 0x001064000800017f */
[----:B-1----:R-:W-:Y:S05]  /*cae0*/  @!P0 NANOSLEEP.SYNCS 0x989680 ;  /* 0x009896800000895d */ /* 0x002fea0003900000 */
[----:B------:R-:W1:Y:S02]  /*caf0*/  @!P0 SYNCS.PHASECHK.TRANS64 P0, [R7+URZ+0x16860], R2 ;  /* 0x01686002070085a7 */ /* 0x000e64000800007f */
[----:B-1----:R-:W-:Y:S05]  /*cb00*/  @!P0 BRA `(.L_x_62) ;  /* 0xfffffffc00f08947 */ /* 0x002fea000383ffff */
[----:B------:R-:W-:Y:S05]  /*cb10*/  BRA `(.L_x_150) ;  /* 0xffffffc800f07947 */ /* 0x000fea000383ffff */
.L_x_63:
[----:B------:R-:W-:Y:S01]  /*cb20*/  BSSY B1, `(.L_x_151) ;  /* 0x0000008000017945 */ /* 0x000fe20003800000 */
[----:B------:R-:W-:Y:S01]  /*cb30*/  MOV R13, R18 ;  /* 0x00000012000d7202 */ /* 0x000fe20000000f00 */
[----:B------:R-:W-:Y:S02]  /*cb40*/  IMAD.MOV.U32 R12, RZ, RZ, RZ ;  /* 0x000000ffff0c7224 */ /* 0x000fe400078e00ff */
[----:B------:R-:W-:Y:S02]  /*cb50*/  IMAD.MOV.U32 R11, RZ, RZ, 0x181f ;  /* 0x0000181fff0b7424 */ /* 0x000fe400078e00ff */
[----:B------:R-:W-:-:S07]  /*cb60*/  IMAD.MOV.U32 R15, RZ, RZ, -0x1 ;  /* 0xffffffffff0f7424 */ /* 0x000fce00078e00ff */
[----:B0-----:R-:W-:Y:S05]  /*cb70*/  WARPSYNC.COLLECTIVE R15, `(.L_x_152) ;  /* 0x000000000f087348 */ /* 0x001fea0003c00000 */
[----:B------:R1:W2:Y:S02]  /*cb80*/  SHFL.IDX P6, R14, R13, R12, R11 ;  /* 0x0000000c0d0e7389 */ /* 0x0002a400000c000b */
[----:B012---:R-:W-:Y:S01]  /*cb90*/  ENDCOLLECTIVE ;  /* 0x000000000000791b */ /* 0x007fe20003800000 */
.L_x_152:
[----:B------:R-:W-:Y:S05]  /*cba0*/  BSYNC B1 ;  /* 0x0000000000017941 */ /* 0x000fea0003800000 */
.L_x_151:
[----:B------:R-:W-:Y:S01]  /*cbb0*/  MOV R13, R17 ;  /* 0x00000011000d7202 */ /* 0x000fe20000000f00 */
[----:B------:R-:W-:Y:S01]  /*cbc0*/  IMAD.MOV.U32 R12, RZ, RZ, RZ ;  /* 0x000000ffff0c7224 */ /* 0x000fe200078e00ff */
[----:B------:R-:W-:Y:S01]  /*cbd0*/  ISETP.LT.OR P2, PT, R4, 0x1, P1 ;  /* 0x000000010400780c */ /* 0x000fe20000f41670 */
[----:B------:R-:W-:Y:S01]  /*cbe0*/  IMAD.MOV.U32 R11, RZ, RZ, 0x181f ;  /* 0x0000181fff0b7424 */ /* 0x000fe200078e00ff */
[----:B------:R-:W-:Y:S01]  /*cbf0*/  LEA R8, R8, UR45, 0x1 ;  /* 0x0000002d08087c11 */ /* 0x000fe2000f8e08ff */
[----:B------:R-:W-:Y:S02]  /*cc00*/  IMAD.MOV.U32 R15, RZ, RZ, -0x1 ;  /* 0xffffffffff0f7424 */ /* 0x000fe400078e00ff */
[----:B------:R-:W-:-:S08]  /*cc10*/  IMAD.MOV.U32 R3, RZ, RZ, R14 ;  /* 0x000000ffff037224 */ /* 0x000fd000078e000e */
[----:B------:R-:W-:Y:S05]  /*cc20*/  WARPSYNC.COLLECTIVE R15, `(.L_x_153) ;  /* 0x000000000f087348 */ /* 0x000fea0003c00000 */
[----:B------:R0:W1:Y:S02]  /*cc30*/  SHFL.IDX P6, R14, R13, R12, R11 ;  /* 0x0000000c0d0e7389 */ /* 0x00006400000c000b */
[----:B01----:R-:W-:Y:S01]  /*cc40*/  ENDCOLLECTIVE ;  /* 0x000000000000791b */ /* 0x003fe20003800000 */
.L_x_153:
[----:B------:R-:W-:Y:S01]  /*cc50*/  MOV R13, R18 ;  /* 0x00000012000d7202 */ /* 0x000fe20000000f00 */
[----:B------:R-:W-:Y:S01]  /*cc60*/  IMAD.MOV.U32 R12, RZ, RZ, 0x1 ;  /* 0x00000001ff0c7424 */ /* 0x000fe200078e00ff */
[----:B------:R-:W-:-:S13]  /*cc70*/  IADD3 R2, P0, R14, R19, RZ ;  /* 0x000000130e027210 */ /* 0x000fda0007f1e0ff */
[----:B------:R-:W-:Y:S05]  /*cc80*/  WARPSYNC.COLLECTIVE R15, `(.L_x_154) ;  /* 0x000000000f087348 */ /* 0x000fea0003c00000 */
[----:B------:R0:W1:Y:S02]  /*cc90*/  SHFL.IDX P6, R14, R13, R12, R11 ;  /* 0x0000000c0d0e7389 */ /* 0x00006400000c000b */
[----:B01----:R-:W-:Y:S01]  /*cca0*/  ENDCOLLECTIVE ;  /* 0x000000000000791b */ /* 0x003fe20003800000 */
.L_x_154:
[----:B------:R-:W-:-:S05]  /*ccb0*/  IMAD.X R3, RZ, RZ, R3, P0 ;  /* 0x000000ffff037224 */ /* 0x000fca00000e0603 */
[----:B------:R-:W-:Y:S01]  /*ccc0*/  @!PT LDS RZ, [RZ] ;  /* 0x00000000fffff984 */ /* 0x000fe20000000800 */
[----:B------:R-:W-:Y:S01]  /*ccd0*/  @!PT LDS RZ, [RZ] ;  /* 0x00000000fffff984 */ /* 0x000fe20000000800 */
[----:B------:R-:W-:Y:S01]  /*cce0*/  @!PT LDS RZ, [RZ] ;  /* 0x00000000fffff984 */ /* 0x000fe20000000800 */
[----:B------:R0:W-:Y:S01]  /*ccf0*/  LDGSTS.E.BYPASS.LTC128B.128 [R8+0x400], desc[UR38][R2.64], !P2 ;  /* 0x0040000002087fae */ /* 0x0001e2000d101d66 */
[----:B------:R-:W-:Y:S01]  /*cd00*/  ISETP.LT.OR P2, PT, R4, 0x11, P1 ;  /* 0x000000110400780c */ /* 0x000fe20000f41670 */
[----:B------:R-:W-:Y:S02]  /*cd10*/  IMAD.MOV.U32 R13, RZ, RZ, R17 ;  /* 0x000000ffff0d7224 */ /* 0x000fe400078e0011 */
[----:B------:R-:W-:-:S10]  /*cd20*/  IMAD.MOV.U32 R9, RZ, RZ, R14 ;  /* 0x000000ffff097224 */ /* 0x000fd400078e000e */
[----:B0-----:R-:W-:Y:S05]  /*cd30*/  WARPSYNC.COLLECTIVE R15, `(.L_x_155) ;  /* 0x000000000f087348 */ /* 0x001fea0003c00000 */
[----:B------:R1:W2:Y:S02]  /*cd40*/  SHFL.IDX P6, R14, R13, R12, R11 ;  /* 0x0000000c0d0e7389 */ /* 0x0002a400000c000b */
[----:B012---:R-:W-:Y:S01]  /*cd50*/  ENDCOLLECTIVE ;  /* 0x000000000000791b */ /* 0x007fe20003800000 */
.L_x_155:
[----:B------:R-:W-:Y:S02]  /*cd60*/  IMAD.MOV.U32 R13, RZ, RZ, R18 ;  /* 0x000000ffff0d7224 */ /* 0x000fe400078e0012 */
[----:B------:R-:W-:Y:S02]  /*cd70*/  IMAD.MOV.U32 R12, RZ, RZ, 0x2 ;  /* 0x00000002ff0c7424 */ /* 0x000fe400078e00ff */
[----:B------:R-:W-:-:S05]  /*cd80*/  IMAD.MOV.U32 R11, RZ, RZ, R14 ;  /* 0x000000ffff0b7224 */ /* 0x000fca00078e000e */
[----:B------:R-:W-:Y:S01]  /*cd90*/  IADD3 R2, P0, R11, R19, RZ ;  /* 0x000000130b027210 */ /* 0x000fe20007f1e0ff */
[----:B------:R-:W-:-:S03]  /*cda0*/  IMAD.MOV.U32 R11, RZ, RZ, 0x181f ;  /* 0x0000181fff0b7424 */ /* 0x000fc600078e00ff */
[----:B------:R-:W-:-:S09]  /*cdb0*/  IADD3.X R3, RZ, R9, RZ, P0, !PT ;  /* 0x00000009ff037210 */ /* 0x000fd200007fe4ff */
[----:B------:R-:W-:Y:S05]  /*cdc0*/  WARPSYNC.COLLECTIVE R15, `(.L_x_156) ;  /* 0x000000000f087348 */ /* 0x000fea0003c00000 */
[----:B------:R0:W1:Y:S02]  /*cdd0*/  SHFL.IDX P6, R14, R13, R12, R11 ;  /* 0x0000000c0d0e7389 */ /* 0x00006400000c000b */
[----:B01----:R-:W-:Y:S01]  /*cde0*/  ENDCOLLECTIVE ;  /* 0x000000000000791b */ /* 0x003fe20003800000 */
.L_x_156:
[----:B------:R-:W-:Y:S01]  /*cdf0*/  @!PT LDS RZ, [RZ] ;  /* 0x00000000fffff984 */ /* 0x000fe20000000800 */
[----:B------:R-:W-:Y:S01]  /*ce00*/  @!PT LDS RZ, [RZ] ;  /* 0x00000000fffff984 */ /* 0x000fe20000000800 */
[----:B------:R-:W-:Y:S01]  /*ce10*/  @!PT LDS RZ, [RZ] ;  /* 0x00000000fffff984 */ /* 0x000fe20000000800 */
[----:B------:R0:W-:Y:S01]  /*ce20*/  LDGSTS.E.BYPASS.LTC128B.128 [R8+0xc00], desc[UR38][R2.64], !P2 ;  /* 0x00c0000002087fae */ /* 0x0001e2000d101d66 */
[----:B------:R-:W-:Y:S02]  /*ce30*/  ISETP.LT.OR P2, PT, R4, 0x21, P1 ;  /* 0x000000210400780c */ /* 0x000fe40000f41670 */
[----:B------:R-:W-:Y:S01]  /*ce40*/  MOV R13, R17 ;  /* 0x00000011000d7202 */ /* 0x000fe20000000f00 */
[----:B------:R-:W-:-:S10]  /*ce50*/  IMAD.MOV.U32 R10, RZ, RZ, R14 ;  /* 0x000000ffff0a7224 */ /* 0x000fd400078e000e */
[----:B0-----:R-:W-:Y:S05]  /*ce60*/  WARPSYNC.COLLECTIVE R15, `(.L_x_157) ;  /* 0x000000000f087348 */ /* 0x001fea0003c00000 */
[----:B------:R1:W2:Y:S02]  /*ce70*/  SHFL.IDX P6, R14, R13, R12, R11 ;  /* 0x0000000c0d0e7389 */ /* 0x0002a400000c000b */
[----:B012---:R-:W-:Y:S01]  /*ce80*/  ENDCOLLECTIVE ;  /* 0x000000000000791b */ /* 0x007fe20003800000 */
.L_x_157:
[----:B------:R-:W-:Y:S02]  /*ce90*/  IMAD.MOV.U32 R13, RZ, RZ, R18 ;  /* 0x000000ffff0d7224 */ /* 0x000fe400078e0012 */
[----:B------:R-:W-:-:S05]  /*cea0*/  IMAD.MOV.U32 R12, RZ, RZ, R14 ;  /* 0x000000ffff0c7224 */ /* 0x000fca00078e000e */
[----:B------:R-:W-:Y:S01]  /*ceb0*/  IADD3 R2, P0, R12, R19, RZ ;  /* 0x000000130c027210 */ /* 0x000fe20007f1e0ff */
[----:B------:R-:W-:-:S04]  /*cec0*/  IMAD.MOV.U32 R12, RZ, RZ, 0x3 ;  /* 0x00000003ff0c7424 */ /* 0x000fc800078e00ff */
[----:B------:R-:W-:-:S08]  /*ced0*/  IMAD.X R3, RZ, RZ, R10, P0 ;  /* 0x000000ffff037224 */ /* 0x000fd000000e060a */
[----:B------:R-:W-:Y:S05]  /*cee0*/  WARPSYNC.COLLECTIVE R15, `(.L_x_158) ;  /* 0x000000000f087348 */ /* 0x000fea0003c00000 */
[----:B------:R0:W1:Y:S02]  /*cef0*/  SHFL.IDX P6, R14, R13, R12, R11 ;  /* 0x0000000c0d0e7389 */ /* 0x00006400000c000b */
[----:B01----:R-:W-:Y:S01]  /*cf00*/  ENDCOLLECTIVE ;  /* 0x000000000000791b */ /* 0x003fe20003800000 */
.L_x_158:
[----:B------:R-:W-:Y:S01]  /*cf10*/  @!PT LDS RZ, [RZ] ;  /* 0x00000000fffff984 */ /* 0x000fe20000000800 */
[----:B------:R-:W-:Y:S01]  /*cf20*/  @!PT LDS RZ, [RZ] ;  /* 0x00000000fffff984 */ /* 0x000fe20000000800 */
[----:B------:R-:W-:Y:S01]  /*cf30*/  @!PT LDS RZ, [RZ] ;  /* 0x00000000fffff984 */ /* 0x000fe20000000800 */
[----:B------:R0:W-:Y:S01]  /*cf40*/  LDGSTS.E.BYPASS.LTC128B.128 [R8+0x1400], desc[UR38][R2.64], !P2 ;  /* 0x0140000002087fae */ /* 0x0001e2000d101d66 */
[----:B------:R-:W-:Y:S01]  /*cf50*/  ISETP.LT.OR P2, PT, R4, 0x31, P1 ;  /* 0x000000310400780c */ /* 0x000fe20000f41670 */
[----:B------:R-:W-:Y:S01]  /*cf60*/  IMAD.MOV.U32 R13, RZ, RZ, R17 ;  /* 0x000000ffff0d7224 */ /* 0x000fe200078e0011 */
[----:B------:R-:W-:-:S11]  /*cf70*/  MOV R9, R14 ;  /* 0x0000000e00097202 */ /* 0x000fd60000000f00 */
[----:B0-----:R-:W-:Y:S05]  /*cf80*/  WARPSYNC.COLLECTIVE R15, `(.L_x_159) ;  /* 0x000000000f087348 */ /* 0x001fea0003c00000 */
[----:B------:R1:W2:Y:S02]  /*cf90*/  SHFL.IDX P6, R14, R13, R12, R11 ;  /* 0x0000000c0d0e7389 */ /* 0x0002a400000c000b */
[----:B012---:R-:W-:Y:S01]  /*cfa0*/  ENDCOLLECTIVE ;  /* 0x000000000000791b */ /* 0x007fe20003800000 */
.L_x_159:
[----:B------:R-:W-:Y:S01]  /*cfb0*/  IMAD.MOV.U32 R13, RZ, RZ, R18 ;  /* 0x000000ffff0d7224 */ /* 0x000fe200078e0012 */
[----:B------:R-:W-:Y:S01]  /*cfc0*/  MOV R12, 0x4 ;  /* 0x00000004000c7802 */ /* 0x000fe20000000f00 */
[----:B------:R-:W-:-:S05]  /*cfd0*/  IMAD.MOV.U32 R11, RZ, RZ, R14 ;  /* 0x000000ffff0b7224 */ /* 0x000fca00078e000e */
[----:B------:R-:W-:Y:S01]  /*cfe0*/  IADD3 R2, P0, R11, R19, RZ ;  /* 0x000000130b027210 */ /* 0x000fe20007f1e0ff */
[----:B------:R-:W-:-:S04]  /*cff0*/  IMAD.MOV.U32 R11, RZ, RZ, 0x181f ;  /* 0x0000181fff0b7424 */ /* 0x000fc800078e00ff */
[----:B------:R-:W-:-:S08]  /*d000*/  IMAD.X R3, RZ, RZ, R9, P0 ;  /* 0x000000ffff037224 */ /* 0x000fd000000e0609 */
[----:B------:R-:W-:Y:S05]  /*d010*/  WARPSYNC.COLLECTIVE R15, `(.L_x_160) ;  /* 0x000000000f087348 */ /* 0x000fea0003c00000 */
[----:B------:R0:W1:Y:S02]  /*d020*/  SHFL.IDX P6, R14, R13, R12, R11 ;  /* 0x0000000c0d0e7389 */ /* 0x00006400000c000b */
[----:B01----:R-:W-:Y:S01]  /*d030*/  ENDCOLLECTIVE ;  /* 0x000000000000791b */ /* 0x003fe20003800000 */
.L_x_160:
        /* <DEDUP_REMOVED lines=10> */
.L_x_161:
[----:B------:R-:W-:Y:S02]  /*d0e0*/  IMAD.MOV.U32 R13, RZ, RZ, R18 ;  /* 0x000000ffff0d7224 */ /* 0x000fe400078e0012 */
[----:B------:R-:W-:-:S05]  /*d0f0*/  IMAD.MOV.U32 R12, RZ, RZ, R14 ;  /* 0x000000ffff0c7224 */ /* 0x000fca00078e000e */
[----:B------:R-:W-:Y:S01]  /*d100*/  IADD3 R2, P0, R12, R19, RZ ;  /* 0x000000130c027210 */ /* 0x000fe20007f1e0ff */
[----:B------:R-:W-:-:S03]  /*d110*/  IMAD.MOV.U32 R12, RZ, RZ, 0x5 ;  /* 0x00000005ff0c7424 */ /* 0x000fc600078e00ff */
[----:B------:R-:W-:-:S09]  /*d120*/  IADD3.X R3, RZ, R10, RZ, P0, !PT ;  /* 0x0000000aff037210 */ /* 0x000fd200007fe4ff */
[----:B------:R-:W-:Y:S05]  /*d130*/  WARPSYNC.COLLECTIVE R15, `(.L_x_162) ;  /* 0x000000000f087348 */ /* 0x000fea0003c00000 */
[----:B------:R0:W1:Y:S02]  /*d140*/  SHFL.IDX P6, R14, R13, R12, R11 ;  /* 0x0000000c0d0e7389 */ /* 0x00006400000c000b */
[----:B01----:R-:W-:Y:S01]  /*d150*/  ENDCOLLECTIVE ;  /* 0x000000000000791b */ /* 0x003fe20003800000 */
.L_x_162:
        /* <DEDUP_REMOVED lines=10> */
.L_x_163:
[----:B------:R-:W-:Y:S02]  /*d200*/  IMAD.MOV.U32 R13, RZ, RZ, R18 ;  /* 0x000000ffff0d7224 */ /* 0x000fe400078e0012 */
[----:B------:R-:W-:Y:S01]  /*d210*/  IMAD.MOV.U32 R12, RZ, RZ, 0x6 ;  /* 0x00000006ff0c7424 */ /* 0x000fe200078e00ff */
[----:B------:R-:W-:-:S04]  /*d220*/  MOV R11, R14 ;  /* 0x0000000e000b7202 */ /* 0x000fc80000000f00 */
[----:B------:R-:W-:Y:S01]  /*d230*/  IADD3 R2, P0, R11, R19, RZ ;  /* 0x000000130b027210 */ /* 0x000fe20007f1e0ff */
[----:B------:R-:W-:-:S04]  /*d240*/  IMAD.MOV.U32 R11, RZ, RZ, 0x181f ;  /* 0x0000181fff0b7424 */ /* 0x000fc800078e00ff */
[----:B------:R-:W-:-:S08]  /*d250*/  IMAD.X R3, RZ, RZ, R9, P0 ;  /* 0x000000ffff037224 */ /* 0x000fd000000e0609 */
[----:B------:R-:W-:Y:S05]  /*d260*/  WARPSYNC.COLLECTIVE R15, `(.L_x_164) ;  /* 0x000000000f087348 */ /* 0x000fea0003c00000 */
[----:B------:R0:W1:Y:S02]  /*d270*/  SHFL.IDX P6, R14, R13, R12, R11 ;  /* 0x0000000c0d0e7389 */ /* 0x00006400000c000b */
[----:B01----:R-:W-:Y:S01]  /*d280*/  ENDCOLLECTIVE ;  /* 0x000000000000791b */ /* 0x003fe20003800000 */
.L_x_164:
        /* <DEDUP_REMOVED lines=10> */
.L_x_165:
[----:B------:R-:W-:Y:S02]  /*d330*/  IMAD.MOV.U32 R13, RZ, RZ, R18 ;  /* 0x000000ffff0d7224 */ /* 0x000fe400078e0012 */
[----:B------:R-:W-:-:S05]  /*d340*/  IMAD.MOV.U32 R12, RZ, RZ, R14 ;  /* 0x000000ffff0c7224 */ /* 0x000fca00078e000e */
[----:B------:R-:W-:Y:S02]  /*d350*/  IADD3 R2, P0, R12, R19, RZ ;  /* 0x000000130c027210 */ /* 0x000fe40007f1e0ff */
[----:B------:R-:W-:-:S03]  /*d360*/  MOV R12, 0x7 ;  /* 0x00000007000c7802 */ /* 0x000fc60000000f00 */
[----:B------:R-:W-:-:S08]  /*d370*/  IMAD.X R3, RZ, RZ, R10, P0 ;  /* 0x000000ffff037224 */ /* 0x000fd000000e060a */
[----:B------:R-:W-:Y:S05]  /*d380*/  WARPSYNC.COLLECTIVE R15, `(.L_x_166) ;  /* 0x000000000f087348 */ /* 0x000fea0003c00000 */
[----:B------:R0:W1:Y:S02]  /*d390*/  SHFL.IDX P6, R14, R13, R12, R11 ;  /* 0x0000000c0d0e7389 */ /* 0x00006400000c000b */
[----:B01----:R-:W-:Y:S01]  /*d3a0*/  ENDCOLLECTIVE ;  /* 0x000000000000791b */ /* 0x003fe20003800000 */
.L_x_166:
        /* <DEDUP_REMOVED lines=9> */
.L_x_167:
[----:B------:R-:W-:Y:S05]  /*d440*/  BRA `(.L_x_168) ;  /* 0xffffffc4006c7947 */ /* 0x000fea000383ffff */
.L_x_69:
[----:B0-----:R0:W1:Y:S02]  /*d450*/  SYNCS.PHASECHK.TRANS64.TRYWAIT P0, [R0+URZ+0x16860], R3 ;  /* 0x01686003000075a7 */ /* 0x001064000800017f */
[----:B-1----:R-:W-:Y:S05]  /*d460*/  @!P0 NANOSLEEP.SYNCS 0x989680 ;  /* 0x009896800000895d */ /* 0x002fea0003900000 */
[----:B------:R-:W1:Y:S02]  /*d470*/  @!P0 SYNCS.PHASECHK.TRANS64 P0, [R0+URZ+0x16860], R3 ;  /* 0x01686003000085a7 */ /* 0x000e64000800007f */
[----:B-1----:R-:W-:Y:S05]  /*d480*/  @!P0 BRA `(.L_x_69) ;  /* 0xfffffffc00f08947 */ /* 0x002fea000383ffff */
[----:B------:R-:W-:Y:S05]  /*d490*/  BRA `(.L_x_169) ;  /* 0xffffffc800687947 */ /* 0x000fea000383ffff */
.L_x_70:
[----:B------:R-:W-:Y:S01]  /*d4a0*/  BSSY B0, `(.L_x_170) ;  /* 0x0000008000007945 */ /* 0x000fe20003800000 */
[----:B------:R-:W-:Y:S01]  /*d4b0*/  IMAD.MOV.U32 R13, RZ, RZ, R18 ;  /* 0x000000ffff0d7224 */ /* 0x000fe200078e0012 */
[----:B------:R-:W-:Y:S01]  /*d4c0*/  MOV R11, 0x181f ;  /* 0x0000181f000b7802 */ /* 0x000fe20000000f00 */
[----:B------:R-:W-:Y:S02]  /*d4d0*/  IMAD.MOV.U32 R12, RZ, RZ, RZ ;  /* 0x000000ffff0c7224 */ /* 0x000fe400078e00ff */
[----:B------:R-:W-:-:S07]  /*d4e0*/  IMAD.MOV.U32 R15, RZ, RZ, -0x1 ;  /* 0xffffffffff0f7424 */ /* 0x000fce00078e00ff */
[----:B0-----:R-:W-:Y:S05]  /*d4f0*/  WARPSYNC.COLLECTIVE R15, `(.L_x_171) ;  /* 0x000000000f087348 */ /* 0x001fea0003c00000 */
[----:B------:R1:W2:Y:S02]  /*d500*/  SHFL.IDX P6, R14, R13, R12, R11 ;  /* 0x0000000c0d0e7389 */ /* 0x0002a400000c000b */
[----:B012---:R-:W-:Y:S01]  /*d510*/  ENDCOLLECTIVE ;  /* 0x000000000000791b */ /* 0x007fe20003800000 */
.L_x_171:
[----:B------:R-:W-:Y:S05]  /*d520*/  BSYNC B0 ;  /* 0x0000000000007941 */ /* 0x000fea0003800000 */
.L_x_170:
[----:B------:R-:W-:Y:S01]  /*d530*/  IMAD.MOV.U32 R13, RZ, RZ, R17 ;  /* 0x000000ffff0d7224 */ /* 0x000fe200078e0011 */
[----:B------:R-:W-:Y:S01]  /*d540*/  MOV R11, 0x181f ;  /* 0x0000181f000b7802 */ /* 0x000fe20000000f00 */
[----:B------:R-:W-:Y:S01]  /*d550*/  IMAD.MOV.U32 R12, RZ, RZ, RZ ;  /* 0x000000ffff0c7224 */ /* 0x000fe200078e00ff */
[----:B------:R-:W-:Y:S01]  /*d560*/  ISETP.LT.OR P2, PT, R5, 0x1, P0 ;  /* 0x000000010500780c */ /* 0x000fe20000741670 */
[----:B------:R-:W-:Y:S01]  /*d570*/  IMAD.MOV.U32 R15, RZ, RZ, -0x1 ;  /* 0xffffffffff0f7424 */ /* 0x000fe200078e00ff */
[----:B------:R-:W-:Y:S01]  /*d580*/  LEA R4, R4, UR45, 0x1 ;  /* 0x0000002d04047c11 */ /* 0x000fe2000f8e08ff */
[----:B------:R-:W-:Y:S02]  /*d590*/  IMAD.MOV.U32 R3, RZ, RZ, R14 ;  /* 0x000000ffff037224 */ /* 0x000fe400078e000e */
[----:B------:R-:W-:-:S08]  /*d5a0*/  IMAD.SHL.U32 R16, R16, 0x2, RZ ;  /* 0x0000000210107824 */ /* 0x000fd000078e00ff */
[----:B------:R-:W-:Y:S05]  /*d5b0*/  WARPSYNC.COLLECTIVE R15, `(.L_x_172) ;  /* 0x000000000f087348 */ /* 0x000fea0003c00000 */
[----:B------:R0:W1:Y:S02]  /*d5c0*/  SHFL.IDX P6, R14, R13, R12, R11 ;  /* 0x0000000c0d0e7389 */ /* 0x00006400000c000b */
[----:B01----:R-:W-:Y:S01]  /*d5d0*/  ENDCOLLECTIVE ;  /* 0x000000000000791b */ /* 0x003fe20003800000 */
.L_x_172:
[----:B------:R-:W-:Y:S01]  /*d5e0*/  IMAD.MOV.U32 R13, RZ, RZ, R18 ;  /* 0x000000ffff0d7224 */ /* 0x000fe200078e0012 */
[----:B------:R-:W-:Y:S02]  /*d5f0*/  MOV R12, 0x1 ;  /* 0x00000001000c7802 */ /* 0x000fe40000000f00 */
[----:B------:R-:W-:-:S13]  /*d600*/  IADD3 R2, P1, R14, R16, RZ ;  /* 0x000000100e027210 */ /* 0x000fda0007f3e0ff */
[----:B------:R-:W-:Y:S05]  /*d610*/  WARPSYNC.COLLECTIVE R15, `(.L_x_173) ;  /* 0x000000000f087348 */ /* 0x000fea0003c00000 */
[----:B------:R0:W1:Y:S02]  /*d620*/  SHFL.IDX P6, R14, R13, R12, R11 ;  /* 0x0000000c0d0e7389 */ /* 0x00006400000c000b */
[----:B01----:R-:W-:Y:S01]  /*d630*/  ENDCOLLECTIVE ;  /* 0x000000000000791b */ /* 0x003fe20003800000 */
.L_x_173:
        /* <DEDUP_REMOVED lines=11> */
.L_x_174:
[----:B------:R-:W-:Y:S01]  /*d6f0*/  MOV R13, R18 ;  /* 0x00000012000d7202 */ /* 0x000fe20000000f00 */
[----:B------:R-:W-:Y:S02]  /*d700*/  IMAD.MOV.U32 R12, RZ, RZ, 0x2 ;  /* 0x00000002ff0c7424 */ /* 0x000fe400078e00ff */
[----:B------:R-:W-:-:S07]  /*d710*/  IMAD.MOV.U32 R9, RZ, RZ, R14 ;  /* 0x000000ffff097224 */ /* 0x000fce00078e000e */
[----:B------:R-:W-:Y:S05]  /*d720*/  WARPSYNC.COLLECTIVE R15, `(.L_x_175) ;  /* 0x000000000f087348 */ /* 0x000fea0003c00000 */
[----:B------:R0:W1:Y:S02]  /*d730*/  SHFL.IDX P6, R14, R13, R12, R11 ;  /* 0x0000000c0d0e7389 */ /* 0x00006400000c000b */
[----:B01----:R-:W-:Y:S01]  /*d740*/  ENDCOLLECTIVE ;  /* 0x000000000000791b */ /* 0x003fe20003800000 */
.L_x_175:
[----:B------:R-:W-:-:S05]  /*d750*/  IADD3 R2, P1, R9, R16, RZ ;  /* 0x0000001009027210 */ /* 0x000fca0007f3e0ff */
[----:B------:R-:W-:-:S05]  /*d760*/  IMAD.X R3, RZ, RZ, R7, P1 ;  /* 0x000000ffff037224 */ /* 0x000fca00008e0607 */
[----:B------:R-:W-:Y:S01]  /*d770*/  @!PT LDS RZ, [RZ] ;  /* 0x00000000fffff984 */ /* 0x000fe20000000800 */
[----:B------:R-:W-:Y:S01]  /*d780*/  @!PT LDS RZ, [RZ] ;  /* 0x00000000fffff984 */ /* 0x000fe20000000800 */
[----:B------:R-:W-:Y:S01]  /*d790*/  @!PT LDS RZ, [RZ] ;  /* 0x00000000fffff984 */ /* 0x000fe20000000800 */
[----:B------:R0:W-:Y:S01]  /*d7a0*/  LDGSTS.E.BYPASS.LTC128B.128 [R4+0xc00], desc[UR38][R2.64], !P2 ;  /* 0x00c0000002047fae */ /* 0x0001e2000d101d66 */
[----:B------:R-:W-:Y:S01]  /*d7b0*/  IMAD.MOV.U32 R13, RZ, RZ, R17 ;  /* 0x000000ffff0d7224 */ /* 0x000fe200078e0011 */
[----:B------:R-:W-:Y:S01]  /*d7c0*/  ISETP.LT.OR P2, PT, R5, 0x21, P0 ;  /* 0x000000210500780c */ /* 0x000fe20000741670 */
[----:B------:R-:W-:-:S12]  /*d7d0*/  IMAD.MOV.U32 R19, RZ, RZ, R14 ;  /* 0x000000ffff137224 */ /* 0x000fd800078e000e */
[----:B0-----:R-:W-:Y:S05]  /*d7e0*/  WARPSYNC.COLLECTIVE R15, `(.L_x_176) ;  /* 0x000000000f087348 */ /* 0x001fea0003c00000 */
[----:B------:R1:W2:Y:S02]  /*d7f0*/  SHFL.IDX P6, R14, R13, R12, R11 ;  /* 0x0000000c0d0e7389 */ /* 0x0002a400000c000b */
[----:B012---:R-:W-:Y:S01]  /*d800*/  ENDCOLLECTIVE ;  /* 0x000000000000791b */ /* 0x007fe20003800000 */
.L_x_176:
[----:B------:R-:W-:Y:S02]  /*d810*/  IMAD.MOV.U32 R13, RZ, RZ, R18 ;  /* 0x000000ffff0d7224 */ /* 0x000fe400078e0012 */
[----:B------:R-:W-:Y:S02]  /*d820*/  IMAD.MOV.U32 R12, RZ, RZ, 0x3 ;  /* 0x00000003ff0c7424 */ /* 0x000fe400078e00ff */
[----:B------:R-:W-:-:S07]  /*d830*/  IMAD.MOV.U32 R21, RZ, RZ, R14 ;  /* 0x000000ffff157224 */ /* 0x000fce00078e000e */
[----:B------:R-:W-:Y:S05]  /*d840*/  WARPSYNC.COLLECTIVE R15, `(.L_x_177) ;  /* 0x000000000f087348 */ /* 0x000fea0003c00000 */
[----:B------:R0:W1:Y:S02]  /*d850*/  SHFL.IDX P6, R14, R13, R12, R11 ;  /* 0x0000000c0d0e7389 */ /* 0x00006400000c000b */
[----:B01----:R-:W-:Y:S01]  /*d860*/  ENDCOLLECTIVE ;  /* 0x000000000000791b */ /* 0x003fe20003800000 */
.L_x_177:
[----:B------:R-:W-:-:S04]  /*d870*/  IADD3 R2, P1, R21, R16, RZ ;  /* 0x0000001015027210 */ /* 0x000fc80007f3e0ff */
[----:B------:R-:W-:-:S05]  /*d880*/  IADD3.X R3, RZ, R19, RZ, P1, !PT ;  /* 0x00000013ff037210 */ /* 0x000fca0000ffe4ff */
        /* <DEDUP_REMOVED lines=10> */
.L_x_178:
[----:B------:R-:W-:Y:S02]  /*d930*/  IMAD.MOV.U32 R13, RZ, RZ, R18 ;  /* 0x000000ffff0d7224 */ /* 0x000fe400078e0012 */
[----:B------:R-:W-:Y:S01]  /*d940*/  IMAD.MOV.U32 R12, RZ, RZ, 0x4 ;  /* 0x00000004ff0c7424 */ /* 0x000fe200078e00ff */
[----:B------:R-:W-:-:S13]  /*d950*/  IADD3 R2, P1, R14, R16, RZ ;  /* 0x000000100e027210 */ /* 0x000fda0007f3e0ff */
[----:B------:R-:W-:Y:S05]  /*d960*/  WARPSYNC.COLLECTIVE R15, `(.L_x_179) ;  /* 0x000000000f087348 */ /* 0x000fea0003c00000 */
[----:B------:R0:W1:Y:S02]  /*d970*/  SHFL.IDX P6, R14, R13, R12, R11 ;  /* 0x0000000c0d0e7389 */ /* 0x00006400000c000b */
[----:B01----:R-:W-:Y:S01]  /*d980*/  ENDCOLLECTIVE ;  /* 0x000000000000791b */ /* 0x003fe20003800000 */
.L_x_179:
[----:B------:R-:W-:Y:S01]  /*d990*/  IADD3.X R3, RZ, R10, RZ, P1, !PT ;  /* 0x0000000aff037210 */ /* 0x000fe20000ffe4ff */
[----:B------:R-:W-:-:S04]  /*d9a0*/  IMAD.MOV.U32 R10, RZ, RZ, RZ ;  /* 0x000000ffff0a7224 */ /* 0x000fc800078e00ff */
        /* <DEDUP_REMOVED lines=10> */
.L_x_180:
[----:B------:R-:W-:Y:S02]  /*da50*/  IMAD.MOV.U32 R13, RZ, RZ, R18 ;  /* 0x000000ffff0d7224 */ /* 0x000fe400078e0012 */
[----:B------:R-:W-:Y:S01]  /*da60*/  IMAD.MOV.U32 R12, RZ, RZ, 0x5 ;  /* 0x00000005ff0c7424 */ /* 0x000fe200078e00ff */
[----:B------:R-:W-:-:S07]  /*da70*/  MOV R23, R14 ;  /* 0x0000000e00177202 */ /* 0x000fce0000000f00 */
[----:B------:R-:W-:Y:S05]  /*da80*/  WARPSYNC.COLLECTIVE R15, `(.L_x_181) ;  /* 0x000000000f087348 */ /* 0x000fea0003c00000 */
[----:B------:R0:W1:Y:S02]  /*da90*/  SHFL.IDX P6, R14, R13, R12, R11 ;  /* 0x0000000c0d0e7389 */ /* 0x00006400000c000b */
[----:B01----:R-:W-:Y:S01]  /*daa0*/  ENDCOLLECTIVE ;  /* 0x000000000000791b */ /* 0x003fe20003800000 */
.L_x_181:
[----:B------:R-:W-:-:S05]  /*dab0*/  IADD3 R2, P1, R23, R16, RZ ;  /* 0x0000001017027210 */ /* 0x000fca0007f3e0ff */
[----:B------:R-:W-:-:S05]  /*dac0*/  IMAD.X R3, RZ, RZ, R22, P1 ;  /* 0x000000ffff037224 */ /* 0x000fca00008e0616 */
        /* <DEDUP_REMOVED lines=10> */
.L_x_182:
[----:B------:R-:W-:Y:S02]  /*db70*/  IMAD.MOV.U32 R13, RZ, RZ, R18 ;  /* 0x000000ffff0d7224 */ /* 0x000fe400078e0012 */
[----:B------:R-:W-:Y:S02]  /*db80*/  IMAD.MOV.U32 R12, RZ, RZ, 0x6 ;  /* 0x00000006ff0c7424 */ /* 0x000fe400078e00ff */
[----:B------:R-:W-:-:S07]  /*db90*/  IMAD.MOV.U32 R25, RZ, RZ, R14 ;  /* 0x000000ffff197224 */ /* 0x000fce00078e000e */
[----:B------:R-:W-:Y:S05]  /*dba0*/  WARPSYNC.COLLECTIVE R15, `(.L_x_183) ;  /* 0x000000000f087348 */ /* 0x000fea0003c00000 */
[----:B------:R0:W1:Y:S02]  /*dbb0*/  SHFL.IDX P6, R14, R13, R12, R11 ;  /* 0x0000000c0d0e7389 */ /* 0x00006400000c000b */
[----:B01----:R-:W-:Y:S01]  /*dbc0*/  ENDCOLLECTIVE ;  /* 0x000000000000791b */ /* 0x003fe20003800000 */
.L_x_183:
[----:B------:R-:W-:-:S05]  /*dbd0*/  IADD3 R2, P1, R25, R16, RZ ;  /* 0x0000001019027210 */ /* 0x000fca0007f3e0ff */
[----:B------:R-:W-:-:S05]  /*dbe0*/  IMAD.X R3, RZ, RZ, R19, P1 ;  /* 0x000000ffff037224 */ /* 0x000fca00008e0613 */
[----:B------:R-:W-:Y:S01]  /*dbf0*/  @!PT LDS RZ, [RZ] ;  /* 0x00000000fffff984 */ /* 0x000fe20000000800 */
[----:B------:R-:W-:Y:S01]  /*dc00*/  @!PT LDS RZ, [RZ] ;  /* 0x00000000fffff984 */ /* 0x000fe20000000800 */
[----:B------:R-:W-:Y:S01]  /*dc10*/  @!PT LDS RZ, [RZ] ;  /* 0x00000000fffff984 */ /* 0x000fe20000000800 */
[----:B------:R0:W-:Y:S01]  /*dc20*/  LDGSTS.E.BYPASS.LTC128B.128 [R4+0x2c00], desc[UR38][R2.64], !P2 ;  /* 0x02c0000002047fae */ /* 0x0001e2000d101d66 */
[----:B------:R-:W-:Y:S01]  /*dc30*/  IMAD.MOV.U32 R13, RZ, RZ, R17 ;  /* 0x000000ffff0d7224 */ /* 0x000fe200078e0011 */
[----:B------:R-:W-:Y:S02]  /*dc40*/  ISETP.LT.OR P2, PT, R5, 0x61, P0 ;  /* 0x000000610500780c */ /* 0x000fe40000741670 */
[----:B------:R-:W-:-:S11]  /*dc50*/  MOV R21, R14 ;  /* 0x0000000e00157202 */ /* 0x000fd60000000f00 */
[----:B0-----:R-:W-:Y:S05]  /*dc60*/  WARPSYNC.COLLECTIVE R15, `(.L_x_184) ;  /* 0x000000000f087348 */ /* 0x001fea0003c00000 */
[----:B------:R1:W2:Y:S02]  /*dc70*/  SHFL.IDX P6, R14, R13, R12, R11 ;  /* 0x0000000c0d0e7389 */ /* 0x0002a400000c000b */
[----:B012---:R-:W-:Y:S01]  /*dc80*/  ENDCOLLECTIVE ;  /* 0x000000000000791b */ /* 0x007fe20003800000 */
.L_x_184:
[----:B------:R-:W-:Y:S01]  /*dc90*/  IMAD.MOV.U32 R13, RZ, RZ, R18 ;  /* 0x000000ffff0d7224 */ /* 0x000fe200078e0012 */
[----:B------:R-:W-:Y:S01]  /*dca0*/  MOV R12, 0x7 ;  /* 0x00000007000c7802 */ /* 0x000fe20000000f00 */
[----:B------:R-:W-:-:S07]  /*dcb0*/  IMAD.MOV.U32 R27, RZ, RZ, R14 ;  /* 0x000000ffff1b7224 */ /* 0x000fce00078e000e */
[----:B------:R-:W-:Y:S05]  /*dcc0*/  WARPSYNC.COLLECTIVE R15, `(.L_x_185) ;  /* 0x000000000f087348 */ /* 0x000fea0003c00000 */
[----:B------:R0:W1:Y:S02]  /*dcd0*/  SHFL.IDX P6, R14, R13, R12, R11 ;  /* 0x0000000c0d0e7389 */ /* 0x00006400000c000b */
[----:B01----:R-:W-:Y:S01]  /*dce0*/  ENDCOLLECTIVE ;  /* 0x000000000000791b */ /* 0x003fe20003800000 */
.L_x_185:
[----:B------:R-:W-:-:S05]  /*dcf0*/  IADD3 R2, P1, R27, R16, RZ ;  /* 0x000000101b027210 */ /* 0x000fca0007f3e0ff */
[----:B------:R-:W-:-:S05]  /*dd00*/  IMAD.X R3, RZ, RZ, R21, P1 ;  /* 0x000000ffff037224 */ /* 0x000fca00008e0615 */
        /* <DEDUP_REMOVED lines=9> */
.L_x_186:
[----:B------:R-:W-:Y:S05]  /*dda0*/  BRA `(.L_x_187) ;  /* 0xffffffc000f47947 */ /* 0x000fea000383ffff */
.L_x_73:
[----:B0-----:R0:W1:Y:S02]  /*ddb0*/  SYNCS.PHASECHK.TRANS64.TRYWAIT P0, [R7+URZ+0x16820], R10 ;  /* 0x0168200a070075a7 */ /* 0x001064000800017f */
[----:B-1----:R-:W-:Y:S05]  /*ddc0*/  @!P0 NANOSLEEP.SYNCS 0x989680 ;  /* 0x009896800000895d */ /* 0x002fea0003900000 */
[----:B------:R-:W1:Y:S02]  /*ddd0*/  @!P0 SYNCS.PHASECHK.TRANS64 P0, [R7+URZ+0x16820], R10 ;  /* 0x0168200a070085a7 */ /* 0x000e64000800007f */
[----:B-1----:R-:W-:Y:S05]  /*dde0*/  @!P0 BRA `(.L_x_73) ;  /* 0xfffffffc00f08947 */ /* 0x002fea000383ffff */
[----:B------:R-:W-:Y:S05]  /*ddf0*/  BRA `(.L_x_188) ;  /* 0xffffffc400647947 */ /* 0x000fea000383ffff */
.L_x_74:
[----:B------:R-:W1:Y:S01]  /*de00*/  S2R R3, SR_TID.X ;  /* 0x0000000000037919 */ /* 0x000e620000002100 */
[----:B------:R-:W-:Y:S01]  /*de10*/  BSSY B0, `(.L_x_189) ;  /* 0x000000a000007945 */ /* 0x000fe20003800000 */
[----:B------:R-:W-:Y:S01]  /*de20*/  MOV R12, RZ ;  /* 0x000000ff000c7202 */ /* 0x000fe20000000f00 */
[----:B------:R-:W-:Y:S02]  /*de30*/  IMAD.MOV.U32 R11, RZ, RZ, 0x1f ;  /* 0x0000001fff0b7424 */ /* 0x000fe400078e00ff */
[----:B------:R-:W-:Y:S01]  /*de40*/  IMAD.MOV.U32 R15, RZ, RZ, -0x1 ;  /* 0xffffffffff0f7424 */ /* 0x000fe200078e00ff */
[----:B-1----:R-:W-:-:S04]  /*de50*/  SHF.R.U32.HI R3, RZ, 0x5, R3 ;  /* 0x00000005ff037819 */ /* 0x002fc80000011603 */
[----:B------:R-:W-:-:S05]  /*de60*/  LOP3.LUT R3, R3, 0x3, RZ, 0xc0, !PT ;  /* 0x0000000303037812 */ /* 0x000fca00078ec0ff */
[----:B------:R-:W-:-:S07]  /*de70*/  IMAD.MOV.U32 R13, RZ, RZ, R3 ;  /* 0x000000ffff0d7224 */ /* 0x000fce00078e0003 */
[----:B0----5:R-:W-:Y:S05]  /*de80*/  WARPSYNC.COLLECTIVE R15, `(.L_x_190) ;  /* 0x000000000f087348 */ /* 0x021fea0003c00000 */
[----:B------:R1:W2:Y:S02]  /*de90*/  SHFL.IDX P6, R14, R13, R12, R11 ;  /* 0x0000000c0d0e7389 */ /* 0x0002a400000c000b */
[----:B012--5:R-:W-:Y:S01]  /*dea0*/  ENDCOLLECTIVE ;  /* 0x000000000000791b */ /* 0x027fe20003800000 */
.L_x_190:
[----:B------:R-:W-:Y:S05]  /*deb0*/  BSYNC B0 ;  /* 0x0000000000007941 */ /* 0x000fea0003800000 */
.L_x_189:
[----:B------:R-:W-:Y:S05]  /*dec0*/  BRA `(.L_x_191) ;  /* 0xffffffc400487947 */ /* 0x000fea000383ffff */
.L_x_75:
[----:B------:R-:W-:Y:S01]  /*ded0*/  BSSY B0, `(.L_x_192) ;  /* 0x0000006000007945 */ /* 0x000fe20003800000 */
[----:B------:R-:W-:-:S07]  /*dee0*/  IMAD.MOV.U32 R15, RZ, RZ, -0x1 ;  /* 0xffffffffff0f7424 */ /* 0x000fce00078e00ff */
[----:B01---5:R-:W-:Y:S05]  /*def0*/  WARPSYNC.COLLECTIVE R15, `(.L_x_193) ;  /* 0x000000000f0c7348 */ /* 0x023fea0003c00000 */
[----:B------:R-:W-:Y:S02]  /*df00*/  ELECT P6, UR62, PT ;  /* 0x00000000003e782f */ /* 0x000fe400038c0000 */
[----:B------:R-:W-:Y:S01]  /*df10*/  MOV R14, UR62 ;  /* 0x0000003e000e7c02 */ /* 0x000fe20008000f00 */
[----:B01---5:R-:W-:Y:S10]  /*df20*/  ENDCOLLECTIVE ;  /* 0x000000000000791b */ /* 0x023ff40003800000 */
.L_x_193:
[----:B------:R-:W-:Y:S05]  /*df30*/  BSYNC B0 ;  /* 0x0000000000007941 */ /* 0x000fea0003800000 */
.L_x_192:
[----:B------:R-:W-:Y:S05]  /*df40*/  BRA `(.L_x_194) ;  /* 0xffffffc4003c7947 */ /* 0x000fea000383ffff */
.L_x_77:
[----:B-1----:R1:W2:Y:S02]  /*df50*/  SYNCS.PHASECHK.TRANS64.TRYWAIT P1, [R5+URZ+0x16840], R4 ;  /* 0x01684004050075a7 */ /* 0x0022a4000802017f */
[----:B--2---:R-:W-:Y:S05]  /*df60*/  @!P1 NANOSLEEP.SYNCS 0x989680 ;  /* 0x009896800000995d */ /* 0x004fea0003900000 */
[----:B------:R-:W2:Y:S02]  /*df70*/  @!P1 SYNCS.PHASECHK.TRANS64 P1, [R5+URZ+0x16840], R4 ;  /* 0x01684004050095a7 */ /* 0x000ea4000802007f */
[----:B--2---:R-:W-:Y:S05]  /*df80*/  @!P1 BRA `(.L_x_77) ;  /* 0xfffffffc00f09947 */ /* 0x004fea000383ffff */
[----:B------:R-:W-:Y:S05]  /*df90*/  BRA `(.L_x_195) ;  /* 0xffffffc4005c7947 */ /* 0x000fea000383ffff */
.L_x_79:
[----:B--2---:R2:W3:Y:S02]  /*dfa0*/  SYNCS.PHASECHK.TRANS64.TRYWAIT P1, [R3+URZ+0x16840], R0 ;  /* 0x01684000030075a7 */ /* 0x0044e4000802017f */
[----:B---3--:R-:W-:Y:S05]  /*dfb0*/  @!P1 NANOSLEEP.SYNCS 0x989680 ;  /* 0x009896800000995d */ /* 0x008fea0003900000 */
[----:B------:R-:W3:Y:S02]  /*dfc0*/  @!P1 SYNCS.PHASECHK.TRANS64 P1, [R3+URZ+0x16840], R0 ;  /* 0x01684000030095a7 */ /* 0x000ee4000802007f */
[----:B---3--:R-:W-:Y:S05]  /*dfd0*/  @!P1 BRA `(.L_x_79) ;  /* 0xfffffffc00f09947 */ /* 0x008fea000383ffff */
[----:B------:R-:W-:Y:S05]  /*dfe0*/  BRA `(.L_x_196) ;  /* 0xffffffc400687947 */ /* 0x000fea000383ffff */
.L_x_81:
[----:B---3--:R3:W4:Y:S02]  /*dff0*/  SYNCS.PHASECHK.TRANS64.TRYWAIT P1, [R5+URZ+0x16860], R4 ;  /* 0x01686004050075a7 */ /* 0x008724000802017f */
[----:B----4-:R-:W-:Y:S05]  /*e000*/  @!P1 NANOSLEEP.SYNCS 0x989680 ;  /* 0x009896800000995d */ /* 0x010fea0003900000 */
[----:B------:R-:W4:Y:S02]  /*e010*/  @!P1 SYNCS.PHASECHK.TRANS64 P1, [R5+URZ+0x16860], R4 ;  /* 0x01686004050095a7 */ /* 0x000f24000802007f */
[----:B----4-:R-:W-:Y:S05]  /*e020*/  @!P1 BRA `(.L_x_81) ;  /* 0xfffffffc00f09947 */ /* 0x010fea000383ffff */
[----:B------:R-:W-:Y:S05]  /*e030*/  BRA `(.L_x_197) ;  /* 0xffffffc400647947 */ /* 0x000fea000383ffff */
.L_x_198:
[----:B------:R-:W-:-:S00]  /*e040*/  BRA `(.L_x_198) ;  /* 0xfffffffc00fc7947 */ /* 0x000fc0000383ffff */
[----:B------:R-:W-:-:S00]  /*e050*/  NOP ;  /* 0x0000000000007918 */ /* 0x000fc00000000000 */
        /* <DEDUP_REMOVED lines=10> */
.L_x_3166:


//--------------------- .text._ZN7cutlass13device_kernelIN5flash11enable_sm90INS1_16FlashAttnFwdSm90INS1_25CollectiveMainloopFwdSm90ILi2EN4cute5tupleIJNS5_1CILi1EEES8_S8_EEENS6_IJNS7_ILi192EEENS7_ILi128EEENS7_ILi64EEEEEELi64ENS_6half_tEfNS_4arch4Sm90ELb0ELb0ELb0ELb1ELb1ELb0ELb0ELb1ELb1ELb1ELb1ELb0EEENS1_21CollectiveEpilogueFwdINS6_IJSA_SC_SB_EEES9_SE_SG_Li384ELb1ELb1ELb1ELb0EEENS1_36VarlenDynamicPersistentTileSchedulerILi192ELi128ELi384ELi128ELb1ELb1ELb1ELb0ELb1ELb1EEEEEEEEEvNT_6ParamsE --------------------------
	.section	.text._ZN7cutlass13device_kernelIN5flash11enable_sm90INS1_16FlashAttnFwdSm90INS1_25CollectiveMainloopFwdSm90ILi2EN4cute5tupleIJNS5_1CILi1EEES8_S8_EEENS6_IJNS7_ILi192EEENS7_ILi128EEENS7_ILi64EEEEEELi64ENS_6half_tEfNS_4arch4Sm90ELb0ELb0ELb0ELb1ELb1ELb0ELb0ELb1ELb1ELb1ELb1ELb0EEENS1_21CollectiveEpilogueFwdINS6_IJSA_SC_SB_EEES9_SE_SG_Li384ELb1ELb1ELb1ELb0EEENS1_36VarlenDynamicPersistentTileSchedulerILi192ELi128ELi384ELi128ELb1ELb1ELb1ELb0ELb1ELb1EEEEEEEEEvNT_6ParamsE,"ax",@progbits
	.align	128
.text._ZN7cutlass13device_kernelIN5flash11enable_sm90INS1_16FlashAttnFwdSm90INS1_25CollectiveMainloopFwdSm90ILi2EN4cute5tupleIJNS5_1CILi1EEES8_S8_EEENS6_IJNS7_ILi192EEENS7_ILi128EEENS7_ILi64EEEEEELi64ENS_6half_tEfNS_4arch4Sm90ELb0ELb0ELb0ELb1ELb1ELb0ELb0ELb1ELb1ELb1ELb1ELb0EEENS1_21CollectiveEpilogueFwdINS6_IJSA_SC_SB_EEES9_SE_SG_Li384ELb1ELb1ELb1ELb0EEENS1_36VarlenDynamicPersistentTileSchedulerILi192ELi128ELi384ELi128ELb1ELb1ELb1ELb0ELb1ELb1EEEEEEEEEvNT_6ParamsE:
        .type           _ZN7cutlass13device_kernelIN5flash11enable_sm90INS1_16FlashAttnFwdSm90INS1_25CollectiveMainloopFwdSm90ILi2EN4cute5tupleIJNS5_1CILi1EEES8_S8_EEENS6_IJNS7_ILi192EEENS7_ILi128EEENS7_ILi64EEEEEELi64ENS_6half_tEfNS_4arch4Sm90ELb0ELb0ELb0ELb1ELb1ELb0ELb0ELb1ELb1ELb1ELb1ELb0EEENS1_21CollectiveEpilogueFwdINS6_IJSA_SC_SB_EEES9_SE_SG_Li384ELb1ELb1ELb1ELb0EEENS1_36VarlenDynamicPersistentTileSchedulerILi192ELi128ELi384ELi128ELb1ELb1ELb1ELb0ELb1ELb1EEEEEEEEEvNT_6ParamsE,@function
        .size           _ZN7cutlass13device_kernelIN5flash11enable_sm90INS1_16FlashAttnFwdSm90INS1_25CollectiveMainloopFwdSm90ILi2EN4cute5tupleIJNS5_1CILi1EEES8_S8_EEENS6_IJNS7_ILi192EEENS7_ILi128EEENS7_ILi64EEEEEELi64ENS_6half_tEfNS_4arch4Sm90ELb0ELb0ELb0ELb1ELb1ELb0ELb0ELb1ELb1ELb1ELb1ELb0EEENS1_21CollectiveEpilogueFwdINS6_IJSA_SC_SB_EEES9_SE_SG_Li384ELb1ELb1ELb1ELb0EEENS1_36VarlenDynamicPersistentTileSchedulerILi192ELi128ELi384ELi128ELb1ELb1ELb1ELb0ELb1ELb1EEEEEEEEEvNT_6ParamsE,(.L_x_3167 - _ZN7cutlass13device_kernelIN5flash11enable_sm90INS1_16FlashAttnFwdSm90INS1_25CollectiveMainloopFwdSm90ILi2EN4cute5tupleIJNS5_1CILi1EEES8_S8_EEENS6_IJNS7_ILi192EEENS7_ILi128EEENS7_ILi64EEEEEELi64ENS_6half_tEfNS_4arch4Sm90ELb0ELb0ELb0ELb1ELb1ELb0ELb0ELb1ELb1ELb1ELb1ELb0EEENS1_21CollectiveEpilogueFwdINS6_IJSA_SC_SB_EEES9_SE_SG_Li384ELb1ELb1ELb1ELb0EEENS1_36VarlenDynamicPersistentTileSchedulerILi192ELi128ELi384ELi128ELb1ELb1ELb1ELb0ELb1ELb1EEEEEEEEEvNT_6ParamsE)
        .other          _ZN7cutlass13device_kernelIN5flash11enable_sm90INS1_16FlashAttnFwdSm90INS1_25CollectiveMainloopFwdSm90ILi2EN4cute5tupleIJNS5_1CILi1EEES8_S8_EEENS6_IJNS7_ILi192EEENS7_ILi128EEENS7_ILi64EEEEEELi64ENS_6half_tEfNS_4arch4Sm90ELb0ELb0ELb0ELb1ELb1ELb0ELb0ELb1ELb1ELb1ELb1ELb0EEENS1_21CollectiveEpilogueFwdINS6_IJSA_SC_SB_EEES9_SE_SG_Li384ELb1ELb1ELb1ELb0EEENS1_36VarlenDynamicPersistentTileSchedulerILi192ELi128ELi384ELi128ELb1ELb1ELb1ELb0ELb1ELb1EEEEEEEEEvNT_6ParamsE,@"STO_CUDA_ENTRY STV_DEFAULT"
_ZN7cutlass13device_kernelIN5flash11enable_sm90INS1_16FlashAttnFwdSm90INS1_25CollectiveMainloopFwdSm90ILi2EN4cute5tupleIJNS5_1CILi1EEES8_S8_EEENS6_IJNS7_ILi192EEENS7_ILi128EEENS7_ILi64EEEEEELi64ENS_6half_tEfNS_4arch4Sm90ELb0ELb0ELb0ELb1ELb1ELb0ELb0ELb1ELb1ELb1ELb1ELb0EEENS1_21CollectiveEpilogueFwdINS6_IJSA_SC_SB_EEES9_SE_SG_Li384ELb1ELb1ELb1ELb0EEENS1_36VarlenDynamicPersistentTileSchedulerILi192ELi128ELi384ELi128ELb1ELb1ELb1ELb0ELb1ELb1EEEEEEEEEvNT_6ParamsE:
        /* <DEDUP_REMOVED lines=8> */
[----:B------:R-:W0:Y:S02]  /*0080*/  SHFL.IDX PT, R2, R0, RZ, 0x1f ;  /* 0x00001fff00027589 */ /* 0x000e2400000e0000 */
[C---:B0-----:R-:W-:Y:S02]  /*0090*/  ISETP.NE.OR P0, PT, R2.reuse, RZ, !P0 ;  /* 0x000000ff0200720c */ /* 0x041fe40004705670 */
[----:B------:R-:W-:Y:S02]  /*00a0*/  ISETP.NE.AND P1, PT, R2, RZ, PT ;  /* 0x000000ff0200720c */ /* 0x000fe40003f25270 */
[----:B------:R0:W1:Y:S09]  /*00b0*/  SHFL.IDX PT, R2, R3, RZ, 0x1f ;  /* 0x00001fff03027589 */ /* 0x00007200000e0000 */
[----:B------:R-:W-:Y:S01]  /*00c0*/  VOTEU.ALL UP0, P0 ;  /* 0x00000000003f7886 */ /* 0x000fe20000000000 */
[----:B------:R-:W-:-:S04]  /*00d0*/  VOTEU.ALL UP1, P0 ;  /* 0x00000000003f7886 */ /* 0x000fc80000020000 */
[----:B------:R-:W2:Y:S01]  /*00e0*/  @!UP0 S2UR UR8, SR_CgaCtaId ;  /* 0x00000000000889c3 */ /* 0x000ea20000008800 */
[----:B------:R-:W-:Y:S01]  /*00f0*/  @!UP0 UMOV UR6, 0x400 ;  /* 0x0000040000068882 */ /* 0x000fe20000000000 */
[----:B------:R-:W-:-:S04]  /*0100*/  @!UP0 UIADD3 UR4, -UR4, 0x100000, URZ ;  /* 0x0010000004048890 */ /* 0x000fc8000fffe13f */
[----:B------:R-:W-:Y:S02]  /*0110*/  @!UP0 USHF.L.U32 UR5, UR4, 0xb, URZ ;  /* 0x0000000b04058899 */ /* 0x000fe4000800063f */
[----:B------:R-:W-:Y:S02]  /*0120*/  @!UP0 USHF.L.U32 UR4, UR4, 0x1, URZ ;  /* 0x0000000104048899 */ /* 0x000fe4000800063f */
[----:B--2---:R-:W-:Y:S02]  /*0130*/  @!UP0 ULEA UR8, UR8, UR6, 0x18 ;  /* 0x0000000608088291 */ /* 0x004fe4000f8ec03f */
[----:B------:R-:W-:-:S04]  /*0140*/  @!UP0 UIADD3 UR6, -UR7, 0x100000, URZ ;  /* 0x0010000007068890 */ /* 0x000fc8000fffe13f */
[----:B------:R-:W-:Y:S02]  /*0150*/  @!UP0 USHF.L.U32 UR7, UR6, 0xb, URZ ;  /* 0x0000000b06078899 */ /* 0x000fe4000800063f */
[----:B------:R-:W-:Y:S01]  /*0160*/  @!UP0 USHF.L.U32 UR6, UR6, 0x1, URZ ;  /* 0x0000000106068899 */ /* 0x000fe2000800063f */
[----:B------:R-:W-:-:S05]  /*0170*/  VOTEU.ALL UP0, P0 ;  /* 0x00000000003f7886 */ /* 0x000fca0000000000 */
[----:B------:R0:W2:Y:S06]  /*0180*/  @!UP0 SYNCS.EXCH.64 URZ, [UR8+0x16800], UR4 ;  /* 0x01680004083f85b2 */ /* 0x0000ac0008000100 */
[----:B------:R0:W3:Y:S02]  /*0190*/  @!UP1 SYNCS.EXCH.64 URZ, [UR8+0x16820], UR6 ;  /* 0x01682006083f95b2 */ /* 0x0000e40008000100 */
[----:B01----:R-:W-:Y:S05]  /*01a0*/  @P1 BRA `(.L_x_199) ;  /* 0x0000000000481947 */ /* 0x003fea0003800000 */
[----:B------:R-:W0:Y:S01]  /*01b0*/  S2UR UR5, SR_CgaCtaId ;  /* 0x00000000000579c3 */ /* 0x000e220000008800 */
[----:B------:R-:W-:Y:S01]  /*01c0*/  UMOV UR4, 0x400 ;  /* 0x0000040000047882 */ /* 0x000fe20000000000 */
[----:B------:R-:W-:Y:S01]  /*01d0*/  UMOV UR6, 0x80 ;  /* 0x0000008000067882 */ /* 0x000fe20000000000 */
[----:B------:R-:W-:Y:S01]  /*01e0*/  UMOV UR7, 0x180 ;  /* 0x0000018000077882 */ /* 0x000fe20000000000 */
[----:B------:R-:W-:Y:S01]  /*01f0*/  ELECT P0, URZ, PT ;  /* 0x00000000003f782f */ /* 0x000fe20003800000 */
[----:B0-----:R-:W-:Y:S02]  /*0200*/  ULEA UR8, UR5, UR4, 0x18 ;  /* 0x0000000405087291 */ /* 0x001fe4000f8ec03f */
[----:B------:R-:W-:-:S04]  /*0210*/  UIADD3 UR4, -UR6, 0x100000, URZ ;  /* 0x0010000006047890 */ /* 0x000fc8000fffe13f */
[----:B------:R-:W-:Y:S02]  /*0220*/  USHF.L.U32 UR5, UR4, 0xb, URZ ;  /* 0x0000000b04057899 */ /* 0x000fe4000800063f */
[----:B------:R-:W-:Y:S02]  /*0230*/  USHF.L.U32 UR4, UR4, 0x1, URZ ;  /* 0x0000000104047899 */ /* 0x000fe4000800063f */
[----:B------:R-:W-:-:S04]  /*0240*/  UIADD3 UR6, -UR7, 0x100000, URZ ;  /* 0x0010000007067890 */ /* 0x000fc8000fffe13f */
[----:B------:R-:W-:Y:S02]  /*0250*/  USHF.L.U32 UR7, UR6, 0xb, URZ ;  /* 0x0000000b06077899 */ /* 0x000fe4000800063f */
[----:B------:R-:W-:Y:S01]  /*0260*/  USHF.L.U32 UR6, UR6, 0x1, URZ ;  /* 0x0000000106067899 */ /* 0x000fe2000800063f */
[----:B------:R-:W0:Y:S03]  /*0270*/  FENCE.VIEW.ASYNC.S ;  /* 0x00000000000073c6 */ /* 0x000e260000000000 */
[----:B0-----:R0:W1:Y:S08]  /*0280*/  SYNCS.EXCH.64 URZ, [UR8+0x16830], UR4 ;  /* 0x01683004083f75b2 */ /* 0x0010700008000100 */
[----:B------:R0:W4:Y:S01]  /*0290*/  SYNCS.EXCH.64 URZ, [UR8+0x16840], UR6 ;  /* 0x01684006083f75b2 */ /* 0x0001220008000100 */
[----:B------:R0:W0:Y:S01]  /*02a0*/  SYNCS.EXCH.64 URZ, [UR8+0x16838], UR4 ;  /* 0x01683804083f75b2 */ /* 0x0000220008000100 */
[----:B------:R0:W0:Y:S01]  /*02b0*/  SYNCS.EXCH.64 URZ, [UR8+0x16848], UR6 ;  /* 0x01684806083f75b2 */ /* 0x0000220008000100 */
[----:B------:R-:W-:Y:S01]  /*02c0*/  NOP ;  /* 0x0000000000007918 */ /* 0x000fe20000000000 */
.L_x_199:
[----:B------:R-:W5:Y:S01]  /*02d0*/  SHFL.IDX PT, R3, R0, RZ, 0x1f ;  /* 0x00001fff00037589 */ /* 0x000f6200000e0000 */
[----:B------:R-:W-:Y:S01]  /*02e0*/  NOP ;  /* 0x0000000000007918 */ /* 0x000fe20000000000 */
[----:B-----5:R-:W-:-:S13]  /*02f0*/  ISETP.NE.AND P0, PT, R3, RZ, PT ;  /* 0x000000ff0300720c */ /* 0x020fda0003f05270 */
[----:B------:R-:W-:Y:S05]  /*0300*/  @P0 BRA `(.L_x_200) ;  /* 0x0000000000480947 */ /* 0x000fea0003800000 */
[----:B0-----:R-:W0:Y:S01]  /*0310*/  S2UR UR5, SR_CgaCtaId ;  /* 0x00000000000579c3 */ /* 0x001e220000008800 */
        /* <DEDUP_REMOVED lines=12> */
[----:B0-----:R0:W0:Y:S08]  /*03e0*/  SYNCS.EXCH.64 URZ, [UR8+0x16850], UR4 ;  /* 0x01685004083f75b2 */ /* 0x0010300008000100 */
[----:B------:R0:W0:Y:S01]  /*03f0*/  SYNCS.EXCH.64 URZ, [UR8+0x16860], UR6 ;  /* 0x01686006083f75b2 */ /* 0x0000220008000100 */
[----:B------:R0:W0:Y:S01]  /*0400*/  SYNCS.EXCH.64 URZ, [UR8+0x16858], UR4 ;  /* 0x01685804083f75b2 */ /* 0x0000220008000100 */
[----:B------:R0:W0:Y:S01]  /*0410*/  SYNCS.EXCH.64 URZ, [UR8+0x16868], UR6 ;  /* 0x01686806083f75b2 */ /* 0x0000220008000100 */
[----:B------:R-:W-:Y:S01]  /*0420*/  NOP ;  /* 0x0000000000007918 */ /* 0x000fe20000000000 */
.L_x_200:
[----:B------:R-:W5:Y:S01]  /*0430*/  SHFL.IDX PT, R3, R0, RZ, 0x1f ;  /* 0x00001fff00037589 */ /* 0x000f6200000e0000 */
[----:B------:R-:W-:Y:S01]  /*0440*/  NOP ;  /* 0x0000000000007918 */ /* 0x000fe20000000000 */
[----:B-----5:R-:W-:-:S13]  /*0450*/  ISETP.NE.AND P0, PT, R3, RZ, PT ;  /* 0x000000ff0300720c */ /* 0x020fda0003f05270 */
[----:B------:R-:W-:Y:S05]  /*0460*/  @P0 BRA `(.L_x_201) ;  /* 0x0000000000380947 */ /* 0x000fea0003800000 */
[----:B0-----:R-:W0:Y:S01]  /*0470*/  S2UR UR5, SR_CgaCtaId ;  /* 0x00000000000579c3 */ /* 0x001e220000008800 */
[----:B------:R-:W-:Y:S01]  /*0480*/  UMOV UR4, 0x400 ;  /* 0x0000040000047882 */ /* 0x000fe20000000000 */
[----:B------:R-:W-:Y:S01]  /*0490*/  UMOV UR7, 0x80 ;  /* 0x0000008000077882 */ /* 0x000fe20000000000 */
[----:B------:R-:W-:Y:S01]  /*04a0*/  ELECT P0, URZ, PT ;  /* 0x00000000003f782f */ /* 0x000fe20003800000 */
[----:B0-----:R-:W-:Y:S02]  /*04b0*/  ULEA UR6, UR5, UR4, 0x18 ;  /* 0x0000000405067291 */ /* 0x001fe4000f8ec03f */
[----:B------:R-:W-:-:S04]  /*04c0*/  UIADD3 UR4, -UR7, 0x100000, URZ ;  /* 0x0010000007047890 */ /* 0x000fc8000fffe13f */
[----:B------:R-:W-:Y:S02]  /*04d0*/  USHF.L.U32 UR5, UR4, 0xb, URZ ;  /* 0x0000000b04057899 */ /* 0x000fe4000800063f */
[----:B------:R-:W-:Y:S01]  /*04e0*/  USHF.L.U32 UR4, UR4, 0x1, URZ ;  /* 0x0000000104047899 */ /* 0x000fe2000800063f */
[----:B------:R-:W0:Y:S11]  /*04f0*/  FENCE.VIEW.ASYNC.S ;  /* 0x00000000000073c6 */ /* 0x000e360000000000 */
[----:B0-----:R0:W0:Y:S01]  /*0500*/  SYNCS.EXCH.64 URZ, [UR6+0x16870], UR4 ;  /* 0x01687004063f75b2 */ /* 0x0010220008000100 */
[----:B------:R0:W0:Y:S01]  /*0510*/  SYNCS.EXCH.64 URZ, [UR6+0x16880], UR4 ;  /* 0x01688004063f75b2 */ /* 0x0000220008000100 */
[----:B------:R0:W0:Y:S01]  /*0520*/  SYNCS.EXCH.64 URZ, [UR6+0x16878], UR4 ;  /* 0x01687804063f75b2 */ /* 0x0000220008000100 */
[----:B------:R0:W0:Y:S01]  /*0530*/  SYNCS.EXCH.64 URZ, [UR6+0x16888], UR4 ;  /* 0x01688804063f75b2 */ /* 0x0000220008000100 */
[----:B------:R-:W-:Y:S01]  /*0540*/  NOP ;  /* 0x0000000000007918 */ /* 0x000fe20000000000 */
.L_x_201:
        /* <DEDUP_REMOVED lines=22> */
.L_x_202:
        /* <DEDUP_REMOVED lines=22> */
.L_x_203:
[----:B------:R-:W-:Y:S01]  /*0810*/  ISETP.NE.AND P0, PT, R2, RZ, PT ;  /* 0x000000ff0200720c */ /* 0x000fe20003f05270 */
[----:B------:R-:W-:Y:S01]  /*0820*/  IMAD.MOV.U32 R2, RZ, RZ, 0x1 ;  /* 0x00000001ff027424 */ /* 0x000fe200078e00ff */
[----:B------:R-:W-:Y:S01]  /*0830*/  NOP ;  /* 0x0000000000007918 */ /* 0x000fe20000000000 */
[----:B------:R-:W-:-:S03]  /*0840*/  ULDC.64 UR36, c[0x0][0x208] ;  /* 0x0000820000247ab9 */ /* 0x000fc60000000a00 */
[----:B------:R-:W-:-:S05]  /*0850*/  SEL R2, R2, 0x2, !P0 ;  /* 0x0000000202027807 */ /* 0x000fca0004000000 */
[----:B------:R0:W-:Y:S02]  /*0860*/  STL [R1+0x28], R2 ;  /* 0x0000280201007387 */ /* 0x0001e40000100800 */
[----:B01234-:R-:W-:Y:S06]  /*0870*/  BAR.SYNC.DEFER_BLOCKING 0x0 ;  /* 0x0000000000007b1d */ /* 0x01ffec0000010000 */
[----:B------:R-:W-:Y:S05]  /*0880*/  @!P0 BRA `(.L_x_204) ;  /* 0x0000007800348947 */ /* 0x000fea0003800000 */
.L_x_205:
[----:B------:R-:W-:-:S08]  /*0890*/  NOP ;  /* 0x0000000000007918 */ /* 0x000fd00000000000 */
[----:B------:R-:W0:Y:S02]  /*08a0*/  USETMAXREG.TRY_ALLOC.CTAPOOL UP0, 0xa0 ;  /* 0x000000a0000079c8 */ /* 0x000e240008000600 */
[----:B0-----:R-:W-:-:S13]  /*08b0*/  PLOP3.LUT P0, PT, PT, PT, UP0, 0x80, 0x0 ;  /* 0x000000000000781c */ /* 0x001fda0003f0f008 */
[----:B------:R-:W-:Y:S05]  /*08c0*/  @!P0 BRA `(.L_x_205) ;  /* 0xfffffffc00f08947 */ /* 0x000fea000383ffff */
[----:B------:R-:W0:Y:S01]  /*08d0*/  S2R R2, SR_TID.X ;  /* 0x0000000000027919 */ /* 0x000e220000002100 */
[----:B------:R-:W1:Y:S01]  /*08e0*/  S2UR UR5, SR_CgaCtaId ;  /* 0x00000000000579c3 */ /* 0x000e620000008800 */
[----:B------:R-:W-:-:S07]  /*08f0*/  UMOV UR4, 0x400 ;  /* 0x0000040000047882 */ /* 0x000fce0000000000 */
[----:B------:R-:W-:Y:S06]  /*0900*/  BAR.ARV 0x8, 0x200 ;  /* 0x0208000000007b1d */ /* 0x000fec0000002000 */
[----:B-1----:R-:W-:Y:S01]  /*0910*/  ULEA UR4, UR5, UR4, 0x18 ;  /* 0x0000000405047291 */ /* 0x002fe2000f8ec03f */
[----:B0-----:R-:W-:-:S04]  /*0920*/  LOP3.LUT R0, R2, 0xffffff80, RZ, 0xc0, !PT ;  /* 0xffffff8002007812 */ /* 0x001fc800078ec0ff */
[----:B------:R-:W-:-:S13]  /*0930*/  ISETP.NE.AND P0, PT, R0, 0x80, PT ;  /* 0x000000800000780c */ /* 0x000fda0003f05270 */
[----:B------:R-:W-:Y:S08]  /*0940*/  @!P0 BAR.ARV 0x9, 0x100 ;  /* 0x0244000000008b1d */ /* 0x000ff00000002000 */
[----:B------:R-:W-:Y:S06]  /*0950*/  BAR.SYNC.DEFER_BLOCKING 0x5, 0x200 ;  /* 0x0148000000007b1d */ /* 0x000fec0000010000 */
[----:B------:R-:W0:Y:S01]  /*0960*/  LDS.128 R12, [UR4+0x168d0] ;  /* 0x0168d004ff0c7984 */ /* 0x000e220008000c00 */
[----:B------:R-:W-:Y:S01]  /*0970*/  ULDC UR4, c[0x0][0xc3c] ;  /* 0x00030f0000047ab9 */ /* 0x000fe20000000800 */
[----:B------:R-:W-:Y:S06]  /*0980*/  BAR.ARV 0x4, 0x200 ;  /* 0x0108000000007b1d */ /* 0x000fec0000002000 */
[----:B0-----:R-:W-:-:S13]  /*0990*/  ISETP.GE.AND P0, PT, R15, UR4, PT ;  /* 0x000000040f007c0c */ /* 0x001fda000bf06270 */
[----:B------:R-:W-:Y:S05]  /*09a0*/  @P0 EXIT ;  /* 0x000000000000094d */ /* 0x000fea0003800000 */
[----:B------:R-:W2:Y:S01]  /*09b0*/  LDL R12, [R1+0x28] ;  /* 0x00002800010c7983 */ /* 0x000ea20000100800 */
[----:B------:R-:W-:-:S05]  /*09c0*/  VIADD R17, R2, 0xffffff80 ;  /* 0xffffff8002117836 */ /* 0x000fca0000000000 */
[----:B------:R-:W-:-:S04]  /*09d0*/  SHF.R.S32.HI R0, RZ, 0x1f, R17 ;  /* 0x0000001fff007819 */ /* 0x000fc80000011411 */
[----:B------:R-:W-:-:S04]  /*09e0*/  LEA.HI R2, R0, R17, RZ, 0x7 ;  /* 0x0000001100027211 */ /* 0x000fc800078f38ff */
[----:B------:R-:W-:-:S05]  /*09f0*/  LOP3.LUT R3, R2, 0xffffff80, RZ, 0xc0, !PT ;  /* 0xffffff8002037812 */ /* 0x000fca00078ec0ff */
[----:B------:R-:W-:Y:S01]  /*0a00*/  IMAD.IADD R16, R17, 0x1, -R3 ;  /* 0x0000000111107824 */ /* 0x000fe200078e0a03 */
[----:B------:R-:W-:-:S04]  /*0a10*/  LEA.HI R4, R0, R17, RZ, 0x5 ;  /* 0x0000001100047211 */ /* 0x000fc800078f28ff */
[----:B------:R-:W-:Y:S02]  /*0a20*/  SHF.R.S32.HI R6, RZ, 0x1f, R16 ;  /* 0x0000001fff067819 */ /* 0x000fe40000011410 */
[----:B------:R-:W-:Y:S02]  /*0a30*/  LEA.HI R3, R0, R17, RZ, 0x4 ;  /* 0x0000001100037211 */ /* 0x000fe400078f20ff */
[----:B------:R-:W-:Y:S01]  /*0a40*/  LEA.HI R7, R6, R16, RZ, 0x2 ;  /* 0x0000001006077211 */ /* 0x000fe200078f10ff */
[----:B------:R-:W-:Y:S01]  /*0a50*/  IMAD.SHL.U32 R5, R4, 0x20, RZ ;  /* 0x0000002004057824 */ /* 0x000fe200078e00ff */
[----:B------:R-:W-:Y:S02]  /*0a60*/  SHF.R.S32.HI R11, RZ, 0x7, R2 ;  /* 0x00000007ff0b7819 */ /* 0x000fe40000011402 */
[----:B------:R-:W-:Y:S02]  /*0a70*/  LOP3.LUT R4, R3, 0x3fffff0, RZ, 0xc0, !PT ;  /* 0x03fffff003047812 */ /* 0x000fe400078ec0ff */
[----:B------:R-:W-:-:S02]  /*0a80*/  SHF.R.S32.HI R2, RZ, 0x4, R3 ;  /* 0x00000004ff027819 */ /* 0x000fc40000011403 */
[--C-:B------:R-:W-:Y:S02]  /*0a90*/  SHF.R.S32.HI R8, RZ, 0x2, R7.reuse ;  /* 0x00000002ff087819 */ /* 0x100fe40000011407 */
[----:B------:R-:W-:Y:S01]  /*0aa0*/  SHF.R.S32.HI R9, RZ, 0x1f, R7 ;  /* 0x0000001fff097819 */ /* 0x000fe20000011407 */
[----:B------:R-:W-:Y:S01]  /*0ab0*/  IMAD.IADD R4, R17, 0x1, -R4 ;  /* 0x0000000111047824 */ /* 0x000fe200078e0a04 */
[----:B------:R-:W-:Y:S02]  /*0ac0*/  LOP3.LUT R5, R5, 0xfffffc00, RZ, 0xc0, !PT ;  /* 0xfffffc0005057812 */ /* 0x000fe400078ec0ff */
[----:B------:R-:W-:Y:S02]  /*0ad0*/  LEA.HI R3, R3, R2, RZ, 0x1 ;  /* 0x0000000203037211 */ /* 0x000fe400078f08ff */
[----:B------:R-:W-:Y:S02]  /*0ae0*/  LEA.HI R10, R0, R17, RZ, 0x2 ;  /* 0x00000011000a7211 */ /* 0x000fe400078f10ff */
[----:B------:R-:W-:Y:S01]  /*0af0*/  LEA.HI R9, R9, R8, RZ, 0x3 ;  /* 0x0000000809097211 */ /* 0x000fe200078f18ff */
[----:B------:R-:W-:Y:S01]  /*0b00*/  IMAD R4, R4, 0x40, R5 ;  /* 0x0000004004047824 */ /* 0x000fe200078e0205 */
[----:B------:R-:W-:Y:S01]  /*0b10*/  LOP3.LUT R3, R3, 0x1ffffffe, RZ, 0xc0, !PT ;  /* 0x1ffffffe03037812 */ /* 0x000fe200078ec0ff */
[----:B------:R-:W-:Y:S01]  /*0b20*/  IMAD.HI R5, R11, 0x55555556, RZ ;  /* 0x555555560b057827 */ /* 0x000fe200078e02ff */
[----:B------:R-:W-:-:S02]  /*0b30*/  LOP3.LUT R10, R10, 0xfffffffc, RZ, 0xc0, !PT ;  /* 0xfffffffc0a0a7812 */ /* 0x000fc400078ec0ff */
[----:B------:R-:W-:Y:S02]  /*0b40*/  LOP3.LUT R9, R9, 0xfffffff8, RZ, 0xc0, !PT ;  /* 0xfffffff809097812 */ /* 0x000fe400078ec0ff */
[----:B------:R-:W-:Y:S02]  /*0b50*/  LEA.HI R0, R0, R17, RZ, 0x3 ;  /* 0x0000001100007211 */ /* 0x000fe400078f18ff */
[----:B------:R-:W-:Y:S01]  /*0b60*/  LEA.HI R6, R6, R16, RZ, 0x5 ;  /* 0x0000001006067211 */ /* 0x000fe200078f28ff */
[----:B------:R-:W-:Y:S01]  /*0b70*/  IMAD.IADD R3, R2, 0x1, -R3 ;  /* 0x0000000102037824 */ /* 0x000fe200078e0a03 */
[----:B------:R-:W-:Y:S01]  /*0b80*/  LOP3.LUT R22, R0, 0xfffffff8, RZ, 0xc0, !PT ;  /* 0xfffffff800167812 */ /* 0x000fe200078ec0ff */
[----:B------:R-:W-:Y:S01]  /*0b90*/  IMAD.IADD R10, R17, 0x1, -R10 ;  /* 0x00000001110a7824 */ /* 0x000fe200078e0a0a */
[----:B------:R-:W-:Y:S01]  /*0ba0*/  LOP3.LUT R7, R7, 0x7ffffffc, RZ, 0xc0, !PT ;  /* 0x7ffffffc07077812 */ /* 0x000fe200078ec0ff */
[----:B------:R-:W-:Y:S01]  /*0bb0*/  IMAD.IADD R9, R8, 0x1, -R9 ;  /* 0x0000000108097824 */ /* 0x000fe200078e0a09 */
[----:B------:R-:W-:-:S02]  /*0bc0*/  LEA.HI R5, R5, R5, RZ, 0x1 ;  /* 0x0000000505057211 */ /* 0x000fc400078f08ff */
[----:B------:R-:W-:Y:S01]  /*0bd0*/  SHF.R.S32.HI R6, RZ, 0x5, R6 ;  /* 0x00000005ff067819 */ /* 0x000fe20000011406 */
[----:B------:R-:W-:Y:S01]  /*0be0*/  IMAD R2, R3, 0x8, R4 ;  /* 0x0000000803027824 */ /* 0x000fe200078e0204 */
[----:B------:R-:W-:Y:S01]  /*0bf0*/  LEA.HI R8, R10, R10, RZ, 0x1 ;  /* 0x0000000a0a087211 */ /* 0x000fe200078f08ff */
[----:B------:R-:W-:Y:S01]  /*0c00*/  IMAD.IADD R22, R17, 0x1, -R22 ;  /* 0x0000000111167824 */ /* 0x000fe200078e0a16 */
[----:B------:R-:W-:Y:S01]  /*0c10*/  LEA R6, R6, R9, 0x4 ;  /* 0x0000000906067211 */ /* 0x000fe200078e20ff */
[----:B------:R-:W-:Y:S02]  /*0c20*/  IMAD.IADD R3, R16, 0x1, -R7 ;  /* 0x0000000110037824 */ /* 0x000fe400078e0a07 */
[----:B------:R-:W-:Y:S01]  /*0c30*/  IMAD R5, R5, -0x3, R11 ;  /* 0xfffffffd05057824 */ /* 0x000fe200078e020b */
[----:B------:R-:W-:Y:S01]  /*0c40*/  LOP3.LUT R11, R8, 0x1ffffffe, RZ, 0xc0, !PT ;  /* 0x1ffffffe080b7812 */ /* 0x000fe200078ec0ff */
[----:B------:R-:W-:Y:S02]  /*0c50*/  IMAD.SHL.U32 R152, R22, 0x8, RZ ;  /* 0x0000000816987824 */ /* 0x000fe400078e00ff */
[----:B------:R-:W-:-:S02]  /*0c60*/  IMAD.SHL.U32 R4, R3, 0x2, RZ ;  /* 0x0000000203047824 */ /* 0x000fc400078e00ff */
[----:B------:R-:W-:Y:S01]  /*0c70*/  IMAD R8, R5, 0x40, R6 ;  /* 0x0000004005087824 */ /* 0x000fe200078e0206 */
[----:B------:R-:W-:Y:S01]  /*0c80*/  SHF.R.S32.HI R3, RZ, 0x3, R0 ;  /* 0x00000003ff037819 */ /* 0x000fe20000011400 */
[----:B------:R-:W-:Y:S01]  /*0c90*/  STL [R1+0x48], R2 ;  /* 0x0000480201007387 */ /* 0x000fe20000100800 */
[----:B------:R-:W-:Y:S01]  /*0ca0*/  SHF.R.S32.HI R0, RZ, 0x1f, R152 ;  /* 0x0000001fff007819 */ /* 0x000fe20000011498 */
[C---:B------:R-:W-:Y:S01]  /*0cb0*/  VIADD R0, R4.reuse, 0x10 ;  /* 0x0000001004007836 */ /* 0x040fe20000000000 */
[C---:B------:R-:W-:Y:S01]  /*0cc0*/  IADD3 R3, R4.reuse, 0x8, RZ ;  /* 0x0000000804037810 */ /* 0x040fe20007ffe0ff */
[----:B------:R-:W-:Y:S04]  /*0cd0*/  STL [R1+0x40], R8 ;  /* 0x0000400801007387 */ /* 0x000fe80000100800 */
[----:B------:R-:W-:Y:S04]  /*0ce0*/  STL [R1+0x18], RZ ;  /* 0x000018ff01007387 */ /* 0x000fe80000100800 */
[----:B------:R-:W-:Y:S01]  /*0cf0*/  STL [R1+0x10], R4 ;  /* 0x0000100401007387 */ /* 0x000fe20000100800 */
[----:B------:R-:W-:-:S03]  /*0d00*/  VIADD R155, R4, 0x28 ;  /* 0x00000028049b7836 */ /* 0x000fc60000000000 */
[----:B------:R0:W-:Y:S04]  /*0d10*/  STL [R1+0x4], R3 ;  /* 0x0000040301007387 */ /* 0x0001e80000100800 */
[----:B------:R1:W-:Y:S01]  /*0d20*/  STL [R1], R0 ;  /* 0x0000000001007387 */ /* 0x0003e20000100800 */
[----:B------:R-:W-:Y:S01]  /*0d30*/  IMAD.IADD R11, R10, 0x1, -R11 ;  /* 0x000000010a0b7824 */ /* 0x000fe200078e0a0b */
[----:B0-----:R-:W-:Y:S02]  /*0d40*/  SHF.R.S32.HI R3, RZ, 0x1f, R3 ;  /* 0x0000001fff037819 */ /* 0x001fe40000011403 */
[----:B-1----:R-:W-:-:S03]  /*0d50*/  SHF.R.S32.HI R0, RZ, 0x1f, R0 ;  /* 0x0000001fff007819 */ /* 0x002fc60000011400 */
[----:B------:R-:W-:Y:S04]  /*0d60*/  STL [R1+0x38], R3 ;  /* 0x0000380301007387 */ /* 0x000fe80000100800 */
[----:B------:R0:W-:Y:S02]  /*0d70*/  STL [R1+0x34], R0 ;  /* 0x0000340001007387 */ /* 0x0001e40000100800 */
[----:B0-----:R-:W-:Y:S01]  /*0d80*/  SHF.R.S32.HI R0, RZ, 0x1f, R155 ;  /* 0x0000001fff007819 */ /* 0x001fe2000001149b */
[----:B------:R-:W-:-:S05]  /*0d90*/  IMAD R0, R11, 0x8, R8 ;  /* 0x000000080b007824 */ /* 0x000fca00078e0208 */
[----:B------:R0:W-:Y:S01]  /*0da0*/  STL [R1+0x44], R0 ;  /* 0x0000440001007387 */ /* 0x0001e20000100800 */
[C---:B------:R-:W-:Y:S02]  /*0db0*/  VIADD R157, R4.reuse, 0x18 ;  /* 0x00000018049d7836 */ /* 0x040fe40000000000 */
[C---:B------:R-:W-:Y:S02]  /*0dc0*/  VIADD R156, R4.reuse, 0x20 ;  /* 0x00000020049c7836 */ /* 0x040fe40000000000 */
[C---:B------:R-:W-:Y:S02]  /*0dd0*/  VIADD R154, R4.reuse, 0x30 ;  /* 0x00000030049a7836 */ /* 0x040fe40000000000 */
[----:B------:R-:W-:Y:S01]  /*0de0*/  VIADD R153, R4, 0x38 ;  /* 0x0000003804997836 */ /* 0x000fe20000000000 */
[----:B------:R-:W-:Y:S01]  /*0df0*/  SHF.R.S32.HI R4, RZ, 0x1f, R157 ;  /* 0x0000001fff047819 */ /* 0x000fe2000001149d */
[----:B------:R-:W-:Y:S01]  /*0e00*/  IMAD.MOV.U32 R5, RZ, RZ, R13 ;  /* 0x000000ffff057224 */ /* 0x000fe200078e000d */
[----:B------:R-:W-:Y:S01]  /*0e10*/  SHF.R.S32.HI R3, RZ, 0x1f, R156 ;  /* 0x0000001fff037819 */ /* 0x000fe2000001149c */
[----:B------:R-:W-:Y:S01]  /*0e20*/  IMAD.MOV.U32 R6, RZ, RZ, R14 ;  /* 0x000000ffff067224 */ /* 0x000fe200078e000e */
[----:B------:R-:W-:Y:S01]  /*0e30*/  SHF.R.S32.HI R4, RZ, 0x1f, R154 ;  /* 0x0000001fff047819 */ /* 0x000fe2000001149a */
[----:B------:R-:W-:Y:S01]  /*0e40*/  IMAD.MOV.U32 R7, RZ, RZ, R15 ;  /* 0x000000ffff077224 */ /* 0x000fe200078e000f */
[----:B------:R-:W-:Y:S01]  /*0e50*/  SHF.R.S32.HI R3, RZ, 0x1f, R153 ;  /* 0x0000001fff037819 */ /* 0x000fe20000011499 */
[----:B------:R-:W-:Y:S01]  /*0e60*/  UMOV UR38, URZ ;  /* 0x0000003f00267c82 */ /* 0x000fe20008000000 */
[----:B------:R-:W-:Y:S01]  /*0e70*/  UMOV UR39, URZ ;  /* 0x0000003f00277c82 */ /* 0x000fe20008000000 */
[----:B0-2---:R-:W-:-:S07]  /*0e80*/  LOP3.LUT R2, R12, 0x1, RZ, 0xfc, !PT ;  /* 0x000000010c027812 */ /* 0x005fce00078efcff */
.L_x_243:
[----:B01-345:R-:W0:Y:S01]  /*0e90*/  LDC.64 R8, c[0x0][0xc88] ;  /* 0x00032200ff087b82 */ /* 0x03be220000000a00 */
[----:B------:R-:W-:-:S07]  /*0ea0*/  ULDC.64 UR4, c[0x0][0xa28] ;  /* 0x00028a0000047ab9 */ /* 0x000fce0000000a00 */
[----:B------:R-:W1:Y:S08]  /*0eb0*/  LDC.64 R12, c[0x0][0x418] ;  /* 0x00010600ff0c7b82 */ /* 0x000e700000000a00 */
[----:B--2---:R-:W2:Y:S01]  /*0ec0*/  LDC R0, c[0x0][0x424] ;  /* 0x00010900ff007b82 */ /* 0x004ea20000000800 */
[----:B0-----:R-:W-:Y:S01]  /*0ed0*/  IMAD.WIDE R8, R7, 0x4, R8 ;  /* 0x0000000407087825 */ /* 0x001fe200078e0208 */
[----:B------:R-:W-:-:S06]  /*0ee0*/  ISETP.NE.U32.AND P0, PT, RZ, UR4, PT ;  /* 0x00000004ff007c0c */ /* 0x000fcc000bf05070 */
[----:B------:R-:W0:Y:S01]  /*0ef0*/  LDC R7, c[0x0][0x2f0] ;  /* 0x0000bc00ff077b82 */ /* 0x000e220000000800 */
[----:B------:R-:W3:Y:S01]  /*0f00*/  LDG.E R17, desc[UR36][R8.64] ;  /* 0x0000002408117981 */ /* 0x000ee2000c1e1900 */
[----:B------:R-:W-:Y:S01]  /*0f10*/  ISETP.NE.AND.EX P0, PT, RZ, UR5, PT, P0 ;  /* 0x00000005ff007c0c */ /* 0x000fe2000bf05300 */
[----:B------:R-:W-:Y:S01]  /*0f20*/  IMAD.MOV.U32 R3, RZ, RZ, RZ ;  /* 0x000000ffff037224 */ /* 0x000fe200078e00ff */
[----:B---3--:R-:W-:-:S11]  /*0f30*/  SHF.R.S32.HI R4, RZ, 0x1f, R17 ;  /* 0x0000001fff047819 */ /* 0x008fd60000011411 */
[C---:B------:R-:W-:Y:S01]  /*0f40*/  @P0 LEA R10, P1, R17.reuse, UR4, 0x2 ;  /* 0x00000004110a0c11 */ /* 0x040fe2000f8210ff */
[----:B------:R3:W-:Y:S03]  /*0f50*/  STL [R1+0xc], R4 ;  /* 0x00000c0401007387 */ /* 0x0007e60000100800 */
[----:B------:R-:W-:Y:S01]  /*0f60*/  @P0 LEA.HI.X R11, R17, UR5, R4, 0x2, P1 ;  /* 0x00000005110b0c11 */ /* 0x000fe200088f1404 */
[----:B------:R-:W-:Y:S02]  /*0f70*/  ULDC.64 UR4, c[0x0][0xa20] ;  /* 0x0002880000047ab9 */ /* 0x000fe40000000a00 */
[----:B------:R-:W-:Y:S02]  /*0f80*/  ISETP.NE.U32.AND P1, PT, RZ, UR4, PT ;  /* 0x00000004ff007c0c */ /* 0x000fe4000bf25070 */
[----:B------:R3:W5:Y:S01]  /*0f90*/  @P0 LDG.E R3, desc[UR36][R10.64] ;  /* 0x000000240a030981 */ /* 0x000762000c1e1900 */
[----:B-1----:R-:W-:-:S02]  /*0fa0*/  ISETP.NE.U32.AND P0, PT, R12, RZ, PT ;  /* 0x000000ff0c00720c */ /* 0x002fc40003f05070 */
[----:B------:R-:W-:Y:S02]  /*0fb0*/  ISETP.NE.AND.EX P1, PT, RZ, UR5, PT, P1 ;  /* 0x00000005ff007c0c */ /* 0x000fe4000bf25310 */
[----:B------:R-:W-:-:S04]  /*0fc0*/  ISETP.NE.AND.EX P0, PT, R13, RZ, PT, P0 ;  /* 0x000000ff0d00720c */ /* 0x000fc80003f05300 */
[----:B--2---:R-:W-:-:S05]  /*0fd0*/  SEL R0, R0, 0x1, P0 ;  /* 0x0000000100007807 */ /* 0x004fca0000000000 */
[----:B0-----:R-:W-:Y:S02]  /*0fe0*/  IMAD R88, R0, R7, RZ ;  /* 0x0000000700587224 */ /* 0x001fe400078e02ff */
[----:B------:R-:W-:-:S04]  /*0ff0*/  @P1 LEA R8, P2, R17, UR4, 0x2 ;  /* 0x0000000411081c11 */ /* 0x000fc8000f8410ff */
[----:B------:R-:W-:-:S05]  /*1000*/  @P1 LEA.HI.X R9, R17, UR5, R4, 0x2, P2 ;  /* 0x0000000511091c11 */ /* 0x000fca00090f1404 */
[----:B------:R3:W5:Y:S01]  /*1010*/  @P1 LDG.E R88, desc[UR36][R8.64] ;  /* 0x0000002408581981 */ /* 0x000762000c1e1900 */
[----:B------:R-:W-:Y:S05]  /*1020*/  @P1 BRA `(.L_x_206) ;  /* 0x0000000000241947 */ /* 0x000fea0003800000 */
[----:B------:R-:W-:Y:S02]  /*1030*/  ULDC.64 UR4, c[0x0][0xa08] ;  /* 0x0002820000047ab9 */ /* 0x000fe40000000a00 */
[----:B------:R-:W-:-:S04]  /*1040*/  ISETP.NE.U32.AND P0, PT, RZ, UR4, PT ;  /* 0x00000004ff007c0c */ /* 0x000fc8000bf05070 */
[----:B------:R-:W-:-:S13]  /*1050*/  ISETP.NE.AND.EX P0, PT, RZ, UR5, PT, P0 ;  /* 0x00000005ff007c0c */ /* 0x000fda000bf05300 */
[----:B------:R-:W-:Y:S05]  /*1060*/  @!P0 BRA `(.L_x_206) ;  /* 0x0000000000148947 */ /* 0x000fea0003800000 */
[----:B---3--:R-:W0:Y:S02]  /*1070*/  LDC.64 R8, c[0x0][0xa08] ;  /* 0x00028200ff087b82 */ /* 0x008e240000000a00 */
[----:B0-----:R-:W-:-:S05]  /*1080*/  IMAD.WIDE R8, R17, 0x4, R8 ;  /* 0x0000000411087825 */ /* 0x001fca00078e0208 */
[----:B-----5:R-:W2:Y:S04]  /*1090*/  LDG.E R88, desc[UR36][R8.64] ;  /* 0x0000002408587981 */ /* 0x020ea8000c1e1900 */
[----:B------:R-:W2:Y:S02]  /*10a0*/  LDG.E R7, desc[UR36][R8.64+0x4] ;  /* 0x0000042408077981 */ /* 0x000ea4000c1e1900 */
[----:B--2---:R-:W-:-:S07]  /*10b0*/  IMAD.IADD R88, R7, 0x1, -R88 ;  /* 0x0000000107587824 */ /* 0x004fce00078e0a58 */
.L_x_206:
[----:B-----5:R-:W-:Y:S01]  /*10c0*/  IMAD.IADD R88, R88, 0x1, -R3 ;  /* 0x0000000158587824 */ /* 0x020fe200078e0a03 */
[C---:B------:R-:W-:Y:S01]  /*10d0*/  LOP3.LUT R3, R6.reuse, 0xff000000, RZ, 0xc0, !PT ;  /* 0xff00000006037812 */ /* 0x040fe200078ec0ff */
[----:B------:R-:W-:Y:S01]  /*10e0*/  IMAD.MOV.U32 R89, RZ, RZ, RZ ;  /* 0x000000ffff597224 */ /* 0x000fe200078e00ff */
[----:B------:R-:W-:Y:S02]  /*10f0*/  LOP3.LUT R0, R6, 0xff0000, RZ, 0xc0, !PT ;  /* 0x00ff000006007812 */ /* 0x000fe400078ec0ff */
[----:B------:R-:W-:Y:S02]  /*1100*/  SHF.R.U32.HI R3, RZ, 0x8, R3 ;  /* 0x00000008ff037819 */ /* 0x000fe40000011603 */
[----:B------:R-:W-:Y:S02]  /*1110*/  ISETP.GE.AND P0, PT, R88, 0x1, PT ;  /* 0x000000015800780c */ /* 0x000fe40003f06270 */
[----:B------:R-:W-:Y:S02]  /*1120*/  LEA.HI R0, R0, R3, RZ, 0x10 ;  /* 0x0000000300007211 */ /* 0x000fe400078f80ff */
[----:B---3--:R-:W-:-:S02]  /*1130*/  IADD3 R4, R88, 0x7f, RZ ;  /* 0x0000007f58047810 */ /* 0x008fc40007ffe0ff */
[----:B------:R-:W-:Y:S02]  /*1140*/  LOP3.LUT R14, R0, 0xff, RZ, 0xc0, !PT ;  /* 0x000000ff000e7812 */ /* 0x000fe400078ec0ff */
[----:B------:R-:W-:Y:S02]  /*1150*/  SHF.R.S32.HI R7, RZ, 0x1f, R4 ;  /* 0x0000001fff077819 */ /* 0x000fe40000011404 */
[----:B------:R-:W-:Y:S01]  /*1160*/  SHF.R.U32.HI R19, RZ, 0x10, R0 ;  /* 0x00000010ff137819 */ /* 0x000fe20000011600 */
[----:B------:R0:W-:Y:S01]  /*1170*/  STL [R1+0x8], R14 ;  /* 0x0000080e01007387 */ /* 0x0001e20000100800 */
[----:B------:R-:W-:-:S04]  /*1180*/  LEA.HI R7, R7, R4, RZ, 0x7 ;  /* 0x0000000407077211 */ /* 0x000fc800078f38ff */
[----:B------:R-:W-:Y:S01]  /*1190*/  SHF.R.S32.HI R11, RZ, 0x7, R7 ;  /* 0x00000007ff0b7819 */ /* 0x000fe20000011407 */
[----:B------:R-:W-:Y:S06]  /*11a0*/  @!P0 BRA `(.L_x_207) ;  /* 0x0000000000748947 */ /* 0x000fec0003800000 */
[----:B------:R-:W1:Y:S01]  /*11b0*/  LDC R0, c[0x0][0x9f0] ;  /* 0x00027c00ff007b82 */ /* 0x000e620000000800 */
[----:B------:R-:W-:-:S04]  /*11c0*/  ISETP.NE.AND P0, PT, R19, RZ, PT ;  /* 0x000000ff1300720c */ /* 0x000fc80003f05270 */
[----:B-1----:R-:W-:-:S04]  /*11d0*/  SEL R12, R19, R0, P0 ;  /* 0x00000000130c7207 */ /* 0x002fc80000000000 */
[-C--:B------:R-:W-:Y:S02]  /*11e0*/  IABS R4, R12.reuse ;  /* 0x0000000c00047213 */ /* 0x080fe40000000000 */
[----:B------:R-:W-:Y:S02]  /*11f0*/  IADD3 R0, R11, -0x1, R12 ;  /* 0xffffffff0b007810 */ /* 0x000fe40007ffe00c */
[----:B------:R-:W1:Y:S01]  /*1200*/  I2F.RP R3, R4 ;  /* 0x0000000400037306 */ /* 0x000e620000209400 */
[----:B------:R-:W-:Y:S02]  /*1210*/  IABS R13, R12 ;  /* 0x0000000c000d7213 */ /* 0x000fe40000000000 */
[----:B------:R-:W-:Y:S02]  /*1220*/  IABS R10, R0 ;  /* 0x00000000000a7213 */ /* 0x000fe40000000000 */
[----:B------:R-:W-:-:S04]  /*1230*/  LOP3.LUT R0, R0, R12, RZ, 0x3c, !PT ;  /* 0x0000000c00007212 */ /* 0x000fc800078e3cff */
[----:B------:R-:W-:Y:S01]  /*1240*/  ISETP.GE.AND P2, PT, R0, RZ, PT ;  /* 0x000000ff0000720c */ /* 0x000fe20003f46270 */
[----:B-1----:R-:W1:Y:S02]  /*1250*/  MUFU.RCP R3, R3 ;  /* 0x0000000300037308 */ /* 0x002e640000001000 */
[----:B-1----:R-:W-:Y:S02]  /*1260*/  VIADD R8, R3, 0xffffffe ;  /* 0x0ffffffe03087836 */ /* 0x002fe40000000000 */
[----:B------:R-:W-:-:S04]  /*1270*/  IMAD.MOV R3, RZ, RZ, -R13 ;  /* 0x000000ffff037224 */ /* 0x000fc800078e0a0d */
[----:B------:R1:W2:Y:S02]  /*1280*/  F2I.FTZ.U32.TRUNC.NTZ R9, R8 ;  /* 0x0000000800097305 */ /* 0x0002a4000021f000 */
[----:B-1----:R-:W-:Y:S02]  /*1290*/  IMAD.MOV.U32 R8, RZ, RZ, RZ ;  /* 0x000000ffff087224 */ /* 0x002fe400078e00ff */
[----:B--2---:R-:W-:-:S04]  /*12a0*/  IMAD.MOV R7, RZ, RZ, -R9 ;  /* 0x000000ffff077224 */ /* 0x004fc800078e0a09 */
[----:B------:R-:W-:-:S04]  /*12b0*/  IMAD R7, R7, R4, RZ ;  /* 0x0000000407077224 */ /* 0x000fc800078e02ff */
[----:B------:R-:W-:-:S06]  /*12c0*/  IMAD.HI.U32 R9, R9, R7, R8 ;  /* 0x0000000709097227 */ /* 0x000fcc00078e0008 */
[----:B------:R-:W-:-:S04]  /*12d0*/  IMAD.HI.U32 R9, R9, R10, RZ ;  /* 0x0000000a09097227 */ /* 0x000fc800078e00ff */
[----:B------:R-:W-:-:S05]  /*12e0*/  IMAD R3, R9, R3, R10 ;  /* 0x0000000309037224 */ /* 0x000fca00078e020a */
[----:B------:R-:W-:-:S13]  /*12f0*/  ISETP.GT.U32.AND P1, PT, R4, R3, PT ;  /* 0x000000030400720c */ /* 0x000fda0003f24070 */
[----:B------:R-:W-:Y:S02]  /*1300*/  @!P1 IMAD.IADD R3, R3, 0x1, -R4 ;  /* 0x0000000103039824 */ /* 0x000fe400078e0a04 */
[----:B------:R-:W-:Y:S01]  /*1310*/  @!P1 VIADD R9, R9, 0x1 ;  /* 0x0000000109099836 */ /* 0x000fe20000000000 */
[----:B------:R-:W-:Y:S02]  /*1320*/  ISETP.NE.AND P1, PT, R12, RZ, PT ;  /* 0x000000ff0c00720c */ /* 0x000fe40003f25270 */
[----:B------:R-:W-:-:S13]  /*1330*/  ISETP.GE.U32.AND P0, PT, R3, R4, PT ;  /* 0x000000040300720c */ /* 0x000fda0003f06070 */
[----:B------:R-:W-:-:S04]  /*1340*/  @P0 VIADD R9, R9, 0x1 ;  /* 0x0000000109090836 */ /* 0x000fc80000000000 */
[----:B------:R-:W-:Y:S01]  /*1350*/  @!P2 IMAD.MOV R9, RZ, RZ, -R9 ;  /* 0x000000ffff09a224 */ /* 0x000fe200078e0a09 */
[----:B------:R-:W-:-:S05]  /*1360*/  @!P1 LOP3.LUT R9, RZ, R12, RZ, 0x33, !PT ;  /* 0x0000000cff099212 */ /* 0x000fca00078e33ff */
[----:B------:R-:W-:-:S07]  /*1370*/  IMAD.MOV.U32 R89, RZ, RZ, R9 ;  /* 0x000000ffff597224 */ /* 0x000fce00078e0009 */
.L_x_207:
[----:B------:R-:W-:Y:S01]  /*1380*/  IMAD R16, R14, R89, RZ ;  /* 0x000000590e107224 */ /* 0x000fe200078e02ff */
[----:B------:R-:W-:Y:S02]  /*1390*/  MOV R23, R5 ;  /* 0x0000000500177202 */ /* 0x000fe40000000f00 */
[----:B------:R-:W-:Y:S02]  /*13a0*/  CS2R R58, SRZ ;  /* 0x00000000003a7805 */ /* 0x000fe4000001ff00 */
[----:B------:R-:W-:Y:S02]  /*13b0*/  LOP3.LUT R18, R6, 0xffff, RZ, 0xc0, !PT ;  /* 0x0000ffff06127812 */ /* 0x000fe400078ec0ff */
[----:B------:R-:W-:Y:S02]  /*13c0*/  CS2R R118, SRZ ;  /* 0x0000000000767805 */ /* 0x000fe4000001ff00 */
[----:B------:R-:W-:Y:S02]  /*13d0*/  VIADDMNMX R89, R16, R89, R11, PT ;  /* 0x0000005910597246 */ /* 0x000fe4000380010b */
[----:B------:R-:W-:-:S02]  /*13e0*/  CS2R R40, SRZ ;  /* 0x0000000000287805 */ /* 0x000fc4000001ff00 */
[----:B------:R-:W-:Y:S02]  /*13f0*/  PLOP3.LUT P0, PT, PT, PT, PT, 0x80, 0x0 ;  /* 0x000000000000781c */ /* 0x000fe40003f0f070 */
[----:B------:R-:W-:Y:S02]  /*1400*/  CS2R R54, SRZ ;  /* 0x0000000000367805 */ /* 0x000fe4000001ff00 */
[----:B------:R-:W-:Y:S02]  /*1410*/  ISETP.GT.AND P1, PT, R89, R16, PT ;  /* 0x000000105900720c */ /* 0x000fe40003f24270 */
        /* <DEDUP_REMOVED lines=13> */
[----:B------:R-:W-:Y:S06]  /*14f0*/  @!P1 BRA `(.L_x_208) ;  /* 0x0000004800709947 */ /* 0x000fec0003800000 */
[----:B------:R-:W1:Y:S01]  /*1500*/  S2R R0, SR_TID.X ;  /* 0x0000000000007919 */ /* 0x000e620000002100 */
[----:B------:R-:W2:Y:S01]  /*1510*/  S2UR UR40, SR_CgaCtaId ;  /* 0x00000000002879c3 */ /* 0x000ea20000008800 */
[----:B------:R-:W-:Y:S02]  /*1520*/  UMOV UR6, 0x400 ;  /* 0x0000040000067882 */ /* 0x000fe40000000000 */
[----:B--2---:R-:W-:Y:S01]  /*1530*/  ULEA UR43, UR40, UR6, 0x18 ;  /* 0x00000006282b7291 */ /* 0x004fe2000f8ec03f */
[----:B-1----:R-:W-:-:S05]  /*1540*/  VIADD R3, R0, 0xffffff80 ;  /* 0xffffff8000037836 */ /* 0x002fca0000000000 */
[----:B------:R-:W-:-:S04]  /*1550*/  SHF.R.S32.HI R0, RZ, 0x1f, R3 ;  /* 0x0000001fff007819 */ /* 0x000fc80000011403 */
[----:B------:R-:W-:-:S04]  /*1560*/  LEA.HI R0, R0, R3, RZ, 0x7 ;  /* 0x0000000300007211 */ /* 0x000fc800078f38ff */
[----:B------:R-:W-:-:S06]  /*1570*/  SHF.R.S32.HI R0, RZ, 0x7, R0 ;  /* 0x00000007ff007819 */ /* 0x000fcc0000011400 */
[----:B------:R-:W1:Y:S02]  /*1580*/  SHFL.IDX PT, R0, R0, RZ, 0x1f ;  /* 0x00001fff00007589 */ /* 0x000e6400000e0000 */
        /* <DEDUP_REMOVED lines=14> */
[----:B------:R-:W-:Y:S01]  /*1670*/  IMAD.U32 R4, RZ, RZ, UR4 ;  /* 0x00000004ff047e24 */ /* 0x000fe2000f8e00ff */
[----:B0-----:R0:W1:Y:S01]  /*1680*/  LDC.64 R14, c[0x4][R0] ;  /* 0x01000000000e7b82 */ /* 0x0010620000000a00 */
[----:B------:R-:W-:Y:S01]  /*1690*/  IMAD.U32 R5, RZ, RZ, UR5 ;  /* 0x00000005ff057e24 */ /* 0x000fe2000f8e00ff */
[----:B------:R-:W-:Y:S01]  /*16a0*/  ULDC.64 UR4, c[0x4][0x90] ;  /* 0x0100240000047ab9 */ /* 0x000fe20000000a00 */
[----:B------:R-:W-:Y:S02]  /*16b0*/  IMAD.U32 R10, RZ, RZ, UR6 ;  /* 0x00000006ff0a7e24 */ /* 0x000fe4000f8e00ff */
[----:B------:R-:W-:Y:S02]  /*16c0*/  IMAD.U32 R6, RZ, RZ, UR4 ;  /* 0x00000004ff067e24 */ /* 0x000fe4000f8e00ff */
[----:B------:R-:W-:-:S02]  /*16d0*/  IMAD.U32 R7, RZ, RZ, UR5 ;  /* 0x00000005ff077e24 */ /* 0x000fc4000f8e00ff */
[----:B------:R-:W-:Y:S02]  /*16e0*/  IMAD.U32 R11, RZ, RZ, UR7 ;  /* 0x00000007ff0b7e24 */ /* 0x000fe4000f8e00ff */
[----:B------:R-:W-:Y:S02]  /*16f0*/  IMAD.MOV.U32 R8, RZ, RZ, 0x70 ;  /* 0x00000070ff087424 */ /* 0x000fe400078e00ff */
[----:B------:R-:W-:Y:S02]  /*1700*/  IMAD.MOV.U32 R12, RZ, RZ, 0x1 ;  /* 0x00000001ff0c7424 */ /* 0x000fe400078e00ff */
[----:B0-----:R-:W-:-:S07]  /*1710*/  IMAD.MOV.U32 R13, RZ, RZ, RZ ;  /* 0x000000ffff0d7224 */ /* 0x001fce00078e00ff */
[----:B------:R-:W-:-:S07]  /*1720*/  LEPC R20, `(.L_x_209) ;  /* 0x000000001014794e */ /* 0x000fce0000000000 */
[----:B-1----:R-:W-:Y:S05]  /*1730*/  CALL.ABS.NOINC R14 ;  /* 0x000000000e007343 */ /* 0x002fea0003c00000 */
.L_x_209:
[----:B------:R-:W2:Y:S01]  /*1740*/  LDL R20, [R1+0x18] ;  /* 0x0000180001147983 */ /* 0x000ea20000100800 */
[----:B------:R-:W-:Y:S02]  /*1750*/  ISETP.NE.AND P0, PT, R2, 0x3, PT ;  /* 0x000000030200780c */ /* 0x000fe40003f05270 */
[----:B--2---:R-:W-:-:S04]  /*1760*/  LEA.HI R0, R20, R20, RZ, 0x1 ;  /* 0x0000001414007211 */ /* 0x004fc800078f08ff */
[----:B------:R-:W-:-:S04]  /*1770*/  LOP3.LUT R0, R0, 0xfffffffe, RZ, 0xc0, !PT ;  /* 0xfffffffe00007812 */ /* 0x000fc800078ec0ff */
[----:B------:R-:W-:-:S04]  /*1780*/  IADD3 R0, R20, -R0, RZ ;  /* 0x8000000014007210 */ /* 0x000fc80007ffe0ff */
[----:B------:R-:W-:-:S04]  /*1790*/  SHF.L.U32 R0, R0, 0x1f, RZ ;  /* 0x0000001f00007819 */ /* 0x000fc800000006ff */
[----:B------:R-:W1:Y:S02]  /*17a0*/  SYNCS.PHASECHK.TRANS64.TRYWAIT P1, [UR43+0x16800], R0 ;  /* 0x01680000ff0075a7 */ /* 0x000e64000802016b */
[----:B-1----:R-:W-:Y:S05]  /*17b0*/  @!P1 BRA `(.L_x_210) ;  /* 0x000000c400dc9947 */ /* 0x002fea0003800000 */
.L_x_326:
[----:B------:R-:W-:Y:S05]  /*17c0*/  @!P0 BRA `(.L_x_211) ;  /* 0x0000000000048947 */ /* 0x000fea0003800000 */
[----:B------:R-:W-:Y:S01]  /*17d0*/  BPT.TRAP 0x1 ;  /* 0x000000040000795c */ /* 0x000fe20000300000 */
.L_x_211:
[----:B------:R-:W-:Y:S02]  /*17e0*/  IMAD.U32 R4, RZ, RZ, UR39 ;  /* 0x00000027ff047e24 */ /* 0x000fe4000f8e00ff */
[----:B-1----:R-:W-:-:S03]  /*17f0*/  IMAD.U32 R3, RZ, RZ, UR38 ;  /* 0x00000026ff037e24 */ /* 0x002fc6000f8e00ff */
[----:B------:R-:W-:Y:S02]  /*1800*/  LEA R4, R4, UR43, 0x3 ;  /* 0x0000002b04047c11 */ /* 0x000fe4000f8e18ff */
[----:B------:R-:W-:-:S04]  /*1810*/  SHF.L.U32 R3, R3, 0x1f, RZ ;  /* 0x0000001f03037819 */ /* 0x000fc800000006ff */
[----:B------:R1:W2:Y:S01]  /*1820*/  SYNCS.PHASECHK.TRANS64.TRYWAIT P1, [R4+URZ+0x16830], R3 ;  /* 0x01683003040075a7 */ /* 0x0002a2000802017f */
[----:B------:R-:W-:Y:S05]  /*1830*/  @!P0 BRA `(.L_x_212) ;  /* 0x0000000000048947 */ /* 0x000fea0003800000 */
[----:B------:R-:W-:Y:S01]  /*1840*/  BPT.TRAP 0x1 ;  /* 0x000000040000795c */ /* 0x000fe20000300000 */
.L_x_212:
[----:B------:R-:W-:Y:S01]  /*1850*/  IMAD.MOV.U32 R119, RZ, RZ, RZ ;  /* 0x000000ffff777224 */ /* 0x000fe200078e00ff */
[----:B--2---:R-:W-:Y:S06]  /*1860*/  @P1 BRA `(.L_x_213) ;  /* 0x0000000000081947 */ /* 0x004fec0003800000 */
[----:B------:R-:W2:Y:S02]  /*1870*/  SYNCS.PHASECHK.TRANS64.TRYWAIT P1, [R4+URZ+0x16830], R3 ;  /* 0x01683003040075a7 */ /* 0x000ea4000802017f */
[----:B--2---:R-:W-:Y:S05]  /*1880*/  @!P1 BRA `(.L_x_214) ;  /* 0x000000c400c09947 */ /* 0x004fea0003800000 */
.L_x_213:
[----:B------:R-:W-:Y:S05]  /*1890*/  WARPSYNC.ALL ;  /* 0x0000000000007948 */ /* 0x000fea0003800000 */
[----:B------:R-:W-:Y:S01]  /*18a0*/  UIADD3 UR4, UR43, 0xe400, URZ ;  /* 0x0000e4002b047890 */ /* 0x000fe2000fffe03f */
[----:B------:R-:W-:Y:S01]  /*18b0*/  WARPGROUP.ARRIVE ;  /* 0x00000000000079c5 */ /* 0x000fe20000000000 */
[----:B------:R-:W-:Y:S01]  /*18c0*/  UMOV UR5, 0x40000040 ;  /* 0x4000004000057882 */ /* 0x000fe20000000000 */
[----:B------:R-:W-:Y:S01]  /*18d0*/  UMOV UR7, 0x40000040 ;  /* 0x4000004000077882 */ /* 0x000fe20000000000 */
[----:B------:R-:W-:Y:S01]  /*18e0*/  USHF.R.U32.HI UR4, URZ, 0x4, UR4 ;  /* 0x000000043f047899 */ /* 0x000fe20008011604 */
[----:B------:R-:W-:Y:S01]  /*18f0*/  UMOV UR9, 0x40000040 ;  /* 0x4000004000097882 */ /* 0x000fe20000000000 */
[----:B------:R-:W-:-:S02]  /*1900*/  UMOV UR11, 0x40000040 ;  /* 0x40000040000b7882 */ /* 0x000fc40000000000 */
[----:B------:R-:W-:Y:S01]  /*1910*/  ULOP3.LUT UR4, UR4, 0x3fff, URZ, 0xc0, !UPT ;  /* 0x00003fff04047892 */ /* 0x000fe2000f8ec03f */
[----:B------:R-:W-:Y:S01]  /*1920*/  UMOV UR13, 0x40000040 ;  /* 0x40000040000d7882 */ /* 0x000fe20000000000 */
[----:B------:R-:W-:Y:S02]  /*1930*/  UMOV UR15, 0x40000040 ;  /* 0x40000040000f7882 */ /* 0x000fe40000000000 */
[----:B------:R-:W-:Y:S02]  /*1940*/  ULOP3.LUT UR20, UR4, 0x10000, URZ, 0xfc, !UPT ;  /* 0x0001000004147892 */ /* 0x000fe4000f8efc3f */
[----:B------:R-:W-:Y:S02]  /*1950*/  ULOP3.LUT UR4, UR42, 0x10000, URZ, 0xfc, !UPT ;  /* 0x000100002a047892 */ /* 0x000fe4000f8efc3f */
[----:B------:R-:W-:Y:S02]  /*1960*/  ULEA UR6, UR39, UR20, 0xa ;  /* 0x0000001427067291 */ /* 0x000fe4000f8e503f */
[----:B------:R-:W-:-:S02]  /*1970*/  UIADD3 UR8, UR4, 0x2, URZ ;  /* 0x0000000204087890 */ /* 0x000fc4000fffe03f */
[----:B------:R-:W-:Y:S02]  /*1980*/  UIADD3 UR10, UR6, 0x2, URZ ;  /* 0x00000002060a7890 */ /* 0x000fe4000fffe03f */
[----:B------:R-:W-:Y:S02]  /*1990*/  UIADD3 UR12, UR4, 0x4, URZ ;  /* 0x00000004040c7890 */ /* 0x000fe4000fffe03f */
[----:B------:R-:W-:Y:S02]  /*19a0*/  UIADD3 UR14, UR6, 0x4, URZ ;  /* 0x00000004060e7890 */ /* 0x000fe4000fffe03f */
[----:B------:R-:W-:Y:S01]  /*19b0*/  HGMMA.64x128x16.F32 R24, gdesc[UR4], RZ, !UPT, gsb0 ;  /* 0x01e00000041879f0 */ /* 0x000fe2000c0008ff */
[----:B------:R-:W-:Y:S02]  /*19c0*/  UIADD3 UR16, UR4, 0x6, URZ ;  /* 0x0000000604107890 */ /* 0x000fe4000fffe03f */
[----:B------:R-:W-:Y:S01]  /*19d0*/  UIADD3 UR18, UR6, 0x6, URZ ;  /* 0x0000000606127890 */ /* 0x000fe2000fffe03f */
[----:B------:R-:W-:Y:S01]  /*19e0*/  UMOV UR17, 0x40000040 ;  /* 0x4000004000117882 */ /* 0x000fe20000000000 */
[----:B------:R-:W-:Y:S01]  /*19f0*/  UMOV UR19, 0x40000040 ;  /* 0x4000004000137882 */ /* 0x000fe20000000000 */
        /* <DEDUP_REMOVED lines=10> */
[----:B------:R-:W-:Y:S05]  /*1aa0*/  @!P0 BRA `(.L_x_215) ;  /* 0x0000000000048947 */ /* 0x000fea0003800000 */
[----:B------:R-:W-:Y:S01]  /*1ab0*/  BPT.TRAP 0x1 ;  /* 0x000000040000795c */ /* 0x000fe20000300000 */
.L_x_215:
[----:B------:R-:W3:Y:S01]  /*1ac0*/  LDL R0, [R1+0x10] ;  /* 0x0000100001007983 */ /* 0x000ee20000100800 */
[----:B------:R-:W-:Y:S01]  /*1ad0*/  P2R R7, PR, RZ, 0x1 ;  /* 0x00000001ff077803 */ /* 0x000fe20000000000 */
[----:B------:R-:W-:Y:S01]  /*1ae0*/  ULDC UR6, c[0x0][0x988] ;  /* 0x0002620000067ab9 */ /* 0x000fe20000000800 */
[--C-:B------:R-:W-:Y:S01]  /*1af0*/  IMAD.MOV.U32 R117, RZ, RZ, R119.reuse ;  /* 0x000000ffff757224 */ /* 0x100fe200078e0077 */
[-C--:B------:R-:W-:Y:S01]  /*1b00*/  MOV R113, R119.reuse ;  /* 0x0000007700717202 */ /* 0x080fe20000000f00 */
[--C-:B------:R-:W-:Y:S01]  /*1b10*/  IMAD.MOV.U32 R115, RZ, RZ, R119.reuse ;  /* 0x000000ffff737224 */ /* 0x100fe200078e0077 */
[----:B------:R-:W-:Y:S01]  /*1b20*/  MOV R91, R119 ;  /* 0x00000077005b7202 */ /* 0x000fe20000000f00 */
[--C-:B------:R-:W-:Y:S02]  /*1b30*/  IMAD.MOV.U32 R111, RZ, RZ, R119.reuse ;  /* 0x000000ffff6f7224 */ /* 0x100fe400078e0077 */
[--C-:B------:R-:W-:Y:S02]  /*1b40*/  IMAD.MOV.U32 R109, RZ, RZ, R119.reuse ;  /* 0x000000ffff6d7224 */ /* 0x100fe400078e0077 */
[----:B------:R-:W-:-:S02]  /*1b50*/  IMAD.MOV.U32 R107, RZ, RZ, R119 ;  /* 0x000000ffff6b7224 */ /* 0x000fc400078e0077 */
[--C-:B------:R-:W-:Y:S02]  /*1b60*/  IMAD.MOV.U32 R105, RZ, RZ, R119.reuse ;  /* 0x000000ffff697224 */ /* 0x100fe400078e0077 */
[--C-:B------:R-:W-:Y:S02]  /*1b70*/  IMAD.MOV.U32 R103, RZ, RZ, R119.reuse ;  /* 0x000000ffff677224 */ /* 0x100fe400078e0077 */
[--C-:B------:R-:W-:Y:S02]  /*1b80*/  IMAD.MOV.U32 R101, RZ, RZ, R119.reuse ;  /* 0x000000ffff657224 */ /* 0x100fe400078e0077 */
[--C-:B------:R-:W-:Y:S02]  /*1b90*/  IMAD.MOV.U32 R99, RZ, RZ, R119.reuse ;  /* 0x000000ffff637224 */ /* 0x100fe400078e0077 */
[--C-:B------:R-:W-:Y:S02]  /*1ba0*/  IMAD.MOV.U32 R97, RZ, RZ, R119.reuse ;  /* 0x000000ffff617224 */ /* 0x100fe400078e0077 */
[----:B------:R-:W-:-:S02]  /*1bb0*/  IMAD.MOV.U32 R95, RZ, RZ, R119 ;  /* 0x000000ffff5f7224 */ /* 0x000fc400078e0077 */
[----:B------:R-:W-:Y:S01]  /*1bc0*/  IMAD.MOV.U32 R93, RZ, RZ, R119 ;  /* 0x000000ffff5d7224 */ /* 0x000fe200078e0077 */
[----:B---3--:R-:W-:-:S05]  /*1bd0*/  IADD3 R88, R88, 0x80, -R0 ;  /* 0x0000008058587810 */ /* 0x008fca0007ffe800 */
[----:B------:R-:W-:-:S05]  /*1be0*/  IMAD R5, R89, -0x80, R88 ;  /* 0xffffff8059057824 */ /* 0x000fca00078e0258 */
[C---:B------:R-:W-:Y:S02]  /*1bf0*/  ISETP.GT.AND P4, PT, R5.reuse, RZ, PT ;  /* 0x000000ff0500720c */ /* 0x040fe40003f84270 */
[C---:B------:R-:W-:Y:S02]  /*1c00*/  ISETP.GT.AND P3, PT, R5.reuse, 0x1, PT ;  /* 0x000000010500780c */ /* 0x040fe40003f64270 */
[----:B------:R-:W-:Y:S02]  /*1c10*/  ISETP.GT.AND P1, PT, R5, 0x8, PT ;  /* 0x000000080500780c */ /* 0x000fe40003f24270 */
[----:B------:R-:W-:Y:S02]  /*1c20*/  FSEL R24, R24, -INF , P4 ;  /* 0xff80000018187808 */ /* 0x000fe40002000000 */
[----:B------:R-:W-:Y:S02]  /*1c30*/  FSEL R10, R25, -INF , P3 ;  /* 0xff800000190a7808 */ /* 0x000fe40001800000 */
[----:B------:R-:W-:-:S02]  /*1c40*/  ISETP.GT.AND P2, PT, R5, 0x9, PT ;  /* 0x000000090500780c */ /* 0x000fc40003f44270 */
[----:B------:R-:W-:Y:S02]  /*1c50*/  FSEL R28, R28, -INF , P1 ;  /* 0xff8000001c1c7808 */ /* 0x000fe40000800000 */
[----:B-12---:R-:W-:Y:S02]  /*1c60*/  FMNMX.FTZ R3, R24, R10, !PT ;  /* 0x0000000a18037209 */ /* 0x006fe40007810000 */
[----:B------:R-:W-:Y:S02]  /*1c70*/  ISETP.GT.AND P6, PT, R5, 0x10, PT ;  /* 0x000000100500780c */ /* 0x000fe40003fc4270 */
[----:B------:R-:W-:Y:S02]  /*1c80*/  FSEL R12, R29, -INF , P2 ;  /* 0xff8000001d0c7808 */ /* 0x000fe40001000000 */
[----:B------:R-:W-:Y:S02]  /*1c90*/  FMNMX.FTZ R3, R28, R3, !PT ;  /* 0x000000031c037209 */ /* 0x000fe40007810000 */
[----:B------:R-:W-:-:S02]  /*1ca0*/  ISETP.GT.AND P5, PT, R5, 0x11, PT ;  /* 0x000000110500780c */ /* 0x000fc40003fa4270 */
[----:B------:R-:W-:Y:S02]  /*1cb0*/  FSEL R32, R32, -INF , P6 ;  /* 0xff80000020207808 */ /* 0x000fe40003000000 */
[----:B------:R-:W-:Y:S02]  /*1cc0*/  FMNMX.FTZ R3, R12, R3, !PT ;  /* 0x000000030c037209 */ /* 0x000fe40007810000 */
[----:B------:R-:W-:Y:S02]  /*1cd0*/  FSEL R26, R26, -INF , P4 ;  /* 0xff8000001a1a7808 */ /* 0x000fe40002000000 */
[----:B------:R-:W-:Y:S02]  /*1ce0*/  ISETP.GT.AND P4, PT, R5, 0x18, PT ;  /* 0x000000180500780c */ /* 0x000fe40003f84270 */
[----:B0-----:R-:W-:Y:S02]  /*1cf0*/  FSEL R14, R33, -INF , P5 ;  /* 0xff800000210e7808 */ /* 0x001fe40002800000 */
        /* <DEDUP_REMOVED lines=61> */
[C---:B------:R-:W-:Y:S02]  /*20d0*/  ISETP.GT.AND P0, PT, R5.reuse, 0x59, PT ;  /* 0x000000590500780c */ /* 0x040fe40003f04270 */
[----:B------:R-:W-:Y:S02]  /*20e0*/  FSEL R58, R58, -INF , P6 ;  /* 0xff8000003a3a7808 */ /* 0x000fe40003000000 */
[----:B------:R-:W-:Y:S02]  /*20f0*/  ISETP.GT.AND P6, PT, R5, 0x58, PT ;  /* 0x000000580500780c */ /* 0x000fe40003fc4270 */
[----:B------:R-:W-:Y:S02]  /*2100*/  FSEL R114, R65, -INF , P2 ;  /* 0xff80000041727808 */ /* 0x000fe40001000000 */
[----:B------:R-:W-:Y:S02]  /*2110*/  FMNMX.FTZ R3, R108, R3, !PT ;  /* 0x000000036c037209 */ /* 0x000fe40007810000 */
[----:B------:R-:W-:-:S02]  /*2120*/  FSEL R118, R69, -INF , P0 ;  /* 0xff80000045767808 */ /* 0x000fc40000000000 */
[----:B------:R-:W-:Y:S02]  /*2130*/  ISETP.GT.AND P0, PT, R5, 0x61, PT ;  /* 0x000000610500780c */ /* 0x000fe40003f04270 */
[----:B------:R-:W-:Y:S02]  /*2140*/  FSEL R116, R68, -INF , P6 ;  /* 0xff80000044747808 */ /* 0x000fe40003000000 */
[----:B------:R-:W-:Y:S02]  /*2150*/  FMNMX.FTZ R3, R114, R3, !PT ;  /* 0x0000000372037209 */ /* 0x000fe40007810000 */
[----:B------:R-:W-:Y:S02]  /*2160*/  FSEL R140, R73, -INF , P0 ;  /* 0xff800000498c7808 */ /* 0x000fe40000000000 */
[----:B------:R-:W-:Y:S02]  /*2170*/  P2R R25, PR, RZ, 0x1 ;  /* 0x00000001ff197803 */ /* 0x000fe40000000000 */
[----:B------:R-:W-:-:S02]  /*2180*/  FSEL R60, R59, -INF , P5 ;  /* 0xff8000003b3c7808 */ /* 0x000fc40002800000 */
[C---:B------:R-:W-:Y:S02]  /*2190*/  ISETP.GT.AND P0, PT, R5.reuse, 0x60, PT ;  /* 0x000000600500780c */ /* 0x040fe40003f04270 */
[C---:B------:R-:W-:Y:S02]  /*21a0*/  ISETP.GT.AND P5, PT, R5.reuse, 0x60, PT ;  /* 0x000000600500780c */ /* 0x040fe40003fa4270 */
[----:B------:R-:W-:Y:S02]  /*21b0*/  FMNMX.FTZ R3, R116, R3, !PT ;  /* 0x0000000374037209 */ /* 0x000fe40007810000 */
[----:B------:R-:W-:Y:S02]  /*21c0*/  FSEL R66, R66, -INF , P1 ;  /* 0xff80000042427808 */ /* 0x000fe40000800000 */
[----:B------:R-:W-:Y:S02]  /*21d0*/  ISETP.GT.AND P1, PT, R5, 0x68, PT ;  /* 0x000000680500780c */ /* 0x000fe40003f24270 */
[----:B------:R-:W-:-:S02]  /*21e0*/  FSEL R74, R74, -INF , P0 ;  /* 0xff8000004a4a7808 */ /* 0x000fc40000000000 */
[----:B------:R-:W-:Y:S02]  /*21f0*/  FSEL R138, R72, -INF , P5 ;  /* 0xff800000488a7808 */ /* 0x000fe40002800000 */
[----:B------:R-:W-:Y:S02]  /*2200*/  FMNMX.FTZ R3, R118, R3, !PT ;  /* 0x0000000376037209 */ /* 0x000fe40007810000 */
[----:B------:R-:W-:Y:S02]  /*2210*/  ISETP.NE.AND P0, PT, R25, RZ, PT ;  /* 0x000000ff1900720c */ /* 0x000fe40003f05270 */
[----:B------:R-:W-:Y:S02]  /*2220*/  FSEL R144, R76, -INF , P1 ;  /* 0xff8000004c907808 */ /* 0x000fe40000800000 */
[----:B------:R-:W-:Y:S02]  /*2230*/  FMNMX.FTZ R3, R138, R3, !PT ;  /* 0x000000038a037209 */ /* 0x000fe40007810000 */
[----:B------:R-:W-:-:S02]  /*2240*/  FSEL R76, R75, -INF , P0 ;  /* 0xff8000004b4c7808 */ /* 0x000fc40000000000 */
[----:B------:R-:W-:Y:S02]  /*2250*/  ISETP.NE.AND P0, PT, R7, RZ, PT ;  /* 0x000000ff0700720c */ /* 0x000fe40003f05270 */
[----:B------:R-:W-:Y:S02]  /*2260*/  FMNMX.FTZ R7, R26, R27, !PT ;  /* 0x0000001b1a077209 */ /* 0x000fe40007810000 */
[----:B------:R-:W-:Y:S02]  /*2270*/  FSEL R68, R67, -INF , P2 ;  /* 0xff80000043447808 */ /* 0x000fe40001000000 */
[----:B------:R-:W-:Y:S02]  /*2280*/  ISETP.GT.AND P2, PT, R5, 0x69, PT ;  /* 0x000000690500780c */ /* 0x000fe40003f44270 */
[----:B------:R-:W-:Y:S02]  /*2290*/  FMNMX.FTZ R3, R140, R3, !PT ;  /* 0x000000038c037209 */ /* 0x000fe40007810000 */
[----:B------:R-:W-:-:S02]  /*22a0*/  FMNMX.FTZ R7, R30, R7, !PT ;  /* 0x000000071e077209 */ /* 0x000fc40007810000 */
[----:B------:R-:W-:Y:S02]  /*22b0*/  FSEL R64, R63, -INF , P3 ;  /* 0xff8000003f407808 */ /* 0x000fe40001800000 */
[----:B------:R-:W-:Y:S02]  /*22c0*/  FSEL R148, R77, -INF , P2 ;  /* 0xff8000004d947808 */ /* 0x000fe40001000000 */
[----:B------:R-:W-:Y:S02]  /*22d0*/  FMNMX.FTZ R3, R144, R3, !PT ;  /* 0x0000000390037209 */ /* 0x000fe40007810000 */
[----:B------:R-:W-:Y:S02]  /*22e0*/  ISETP.GT.AND P3, PT, R5, 0x70, PT ;  /* 0x000000700500780c */ /* 0x000fe40003f64270 */
[----:B------:R-:W-:Y:S02]  /*22f0*/  FMNMX.FTZ R7, R6, R7, !PT ;  /* 0x0000000706077209 */ /* 0x000fe40007810000 */
[----:B------:R-:W-:-:S02]  /*2300*/  FSEL R62, R62, -INF , P4 ;  /* 0xff8000003e3e7808 */ /* 0x000fc40002000000 */
[----:B------:R-:W-:Y:S02]  /*2310*/  FSEL R142, R80, -INF , P3 ;  /* 0xff800000508e7808 */ /* 0x000fe40001800000 */
[----:B------:R-:W-:Y:S02]  /*2320*/  FMNMX.FTZ R3, R148, R3, !PT ;  /* 0x0000000394037209 */ /* 0x000fe40007810000 */
[----:B------:R-:W-:Y:S02]  /*2330*/  ISETP.GT.AND P4, PT, R5, 0x71, PT ;  /* 0x000000710500780c */ /* 0x000fe40003f84270 */
[----:B------:R-:W-:Y:S02]  /*2340*/  FMNMX.FTZ R7, R34, R7, !PT ;  /* 0x0000000722077209 */ /* 0x000fe40007810000 */
[----:B------:R-:W-:Y:S02]  /*2350*/  FSEL R146, R81, -INF , P4 ;  /* 0xff80000051927808 */ /* 0x000fe40002000000 */
[----:B------:R-:W-:-:S02]  /*2360*/  FMNMX.FTZ R3, R142, R3, !PT ;  /* 0x000000038e037209 */ /* 0x000fc40007810000 */
[C---:B------:R-:W-:Y:S02]  /*2370*/  ISETP.GT.AND P5, PT, R5.reuse, 0x78, PT ;  /* 0x000000780500780c */ /* 0x040fe40003fa4270 */
[----:B------:R-:W-:Y:S02]  /*2380*/  FMNMX.FTZ R7, R8, R7, !PT ;  /* 0x0000000708077209 */ /* 0x000fe40007810000 */
[----:B------:R-:W-:Y:S02]  /*2390*/  FSEL R84, R84, -INF , P5 ;  /* 0xff80000054547808 */ /* 0x000fe40002800000 */
[----:B------:R-:W-:Y:S02]  /*23a0*/  FMNMX.FTZ R3, R146, R3, !PT ;  /* 0x0000000392037209 */ /* 0x000fe40007810000 */
[----:B------:R-:W-:Y:S02]  /*23b0*/  ISETP.GT.AND P6, PT, R5, 0x79, PT ;  /* 0x000000790500780c */ /* 0x000fe40003fc4270 */
[----:B------:R-:W-:-:S02]  /*23c0*/  FMNMX.FTZ R7, R38, R7, !PT ;  /* 0x0000000726077209 */ /* 0x000fc40007810000 */
[----:B------:R-:W-:Y:S02]  /*23d0*/  FSEL R80, R85, -INF , P6 ;  /* 0xff80000055507808 */ /* 0x000fe40003000000 */
[----:B------:R-:W-:Y:S02]  /*23e0*/  FMNMX.FTZ R3, R84, R3, !PT ;  /* 0x0000000354037209 */ /* 0x000fe40007810000 */
[----:B------:R-:W-:Y:S02]  /*23f0*/  FMNMX.FTZ R7, R20, R7, !PT ;  /* 0x0000000714077209 */ /* 0x000fe40007810000 */
[----:B------:R-:W-:Y:S01]  /*2400*/  FMNMX.FTZ R9, R80, R3, !PT ;  /* 0x0000000350097209 */ /* 0x000fe20007810000 */
[----:B------:R-:W-:Y:S01]  /*2410*/  IMAD.U32 R3, RZ, RZ, UR6 ;  /* 0x00000006ff037e24 */ /* 0x000fe2000f8e00ff */
[----:B------:R-:W-:Y:S02]  /*2420*/  FMNMX.FTZ R7, R42, R7, !PT ;  /* 0x000000072a077209 */ /* 0x000fe40007810000 */
[----:B------:R-:W-:Y:S01]  /*2430*/  P2R R15, PR, RZ, 0x4 ;  /* 0x00000004ff0f7803 */ /* 0x000fe20000000000 */
[----:B------:R-:W0:Y:S01]  /*2440*/  SHFL.BFLY PT, R0, R9, 0x2, 0x1f ;  /* 0x0c401f0009007f89 */ /* 0x000e2200000e0000 */
[----:B------:R-:W-:-:S02]  /*2450*/  FMNMX.FTZ R7, R44, R7, !PT ;  /* 0x000000072c077209 */ /* 0x000fc40007810000 */
[C---:B------:R-:W-:Y:S02]  /*2460*/  ISETP.GT.AND P2, PT, R5.reuse, 0x58, PT ;  /* 0x000000580500780c */ /* 0x040fe40003f44270 */
[----:B------:R-:W-:Y:S02]  /*2470*/  FMNMX.FTZ R7, R46, R7, !PT ;  /* 0x000000072e077209 */ /* 0x000fe40007810000 */
[----:B------:R-:W-:Y:S02]  /*2480*/  P2R R21, PR, RZ, 0x2 ;  /* 0x00000002ff157803 */ /* 0x000fe40000000000 */
[----:B------:R-:W-:Y:S02]  /*2490*/  FMNMX.FTZ R7, R48, R7, !PT ;  /* 0x0000000730077209 */ /* 0x000fe40007810000 */
[----:B------:R-:W-:Y:S02]  /*24a0*/  ISETP.GT.AND P1, PT, R5, 0x59, PT ;  /* 0x000000590500780c */ /* 0x000fe40003f24270 */
[----:B------:R-:W-:-:S02]  /*24b0*/  FMNMX.FTZ R7, R50, R7, !PT ;  /* 0x0000000732077209 */ /* 0x000fc40007810000 */
[----:B------:R-:W-:Y:S02]  /*24c0*/  FSEL R70, R70, -INF , P2 ;  /* 0xff80000046467808 */ /* 0x000fe40001000000 */
[----:B------:R-:W-:Y:S02]  /*24d0*/  FMNMX.FTZ R7, R52, R7, !PT ;  /* 0x0000000734077209 */ /* 0x000fe40007810000 */
[----:B------:R-:W-:Y:S02]  /*24e0*/  FSEL R72, R71, -INF , P1 ;  /* 0xff80000047487808 */ /* 0x000fe40000800000 */
[----:B------:R-:W-:Y:S02]  /*24f0*/  FMNMX.FTZ R7, R54, R7, !PT ;  /* 0x0000000736077209 */ /* 0x000fe40007810000 */
[----:B------:R-:W-:Y:S02]  /*2500*/  P2R R13, PR, RZ, 0x8 ;  /* 0x00000008ff0d7803 */ /* 0x000fe40000000000 */
[----:B0-----:R-:W-:-:S02]  /*2510*/  FMNMX.FTZ R11, R9, R0, !PT ;  /* 0x00000000090b7209 */ /* 0x001fc40007810000 */
[----:B------:R-:W-:Y:S02]  /*2520*/  FMNMX.FTZ R7, R56, R7, !PT ;  /* 0x0000000738077209 */ /* 0x000fe40007810000 */
[----:B------:R-:W-:Y:S01]  /*2530*/  ISETP.NE.AND P1, PT, R21, RZ, PT ;  /* 0x000000ff1500720c */ /* 0x000fe20003f25270 */
[----:B------:R-:W0:Y:S01]  /*2540*/  SHFL.BFLY PT, R0, R11, 0x1, 0x1f ;  /* 0x0c201f000b007f89 */ /* 0x000e2200000e0000 */
[----:B------:R-:W-:Y:S02]  /*2550*/  FMNMX.FTZ R7, R58, R7, !PT ;  /* 0x000000073a077209 */ /* 0x000fe40007810000 */
[----:B------:R-:W-:Y:S02]  /*2560*/  ISETP.NE.AND P2, PT, R15, RZ, PT ;  /* 0x000000ff0f00720c */ /* 0x000fe40003f45270 */
[----:B------:R-:W-:Y:S02]  /*2570*/  FMNMX.FTZ R7, R60, R7, !PT ;  /* 0x000000073c077209 */ /* 0x000fe40007810000 */
[----:B------:R-:W-:-:S02]  /*2580*/  FSEL R78, R78, -INF , P1 ;  /* 0xff8000004e4e7808 */ /* 0x000fc40000800000 */
[----:B------:R-:W-:Y:S02]  /*2590*/  FMNMX.FTZ R7, R62, R7, !PT ;  /* 0x000000073e077209 */ /* 0x000fe40007810000 */
[----:B------:R-:W-:Y:S02]  /*25a0*/  FSEL R86, R86, -INF , P5 ;  /* 0xff80000056567808 */ /* 0x000fe40002800000 */
[----:B------:R-:W-:Y:S02]  /*25b0*/  FMNMX.FTZ R7, R64, R7, !PT ;  /* 0x0000000740077209 */ /* 0x000fe40007810000 */
[----:B------:R-:W-:Y:S02]  /*25c0*/  R2UR UR6, R4 ;  /* 0x00000000040672ca */ /* 0x000fe400000e0000 */
[----:B------:R-:W-:-:S04]  /*25d0*/  FMNMX.FTZ R7, R66, R7, !PT ;  /* 0x0000000742077209 */ /* 0x000fc80007810000 */
[----:B------:R-:W-:Y:S02]  /*25e0*/  FMNMX.FTZ R7, R68, R7, !PT ;  /* 0x0000000744077209 */ /* 0x000fe40007810000 */
[----:B0-----:R-:W-:Y:S02]  /*25f0*/  FMNMX.FTZ R0, R11, R0, !PT ;  /* 0x000000000b007209 */ /* 0x001fe40007810000 */
[----:B------:R-:W-:Y:S02]  /*2600*/  FMNMX.FTZ R7, R70, R7, !PT ;  /* 0x0000000746077209 */ /* 0x000fe40007810000 */
[C---:B------:R-:W-:Y:S01]  /*2610*/  FSETP.NEU.FTZ.AND P3, PT, R0.reuse, -INF , PT ;  /* 0xff8000000000780b */ /* 0x040fe20003f7d000 */
[----:B------:R-:W-:Y:S01]  /*2620*/  FMUL.FTZ R31, R0, R3 ;  /* 0x00000003001f7220 */ /* 0x000fe20000410000 */
[----:B------:R-:W-:Y:S01]  /*2630*/  FMNMX.FTZ R7, R72, R7, !PT ;  /* 0x0000000748077209 */ /* 0x000fe20007810000 */
[----:B------:R-:W-:-:S03]  /*2640*/  UIADD3 UR6, UR6, 0x16840, URZ ;  /* 0x0001684006067890 */ /* 0x000fc6000fffe03f */
[----:B------:R-:W-:Y:S01]  /*2650*/  FMNMX.FTZ R7, R74, R7, !PT ;  /* 0x000000074a077209 */ /* 0x000fe20007810000 */
[----:B------:R-:W-:Y:S01]  /*2660*/  UPRMT UR6, UR40, 0x654, UR6 ;  /* 0x0000065428067896 */ /* 0x000fe20008000006 */
[----:B------:R-:W-:Y:S02]  /*2670*/  FSEL R31, R31, RZ, P3 ;  /* 0x000000ff1f1f7208 */ /* 0x000fe40001800000 */
[----:B------:R-:W-:Y:S02]  /*2680*/  FMNMX.FTZ R7, R76, R7, !PT ;  /* 0x000000074c077209 */ /* 0x000fe40007810000 */
[----:B------:R-:W-:Y:S01]  /*2690*/  ISETP.NE.AND P3, PT, R13, RZ, PT ;  /* 0x000000ff0d00720c */ /* 0x000fe20003f65270 */
[-CC-:B------:R-:W-:Y:S01]  /*26a0*/  FFMA.FTZ R5, R10, R3.reuse, -R31.reuse ;  /* 0x000000030a057223 */ /* 0x180fe2000001081f */
[----:B------:R-:W-:Y:S01]  /*26b0*/  FSEL R10, R79, -INF , P2 ;  /* 0xff8000004f0a7808 */ /* 0x000fe20001000000 */
[--C-:B------:R-:W-:Y:S01]  /*26c0*/  FFMA.FTZ R122, R28, R3, -R31.reuse ;  /* 0x000000031c7a7223 */ /* 0x100fe2000001081f */
[----:B------:R-:W-:Y:S01]  /*26d0*/  FMNMX.FTZ R7, R78, R7, !PT ;  /* 0x000000074e077209 */ /* 0x000fe20007810000 */
        /* <DEDUP_REMOVED lines=8> */
[----:B------:R-:W-:Y:S01]  /*2760*/  MUFU.EX2 R5, R5 ;  /* 0x0000000500057308 */ /* 0x000fe20000000800 */
        /* <DEDUP_REMOVED lines=13> */
[-CC-:B------:R-:W-:Y:S01]  /*2840*/  FFMA.FTZ R134, R112, R3.reuse, -R31.reuse ;  /* 0x0000000370867223 */ /* 0x180fe2000001081f */
[-CC-:B------:R-:W-:Y:S01]  /*2850*/  FFMA.FTZ R29, R110, R3.reuse, -R31.reuse ;  /* 0x000000036e1d7223 */ /* 0x180fe2000001081f */
[----:B------:R-:W1:Y:S01]  /*2860*/  SHFL.BFLY PT, R36, R7, 0x2, 0x1f ;  /* 0x0c401f0007247f89 */ /* 0x000e6200000e0000 */
[----:B------:R-:W2:Y:S01]  /*2870*/  MUFU.EX2 R122, R122 ;  /* 0x0000007a007a7308 */ /* 0x000ea20000000800 */
[-CC-:B------:R-:W-:Y:S01]  /*2880*/  FFMA.FTZ R136, R102, R3.reuse, -R31.reuse ;  /* 0x0000000366887223 */ /* 0x180fe2000001081f */
[-CC-:B------:R-:W-:Y:S01]  /*2890*/  FFMA.FTZ R33, R96, R3.reuse, -R31.reuse ;  /* 0x0000000360217223 */ /* 0x180fe2000001081f */
[-CC-:B------:R-:W-:Y:S01]  /*28a0*/  FFMA.FTZ R12, R98, R3.reuse, -R31.reuse ;  /* 0x00000003620c7223 */ /* 0x180fe2000001081f */
[-CC-:B------:R-:W-:Y:S01]  /*28b0*/  FFMA.FTZ R35, R106, R3.reuse, -R31.reuse ;  /* 0x000000036a237223 */ /* 0x180fe2000001081f */
[-CC-:B------:R-:W-:Y:S01]  /*28c0*/  FFMA.FTZ R14, R108, R3.reuse, -R31.reuse ;  /* 0x000000036c0e7223 */ /* 0x180fe2000001081f */
[-CC-:B------:R-:W-:Y:S01]  /*28d0*/  FFMA.FTZ R37, R114, R3.reuse, -R31.reuse ;  /* 0x0000000372257223 */ /* 0x180fe2000001081f */
[-CC-:B------:R-:W-:Y:S01]  /*28e0*/  FFMA.FTZ R24, R116, R3.reuse, -R31.reuse ;  /* 0x0000000374187223 */ /* 0x180fe2000001081f */
[----:B------:R-:W3:Y:S01]  /*28f0*/  MUFU.EX2 R9, R9 ;  /* 0x0000000900097308 */ /* 0x000ee20000000800 */
[-CC-:B------:R-:W-:Y:S01]  /*2900*/  FFMA.FTZ R39, R118, R3.reuse, -R31.reuse ;  /* 0x0000000376277223 */ /* 0x180fe2000001081f */
[-CC-:B------:R-:W-:Y:S01]  /*2910*/  FFMA.FTZ R41, R140, R3.reuse, -R31.reuse ;  /* 0x000000038c297223 */ /* 0x180fe2000001081f */
[-CC-:B------:R-:W-:Y:S01]  /*2920*/  FFMA.FTZ R40, R144, R3.reuse, -R31.reuse ;  /* 0x0000000390287223 */ /* 0x180fe2000001081f */
[-CC-:B------:R-:W-:Y:S01]  /*2930*/  FFMA.FTZ R43, R148, R3.reuse, -R31.reuse ;  /* 0x00000003942b7223 */ /* 0x180fe2000001081f */
[-CC-:B------:R-:W-:Y:S01]  /*2940*/  FFMA.FTZ R148, R142, R3.reuse, -R31.reuse ;  /* 0x000000038e947223 */ /* 0x180fe2000001081f */
[-CC-:B------:R-:W-:Y:S01]  /*2950*/  FFMA.FTZ R146, R146, R3.reuse, -R31.reuse ;  /* 0x0000000392927223 */ /* 0x180fe2000001081f */
[----:B------:R-:W-:Y:S01]  /*2960*/  FFMA.FTZ R150, R84, R3, -R31 ;  /* 0x0000000354967223 */ /* 0x000fe2000001081f */
[----:B------:R-:W4:Y:S01]  /*2970*/  MUFU.EX2 R124, R124 ;  /* 0x0000007c007c7308 */ /* 0x000f220000000800 */
[----:B------:R-:W-:Y:S01]  /*2980*/  SYNCS.ARRIVE.TRANS64.RED.A1T0 RZ, [UR6], RZ ;  /* 0x000000ffffff79a7 */ /* 0x000fe20008100406 */
[--C-:B------:R-:W-:Y:S01]  /*2990*/  IMAD.MOV.U32 R118, RZ, RZ, R119.reuse ;  /* 0x000000ffff767224 */ /* 0x100fe200078e0077 */
[----:B------:R-:W-:Y:S01]  /*29a0*/  MOV R102, R119 ;  /* 0x0000007700667202 */ /* 0x000fe20000000f00 */
[----:B------:R-:W-:-:S02]  /*29b0*/  IMAD.MOV.U32 R116, RZ, RZ, R119 ;  /* 0x000000ffff747224 */ /* 0x000fc400078e0077 */
[----:B------:R-:W-:Y:S01]  /*29c0*/  IMAD.MOV.U32 R114, RZ, RZ, R119 ;  /* 0x000000ffff727224 */ /* 0x000fe200078e0077 */
[----:B-1----:R-:W-:Y:S01]  /*29d0*/  FMNMX.FTZ R45, R7, R36, !PT ;  /* 0x00000024072d7209 */ /* 0x002fe20007810000 */
[----:B------:R-:W1:Y:S01]  /*29e0*/  MUFU.EX2 R11, R11 ;  /* 0x0000000b000b7308 */ /* 0x000e620000000800 */
[-CC-:B------:R-:W-:Y:S01]  /*29f0*/  FFMA.FTZ R36, R138, R3.reuse, -R31.reuse ;  /* 0x000000038a247223 */ /* 0x180fe2000001081f */
[----:B------:R-:W-:Y:S01]  /*2a00*/  FFMA.FTZ R31, R80, R3, -R31 ;  /* 0x00000003501f7223 */ /* 0x000fe2000001081f */
[--C-:B------:R-:W-:Y:S01]  /*2a10*/  IMAD.MOV.U32 R112, RZ, RZ, R119.reuse ;  /* 0x000000ffff707224 */ /* 0x100fe200078e0077 */
[----:B------:R-:W5:Y:S01]  /*2a20*/  SHFL.BFLY PT, R88, R45, 0x1, 0x1f ;  /* 0x0c201f002d587f89 */ /* 0x000f6200000e0000 */
[--C-:B------:R-:W-:Y:S02]  /*2a30*/  IMAD.MOV.U32 R110, RZ, RZ, R119.reuse ;  /* 0x000000ffff6e7224 */ /* 0x100fe400078e0077 */
[--C-:B------:R-:W-:Y:S01]  /*2a40*/  IMAD.MOV.U32 R108, RZ, RZ, R119.reuse ;  /* 0x000000ffff6c7224 */ /* 0x100fe200078e0077 */
[----:B------:R-:W1:Y:S01]  /*2a50*/  MUFU.EX2 R126, R126 ;  /* 0x0000007e007e7308 */ /* 0x000e620000000800 */
[----:B------:R-:W-:-:S02]  /*2a60*/  IMAD.MOV.U32 R106, RZ, RZ, R119 ;  /* 0x000000ffff6a7224 */ /* 0x000fc400078e0077 */
[--C-:B------:R-:W-:Y:S02]  /*2a70*/  IMAD.MOV.U32 R104, RZ, RZ, R119.reuse ;  /* 0x000000ffff687224 */ /* 0x100fe400078e0077 */
[--C-:B------:R-:W-:Y:S02]  /*2a80*/  IMAD.MOV.U32 R100, RZ, RZ, R119.reuse ;  /* 0x000000ffff647224 */ /* 0x100fe400078e0077 */
[--C-:B------:R-:W-:Y:S01]  /*2a90*/  IMAD.MOV.U32 R98, RZ, RZ, R119.reuse ;  /* 0x000000ffff627224 */ /* 0x100fe200078e0077 */
[----:B------:R-:W1:Y:S01]  /*2aa0*/  MUFU.EX2 R13, R13 ;  /* 0x0000000d000d7308 */ /* 0x000e620000000800 */
[--C-:B------:R-:W-:Y:S02]  /*2ab0*/  IMAD.MOV.U32 R96, RZ, RZ, R119.reuse ;  /* 0x000000ffff607224 */ /* 0x100fe400078e0077 */
[--C-:B------:R-:W-:Y:S02]  /*2ac0*/  IMAD.MOV.U32 R94, RZ, RZ, R119.reuse ;  /* 0x000000ffff5e7224 */ /* 0x100fe400078e0077 */
[----:B------:R-:W-:-:S02]  /*2ad0*/  IMAD.MOV.U32 R92, RZ, RZ, R119 ;  /* 0x000000ffff5c7224 */ /* 0x000fc400078e0077 */
[--C-:B------:R-:W-:Y:S01]  /*2ae0*/  IMAD.MOV.U32 R90, RZ, RZ, R119.reuse ;  /* 0x000000ffff5a7224 */ /* 0x100fe200078e0077 */
[----:B------:R-:W-:Y:S01]  /*2af0*/  MUFU.EX2 R128, R128 ;  /* 0x0000008000807308 */ /* 0x000fe20000000800 */
[----:B-----5:R-:W-:Y:S01]  /*2b00*/  FMNMX.FTZ R7, R45, R88, !PT ;  /* 0x000000582d077209 */ /* 0x020fe20007810000 */
[----:B------:R-:W-:-:S03]  /*2b10*/  IMAD.MOV.U32 R88, RZ, RZ, R119 ;  /* 0x000000ffff587224 */ /* 0x000fc600078e0077 */
[C---:B------:R-:W-:Y:S01]  /*2b20*/  FSETP.NEU.FTZ.AND P1, PT, R7.reuse, -INF , PT ;  /* 0xff8000000700780b */ /* 0x040fe20003f3d000 */
[----:B------:R-:W-:Y:S02]  /*2b30*/  FMUL.FTZ R47, R7, R3 ;  /* 0x00000003072f7220 */ /* 0x000fe40000410000 */
[----:B------:R-:W-:Y:S03]  /*2b40*/  MUFU.EX2 R15, R15 ;  /* 0x0000000f000f7308 */ /* 0x000fe60000000800 */
[----:B------:R-:W-:-:S05]  /*2b50*/  FSEL R47, R47, RZ, P1 ;  /* 0x000000ff2f2f7208 */ /* 0x000fca0000800000 */
[----:B------:R-:W-:Y:S01]  /*2b60*/  MUFU.EX2 R130, R130 ;  /* 0x0000008200827308 */ /* 0x000fe20000000800 */
[-CC-:B------:R-:W-:Y:S01]  /*2b70*/  FFMA.FTZ R121, R26, R3.reuse, -R47.reuse ;  /* 0x000000031a797223 */ /* 0x180fe2000001082f */
[-CC-:B------:R-:W-:Y:S01]  /*2b80*/  FFMA.FTZ R26, R27, R3.reuse, -R47.reuse ;  /* 0x000000031b1a7223 */ /* 0x180fe2000001082f */
[-C--:B------:R-:W-:Y:S01]  /*2b90*/  FFMA.FTZ R123, R30, R3.reuse, -R47 ;  /* 0x000000031e7b7223 */ /* 0x080fe2000001082f */
[----:B0-----:R-:W-:Y:S01]  /*2ba0*/  FADD.FTZ R27, R120, R5 ;  /* 0x00000005781b7221 */ /* 0x001fe20000010000 */
[-CC-:B------:R-:W-:Y:S01]  /*2bb0*/  FFMA.FTZ R30, R6, R3.reuse, -R47.reuse ;  /* 0x00000003061e7223 */ /* 0x180fe2000001082f */
[-CC-:B------:R-:W-:Y:S01]  /*2bc0*/  FFMA.FTZ R125, R34, R3.reuse, -R47.reuse ;  /* 0x00000003227d7223 */ /* 0x180fe2000001082f */
[-C--:B------:R-:W-:Y:S01]  /*2bd0*/  FFMA.FTZ R8, R8, R3.reuse, -R47 ;  /* 0x0000000308087223 */ /* 0x080fe2000001082f */
[----:B------:R-:W-:Y:S01]  /*2be0*/  MUFU.EX2 R121, R121 ;  /* 0x0000007900797308 */ /* 0x000fe20000000800 */
[----:B--2---:R-:W-:Y:S01]  /*2bf0*/  FADD.FTZ R6, R122, R27 ;  /* 0x0000001b7a067221 */ /* 0x004fe20000010000 */
[-CC-:B------:R-:W-:Y:S01]  /*2c00*/  FFMA.FTZ R127, R38, R3.reuse, -R47.reuse ;  /* 0x00000003267f7223 */ /* 0x180fe2000001082f */
[-CC-:B------:R-:W-:Y:S01]  /*2c10*/  FFMA.FTZ R20, R20, R3.reuse, -R47.reuse ;  /* 0x0000000314147223 */ /* 0x180fe2000001082f */
[-CC-:B------:R-:W-:Y:S01]  /*2c20*/  FFMA.FTZ R38, R48, R3.reuse, -R47.reuse ;  /* 0x0000000330267223 */ /* 0x180fe2000001082f */
[----:B---3--:R-:W-:Y:S01]  /*2c30*/  FADD.FTZ R27, R9, R6 ;  /* 0x00000006091b7221 */ /* 0x008fe20000010000 */
[-CC-:B------:R-:W-:Y:S01]  /*2c40*/  FFMA.FTZ R129, R42, R3.reuse, -R47.reuse ;  /* 0x000000032a817223 */ /* 0x180fe2000001082f */
[-C--:B------:R-:W-:Y:S01]  /*2c50*/  FFMA.FTZ R34, R44, R3.reuse, -R47 ;  /* 0x000000032c227223 */ /* 0x080fe2000001082f */
[----:B------:R-:W0:Y:S01]  /*2c60*/  MUFU.EX2 R26, R26 ;  /* 0x0000001a001a7308 */ /* 0x000e220000000800 */
[----:B----4-:R-:W-:Y:S01]  /*2c70*/  FADD.FTZ R6, R124, R27 ;  /* 0x0000001b7c067221 */ /* 0x010fe20000010000 */
[-CC-:B------:R-:W-:Y:S01]  /*2c80*/  FFMA.FTZ R133, R50, R3.reuse, -R47.reuse ;  /* 0x0000000332857223 */ /* 0x180fe2000001082f */
[-CC-:B------:R-:W-:Y:S01]  /*2c90*/  FFMA.FTZ R131, R46, R3.reuse, -R47.reuse ;  /* 0x000000032e837223 */ /* 0x180fe2000001082f */
[-CC-:B------:R-:W-:Y:S01]  /*2ca0*/  FFMA.FTZ R42, R52, R3.reuse, -R47.reuse ;  /* 0x00000003342a7223 */ /* 0x180fe2000001082f */
[----:B-1----:R-:W-:Y:S01]  /*2cb0*/  FADD.FTZ R27, R11, R6 ;  /* 0x000000060b1b7221 */ /* 0x002fe20000010000 */
        /* <DEDUP_REMOVED lines=13> */
[----:B------:R-:W-:Y:S01]  /*2d90*/  F2FP.F16.F32.PACK_AB R120, R5, R120 ;  /* 0x000000780578723e */ /* 0x000fe200000000ff */
[-CC-:B------:R-:W-:Y:S01]  /*2da0*/  FFMA.FTZ R143, R70, R3.reuse, -R47.reuse ;  /* 0x00000003468f7223 */ /* 0x180fe2000001082f */
[-CC-:B------:R-:W-:Y:S01]  /*2db0*/  FFMA.FTZ R4, R72, R3.reuse, -R47.reuse ;  /* 0x0000000348047223 */ /* 0x180fe2000001082f */
        /* <DEDUP_REMOVED lines=8> */
[-CC-:B------:R-:W-:Y:S01]  /*2e40*/  FFMA.FTZ R86, R86, R3.reuse, -R47.reuse ;  /* 0x0000000356567223 */ /* 0x180fe2000001082f */
[----:B------:R-:W-:Y:S01]  /*2e50*/  FFMA.FTZ R32, R32, R3, -R47 ;  /* 0x0000000320207223 */ /* 0x000fe2000001082f */
[----:B------:R-:W1:Y:S01]  /*2e60*/  MUFU.EX2 R8, R8 ;  /* 0x0000000800087308 */ /* 0x000e620000000800 */
[----:B--2---:R-:W-:Y:S01]  /*2e70*/  FADD.FTZ R6, R30, R27 ;  /* 0x0000001b1e067221 */ /* 0x004fe20000010000 */
[----:B------:R-:W-:-:S02]  /*2e80*/  F2FP.F16.F32.PACK_AB R122, R9, R122 ;  /* 0x0000007a097a723e */ /* 0x000fc400000000ff */
[----:B------:R-:W-:Y:S02]  /*2e90*/  F2FP.F16.F32.PACK_AB R124, R11, R124 ;  /* 0x0000007c0b7c723e */ /* 0x000fe400000000ff */
[----:B------:R-:W-:Y:S02]  /*2ea0*/  F2FP.F16.F32.PACK_AB R126, R13, R126 ;  /* 0x0000007e0d7e723e */ /* 0x000fe400000000ff */
[----:B------:R-:W2:Y:S01]  /*2eb0*/  MUFU.EX2 R127, R127 ;  /* 0x0000007f007f7308 */ /* 0x000ea20000000800 */
[----:B0-----:R-:W-:Y:S01]  /*2ec0*/  FADD.FTZ R27, R125, R6 ;  /* 0x000000067d1b7221 */ /* 0x001fe20000010000 */
[----:B------:R-:W-:Y:S02]  /*2ed0*/  F2FP.F16.F32.PACK_AB R128, R15, R128 ;  /* 0x000000800f80723e */ /* 0x000fe400000000ff */
[----:B------:R-:W-:Y:S02]  /*2ee0*/  F2FP.F16.F32.PACK_AB R121, R26, R121 ;  /* 0x000000791a79723e */ /* 0x000fe400000000ff */
[----:B------:R-:W-:-:S02]  /*2ef0*/  F2FP.F16.F32.PACK_AB R123, R30, R123 ;  /* 0x0000007b1e7b723e */ /* 0x000fc400000000ff */
[----:B------:R-:W0:Y:S01]  /*2f00*/  MUFU.EX2 R21, R21 ;  /* 0x0000001500157308 */ /* 0x000e220000000800 */
[C---:B-1----:R-:W-:Y:S01]  /*2f10*/  FADD.FTZ R6, R8.reuse, R27 ;  /* 0x0000001b08067221 */ /* 0x042fe20000010000 */
[----:B------:R-:W-:-:S06]  /*2f20*/  F2FP.F16.F32.PACK_AB R125, R8, R125 ;  /* 0x0000007d087d723e */ /* 0x000fcc00000000ff */
[----:B------:R-:W1:Y:S01]  /*2f30*/  MUFU.EX2 R20, R20 ;  /* 0x0000001400147308 */ /* 0x000e620000000800 */
[----:B--2---:R-:W-:-:S07]  /*2f40*/  FADD.FTZ R27, R127, R6 ;  /* 0x000000067f1b7221 */ /* 0x004fce0000010000 */
[----:B------:R-:W2:Y:S01]  /*2f50*/  MUFU.EX2 R132, R132 ;  /* 0x0000008400847308 */ /* 0x000ea20000000800 */
[C---:B0-----:R-:W-:Y:S01]  /*2f60*/  FADD.FTZ R49, R21.reuse, R50 ;  /* 0x0000003215317221 */ /* 0x041fe20000010000 */
[----:B------:R-:W-:Y:S01]  /*2f70*/  FFMA.FTZ R50, R68, R3, -R47 ;  /* 0x0000000344327223 */ /* 0x000fe2000001082f */
[----:B------:R-:W-:-:S05]  /*2f80*/  F2FP.F16.F32.PACK_AB R130, R21, R130 ;  /* 0x000000821582723e */ /* 0x000fca00000000ff */
        /* <DEDUP_REMOVED lines=29> */
[----:B------:R-:W-:Y:S01]  /*3160*/  FFMA.FTZ R6, R10, R3, -R47 ;  /* 0x000000030a067223 */ /* 0x000fe2000001082f */
[----:B------:R-:W-:-:S05]  /*3170*/  F2FP.F16.F32.PACK_AB R136, R33, R136 ;  /* 0x000000882188723e */ /* 0x000fca00000000ff */
[----:B------:R-:W0:Y:S01]  /*3180*/  MUFU.EX2 R135, R135 ;  /* 0x0000008700877308 */ /* 0x000e220000000800 */
[----:B-1----:R-:W-:Y:S01]  /*3190*/  FADD.FTZ R10, R42, R27 ;  /* 0x0000001b2a0a7221 */ /* 0x002fe20000010000 */
[----:B------:R-:W-:Y:S01]  /*31a0*/  FFMA.FTZ R27, R28, R3, -R47 ;  /* 0x000000031c1b7223 */ /* 0x000fe2000001082f */
[----:B------:R-:W-:-:S05]  /*31b0*/  F2FP.F16.F32.PACK_AB R133, R42, R133 ;  /* 0x000000852a85723e */ /* 0x000fca00000000ff */
        /* <DEDUP_REMOVED lines=45> */
[----:B--2---:R-:W-:-:S07]  /*3490*/  FADD.FTZ R9, R43, R54 ;  /* 0x000000362b097221 */ /* 0x004fce0000010000 */
[----:B------:R-:W-:Y:S01]  /*34a0*/  MUFU.EX2 R145, R145 ;  /* 0x0000009100917308 */ /* 0x000fe20000000800 */
[----:B0-----:R-:W-:-:S07]  /*34b0*/  F2FP.F16.F32.PACK_AB R143, R4, R143 ;  /* 0x0000008f048f723e */ /* 0x001fce00000000ff */
[----:B------:R0:W2:Y:S01]  /*34c0*/  MUFU.EX2 R45, R146 ;  /* 0x00000092002d7308 */ /* 0x0000a20000000800 */
[----:B-1----:R-:W-:-:S07]  /*34d0*/  FADD.FTZ R12, R148, R9 ;  /* 0x00000009940c7221 */ /* 0x002fce0000010000 */
[----:B------:R-:W1:Y:S01]  /*34e0*/  MUFU.EX2 R10, R76 ;  /* 0x0000004c000a7308 */ /* 0x000e620000000800 */
[----:B0-----:R-:W-:-:S07]  /*34f0*/  F2FP.F16.F32.PACK_AB R146, R43, R40 ;  /* 0x000000282b92723e */ /* 0x001fce00000000ff */
[----:B------:R-:W0:Y:S01]  /*3500*/  MUFU.EX2 R147, R147 ;  /* 0x0000009300937308 */ /* 0x000e220000000800 */
[C---:B--2---:R-:W-:Y:S01]  /*3510*/  FADD.FTZ R9, R45.reuse, R12 ;  /* 0x0000000c2d097221 */ /* 0x044fe20000010000 */
[----:B------:R-:W-:-:S06]  /*3520*/  F2FP.F16.F32.PACK_AB R148, R45, R148 ;  /* 0x000000942d94723e */ /* 0x000fcc00000000ff */
[----:B------:R2:W3:Y:S08]  /*3530*/  MUFU.EX2 R28, R6 ;  /* 0x00000006001c7308 */ /* 0x0004f00000000800 */
[----:B------:R-:W4:Y:S01]  /*3540*/  MUFU.EX2 R82, R82 ;  /* 0x0000005200527308 */ /* 0x000f220000000800 */
[----:B--2---:R-:W-:-:S04]  /*3550*/  FADD.FTZ R6, R4, R5 ;  /* 0x0000000504067221 */ /* 0x004fc80000010000 */
[----:B------:R-:W-:Y:S01]  /*3560*/  FADD.FTZ R5, R145, R6 ;  /* 0x0000000691057221 */ /* 0x000fe20000010000 */
[C---:B-1----:R-:W-:Y:S02]  /*3570*/  F2FP.F16.F32.PACK_AB R145, R10.reuse, R145 ;  /* 0x000000910a91723e */ /* 0x042fe400000000ff */
[----:B------:R-:W1:Y:S01]  /*3580*/  MUFU.EX2 R27, R27 ;  /* 0x0000001b001b7308 */ /* 0x000e620000000800 */
[----:B------:R-:W-:-:S04]  /*3590*/  FADD.FTZ R12, R10, R5 ;  /* 0x000000050a0c7221 */ /* 0x000fc80000010000 */
[----:B0-----:R-:W-:Y:S01]  /*35a0*/  FADD.FTZ R5, R147, R12 ;  /* 0x0000000c93057221 */ /* 0x001fe20000010000 */
[C---:B---3--:R-:W-:Y:S02]  /*35b0*/  F2FP.F16.F32.PACK_AB R147, R28.reuse, R147 ;  /* 0x000000931c93723e */ /* 0x048fe400000000ff */
[----:B------:R-:W0:Y:S01]  /*35c0*/  MUFU.EX2 R86, R86 ;  /* 0x0000005600567308 */ /* 0x000e220000000800 */
[----:B------:R-:W-:-:S04]  /*35d0*/  FADD.FTZ R5, R28, R5 ;  /* 0x000000051c057221 */ /* 0x000fc80000010000 */
[----:B----4-:R-:W-:-:S03]  /*35e0*/  FADD.FTZ R8, R82, R5 ;  /* 0x0000000552087221 */ /* 0x010fc60000010000 */
[----:B------:R-:W2:Y:S01]  /*35f0*/  MUFU.EX2 R151, R32 ;  /* 0x0000002000977308 */ /* 0x000ea20000000800 */
[C---:B-1----:R-:W-:Y:S01]  /*3600*/  FADD.FTZ R5, R27.reuse, R8 ;  /* 0x000000081b057221 */ /* 0x042fe20000010000 */
[----:B------:R-:W-:-:S06]  /*3610*/  F2FP.F16.F32.PACK_AB R149, R27, R82 ;  /* 0x000000521b95723e */ /* 0x000fcc00000000ff */
[----:B------:R-:W1:Y:S01]  /*3620*/  MUFU.EX2 R150, R150 ;  /* 0x0000009600967308 */ /* 0x000e620000000800 */
[----:B0-----:R-:W-:-:S07]  /*3630*/  FADD.FTZ R4, R86, R5 ;  /* 0x0000000556047221 */ /* 0x001fce0000010000 */
[----:B------:R-:W0:Y:S01]  /*3640*/  MUFU.EX2 R31, R31 ;  /* 0x0000001f001f7308 */ /* 0x000e220000000800 */
[----:B--2---:R-:W-:Y:S01]  /*3650*/  FADD.FTZ R5, R151, R4 ;  /* 0x0000000497057221 */ /* 0x004fe20000010000 */
[----:B------:R-:W-:Y:S01]  /*3660*/  VIADD R4, R89, 0xfffffffe ;  /* 0xfffffffe59047836 */ /* 0x000fe20000000000 */
[----:B------:R-:W-:Y:S01]  /*3670*/  F2FP.F16.F32.PACK_AB R151, R151, R86 ;  /* 0x000000569797723e */ /* 0x000fe200000000ff */
[----:B------:R-:W-:-:S03]  /*3680*/  IMAD.MOV.U32 R89, RZ, RZ, R119 ;  /* 0x000000ffff597224 */ /* 0x000fc600078e0077 */
[----:B------:R-:W-:Y:S01]  /*3690*/  ISETP.GE.AND P1, PT, R4, R16, PT ;  /* 0x000000100400720c */ /* 0x000fe20003f26270 */
[----:B-1----:R-:W-:-:S04]  /*36a0*/  FADD.FTZ R6, R150, R9 ;  /* 0x0000000996067221 */ /* 0x002fc80000010000 */
[C---:B0-----:R-:W-:Y:S01]  /*36b0*/  FADD.FTZ R6, R31.reuse, R6 ;  /* 0x000000061f067221 */ /* 0x041fe20000010000 */
[----:B------:R-:W-:-:S07]  /*36c0*/  F2FP.F16.F32.PACK_AB R150, R31, R150 ;  /* 0x000000961f96723e */ /* 0x000fce00000000ff */
[----:B------:R-:W-:Y:S05]  /*36d0*/  @!P1 BRA `(.L_x_216) ;  /* 0x0000001c00d89947 */ /* 0x000fea0003800000 */
        /* <DEDUP_REMOVED lines=18> */
[----:B------:R-:W-:Y:S01]  /*3800*/  UMOV UR7, UR38 ;  /* 0x0000002600077c82 */ /* 0x000fe20008000000 */
[----:B------:R-:W-:-:S05]  /*3810*/  UMOV UR6, UR39 ;  /* 0x0000002700067c82 */ /* 0x000fca0008000000 */
.L_x_227:
[----:B------:R-:W-:Y:S01]  /*3820*/  ISETP.NE.AND P2, PT, RZ, UR41, PT ;  /* 0x00000029ff007c0c */ /* 0x000fe2000bf45270 */
[----:B------:R-:W-:-:S04]  /*3830*/  UISETP.NE.AND UP0, UPT, UR6, 0x1, UPT ;  /* 0x000000010600788c */ /* 0x000fc8000bf05270 */
[----:B------:R-:W-:-:S04]  /*3840*/  USEL UR38, URZ, 0x1, UP0 ;  /* 0x000000013f267887 */ /* 0x000fc80008000000 */
[----:B------:R-:W-:-:S04]  /*3850*/  ULOP3.LUT UR38, UR7, UR38, URZ, 0x3c, !UPT ;  /* 0x0000002607267292 */ /* 0x000fc8000f8e3c3f */
[----:B------:R-:W-:Y:S08]  /*3860*/  @P2 BRA `(.L_x_217) ;  /* 0x0000000000442947 */ /* 0x000ff00003800000 */
[----:B------:R-:W-:Y:S05]  /*3870*/  @!P0 BRA `(.L_x_218) ;  /* 0x0000000000048947 */ /* 0x000fea0003800000 */
[----:B------:R-:W-:Y:S01]  /*3880*/  BPT.TRAP 0x1 ;  /* 0x000000040000795c */ /* 0x000fe20000300000 */
.L_x_218:
[----:B------:R-:W0:Y:S01]  /*3890*/  S2UR UR14, SR_CgaCtaId ;  /* 0x00000000000e79c3 */ /* 0x000e220000008800 */
[----:B------:R-:W-:Y:S01]  /*38a0*/  UIADD3 UR10, UR6, 0x1, URZ ;  /* 0x00000001060a7890 */ /* 0x000fe2000fffe03f */
[----:B------:R-:W-:Y:S01]  /*38b0*/  IMAD.U32 R0, RZ, RZ, UR38 ;  /* 0x00000026ff007e24 */ /* 0x000fe2000f8e00ff */
[----:B------:R-:W-:Y:S02]  /*38c0*/  UMOV UR11, 0x400 ;  /* 0x00000400000b7882 */ /* 0x000fe40000000000 */
[----:B------:R-:W-:Y:S02]  /*38d0*/  UISETP.NE.AND UP0, UPT, UR10, 0x2, UPT ;  /* 0x000000020a00788c */ /* 0x000fe4000bf05270 */
[----:B------:R-:W-:Y:S02]  /*38e0*/  SHF.L.U32 R0, R0, 0x1f, RZ ;  /* 0x0000001f00007819 */ /* 0x000fe400000006ff */
[----:B------:R-:W-:Y:S02]  /*38f0*/  USEL UR10, UR10, URZ, UP0 ;  /* 0x0000003f0a0a7287 */ /* 0x000fe40008000000 */
[----:B0-----:R-:W-:-:S04]  /*3900*/  ULEA UR11, UR14, UR11, 0x18 ;  /* 0x0000000b0e0b7291 */ /* 0x001fc8000f8ec03f */
[----:B------:R-:W-:-:S09]  /*3910*/  ULEA UR10, UR10, UR11, 0x3 ;  /* 0x0000000b0a0a7291 */ /* 0x000fd2000f8e183f */
[----:B------:R0:W1:Y:S01]  /*3920*/  SYNCS.PHASECHK.TRANS64.TRYWAIT P1, [UR10+0x16830], R0 ;  /* 0x01683000ff0075a7 */ /* 0x000062000802014a */
[----:B------:R-:W-:Y:S05]  /*3930*/  @!P0 BRA `(.L_x_219) ;  /* 0x0000000000048947 */ /* 0x000fea0003800000 */
[----:B------:R-:W-:Y:S01]  /*3940*/  BPT.TRAP 0x1 ;  /* 0x000000040000795c */ /* 0x000fe20000300000 */
.L_x_219:
[----:B-1----:R-:W-:Y:S05]  /*3950*/  @P1 BRA `(.L_x_217) ;  /* 0x0000000000081947 */ /* 0x002fea0003800000 */
[----:B------:R-:W1:Y:S02]  /*3960*/  SYNCS.PHASECHK.TRANS64.TRYWAIT P1, [UR10+0x16830], R0 ;  /* 0x01683000ff0075a7 */ /* 0x000e64000802014a */
[----:B-1----:R-:W-:Y:S05]  /*3970*/  @!P1 BRA `(.L_x_220) ;  /* 0x000000a400989947 */ /* 0x002fea0003800000 */
.L_x_217:
[----:B-1----:R-:W1:Y:S01]  /*3980*/  S2R R3, SR_TID.X ;  /* 0x0000000000037919 */ /* 0x002e620000002100 */
[----:B------:R-:W-:Y:S01]  /*3990*/  UIADD3 UR39, UR6, 0x1, URZ ;  /* 0x0000000106277890 */ /* 0x000fe2000fffe03f */
[----:B------:R-:W-:Y:S01]  /*39a0*/  UMOV UR24, UR4 ;  /* 0x0000000400187c82 */ /* 0x000fe20008000000 */
[----:B------:R-:W-:Y:S02]  /*39b0*/  UMOV UR25, UR5 ;  /* 0x0000000500197c82 */ /* 0x000fe40008000000 */
[----:B------:R-:W-:Y:S01]  /*39c0*/  UISETP.NE.AND UP0, UPT, UR39, 0x2, UPT ;  /* 0x000000022700788c */ /* 0x000fe2000bf05270 */
[----:B------:R-:W-:Y:S01]  /*39d0*/  UMOV UR27, 0x40000040 ;  /* 0x40000040001b7882 */ /* 0x000fe20000000000 */
[----:B------:R-:W-:Y:S02]  /*39e0*/  UMOV UR11, 0x40000040 ;  /* 0x40000040000b7882 */ /* 0x000fe40000000000 */
[----:B------:R-:W-:Y:S01]  /*39f0*/  USEL UR39, UR39, URZ, UP0 ;  /* 0x0000003f27277287 */ /* 0x000fe20008000000 */
[----:B------:R-:W-:Y:S01]  /*3a00*/  UMOV UR15, 0x40000040 ;  /* 0x40000040000f7882 */ /* 0x000fe20000000000 */
[----:B------:R-:W-:-:S02]  /*3a10*/  UMOV UR19, 0x40000040 ;  /* 0x4000004000137882 */ /* 0x000fc40000000000 */
[----:B------:R-:W-:-:S04]  /*3a20*/  ULEA UR26, UR39, UR20, 0xa ;  /* 0x00000014271a7291 */ /* 0x000fc8000f8e503f */
[----:B------:R-:W-:Y:S02]  /*3a30*/  UIADD3 UR10, UR26, 0x2, URZ ;  /* 0x000000021a0a7890 */ /* 0x000fe4000fffe03f */
[----:B------:R-:W-:Y:S02]  /*3a40*/  UIADD3 UR14, UR26, 0x4, URZ ;  /* 0x000000041a0e7890 */ /* 0x000fe4000fffe03f */
[----:B------:R-:W-:Y:S01]  /*3a50*/  UIADD3 UR18, UR26, 0x6, URZ ;  /* 0x000000061a127890 */ /* 0x000fe2000fffe03f */
[----:B-1----:R-:W-:-:S05]  /*3a60*/  SHF.R.U32.HI R3, RZ, 0x7, R3 ;  /* 0x00000007ff037819 */ /* 0x002fca0000011603 */
[----:B0-----:R-:W-:-:S05]  /*3a70*/  VIADD R0, R3, 0x8 ;  /* 0x0000000803007836 */ /* 0x001fca0000000000 */
[----:B------:R0:W-:Y:S06]  /*3a80*/  BAR.SYNC.DEFER_BLOCKING R0, 0x100 ;  /* 0x000400000000751d */ /* 0x0001ec0000010000 */
        /* <DEDUP_REMOVED lines=12> */
[----:B0-----:R-:W-:Y:S05]  /*3b50*/  @P2 BRA `(.L_x_221) ;  /* 0x0000000000382947 */ /* 0x001fea0003800000 */
[----:B------:R-:W-:Y:S05]  /*3b60*/  @!P0 BRA `(.L_x_222) ;  /* 0x0000000000048947 */ /* 0x000fea0003800000 */
[----:B------:R-:W-:Y:S01]  /*3b70*/  BPT.TRAP 0x1 ;  /* 0x000000040000795c */ /* 0x000fe20000300000 */
.L_x_222:
[----:B------:R-:W0:Y:S01]  /*3b80*/  S2UR UR11, SR_CgaCtaId ;  /* 0x00000000000b79c3 */ /* 0x000e220000008800 */
[----:B------:R-:W-:Y:S01]  /*3b90*/  UMOV UR10, 0x400 ;  /* 0x00000400000a7882 */ /* 0x000fe20000000000 */
[----:B------:R-:W-:-:S05]  /*3ba0*/  IMAD.U32 R0, RZ, RZ, UR7 ;  /* 0x00000007ff007e24 */ /* 0x000fca000f8e00ff */
[----:B------:R-:W-:Y:S01]  /*3bb0*/  SHF.L.U32 R0, R0, 0x1f, RZ ;  /* 0x0000001f00007819 */ /* 0x000fe200000006ff */
[----:B0-----:R-:W-:-:S04]  /*3bc0*/  ULEA UR10, UR11, UR10, 0x18 ;  /* 0x0000000a0b0a7291 */ /* 0x001fc8000f8ec03f */
[----:B------:R-:W-:-:S09]  /*3bd0*/  ULEA UR10, UR6, UR10, 0x3 ;  /* 0x0000000a060a7291 */ /* 0x000fd2000f8e183f */
[----:B------:R0:W1:Y:S01]  /*3be0*/  SYNCS.PHASECHK.TRANS64.TRYWAIT P1, [UR10+0x16850], R0 ;  /* 0x01685000ff0075a7 */ /* 0x000062000802014a */
[----:B------:R-:W-:Y:S05]  /*3bf0*/  @!P0 BRA `(.L_x_223) ;  /* 0x0000000000048947 */ /* 0x000fea0003800000 */
[----:B------:R-:W-:Y:S01]  /*3c00*/  BPT.TRAP 0x1 ;  /* 0x000000040000795c */ /* 0x000fe20000300000 */
.L_x_223:
[----:B-1----:R-:W-:Y:S05]  /*3c10*/  @P1 BRA `(.L_x_221) ;  /* 0x0000000000081947 */ /* 0x002fea0003800000 */
[----:B------:R-:W1:Y:S02]  /*3c20*/  SYNCS.PHASECHK.TRANS64.TRYWAIT P1, [UR10+0x16850], R0 ;  /* 0x01685000ff0075a7 */ /* 0x000e64000802014a */
[----:B-1----:R-:W-:Y:S05]  /*3c30*/  @!P1 BRA `(.L_x_224) ;  /* 0x000000a400009947 */ /* 0x002fea0003800000 */
.L_x_221:
[----:B------:R-:W2:Y:S01]  /*3c40*/  S2UR UR11, SR_CgaCtaId ;  /* 0x00000000000b79c3 */ /* 0x000ea20000008800 */
[----:B------:R-:W-:Y:S01]  /*3c50*/  UMOV UR7, 0x400 ;  /* 0x0000040000077882 */ /* 0x000fe20000000000 */
[----:B------:R-:W-:Y:S01]  /*3c60*/  WARPGROUP.ARRIVE ;  /* 0x00000000000079c5 */ /* 0x000fe20000000000 */
[----:B------:R-:W-:-:S05]  /*3c70*/  UMOV UR19, 0x40000040 ;  /* 0x4000004000137882 */ /* 0x000fca0000000000 */
[----:B------:R-:W1:Y:S01]  /*3c80*/  S2R R7, SR_TID.X ;  /* 0x0000000000077919 */ /* 0x000e620000002100 */
[----:B--2---:R-:W-:-:S04]  /*3c90*/  ULEA UR15, UR11, UR7, 0x18 ;  /* 0x000000070b0f7291 */ /* 0x004fc8000f8ec03f */
[----:B------:R-:W-:-:S04]  /*3ca0*/  UIADD3 UR7, UR15, 0x400, URZ ;  /* 0x000004000f077890 */ /* 0x000fc8000fffe03f */
[----:B------:R-:W-:-:S04]  /*3cb0*/  USHF.R.U32.HI UR7, URZ, 0x4, UR7 ;  /* 0x000000043f077899 */ /* 0x000fc80008011607 */
[----:B------:R-:W-:Y:S01]  /*3cc0*/  ULOP3.LUT UR7, UR7, 0x3fff, URZ, 0xc0, !UPT ;  /* 0x00003fff07077892 */ /* 0x000fe2000f8ec03f */
[----:B-1----:R-:W-:Y:S02]  /*3cd0*/  SHF.R.U32.HI R3, RZ, 0x7, R7 ;  /* 0x00000007ff037819 */ /* 0x002fe40000011607 */
[----:B------:R-:W-:Y:S01]  /*3ce0*/  ISETP.GE.U32.AND P1, PT, R7, 0x180, PT ;  /* 0x000001800700780c */ /* 0x000fe20003f26070 */
[----:B------:R-:W-:Y:S02]  /*3cf0*/  ULEA UR10, UR6, UR7, 0xa ;  /* 0x00000007060a7291 */ /* 0x000fe4000f8e503f */
[----:B0-----:R-:W-:Y:S02]  /*3d00*/  VIADD R0, R3, 0x9 ;  /* 0x0000000903007836 */ /* 0x001fe40000000000 */
[----:B------:R-:W-:-:S03]  /*3d10*/  UIADD3 UR14, UR10, 0x80, URZ ;  /* 0x000000800a0e7890 */ /* 0x000fc6000fffe03f */
[----:B------:R-:W-:Y:S01]  /*3d20*/  UMOV UR18, UR10 ;  /* 0x0000000a00127c82 */ /* 0x000fe20008000000 */
[----:B------:R-:W-:Y:S01]  /*3d30*/  SEL R0, R0, 0x9, !P1 ;  /* 0x0000000900007807 */ /* 0x000fe20004800000 */
[----:B------:R-:W-:Y:S01]  /*3d40*/  HGMMA.64x64x16.F32 R88, R120, gdesc[UR16].tnspB, R88, gsb0 ;  /* 0x40e0001078587df0 */ /* 0x000fe20008000858 */
[----:B------:R-:W-:Y:S01]  /*3d50*/  UMOV UR19, 0x40000040 ;  /* 0x4000004000137882 */ /* 0x000fe20000000000 */
[----:B------:R-:W-:Y:S01]  /*3d60*/  UMOV UR18, UR14 ;  /* 0x0000000e00127c82 */ /* 0x000fe20008000000 */
        /* <DEDUP_REMOVED lines=43> */
.L_x_225:
[----:B0-----:R-:W-:Y:S01]  /*4020*/  FMNMX.FTZ R0, R24, R9, !PT ;  /* 0x0000000918007209 */ /* 0x001fe20007810000 */
[----:B------:R-:W-:Y:S01]  /*4030*/  ULEA UR7, UR39, UR15, 0x3 ;  /* 0x0000000f27077291 */ /* 0x000fe2000f8e183f */
[----:B------:R-:W-:Y:S02]  /*4040*/  FMNMX.FTZ R10, R26, R8, !PT ;  /* 0x000000081a0a7209 */ /* 0x000fe40007810000 */
[----:B------:R-:W-:Y:S01]  /*4050*/  FMNMX.FTZ R3, R25, R0, !PT ;  /* 0x0000000019037209 */ /* 0x000fe20007810000 */
[----:B------:R-:W-:Y:S01]  /*4060*/  UIADD3 UR7, UR7, 0x16840, URZ ;  /* 0x0001684007077890 */ /* 0x000fe2000fffe03f */
[----:B------:R-:W-:Y:S02]  /*4070*/  FMNMX.FTZ R7, R27, R10, !PT ;  /* 0x0000000a1b077209 */ /* 0x000fe40007810000 */
[----:B------:R-:W-:Y:S01]  /*4080*/  FMNMX.FTZ R0, R28, R3, !PT ;  /* 0x000000031c007209 */ /* 0x000fe20007810000 */
[----:B------:R-:W-:Y:S01]  /*4090*/  UPRMT UR7, UR11, 0x654, UR7 ;  /* 0x000006540b077896 */ /* 0x000fe20008000007 */
[----:B------:R-:W-:-:S02]  /*40a0*/  FMNMX.FTZ R10, R30, R7, !PT ;  /* 0x000000071e0a7209 */ /* 0x000fc40007810000 */
[----:B------:R-:W-:Y:S02]  /*40b0*/  FMNMX.FTZ R3, R29, R0, !PT ;  /* 0x000000001d037209 */ /* 0x000fe40007810000 */
[----:B------:R-:W-:Y:S02]  /*40c0*/  FMNMX.FTZ R7, R31, R10, !PT ;  /* 0x0000000a1f077209 */ /* 0x000fe40007810000 */
[----:B------:R-:W-:Y:S02]  /*40d0*/  FMNMX.FTZ R0, R32, R3, !PT ;  /* 0x0000000320007209 */ /* 0x000fe40007810000 */
[----:B------:R-:W-:Y:S01]  /*40e0*/  FMNMX.FTZ R10, R34, R7, !PT ;  /* 0x00000007220a7209 */ /* 0x000fe20007810000 */
[----:B------:R-:W-:Y:S01]  /*40f0*/  SYNCS.ARRIVE.TRANS64.RED.A1T0 RZ, [UR7], RZ ;  /* 0x000000ffffff79a7 */ /* 0x000fe20008100407 */
        /* <DEDUP_REMOVED lines=53> */
[----:B------:R-:W-:-:S03]  /*4450*/  FMNMX.FTZ R10, R87, R10, !PT ;  /* 0x0000000a570a7209 */ /* 0x000fc60007810000 */
[----:B------:R-:W0:Y:S04]  /*4460*/  SHFL.BFLY PT, R0, R11, 0x2, 0x1f ;  /* 0x0c401f000b007f89 */ /* 0x000e2800000e0000 */
[----:B------:R-:W1:Y:S01]  /*4470*/  SHFL.BFLY PT, R3, R10, 0x2, 0x1f ;  /* 0x0c401f000a037f89 */ /* 0x000e6200000e0000 */
[----:B0-----:R-:W-:Y:S02]  /*4480*/  FMNMX.FTZ R12, R11, R0, !PT ;  /* 0x000000000b0c7209 */ /* 0x001fe40007810000 */
[----:B-1----:R-:W-:-:S03]  /*4490*/  FMNMX.FTZ R13, R10, R3, !PT ;  /* 0x000000030a0d7209 */ /* 0x002fc60007810000 */
[----:B------:R-:W0:Y:S01]  /*44a0*/  SHFL.BFLY PT, R7, R12, 0x1, 0x1f ;  /* 0x0c201f000c077f89 */ /* 0x000e2200000e0000 */
[----:B------:R-:W1:Y:S03]  /*44b0*/  LDC R3, c[0x0][0x988] ;  /* 0x00026200ff037b82 */ /* 0x000e660000000800 */
[----:B------:R-:W2:Y:S01]  /*44c0*/  SHFL.BFLY PT, R14, R13, 0x1, 0x1f ;  /* 0x0c201f000d0e7f89 */ /* 0x000ea200000e0000 */
[----:B0-----:R-:W-:Y:S02]  /*44d0*/  FMNMX.FTZ R0, R12, R7, !PT ;  /* 0x000000070c007209 */ /* 0x001fe40007810000 */
[----:B--2---:R-:W-:-:S03]  /*44e0*/  FMNMX.FTZ R7, R13, R14, !PT ;  /* 0x0000000e0d077209 */ /* 0x004fc60007810000 */
[C---:B-1----:R-:W-:Y:S01]  /*44f0*/  FMUL.FTZ R10, R0.reuse, R3 ;  /* 0x00000003000a7220 */ /* 0x042fe20000410000 */
[----:B------:R-:W-:-:S03]  /*4500*/  FADD.FTZ R14, -R0, R9 ;  /* 0x00000009000e7221 */ /* 0x000fc60000010100 */
[-C--:B------:R-:W-:Y:S01]  /*4510*/  FFMA.FTZ R126, R36, R3.reuse, -R10 ;  /* 0x00000003247e7223 */ /* 0x080fe2000001080a */
[C---:B------:R-:W-:Y:S01]  /*4520*/  FADD.FTZ R20, -R7.reuse, R8 ;  /* 0x0000000807147221 */ /* 0x040fe20000010100 */
[-C--:B------:R-:W-:Y:S01]  /*4530*/  FMUL.FTZ R36, R7, R3.reuse ;  /* 0x0000000307247220 */ /* 0x080fe20000410000 */
[-C--:B------:R-:W-:Y:S01]  /*4540*/  FFMA.FTZ R120, R24, R3.reuse, -R10 ;  /* 0x0000000318787223 */ /* 0x080fe2000001080a */
[-C--:B------:R-:W-:Y:S01]  /*4550*/  FMUL.FTZ R14, R14, R3.reuse ;  /* 0x000000030e0e7220 */ /* 0x080fe20000410000 */
[-C--:B------:R-:W-:Y:S01]  /*4560*/  FMUL.FTZ R9, R20, R3.reuse ;  /* 0x0000000314097220 */ /* 0x080fe20000410000 */
[-C--:B------:R-:W-:Y:S01]  /*4570*/  FFMA.FTZ R26, R26, R3.reuse, -R36 ;  /* 0x000000031a1a7223 */ /* 0x080fe20000010824 */
[-CC-:B------:R-:W-:Y:S01]  /*4580*/  FFMA.FTZ R121, R25, R3.reuse, -R10.reuse ;  /* 0x0000000319797223 */ /* 0x180fe2000001080a */
[-C--:B------:R-:W-:Y:S01]  /*4590*/  FFMA.FTZ R25, R49, R3.reuse, -R10 ;  /* 0x0000000331197223 */ /* 0x080fe2000001080a */
[-C--:B------:R-:W-:Y:S01]  /*45a0*/  FFMA.FTZ R49, R27, R3.reuse, -R36 ;  /* 0x000000031b317223 */ /* 0x080fe20000010824 */
[----:B------:R-:W-:Y:S01]  /*45b0*/  MUFU.EX2 R8, R14 ;  /* 0x0000000e00087308 */ /* 0x000fe20000000800 */
[-C--:B------:R-:W-:Y:S01]  /*45c0*/  FFMA.FTZ R122, R28, R3.reuse, -R10 ;  /* 0x000000031c7a7223 */ /* 0x080fe2000001080a */
[-C--:B------:R-:W-:Y:S01]  /*45d0*/  FFMA.FTZ R27, R30, R3.reuse, -R36 ;  /* 0x000000031e1b7223 */ /* 0x080fe20000010824 */
[-CC-:B------:R-:W-:Y:S01]  /*45e0*/  FFMA.FTZ R123, R29, R3.reuse, -R10.reuse ;  /* 0x000000031d7b7223 */ /* 0x180fe2000001080a */
[-C--:B------:R-:W-:Y:S01]  /*45f0*/  FFMA.FTZ R132, R48, R3.reuse, -R10 ;  /* 0x0000000330847223 */ /* 0x080fe2000001080a */
[-C--:B------:R-:W-:Y:S01]  /*4600*/  FFMA.FTZ R48, R31, R3.reuse, -R36 ;  /* 0x000000031f307223 */ /* 0x080fe20000010824 */
[-C--:B------:R-:W-:Y:S01]  /*4610*/  FFMA.FTZ R124, R32, R3.reuse, -R10 ;  /* 0x00000003207c7223 */ /* 0x080fe2000001080a */
[-C--:B------:R-:W-:Y:S01]  /*4620*/  FFMA.FTZ R125, R34, R3.reuse, -R36 ;  /* 0x00000003227d7223 */ /* 0x080fe20000010824 */
[----:B------:R-:W0:Y:S01]  /*4630*/  MUFU.EX2 R120, R120 ;  /* 0x0000007800787308 */ /* 0x000e220000000800 */
[-CC-:B------:R-:W-:Y:S01]  /*4640*/  FFMA.FTZ R33, R33, R3.reuse, -R10.reuse ;  /* 0x0000000321217223 */ /* 0x180fe2000001080a */
[-C--:B------:R-:W-:Y:S01]  /*4650*/  FFMA.FTZ R28, R45, R3.reuse, -R10 ;  /* 0x000000032d1c7223 */ /* 0x080fe2000001080a */
[-CC-:B------:R-:W-:Y:S01]  /*4660*/  FFMA.FTZ R45, R35, R3.reuse, -R36.reuse ;  /* 0x00000003232d7223 */ /* 0x180fe20000010824 */
[-C--:B------:R-:W-:Y:S01]  /*4670*/  FFMA.FTZ R127, R38, R3.reuse, -R36 ;  /* 0x00000003267f7223 */ /* 0x080fe20000010824 */
[-CC-:B------:R-:W-:Y:S01]  /*4680*/  FFMA.FTZ R32, R37, R3.reuse, -R10.reuse ;  /* 0x0000000325207223 */ /* 0x180fe2000001080a */
[-C--:B------:R-:W-:Y:S01]  /*4690*/  FFMA.FTZ R130, R44, R3.reuse, -R10 ;  /* 0x000000032c827223 */ /* 0x080fe2000001080a */
[-C--:B------:R-:W-:Y:S01]  /*46a0*/  FFMA.FTZ R44, R39, R3.reuse, -R36 ;  /* 0x00000003272c7223 */ /* 0x080fe20000010824 */
[----:B------:R-:W-:Y:S01]  /*46b0*/  MUFU.EX2 R9, R9 ;  /* 0x0000000900097308 */ /* 0x000fe20000000800 */
[-C--:B------:R-:W-:Y:S01]  /*46c0*/  FFMA.FTZ R128, R40, R3.reuse, -R10 ;  /* 0x0000000328807223 */ /* 0x080fe2000001080a */
[-C--:B------:R-:W-:Y:S01]  /*46d0*/  FFMA.FTZ R129, R42, R3.reuse, -R36 ;  /* 0x000000032a817223 */ /* 0x080fe20000010824 */
[-C--:B------:R-:W-:Y:S01]  /*46e0*/  FFMA.FTZ R29, R41, R3.reuse, -R10 ;  /* 0x00000003291d7223 */ /* 0x080fe2000001080a */
[-CC-:B------:R-:W-:Y:S01]  /*46f0*/  FFMA.FTZ R43, R43, R3.reuse, -R36.reuse ;  /* 0x000000032b2b7223 */ /* 0x180fe20000010824 */
[-CC-:B------:R-:W-:Y:S01]  /*4700*/  FFMA.FTZ R131, R46, R3.reuse, -R36.reuse ;  /* 0x000000032e837223 */ /* 0x180fe20000010824 */
[-CC-:B------:R-:W-:Y:S01]  /*4710*/  FFMA.FTZ R42, R47, R3.reuse, -R36.reuse ;  /* 0x000000032f2a7223 */ /* 0x180fe20000010824 */
[-C--:B------:R-:W-:Y:S01]  /*4720*/  FFMA.FTZ R133, R50, R3.reuse, -R36 ;  /* 0x0000000332857223 */ /* 0x080fe20000010824 */
[----:B------:R-:W1:Y:S01]  /*4730*/  MUFU.EX2 R26, R26 ;  /* 0x0000001a001a7308 */ /* 0x000e620000000800 */
[----:B0-----:R-:W-:Y:S01]  /*4740*/  FFMA.FTZ R6, R8, R6, R120 ;  /* 0x0000000608067223 */ /* 0x001fe20000010078 */
[-C--:B------:R-:W-:Y:S01]  /*4750*/  FFMA.FTZ R41, R51, R3.reuse, -R36 ;  /* 0x0000000333297223 */ /* 0x080fe20000010824 */
[-C--:B------:R-:W-:Y:S01]  /*4760*/  FFMA.FTZ R134, R52, R3.reuse, -R10 ;  /* 0x0000000334867223 */ /* 0x080fe2000001080a */
[-C--:B------:R-:W-:Y:S01]  /*4770*/  FFMA.FTZ R135, R54, R3.reuse, -R36 ;  /* 0x0000000336877223 */ /* 0x080fe20000010824 */
[-C--:B------:R-:W-:Y:S01]  /*4780*/  FFMA.FTZ R24, R53, R3.reuse, -R10 ;  /* 0x0000000335187223 */ /* 0x080fe2000001080a */
[-C--:B------:R-:W-:Y:S01]  /*4790*/  FFMA.FTZ R40, R55, R3.reuse, -R36 ;  /* 0x0000000337287223 */ /* 0x080fe20000010824 */
[-C--:B------:R-:W-:Y:S01]  /*47a0*/  FFMA.FTZ R136, R56, R3.reuse, -R10 ;  /* 0x0000000338887223 */ /* 0x080fe2000001080a */
[----:B------:R-:W0:Y:S01]  /*47b0*/  MUFU.EX2 R121, R121 ;  /* 0x0000007900797308 */ /* 0x000e220000000800 */
[-C--:B------:R-:W-:Y:S01]  /*47c0*/  FFMA.FTZ R137, R58, R3.reuse, -R36 ;  /* 0x000000033a897223 */ /* 0x080fe20000010824 */
[-C--:B------:R-:W-:Y:S01]  /*47d0*/  FFMA.FTZ R21, R57, R3.reuse, -R10 ;  /* 0x0000000339157223 */ /* 0x080fe2000001080a */
[-C--:B------:R-:W-:Y:S01]  /*47e0*/  FFMA.FTZ R39, R59, R3.reuse, -R36 ;  /* 0x000000033b277223 */ /* 0x080fe20000010824 */
[-C--:B------:R-:W-:Y:S01]  /*47f0*/  FFMA.FTZ R138, R60, R3.reuse, -R10 ;  /* 0x000000033c8a7223 */ /* 0x080fe2000001080a */
[-C--:B------:R-:W-:Y:S01]  /*4800*/  FFMA.FTZ R139, R62, R3.reuse, -R36 ;  /* 0x000000033e8b7223 */ /* 0x080fe20000010824 */
[-C--:B------:R-:W-:Y:S01]  /*4810*/  FFMA.FTZ R20, R61, R3.reuse, -R10 ;  /* 0x000000033d147223 */ /* 0x080fe2000001080a */
[----:B------:R-:W-:Y:S01]  /*4820*/  FFMA.FTZ R38, R63, R3, -R36 ;  /* 0x000000033f267223 */ /* 0x000fe20000010824 */
[----:B------:R-:W2:Y:S01]  /*4830*/  MUFU.EX2 R49, R49 ;  /* 0x0000003100317308 */ /* 0x000ea20000000800 */
[----:B-1----:R-:W-:Y:S01]  /*4840*/  FFMA.FTZ R30, R9, R5, R26 ;  /* 0x00000005091e7223 */ /* 0x002fe2000001001a */
[-C--:B------:R-:W-:Y:S01]  /*4850*/  FFMA.FTZ R140, R64, R3.reuse, -R10 ;  /* 0x00000003408c7223 */ /* 0x080fe2000001080a */
[-C--:B------:R-:W-:Y:S01]  /*4860*/  FFMA.FTZ R141, R66, R3.reuse, -R36 ;  /* 0x00000003428d7223 */ /* 0x080fe20000010824 */
[-C--:B------:R-:W-:Y:S01]  /*4870*/  FFMA.FTZ R15, R65, R3.reuse, -R10 ;  /* 0x00000003410f7223 */ /* 0x080fe2000001080a */
[-C--:B------:R-:W-:Y:S01]  /*4880*/  FFMA.FTZ R37, R67, R3.reuse, -R36 ;  /* 0x0000000343257223 */ /* 0x080fe20000010824 */
[-C--:B------:R-:W-:Y:S01]  /*4890*/  FFMA.FTZ R142, R68, R3.reuse, -R10 ;  /* 0x00000003448e7223 */ /* 0x080fe2000001080a */
[-C--:B------:R-:W-:Y:S01]  /*48a0*/  FFMA.FTZ R143, R70, R3.reuse, -R36 ;  /* 0x00000003468f7223 */ /* 0x080fe20000010824 */
[----:B------:R-:W1:Y:S01]  /*48b0*/  MUFU.EX2 R122, R122 ;  /* 0x0000007a007a7308 */ /* 0x000e620000000800 */
[----:B0-----:R-:W-:Y:S01]  /*48c0*/  FADD.FTZ R5, R121, R6 ;  /* 0x0000000679057221 */ /* 0x001fe20000010000 */
[-C--:B------:R-:W-:Y:S01]  /*48d0*/  FFMA.FTZ R14, R69, R3.reuse, -R10 ;  /* 0x00000003450e7223 */ /* 0x080fe2000001080a */
[-C--:B------:R-:W-:Y:S01]  /*48e0*/  FFMA.FTZ R35, R71, R3.reuse, -R36 ;  /* 0x0000000347237223 */ /* 0x080fe20000010824 */
[-C--:B------:R-:W-:Y:S01]  /*48f0*/  FFMA.FTZ R144, R72, R3.reuse, -R10 ;  /* 0x0000000348907223 */ /* 0x080fe2000001080a */
[-C--:B------:R-:W-:Y:S01]  /*4900*/  FFMA.FTZ R145, R74, R3.reuse, -R36 ;  /* 0x000000034a917223 */ /* 0x080fe20000010824 */
[-C--:B------:R-:W-:Y:S01]  /*4910*/  FFMA.FTZ R13, R73, R3.reuse, -R10 ;  /* 0x00000003490d7223 */ /* 0x080fe2000001080a */
[-C--:B------:R-:W-:Y:S01]  /*4920*/  FFMA.FTZ R34, R75, R3.reuse, -R36 ;  /* 0x000000034b227223 */ /* 0x080fe20000010824 */
[----:B------:R-:W0:Y:S01]  /*4930*/  MUFU.EX2 R27, R27 ;  /* 0x0000001b001b7308 */ /* 0x000e220000000800 */
[----:B--2---:R-:W-:Y:S01]  /*4940*/  FADD.FTZ R30, R49, R30 ;  /* 0x0000001e311e7221 */ /* 0x004fe20000010000 */
[-C--:B------:R-:W-:Y:S01]  /*4950*/  FFMA.FTZ R146, R76, R3.reuse, -R10 ;  /* 0x000000034c927223 */ /* 0x080fe2000001080a */
[-C--:B------:R-:W-:Y:S01]  /*4960*/  FFMA.FTZ R147, R78, R3.reuse, -R36 ;  /* 0x000000034e937223 */ /* 0x080fe20000010824 */
[-CC-:B------:R-:W-:Y:S01]  /*4970*/  FFMA.FTZ R12, R77, R3.reuse, -R10.reuse ;  /* 0x000000034d0c7223 */ /* 0x180fe2000001080a */
[-C--:B------:R-:W-:Y:S01]  /*4980*/  FFMA.FTZ R148, R80, R3.reuse, -R10 ;  /* 0x0000000350947223 */ /* 0x080fe2000001080a */
[-C--:B------:R-:W-:Y:S01]  /*4990*/  FFMA.FTZ R149, R82, R3.reuse, -R36 ;  /* 0x0000000352957223 */ /* 0x080fe20000010824 */
[-CC-:B------:R-:W-:Y:S01]  /*49a0*/  FFMA.FTZ R11, R81, R3.reuse, -R10.reuse ;  /* 0x00000003510b7223 */ /* 0x180fe2000001080a */
[----:B------:R-:W2:Y:S01]  /*49b0*/  MUFU.EX2 R123, R123 ;  /* 0x0000007b007b7308 */ /* 0x000ea20000000800 */
[----:B-1----:R-:W-:Y:S01]  /*49c0*/  FADD.FTZ R6, R122, R5 ;  /* 0x000000057a067221 */ /* 0x002fe20000010000 */
[-C--:B------:R-:W-:Y:S01]  /*49d0*/  FFMA.FTZ R150, R84, R3.reuse, -R10 ;  /* 0x0000000354967223 */ /* 0x080fe2000001080a */
[-C--:B------:R-:W-:Y:S01]  /*49e0*/  FFMA.FTZ R151, R86, R3.reuse, -R36 ;  /* 0x0000000356977223 */ /* 0x080fe20000010824 */
[----:B------:R-:W-:-:S04]  /*49f0*/  FFMA.FTZ R10, R85, R3, -R10 ;  /* 0x00000003550a7223 */ /* 0x000fc8000001080a */
        /* <DEDUP_REMOVED lines=77> */
[-CC-:B------:R-:W-:Y:S01]  /*4ed0*/  FFMA.FTZ R30, R83, R3.reuse, -R36.reuse ;  /* 0x00000003531e7223 */ /* 0x180fe20000010824 */
[----:B------:R-:W-:-:S05]  /*4ee0*/  FFMA.FTZ R36, R87, R3, -R36 ;  /* 0x0000000357247223 */ /* 0x000fca0000010824 */
        /* <DEDUP_REMOVED lines=42> */
.L_x_226:
[----:B------:R-:W-:Y:S01]  /*5190*/  ULEA UR6, UR6, UR15, 0x3 ;  /* 0x0000000f06067291 */ /* 0x000fe2000f8e183f */
[----:B------:R-:W-:Y:S01]  /*51a0*/  ISETP.GT.AND P1, PT, R4, R16, PT ;  /* 0x000000100400720c */ /* 0x000fe20003f24270 */
[----:B------:R-:W-:Y:S01]  /*51b0*/  UMOV UR7, UR38 ;  /* 0x0000002600077c82 */ /* 0x000fe20008000000 */
[----:B------:R-:W-:Y:S01]  /*51c0*/  F2FP.F16.F32.PACK_AB R120, R121, R120 ;  /* 0x000000787978723e */ /* 0x000fe200000000ff */
[----:B------:R-:W-:Y:S01]  /*51d0*/  UIADD3 UR6, UR6, 0x16860, URZ ;  /* 0x0001686006067890 */ /* 0x000fe2000fffe03f */
[----:B------:R-:W-:Y:S01]  /*51e0*/  F2FP.F16.F32.PACK_AB R122, R123, R122 ;  /* 0x0000007a7b7a723e */ /* 0x000fe200000000ff */
        /* <DEDUP_REMOVED lines=12> */
[----:B------:R-:W-:Y:S01]  /*52b0*/  UMOV UR6, UR39 ;  /* 0x0000002700067c82 */ /* 0x000fe20008000000 */
        /* <DEDUP_REMOVED lines=23> */
[----:B------:R-:W-:Y:S01]  /*5430*/  VIADD R4, R4, 0xffffffff ;  /* 0xffffffff04047836 */ /* 0x000fe20000000000 */
        /* <DEDUP_REMOVED lines=30> */
[----:B------:R-:W-:Y:S01]  /*5620*/  MOV R8, R7 ;  /* 0x0000000700087202 */ /* 0x000fe20000000f00 */
[----:B------:R-:W-:Y:S06]  /*5630*/  @P1 BRA `(.L_x_227) ;  /* 0xffffffe000781947 */ /* 0x000fec000383ffff */
.L_x_216:
[----:B------:R-:W-:Y:S06]  /*5640*/  BAR.ARV 0x8, 0x200 ;  /* 0x0208000000007b1d */ /* 0x000fec0000002000 */
[----:B------:R-:W-:Y:S05]  /*5650*/  @!P0 BRA `(.L_x_228) ;  /* 0x0000000000048947 */ /* 0x000fea0003800000 */
[----:B------:R-:W-:Y:S01]  /*5660*/  BPT.TRAP 0x1 ;  /* 0x000000040000795c */ /* 0x000fe20000300000 */
.L_x_228:
        /* <DEDUP_REMOVED lines=9> */
.L_x_229:
[----:B-1----:R-:W-:Y:S05]  /*5700*/  @P1 BRA `(.L_x_230) ;  /* 0x0000000000081947 */ /* 0x002fea0003800000 */
[----:B------:R-:W1:Y:S02]  /*5710*/  SYNCS.PHASECHK.TRANS64.TRYWAIT P1, [UR5+0x16850], R4 ;  /* 0x01685004ff0075a7 */ /* 0x000e640008020145 */
[----:B-1----:R-:W-:Y:S05]  /*5720*/  @!P1 BRA `(.L_x_231) ;  /* 0x00000088005c9947 */ /* 0x002fea0003800000 */
.L_x_230:
[----:B------:R-:W-:Y:S01]  /*5730*/  UIADD3 UR4, UR4, 0x400, URZ ;  /* 0x0000040004047890 */ /* 0x000fe2000fffe03f */
[----:B------:R-:W-:Y:S01]  /*5740*/  WARPGROUP.ARRIVE ;  /* 0x00000000000079c5 */ /* 0x000fe20000000000 */
[----:B------:R-:W-:Y:S01]  /*5750*/  UMOV UR11, 0x40000040 ;  /* 0x40000040000b7882 */ /* 0x000fe20000000000 */
[----:B-1----:R-:W1:Y:S01]  /*5760*/  SHFL.BFLY PT, R9, R6, 0x2, 0x1f ;  /* 0x0c401f0006097f89 */ /* 0x002e6200000e0000 */
[----:B------:R-:W-:Y:S01]  /*5770*/  USHF.R.U32.HI UR4, URZ, 0x4, UR4 ;  /* 0x000000043f047899 */ /* 0x000fe20008011604 */
[----:B------:R-:W-:Y:S02]  /*5780*/  IMAD.MOV.U32 R41, RZ, RZ, RZ ;  /* 0x000000ffff297224 */ /* 0x000fe400078e00ff */
[----:B0-----:R-:W0:Y:S01]  /*5790*/  SHFL.BFLY PT, R4, R5, 0x2, 0x1f ;  /* 0x0c401f0005047f89 */ /* 0x001e2200000e0000 */
[----:B------:R-:W-:Y:S01]  /*57a0*/  ULOP3.LUT UR4, UR4, 0x3fff, URZ, 0xc0, !UPT ;  /* 0x00003fff04047892 */ /* 0x000fe2000f8ec03f */
[----:B------:R-:W-:Y:S02]  /*57b0*/  IMAD.MOV.U32 R59, RZ, RZ, -0x800000 ;  /* 0xff800000ff3b7424 */ /* 0x000fe400078e00ff */
[----:B------:R-:W-:Y:S01]  /*57c0*/  IMAD.MOV.U32 R58, RZ, RZ, -0x800000 ;  /* 0xff800000ff3a7424 */ /* 0x000fe200078e00ff */
[----:B------:R-:W-:-:S04]  /*57d0*/  ULEA UR4, UR39, UR4, 0xa ;  /* 0x0000000427047291 */ /* 0x000fc8000f8e503f */
[----:B------:R-:W-:-:S03]  /*57e0*/  UIADD3 UR6, UR4, 0x80, URZ ;  /* 0x0000008004067890 */ /* 0x000fc6000fffe03f */
[----:B------:R-:W-:Y:S02]  /*57f0*/  UMOV UR10, UR4 ;  /* 0x00000004000a7c82 */ /* 0x000fe40008000000 */
[----:B------:R-:W-:Y:S01]  /*5800*/  HGMMA.64x64x16.F32 R88, R120, gdesc[UR8].tnspB, R88, gsb0 ;  /* 0x40e0000878587df0 */ /* 0x000fe20008000858 */
[----:B------:R-:W-:Y:S01]  /*5810*/  UMOV UR11, 0x40000040 ;  /* 0x40000040000b7882 */ /* 0x000fe20000000000 */
[----:B------:R-:W-:Y:S01]  /*5820*/  UMOV UR10, UR6 ;  /* 0x00000006000a7c82 */ /* 0x000fe20008000000 */
[----:B------:R-:W-:Y:S01]  /*5830*/  UIADD3 UR6, UR4, 0x100, URZ ;  /* 0x0000010004067890 */ /* 0x000fe2000fffe03f */
[----:B-1----:R-:W-:Y:S01]  /*5840*/  FADD.FTZ R9, R9, R6 ;  /* 0x0000000609097221 */ /* 0x002fe20000010000 */
[----:B------:R-:W-:Y:S02]  /*5850*/  IMAD.MOV.U32 R6, RZ, RZ, RZ ;  /* 0x000000ffff067224 */ /* 0x000fe400078e00ff */
[----:B0-----:R-:W-:Y:S02]  /*5860*/  FADD.FTZ R8, R4, R5 ;  /* 0x0000000504087221 */ /* 0x001fe40000010000 */
[----:B------:R-:W0:Y:S04]  /*5870*/  SHFL.BFLY PT, R4, R9, 0x1, 0x1f ;  /* 0x0c201f0009047f89 */ /* 0x000e2800000e0000 */
[----:B------:R-:W1:Y:S01]  /*5880*/  SHFL.BFLY PT, R11, R8, 0x1, 0x1f ;  /* 0x0c201f00080b7f89 */ /* 0x000e6200000e0000 */
[----:B0-----:R-:W-:Y:S01]  /*5890*/  FADD.FTZ R12, R9, R4 ;  /* 0x00000004090c7221 */ /* 0x001fe20000010000 */
[----:B-1----:R-:W-:-:S04]  /*58a0*/  FADD.FTZ R11, R8, R11 ;  /* 0x0000000b080b7221 */ /* 0x002fc80000010000 */
[----:B------:R-:W-:Y:S02]  /*58b0*/  FSETP.NE.FTZ.AND P1, PT, R12, RZ, PT ;  /* 0x000000ff0c00720b */ /* 0x000fe40003f35000 */
[----:B------:R-:W-:-:S11]  /*58c0*/  FSETP.NE.FTZ.AND P2, PT, R11, RZ, PT ;  /* 0x000000ff0b00720b */ /* 0x000fd60003f55000 */
[----:B------:R-:W0:Y:S01]  /*58d0*/  @P1 MUFU.LG2 R4, R12 ;  /* 0x0000000c00041308 */ /* 0x000e220000000c00 */
[C---:B------:R-:W-:Y:S01]  /*58e0*/  @P1 FMUL.FTZ R5, R3.reuse, 0.69314718246459960938 ;  /* 0x3f31721803051820 */ /* 0x040fe20000410000 */
[----:B------:R-:W-:-:S06]  /*58f0*/  @P2 FMUL.FTZ R3, R3, 0.69314718246459960938 ;  /* 0x3f31721803032820 */ /* 0x000fcc0000410000 */
[----:B------:R-:W1:Y:S08]  /*5900*/  @P2 MUFU.LG2 R10, R11 ;  /* 0x0000000b000a2308 */ /* 0x000e700000000c00 */
[----:B------:R2:W3:Y:S01]  /*5910*/  @P1 MUFU.RCP R41, R12 ;  /* 0x0000000c00291308 */ /* 0x0004e20000001000 */
[----:B0-----:R-:W-:-:S04]  /*5920*/  @P1 FMUL.FTZ R4, R4, 0.69314718246459960938 ;  /* 0x3f31721804041820 */ /* 0x001fc80000410000 */
[----:B------:R-:W-:Y:S01]  /*5930*/  @P1 FFMA.FTZ R59, R5, R0, R4 ;  /* 0x00000000053b1223 */ /* 0x000fe20000010004 */
[----:B------:R-:W-:Y:S02]  /*5940*/  WARPGROUP.DEPBAR.LE gsb0, 0x0 ;  /* 0x00008000000079c5 */ /* 0x000fe40000010000 */
[----:B------:R-:W-:Y:S01]  /*5950*/  WARPGROUP.ARRIVE ;  /* 0x00000000000079c5 */ /* 0x000fe20000000000 */
[----:B------:R2:W0:Y:S01]  /*5960*/  @P2 MUFU.RCP R6, R11 ;  /* 0x0000000b00062308 */ /* 0x0004220000001000 */
[----:B-1----:R-:W-:-:S04]  /*5970*/  @P2 FMUL.FTZ R10, R10, 0.69314718246459960938 ;  /* 0x3f3172180a0a2820 */ /* 0x002fc80000410000 */
[----:B------:R-:W-:Y:S01]  /*5980*/  HGMMA.64x64x16.F32 R88, R124, gdesc[UR8].tnspB, R88, gsb0 ;  /* 0x40e000087c587df0 */ /* 0x000fe20008000858 */
[----:B------:R-:W-:Y:S01]  /*5990*/  UMOV UR10, UR6 ;  /* 0x00000006000a7c82 */ /* 0x000fe20008000000 */
[----:B------:R-:W-:Y:S01]  /*59a0*/  UMOV UR11, 0x40000040 ;  /* 0x40000040000b7882 */ /* 0x000fe20000000000 */
[----:B------:R-:W-:Y:S01]  /*59b0*/  UIADD3 UR6, UR4, 0x180, URZ ;  /* 0x0000018004067890 */ /* 0x000fe2000fffe03f */
[----:B------:R-:W-:Y:S01]  /*59c0*/  @P2 FFMA.FTZ R58, R3, R7, R10 ;  /* 0x00000007033a2223 */ /* 0x000fe2000001000a */
        /* <DEDUP_REMOVED lines=35> */
.L_x_232:
[----:B------:R-:W2:Y:S01]  /*5c00*/  LDL.LU R0, [R1+0x18] ;  /* 0x0000180001007983 */ /* 0x000ea20000300800 */
[----:B------:R-:W-:Y:S01]  /*5c10*/  UIADD3 UR4, UR5, 0x16860, URZ ;  /* 0x0001686005047890 */ /* 0x000fe2000fffe03f */
[-C--:B------:R-:W-:Y:S01]  /*5c20*/  FMUL.FTZ R20, R88, R41.reuse ;  /* 0x0000002958147220 */ /* 0x080fe20000410000 */
[----:B------:R-:W-:Y:S01]  /*5c30*/  UIADD3 UR39, UR39, 0x1, URZ ;  /* 0x0000000127277890 */ /* 0x000fe2000fffe03f */
[-C--:B------:R-:W-:Y:S01]  /*5c40*/  FMUL.FTZ R21, R89, R41.reuse ;  /* 0x0000002959157220 */ /* 0x080fe20000410000 */
[----:B------:R-:W-:Y:S01]  /*5c50*/  UPRMT UR4, UR7, 0x654, UR4 ;  /* 0x0000065407047896 */ /* 0x000fe20008000004 */
[-C--:B------:R-:W-:Y:S01]  /*5c60*/  FMUL.FTZ R28, R92, R41.reuse ;  /* 0x000000295c1c7220 */ /* 0x080fe20000410000 */
[----:B------:R-:W-:Y:S01]  /*5c70*/  UISETP.NE.AND UP0, UPT, UR39, 0x2, UPT ;  /* 0x000000022700788c */ /* 0x000fe2000bf05270 */
        /* <DEDUP_REMOVED lines=11> */
[-C--:B------:R-:W-:Y:S01]  /*5d30*/  FMUL.FTZ R39, R113, R41.reuse ;  /* 0x0000002971277220 */ /* 0x080fe20000410000 */
[-C--:B------:R-:W-:Y:S01]  /*5d40*/  FMUL.FTZ R40, R116, R41.reuse ;  /* 0x0000002974287220 */ /* 0x080fe20000410000 */
[----:B------:R-:W-:Y:S01]  /*5d50*/  USEL UR4, URZ, 0x1, UP0 ;  /* 0x000000013f047887 */ /* 0x000fe20008000000 */
        /* <DEDUP_REMOVED lines=18> */
[----:B------:R-:W-:-:S02]  /*5e80*/  USEL UR39, UR39, URZ, UP0 ;  /* 0x0000003f27277287 */ /* 0x000fc40008000000 */
[----:B------:R-:W-:Y:S01]  /*5e90*/  ULOP3.LUT UR38, UR38, UR4, URZ, 0x3c, !UPT ;  /* 0x0000000426267292 */ /* 0x000fe2000f8e3c3f */
[----:B--2---:R-:W-:-:S05]  /*5ea0*/  VIADD R0, R0, 0x1 ;  /* 0x0000000100007836 */ /* 0x004fca0000000000 */
[----:B------:R1:W-:Y:S06]  /*5eb0*/  STL [R1+0x18], R0 ;  /* 0x0000180001007387 */ /* 0x0003ec0000100800 */
.L_x_208:
[----:B------:R-:W2:Y:S01]  /*5ec0*/  S2R R3, SR_CgaCtaId ;  /* 0x0000000000037919 */ /* 0x000ea20000008800 */
[----:B-1----:R-:W-:Y:S01]  /*5ed0*/  MOV R0, 0x400 ;  /* 0x0000040000007802 */ /* 0x002fe20000000f00 */
[----:B------:R-:W-:Y:S01]  /*5ee0*/  BSSY B0, `(.L_x_233) ;  /* 0x0000223000007945 */ /* 0x000fe20003800000 */
[----:B------:R-:W-:Y:S02]  /*5ef0*/  BAR.SYNC.DEFER_BLOCKING 0x5, 0x200 ;  /* 0x0148000000007b1d */ /* 0x000fe40000010000 */
[----:B--2---:R-:W-:-:S05]  /*5f00*/  LEA R0, R3, R0, 0x18 ;  /* 0x0000000003007211 */ /* 0x004fca00078ec0ff */
[----:B------:R1:W2:Y:S01]  /*5f10*/  LDS.128 R4, [R0+0x168d0] ;  /* 0x0168d00000047984 */ /* 0x0002a20000000c00 */
[----:B------:R-:W-:Y:S06]  /*5f20*/  BAR.ARV 0x4, 0x200 ;  /* 0x0108000000007b1d */ /* 0x000fec0000002000 */
[----:B------:R-:W-:Y:S05]  /*5f30*/  @P0 BRA `(.L_x_234) ;  /* 0x0000001400fc0947 */ /* 0x000fea0003800000 */
[----:B------:R-:W3:Y:S01]  /*5f40*/  LDL R8, [R1+0x48] ;  /* 0x0000480001087983 */ /* 0x000ee20000100800 */
[----:B------:R-:W4:Y:S01]  /*5f50*/  LDC.64 R62, c[0x0][0xc00] ;  /* 0x00030000ff3e7b82 */ /* 0x000f220000000a00 */
[----:B------:R-:W0:Y:S01]  /*5f60*/  S2R R3, SR_SWINHI ;  /* 0x0000000000037919 */ /* 0x000e220000002f00 */
[----:B------:R-:W-:Y:S01]  /*5f70*/  F2FP.F16.F32.PACK_AB R24, R21, R20 ;  /* 0x000000141518723e */ /* 0x000fe200000000ff */
[----:B------:R-:W-:Y:S01]  /*5f80*/  ULDC.64 UR4, c[0x0][0xc08] ;  /* 0x0003020000047ab9 */ /* 0x000fe20000000a00 */
[----:B------:R-:W4:Y:S01]  /*5f90*/  LDL.LU R70, [R1+0xc] ;  /* 0x00000c0001467983 */ /* 0x000f220000300800 */
[----:B------:R-:W-:Y:S02]  /*5fa0*/  F2FP.F16.F32.PACK_AB R25, R43, R42 ;  /* 0x0000002a2b19723e */ /* 0x000fe400000000ff */
[----:B------:R-:W-:Y:S01]  /*5fb0*/  F2FP.F16.F32.PACK_AB R26, R29, R28 ;  /* 0x0000001c1d1a723e */ /* 0x000fe200000000ff */
[----:B------:R-:W4:Y:S01]  /*5fc0*/  LDL R67, [R1+0x44] ;  /* 0x0000440001437983 */ /* 0x000f220000100800 */
[----:B------:R-:W-:-:S02]  /*5fd0*/  F2FP.F16.F32.PACK_AB R27, R45, R44 ;  /* 0x0000002c2d1b723e */ /* 0x000fc400000000ff */
[----:B------:R-:W-:Y:S01]  /*5fe0*/  SHF.L.U32 R65, R17, 0x2, RZ ;  /* 0x0000000211417819 */ /* 0x000fe200000006ff */
[----:B------:R-:W4:Y:S01]  /*5ff0*/  LDL R69, [R1+0x8] ;  /* 0x0000080001457983 */ /* 0x000f220000100800 */
[----:B------:R-:W-:Y:S02]  /*6000*/  MOV R56, R0 ;  /* 0x0000000000387202 */ /* 0x000fe40000000f00 */
[----:B0-----:R-:W-:Y:S01]  /*6010*/  MOV R57, R3 ;  /* 0x0000000300397202 */ /* 0x001fe20000000f00 */
[----:B------:R-:W-:Y:S02]  /*6020*/  BAR.SYNC.DEFER_BLOCKING 0x1, 0x180 ;  /* 0x0046000000007b1d */ /* 0x000fe40000010000 */
[----:B---3--:R-:W-:-:S03]  /*6030*/  IMAD.WIDE R8, R8, 0x2, R56 ;  /* 0x0000000208087825 */ /* 0x008fc600078e0238 */
[----:B------:R-:W-:-:S04]  /*6040*/  LOP3.LUT R3, R8, 0x380, RZ, 0xc0, !PT ;  /* 0x0000038008037812 */ /* 0x000fc800078ec0ff */
[----:B------:R-:W-:Y:S02]  /*6050*/  SHF.R.U64 R3, R3, 0x3, RZ ;  /* 0x0000000303037819 */ /* 0x000fe400000012ff */
[C---:B------:R-:W-:Y:S02]  /*6060*/  IADD3 R10, P0, R8.reuse, 0x60, RZ ;  /* 0x00000060080a7810 */ /* 0x040fe40007f1e0ff */
[C---:B------:R-:W-:Y:S02]  /*6070*/  IADD3 R61, P1, R8.reuse, 0x40, RZ ;  /* 0x00000040083d7810 */ /* 0x040fe40007f3e0ff */
[----:B------:R-:W-:Y:S02]  /*6080*/  IADD3 R14, P2, R8, 0x20, RZ ;  /* 0x00000020080e7810 */ /* 0x000fe40007f5e0ff */
[----:B------:R-:W-:Y:S01]  /*6090*/  LOP3.LUT R8, R3, R8, RZ, 0x3c, !PT ;  /* 0x0000000803087212 */ /* 0x000fe200078e3cff */
[--C-:B------:R-:W-:Y:S02]  /*60a0*/  IMAD.X R11, RZ, RZ, R9.reuse, P0 ;  /* 0x000000ffff0b7224 */ /* 0x100fe400000e0609 */
[--C-:B------:R-:W-:Y:S01]  /*60b0*/  IMAD.X R13, RZ, RZ, R9.reuse, P1 ;  /* 0x000000ffff0d7224 */ /* 0x100fe200008e0609 */
[----:B--2---:R-:W-:Y:S01]  /*60c0*/  MOV R4, R8 ;  /* 0x0000000800047202 */ /* 0x004fe20000000f00 */
[----:B------:R-:W-:Y:S01]  /*60d0*/  IMAD.X R15, RZ, RZ, R9, P2 ;  /* 0x000000ffff0f7224 */ /* 0x000fe200010e0609 */
[----:B------:R-:W-:-:S02]  /*60e0*/  LOP3.LUT R9, R10, 0x380, RZ, 0xc0, !PT ;  /* 0x000003800a097812 */ /* 0x000fc400078ec0ff */
[----:B------:R-:W-:Y:S02]  /*60f0*/  LOP3.LUT R8, R61, 0x380, RZ, 0xc0, !PT ;  /* 0x000003803d087812 */ /* 0x000fe400078ec0ff */
[----:B------:R-:W-:Y:S02]  /*6100*/  LOP3.LUT R3, R14, 0x380, RZ, 0xc0, !PT ;  /* 0x000003800e037812 */ /* 0x000fe400078ec0ff */
[----:B------:R-:W-:Y:S02]  /*6110*/  SHF.R.U64 R9, R9, 0x3, RZ ;  /* 0x0000000309097819 */ /* 0x000fe400000012ff */
[----:B------:R-:W-:Y:S02]  /*6120*/  SHF.R.U64 R8, R8, 0x3, RZ ;  /* 0x0000000308087819 */ /* 0x000fe400000012ff */
[----:B------:R-:W-:Y:S02]  /*6130*/  SHF.R.U64 R3, R3, 0x3, RZ ;  /* 0x0000000303037819 */ /* 0x000fe400000012ff */
[----:B------:R-:W-:-:S02]  /*6140*/  LOP3.LUT R10, R9, R10, RZ, 0x3c, !PT ;  /* 0x0000000a090a7212 */ /* 0x000fc400078e3cff */
[----:B------:R-:W-:Y:S02]  /*6150*/  LOP3.LUT R12, R8, R61, RZ, 0x3c, !PT ;  /* 0x0000003d080c7212 */ /* 0x000fe400078e3cff */
[----:B------:R-:W-:Y:S02]  /*6160*/  LOP3.LUT R14, R3, R14, RZ, 0x3c, !PT ;  /* 0x0000000e030e7212 */ /* 0x000fe400078e3cff */
[----:B------:R-:W-:Y:S01]  /*6170*/  MOV R3, R10 ;  /* 0x0000000a00037202 */ /* 0x000fe20000000f00 */
[----:B------:R0:W-:Y:S01]  /*6180*/  STSM.16.M88.4 [R4], R24 ;  /* 0x0000001804007844 */ /* 0x0001e20000000200 */
[----:B------:R-:W-:Y:S02]  /*6190*/  MOV R66, R12 ;  /* 0x0000000c00427202 */ /* 0x000fe40000000f00 */
[----:B------:R-:W-:Y:S02]  /*61a0*/  MOV R16, R14 ;  /* 0x0000000e00107202 */ /* 0x000fe40000000f00 */
        /* <DEDUP_REMOVED lines=8> */
[----:B0-----:R-:W-:Y:S02]  /*6230*/  F2FP.F16.F32.PACK_AB R24, R39, R38 ;  /* 0x000000262718723e */ /* 0x001fe400000000ff */
[----:B------:R-:W-:Y:S02]  /*6240*/  F2FP.F16.F32.PACK_AB R25, R55, R54 ;  /* 0x000000363719723e */ /* 0x000fe400000000ff */
[----:B------:R-:W-:Y:S02]  /*6250*/  F2FP.F16.F32.PACK_AB R26, R41, R40 ;  /* 0x00000028291a723e */ /* 0x000fe400000000ff */
[----:B------:R-:W-:Y:S01]  /*6260*/  F2FP.F16.F32.PACK_AB R27, R119, R118 ;  /* 0x00000076771b723e */ /* 0x000fe200000000ff */
[----:B------:R0:W-:Y:S04]  /*6270*/  STSM.16.M88.4 [R16], R8 ;  /* 0x0000000810007844 */ /* 0x0001e80000000200 */
[----:B------:R-:W-:Y:S04]  /*6280*/  STSM.16.M88.4 [R66], R12 ;  /* 0x0000000c42007844 */ /* 0x000fe80000000200 */
[----:B------:R2:W-:Y:S01]  /*6290*/  STSM.16.M88.4 [R3], R24 ;  /* 0x0000001803007844 */ /* 0x0005e20000000200 */
[----:B----4-:R-:W-:-:S04]  /*62a0*/  ISETP.NE.U32.AND P0, PT, R62, RZ, PT ;  /* 0x000000ff3e00720c */ /* 0x010fc80003f05070 */
[----:B------:R-:W-:Y:S02]  /*62b0*/  ISETP.NE.AND.EX P0, PT, R63, RZ, PT, P0 ;  /* 0x000000ff3f00720c */ /* 0x000fe40003f05300 */
[----:B------:R-:W-:Y:S01]  /*62c0*/  SHF.L.U64.HI R68, R17, 0x2, R70 ;  /* 0x0000000211447819 */ /* 0x000fe20000010246 */
[----:B------:R-:W-:Y:S01]  /*62d0*/  BAR.SYNC.DEFER_BLOCKING 0x1, 0x180 ;  /* 0x0046000000007b1d */ /* 0x000fe20000010000 */
[----:B------:R-:W-:Y:S01]  /*62e0*/  IADD3 R60, P1, R65, R62, RZ ;  /* 0x0000003e413c7210 */ /* 0x000fe20007f3e0ff */
[----:B------:R-:W-:-:S04]  /*62f0*/  IMAD.MOV.U32 R4, RZ, RZ, RZ ;  /* 0x000000ffff047224 */ /* 0x000fc800078e00ff */
[----:B------:R-:W-:Y:S02]  /*6300*/  IMAD.X R61, R68, 0x1, R63, P1 ;  /* 0x00000001443d7824 */ /* 0x000fe400008e063f */
[----:B0-----:R-:W0:Y:S08]  /*6310*/  LDC R8, c[0x0][0xad4] ;  /* 0x0002b500ff087b82 */ /* 0x001e300000000800 */
[----:B--2---:R-:W2:Y:S01]  /*6320*/  LDC R3, c[0x0][0xbe8] ;  /* 0x0002fa00ff037b82 */ /* 0x004ea20000000800 */
[----:B------:R-:W3:Y:S01]  /*6330*/  @P0 LDG.E R4, desc[UR36][R60.64] ;  /* 0x000000243c040981 */ /* 0x000ee2000c1e1900 */
[----:B------:R-:W-:-:S04]  /*6340*/  ISETP.NE.U32.AND P1, PT, RZ, UR4, PT ;  /* 0x00000004ff007c0c */ /* 0x000fc8000bf25070 */
[----:B------:R-:W-:Y:S01]  /*6350*/  ISETP.NE.AND.EX P1, PT, RZ, UR5, PT, P1 ;  /* 0x00000005ff007c0c */ /* 0x000fe2000bf25310 */
[----:B------:R-:W-:-:S12]  /*6360*/  IMAD.MOV.U32 R26, RZ, RZ, 0x9b8 ;  /* 0x000009b8ff1a7424 */ /* 0x000fd800078e00ff */
[----:B------:R-:W-:-:S04]  /*6370*/  @P1 IADD3 R64, P2, R65, UR4, RZ ;  /* 0x0000000441401c10 */ /* 0x000fc8000ff5e0ff */
[----:B------:R-:W-:Y:S02]  /*6380*/  @P1 IADD3.X R65, R68, UR5, RZ, P2, !PT ;  /* 0x0000000544411c10 */ /* 0x000fe400097fe4ff */
[----:B------:R-:W-:-:S04]  /*6390*/  ISETP.NE.AND P2, PT, R19, RZ, PT ;  /* 0x000000ff1300720c */ /* 0x000fc80003f45270 */
[----:B0-----:R-:W-:-:S04]  /*63a0*/  SEL R8, R19, R8, P2 ;  /* 0x0000000813087207 */ /* 0x001fc80001000000 */
[----:B------:R-:W-:Y:S02]  /*63b0*/  ISETP.GT.AND P3, PT, R8, 0x1, PT ;  /* 0x000000010800780c */ /* 0x000fe40003f64270 */
[----:B--2---:R-:W-:Y:S01]  /*63c0*/  ISETP.NE.AND P4, PT, R3, 0x1, PT ;  /* 0x000000010300780c */ /* 0x004fe20003f85270 */
[----:B------:R-:W-:Y:S01]  /*63d0*/  ULDC UR4, c[0x0][0xa88] ;  /* 0x0002a20000047ab9 */ /* 0x000fe20000000800 */
[----:B------:R-:W-:Y:S01]  /*63e0*/  SEL R26, R26, 0x978, P3 ;  /* 0x000009781a1a7807 */ /* 0x000fe20001800000 */
[----:B------:R-:W0:Y:S08]  /*63f0*/  LDC.64 R8, c[0x0][0xba8] ;  /* 0x0002ea00ff087b82 */ /* 0x000e300000000a00 */
[----:B------:R-:W2:Y:S01]  /*6400*/  LDC.64 R14, c[0x0][R26+0x220] ;  /* 0x000088001a0e7b82 */ /* 0x000ea20000000a00 */
[----:B------:R-:W-:Y:S01]  /*6410*/  IMAD.U32 R16, RZ, RZ, UR4 ;  /* 0x00000004ff107e24 */ /* 0x000fe2000f8e00ff */
[----:B------:R-:W-:-:S05]  /*6420*/  ISETP.NE.U32.AND P2, PT, R62, RZ, PT ;  /* 0x000000ff3e00720c */ /* 0x000fca0003f45070 */
[----:B------:R4:W5:Y:S01]  /*6430*/  @P1 LDG.E R16, desc[UR36][R64.64] ;  /* 0x0000002440101981 */ /* 0x000962000c1e1900 */
[----:B------:R-:W1:Y:S01]  /*6440*/  LDC.64 R12, c[0x0][R26+0x218] ;  /* 0x000086001a0c7b82 */ /* 0x000e620000000a00 */
[----:B------:R-:W-:-:S07]  /*6450*/  ISETP.NE.AND.EX P2, PT, R63, RZ, PT, P2 ;  /* 0x000000ff3f00720c */ /* 0x000fce0003f45320 */
[----:B------:R-:W3:Y:S01]  /*6460*/  @P4 LDC R62, c[0x0][0xbec] ;  /* 0x0002fb00ff3e4b82 */ /* 0x000ee20000000800 */
[----:B------:R-:W-:-:S07]  /*6470*/  SEL R17, R17, RZ, !P2 ;  /* 0x000000ff11117207 */ /* 0x000fce0005000000 */
[----:B----4-:R-:W4:Y:S01]  /*6480*/  @P4 LDC R65, c[0x0][0xbf0] ;  /* 0x0002fc00ff414b82 */ /* 0x010f220000000800 */
[----:B------:R-:W-:Y:S01]  /*6490*/  SEL R19, R70, RZ, !P2 ;  /* 0x000000ff46137207 */ /* 0x000fe20005000000 */
[----:B--2---:R-:W-:-:S06]  /*64a0*/  IMAD R15, R15, R17, RZ ;  /* 0x000000110f0f7224 */ /* 0x004fcc00078e02ff */
[----:B------:R-:W2:Y:S01]  /*64b0*/  LDC.64 R10, c[0x0][R26+0x228] ;  /* 0x00008a001a0a7b82 */ /* 0x000ea20000000a00 */
[----:B------:R-:W-:Y:S02]  /*64c0*/  IMAD R63, R14, R19, R15 ;  /* 0x000000130e3f7224 */ /* 0x000fe400078e020f */
[----:B-1----:R-:W-:-:S04]  /*64d0*/  IMAD.WIDE.U32 R24, R12, R18, RZ ;  /* 0x000000120c187225 */ /* 0x002fc800078e00ff */
[----:B------:R-:W-:-:S04]  /*64e0*/  IMAD.WIDE.U32 R14, R14, R17, RZ ;  /* 0x000000110e0e7225 */ /* 0x000fc800078e00ff */
[----:B------:R-:W-:Y:S01]  /*64f0*/  IMAD R67, R23, 0xc0, R67 ;  /* 0x000000c017437824 */ /* 0x000fe200078e0243 */
[----:B------:R-:W-:Y:S01]  /*6500*/  SEL R27, R69, RZ, P3 ;  /* 0x000000ff451b7207 */ /* 0x000fe20001800000 */
[----:B------:R-:W-:Y:S01]  /*6510*/  IMAD R19, R13, R18, RZ ;  /* 0x000000120d137224 */ /* 0x000fe200078e02ff */
[----:B0-----:R-:W0:Y:S01]  /*6520*/  @!P3 LDC R8, c[0x0][0xb50] ;  /* 0x0002d400ff08bb82 */ /* 0x001e220000000800 */
[----:B------:R-:W-:-:S07]  /*6530*/  IMAD.IADD R63, R15, 0x1, R63 ;  /* 0x000000010f3f7824 */ /* 0x000fce00078e023f */
[----:B------:R1:W0:Y:S01]  /*6540*/  LDC.64 R12, c[0x0][R26+0x210] ;  /* 0x000084001a0c7b82 */ /* 0x0002220000000a00 */
[----:B------:R-:W-:Y:S02]  /*6550*/  IMAD.MOV.U32 R15, RZ, RZ, R67 ;  /* 0x000000ffff0f7224 */ /* 0x000fe400078e0043 */
[----:B------:R-:W-:Y:S02]  /*6560*/  IMAD.IADD R64, R25, 0x1, R19 ;  /* 0x0000000119407824 */ /* 0x000fe400078e0213 */
[-C--:B--2---:R-:W-:Y:S02]  /*6570*/  IMAD R25, R11, R27.reuse, RZ ;  /* 0x0000001b0b197224 */ /* 0x084fe400078e02ff */
[----:B------:R-:W-:Y:S01]  /*6580*/  IMAD.WIDE.U32 R10, R10, R27, RZ ;  /* 0x0000001b0a0a7225 */ /* 0x000fe200078e00ff */
[----:B------:R-:W2:Y:S03]  /*6590*/  @!P3 LDC R9, c[0x0][0xb54] ;  /* 0x0002d500ff09bb82 */ /* 0x000ea60000000800 */
[----:B------:R-:W-:Y:S01]  /*65a0*/  IMAD.IADD R25, R11, 0x1, R25 ;  /* 0x000000010b197824 */ /* 0x000fe200078e0219 */
[--C-:B---3--:R-:W-:Y:S01]  /*65b0*/  IADD3 R24, P2, P5, R14, R24, R4.reuse ;  /* 0x000000180e187210 */ /* 0x108fe20007d5e004 */
[----:B------:R-:W-:Y:S01]  /*65c0*/  @P4 IMAD.HI.U32 R14, R67, R62, RZ ;  /* 0x0000003e430e4227 */ /* 0x000fe200078e00ff */
[----:B------:R-:W-:-:S04]  /*65d0*/  SHF.R.S32.HI R19, RZ, 0x1f, R4 ;  /* 0x0000001fff137819 */ /* 0x000fc80000011404 */
[----:B----4-:R-:W-:Y:S02]  /*65e0*/  @P4 SHF.R.U32.HI R15, RZ, R65, R14 ;  /* 0x00000041ff0f4219 */ /* 0x010fe4000001160e */
[----:B------:R-:W-:-:S03]  /*65f0*/  IADD3.X R14, R63, R64, R19, P2, P5 ;  /* 0x000000403f0e7210 */ /* 0x000fc600017ea413 */
[--C-:B-1----:R-:W-:Y:S01]  /*6600*/  IMAD.MOV R26, RZ, RZ, -R15.reuse ;  /* 0x000000ffff1a7224 */ /* 0x102fe200078e0a0f */
[----:B------:R-:W-:Y:S02]  /*6610*/  IADD3 R10, P2, P5, R15, R24, R10 ;  /* 0x000000180f0a7210 */ /* 0x000fe40007d5e00a */
[----:B------:R-:W-:Y:S01]  /*6620*/  SHF.R.S32.HI R11, RZ, 0x1f, R15 ;  /* 0x0000001fff0b7819 */ /* 0x000fe2000001140f */
[----:B------:R-:W-:-:S03]  /*6630*/  IMAD R15, R3, R26, R67 ;  /* 0x0000001a030f7224 */ /* 0x000fc600078e0243 */
[----:B------:R-:W-:Y:S01]  /*6640*/  IADD3.X R11, R11, R14, R25, P2, P5 ;  /* 0x0000000e0b0b7210 */ /* 0x000fe200017ea419 */
[----:B0-----:R-:W-:Y:S01]  /*6650*/  IMAD R13, R13, R15, RZ ;  /* 0x0000000f0d0d7224 */ /* 0x001fe200078e02ff */
[----:B------:R-:W-:-:S05]  /*6660*/  SHF.R.S32.HI R25, RZ, 0x1f, R15 ;  /* 0x0000001fff197819 */ /* 0x000fca000001140f */
[C---:B------:R-:W-:Y:S02]  /*6670*/  IMAD R25, R12.reuse, R25, R13 ;  /* 0x000000190c197224 */ /* 0x040fe400078e020d */
[----:B------:R-:W-:-:S04]  /*6680*/  IMAD.WIDE.U32 R12, R12, R15, R10 ;  /* 0x0000000f0c0c7225 */ /* 0x000fc800078e000a */
[----:B------:R-:W-:Y:S01]  /*6690*/  IMAD.IADD R10, R13, 0x1, R25 ;  /* 0x000000010d0a7824 */ /* 0x000fe200078e0219 */
[----:B------:R-:W-:-:S04]  /*66a0*/  LEA R14, P2, R12, R8, 0x2 ;  /* 0x000000080c0e7211 */ /* 0x000fc800078410ff */
[----:B--2---:R-:W-:Y:S01]  /*66b0*/  LEA.HI.X R12, R12, R9, R10, 0x2, P2 ;  /* 0x000000090c0c7211 */ /* 0x004fe200010f140a */
[----:B------:R-:W-:Y:S08]  /*66c0*/  @P1 BRA `(.L_x_235) ;  /* 0x0000000000101947 */ /* 0x000ff00003800000 */
[----:B------:R-:W-:Y:S05]  /*66d0*/  @!P0 BRA `(.L_x_235) ;  /* 0x00000000000c8947 */ /* 0x000fea0003800000 */
[----:B------:R-:W2:Y:S04]  /*66e0*/  LDG.E R9, desc[UR36][R60.64] ;  /* 0x000000243c097981 */ /* 0x000ea8000c1e1900 */
[----:B-----5:R-:W2:Y:S02]  /*66f0*/  LDG.E R16, desc[UR36][R60.64+0x4] ;  /* 0x000004243c107981 */ /* 0x020ea4000c1e1900 */
[----:B--2---:R-:W-:-:S07]  /*6700*/  IADD3 R16, -R9, R16, RZ ;  /* 0x0000001009107210 */ /* 0x004fce0007ffe1ff */
.L_x_235:
[----:B------:R-:W2:Y:S01]  /*6710*/  LDL R15, [R1+0x40] ;  /* 0x00004000010f7983 */ /* 0x000ea20000100800 */
[----:B------:R-:W0:Y:S03]  /*6720*/  S2R R8, SR_TID.X ;  /* 0x0000000000087919 */ /* 0x000e260000002100 */
[----:B------:R-:W-:Y:S04]  /*6730*/  SHFL.IDX PT, R9, R12, RZ, 0x1c1f ;  /* 0x001c1fff0c097589 */ /* 0x000fe800000e0000 */
[----:B------:R-:W-:Y:S04]  /*6740*/  SHFL.IDX PT, R10, R14, 0x1, 0x1c1f ;  /* 0x003c1f000e0a7f89 */ /* 0x000fe800000e0000 */
[----:B------:R-:W-:Y:S01]  /*6750*/  SHFL.IDX PT, R11, R12, 0x1, 0x1c1f ;  /* 0x003c1f000c0b7f89 */ /* 0x000fe200000e0000 */
[----:B0-----:R-:W-:-:S05]  /*6760*/  VIADD R24, R8, 0xffffff80 ;  /* 0xffffff8008187836 */ /* 0x001fca0000000000 */
[----:B------:R-:W-:-:S04]  /*6770*/  SHF.R.S32.HI R13, RZ, 0x1f, R24 ;  /* 0x0000001fff0d7819 */ /* 0x000fc80000011418 */
[----:B------:R-:W-:-:S04]  /*6780*/  LEA.HI R13, R13, R24, RZ, 0x7 ;  /* 0x000000180d0d7211 */ /* 0x000fc800078f38ff */
[----:B------:R-:W-:Y:S01]  /*6790*/  LOP3.LUT R13, R13, 0xffffff80, RZ, 0xc0, !PT ;  /* 0xffffff800d0d7812 */ /* 0x000fe200078ec0ff */
[----:B------:R-:W0:Y:S04]  /*67a0*/  SHFL.IDX PT, R8, R14, RZ, 0x1c1f ;  /* 0x001c1fff0e087589 */ /* 0x000e2800000e0000 */
[----:B------:R-:W-:Y:S02]  /*67b0*/  IMAD.IADD R13, R24, 0x1, -R13 ;  /* 0x00000001180d7824 */ /* 0x000fe400078e0a0d */
[----:B-----5:R-:W-:-:S03]  /*67c0*/  IMAD R16, R16, R3, RZ ;  /* 0x0000000310107224 */ /* 0x020fc600078e02ff */
[----:B------:R-:W-:Y:S01]  /*67d0*/  LOP3.LUT P0, RZ, R13, 0x3, RZ, 0xc0, !PT ;  /* 0x000000030dff7812 */ /* 0x000fe2000780c0ff */
[----:B--2---:R-:W-:-:S04]  /*67e0*/  IMAD R15, R23, 0xc0, R15 ;  /* 0x000000c0170f7824 */ /* 0x004fc800078e020f */
[C---:B------:R-:W-:Y:S01]  /*67f0*/  VIADD R13, R15.reuse, 0x8 ;  /* 0x000000080f0d7836 */ /* 0x040fe20000000000 */
[----:B------:R-:W-:-:S04]  /*6800*/  ISETP.GE.OR P1, PT, R15, R16, P0 ;  /* 0x000000100f00720c */ /* 0x000fc80000726670 */
[-C--:B------:R-:W-:Y:S02]  /*6810*/  ISETP.GE.OR P0, PT, R13, R16.reuse, P0 ;  /* 0x000000100d00720c */ /* 0x080fe40000706670 */
[----:B------:R-:W-:-:S07]  /*6820*/  ISETP.GE.AND P2, PT, R15, R16, PT ;  /* 0x000000100f00720c */ /* 0x000fce0003f46270 */
[----:B0-----:R0:W-:Y:S04]  /*6830*/  @!P1 ST.E desc[UR36][R8.64], R59 ;  /* 0x0000003b08009985 */ /* 0x0011e8000c101924 */
[----:B------:R0:W-:Y:S01]  /*6840*/  @!P0 ST.E desc[UR36][R10.64], R58 ;  /* 0x0000003a0a008985 */ /* 0x0001e2000c101924 */
[----:B------:R-:W-:Y:S01]  /*6850*/  ISETP.GE.AND P0, PT, R13, R16, PT ;  /* 0x000000100d00720c */ /* 0x000fe20003f06270 */
[----:B------:R-:W-:-:S12]  /*6860*/  @P3 BRA `(.L_x_236) ;  /* 0x0000000400b83947 */ /* 0x000fd80003800000 */
[----:B------:R-:W1:Y:S01]  /*6870*/  S2R R24, SR_TID.X ;  /* 0x0000000000187919 */ /* 0x000e620000002100 */
[----:B------:R-:W2:Y:S01]  /*6880*/  @P4 LDC R33, c[0x0][0xbec] ;  /* 0x0002fb00ff214b82 */ /* 0x000ea20000000800 */
[----:B------:R-:W-:-:S07]  /*6890*/  ULDC.64 UR4, c[0x0][0xaa0] ;  /* 0x0002a80000047ab9 */ /* 0x000fce0000000a00 */
[----:B------:R-:W3:Y:S01]  /*68a0*/  @P4 LDC R35, c[0x0][0xbf0] ;  /* 0x0002fc00ff234b82 */ /* 0x000ee20000000800 */
[----:B-1----:R-:W-:-:S05]  /*68b0*/  VIADD R24, R24, 0xffffff80 ;  /* 0xffffff8018187836 */ /* 0x002fca0000000000 */
[----:B------:R-:W-:-:S04]  /*68c0*/  SHF.R.S32.HI R60, RZ, 0x1f, R24 ;  /* 0x0000001fff3c7819 */ /* 0x000fc80000011418 */
[----:B------:R-:W-:-:S04]  /*68d0*/  LEA.HI R60, R60, R24, RZ, 0x3 ;  /* 0x000000183c3c7211 */ /* 0x000fc800078f18ff */
[----:B------:R-:W-:-:S05]  /*68e0*/  SHF.R.S32.HI R60, RZ, 0x3, R60 ;  /* 0x00000003ff3c7819 */ /* 0x000fca000001143c */
[----:B0-----:R-:W-:-:S04]  /*68f0*/  IMAD R9, R60, 0x40, R152 ;  /* 0x000000403c097824 */ /* 0x001fc800078e0298 */
[----:B------:R-:W-:-:S03]  /*6900*/  IMAD.WIDE R56, R9, 0x2, R56 ;  /* 0x0000000209387825 */ /* 0x000fc600078e0238 */
[C---:B------:R-:W-:Y:S02]  /*6910*/  IADD3 R25, P0, R56.reuse, 0x1800, RZ ;  /* 0x0000180038197810 */ /* 0x040fe40007f1e0ff */
[C---:B------:R-:W-:Y:S02]  /*6920*/  IADD3 R29, P1, R56.reuse, 0x3000, RZ ;  /* 0x00003000381d7810 */ /* 0x040fe40007f3e0ff */
[----:B------:R-:W-:Y:S02]  /*6930*/  LOP3.LUT R13, R56, 0x380, RZ, 0xc0, !PT ;  /* 0x00000380380d7812 */ /* 0x000fe400078ec0ff */
[----:B------:R-:W-:Y:S02]  /*6940*/  LOP3.LUT R24, R25, 0x380, RZ, 0xc0, !PT ;  /* 0x0000038019187812 */ /* 0x000fe400078ec0ff */
[----:B------:R-:W-:Y:S02]  /*6950*/  LOP3.LUT R28, R29, 0x380, RZ, 0xc0, !PT ;  /* 0x000003801d1c7812 */ /* 0x000fe400078ec0ff */
[----:B------:R-:W-:-:S02]  /*6960*/  SHF.R.U64 R13, R13, 0x3, RZ ;  /* 0x000000030d0d7819 */ /* 0x000fc400000012ff */
[----:B------:R-:W-:Y:S02]  /*6970*/  SHF.R.U64 R24, R24, 0x3, RZ ;  /* 0x0000000318187819 */ /* 0x000fe400000012ff */
[----:B------:R-:W-:Y:S02]  /*6980*/  SHF.R.U64 R28, R28, 0x3, RZ ;  /* 0x000000031c1c7819 */ /* 0x000fe400000012ff */
[----:B------:R-:W-:Y:S01]  /*6990*/  LOP3.LUT R12, R13, R56, RZ, 0x3c, !PT ;  /* 0x000000380d0c7212 */ /* 0x000fe200078e3cff */
[--C-:B------:R-:W-:Y:S01]  /*69a0*/  IMAD.MOV.U32 R13, RZ, RZ, R57.reuse ;  /* 0x000000ffff0d7224 */ /* 0x100fe200078e0039 */
[----:B------:R-:W-:Y:S01]  /*69b0*/  LOP3.LUT R24, R24, R25, RZ, 0x3c, !PT ;  /* 0x0000001918187212 */ /* 0x000fe200078e3cff */
[--C-:B------:R-:W-:Y:S01]  /*69c0*/  IMAD.X R25, RZ, RZ, R57.reuse, P0 ;  /* 0x000000ffff197224 */ /* 0x100fe200000e0639 */
[----:B------:R-:W-:Y:S01]  /*69d0*/  LOP3.LUT R28, R28, R29, RZ, 0x3c, !PT ;  /* 0x0000001d1c1c7212 */ /* 0x000fe200078e3cff */
[----:B------:R-:W-:Y:S02]  /*69e0*/  IMAD.X R29, RZ, RZ, R57, P1 ;  /* 0x000000ffff1d7224 */ /* 0x000fe400008e0639 */
[----:B------:R-:W4:Y:S04]  /*69f0*/  LD.E.128 R12, desc[UR36][R12.64] ;  /* 0x000000240c0c7980 */ /* 0x000f28000c101d00 */
[----:B------:R-:W4:Y:S04]  /*6a00*/  LD.E.128 R24, desc[UR36][R24.64] ;  /* 0x0000002418187980 */ /* 0x000f28000c101d00 */
[----:B------:R-:W4:Y:S01]  /*6a10*/  LD.E.128 R28, desc[UR36][R28.64] ;  /* 0x000000241c1c7980 */ /* 0x000f22000c101d00 */
[----:B------:R-:W-:Y:S01]  /*6a20*/  IMAD R19, R19, UR4, RZ ;  /* 0x0000000413137c24 */ /* 0x000fe2000f8e02ff */
[----:B------:R-:W-:Y:S01]  /*6a30*/  IADD3 R11, P0, R56, 0x4800, RZ ;  /* 0x00004800380b7810 */ /* 0x000fe20007f1e0ff */
[----:B------:R-:W-:-:S03]  /*6a40*/  IMAD.WIDE.U32 R20, R4, UR4, RZ ;  /* 0x0000000404147c25 */ /* 0x000fc6000f8e00ff */
[----:B------:R-:W-:Y:S01]  /*6a50*/  LOP3.LUT R8, R11, 0x380, RZ, 0xc0, !PT ;  /* 0x000003800b087812 */ /* 0x000fe200078ec0ff */
[----:B------:R-:W-:Y:S01]  /*6a60*/  IMAD R19, R4, UR5, R19 ;  /* 0x0000000504137c24 */ /* 0x000fe2000f8e0213 */
[----:B------:R-:W-:Y:S01]  /*6a70*/  ULDC.64 UR4, c[0x0][0xae8] ;  /* 0x0002ba0000047ab9 */ /* 0x000fe20000000a00 */
[----:B------:R-:W-:Y:S01]  /*6a80*/  IMAD R4, R22, 0x30, R60 ;  /* 0x0000003016047824 */ /* 0x000fe200078e023c */
[----:B------:R-:W-:Y:S01]  /*6a90*/  SHF.R.U64 R8, R8, 0x3, RZ ;  /* 0x0000000308087819 */ /* 0x000fe200000012ff */
[----:B------:R-:W-:Y:S02]  /*6aa0*/  IMAD.IADD R21, R21, 0x1, R19 ;  /* 0x0000000115157824 */ /* 0x000fe400078e0213 */
[----:B------:R-:W-:Y:S01]  /*6ab0*/  IMAD R32, R23, 0xc0, R4 ;  /* 0x000000c017207824 */ /* 0x000fe200078e0204 */
[----:B------:R-:W-:Y:S01]  /*6ac0*/  LOP3.LUT R8, R8, R11, RZ, 0x3c, !PT ;  /* 0x0000000b08087212 */ /* 0x000fe200078e3cff */
[----:B------:R-:W-:Y:S01]  /*6ad0*/  IMAD.WIDE.U32 R20, R18, UR4, R20 ;  /* 0x0000000412147c25 */ /* 0x000fe2000f8e0014 */
[----:B------:R-:W-:-:S03]  /*6ae0*/  SHF.R.S32.HI R19, RZ, 0x1f, R17 ;  /* 0x0000001fff137819 */ /* 0x000fc60000011411 */
[----:B--2---:R-:W-:Y:S01]  /*6af0*/  @P4 IMAD.HI.U32 R4, R32, R33, RZ ;  /* 0x0000002120044227 */ /* 0x004fe200078e00ff */
[----:B------:R-:W-:-:S03]  /*6b00*/  MOV R33, R32 ;  /* 0x0000002000217202 */ /* 0x000fc60000000f00 */
[----:B------:R-:W-:Y:S01]  /*6b10*/  IMAD R21, R18, UR5, R21 ;  /* 0x0000000512157c24 */ /* 0x000fe2000f8e0215 */
[----:B------:R-:W-:Y:S01]  /*6b20*/  ULDC.64 UR4, c[0x0][0xaf0] ;  /* 0x0002bc0000047ab9 */ /* 0x000fe20000000a00 */
[----:B---3--:R-:W-:Y:S01]  /*6b30*/  @P4 SHF.R.U32.HI R33, RZ, R35, R4 ;  /* 0x00000023ff214219 */ /* 0x008fe20000011604 */
[----:B------:R-:W-:Y:S02]  /*6b40*/  IMAD R18, R19, UR4, RZ ;  /* 0x0000000413127c24 */ /* 0x000fe4000f8e02ff */
[----:B------:R-:W-:Y:S01]  /*6b50*/  IMAD.X R9, RZ, RZ, R57, P0 ;  /* 0x000000ffff097224 */ /* 0x000fe200000e0639 */
[----:B------:R-:W-:Y:S01]  /*6b60*/  SHF.R.S32.HI R4, RZ, 0x1f, R33 ;  /* 0x0000001fff047819 */ /* 0x000fe20000011421 */
[C---:B------:R-:W-:Y:S02]  /*6b70*/  IMAD R35, R17.reuse, UR5, R18 ;  /* 0x0000000511237c24 */ /* 0x040fe4000f8e0212 */
[----:B------:R-:W-:Y:S01]  /*6b80*/  IMAD.WIDE.U32 R18, R17, UR4, R20 ;  /* 0x0000000411127c25 */ /* 0x000fe2000f8e0014 */
[----:B------:R-:W-:Y:S01]  /*6b90*/  ULDC.64 UR4, c[0x0][0xae0] ;  /* 0x0002b80000047ab9 */ /* 0x000fe20000000a00 */
[----:B------:R-:W5:Y:S02]  /*6ba0*/  LD.E.128 R8, desc[UR36][R8.64] ;  /* 0x0000002408087980 */ /* 0x000f64000c101d00 */
[----:B------:R-:W-:-:S02]  /*6bb0*/  IMAD.MOV R20, RZ, RZ, -R33 ;  /* 0x000000ffff147224 */ /* 0x000fc400078e0a21 */
[----:B------:R-:W-:Y:S01]  /*6bc0*/  IMAD R4, R4, UR4, RZ ;  /* 0x0000000404047c24 */ /* 0x000fe2000f8e02ff */
[----:B------:R-:W-:Y:S01]  /*6bd0*/  @!PT LDS RZ, [RZ] ;  /* 0x00000000fffff984 */ /* 0x000fe20000000800 */
[----:B------:R-:W-:Y:S01]  /*6be0*/  @!PT LDS RZ, [RZ] ;  /* 0x00000000fffff984 */ /* 0x000fe20000000800 */
[----:B------:R-:W-:Y:S01]  /*6bf0*/  @!PT LDS RZ, [RZ] ;  /* 0x00000000fffff984 */ /* 0x000fe20000000800 */
[----:B------:R-:W-:Y:S01]  /*6c00*/  @!PT LDS RZ, [RZ] ;  /* 0x00000000fffff984 */ /* 0x000fe20000000800 */
[----:B------:R0:W-:Y:S06]  /*6c10*/  MEMBAR.ALL.CTA ;  /* 0x0000000000007992 */ /* 0x0001ec0000008000 */
[----:B0-----:R-:W0:Y:S01]  /*6c20*/  FENCE.VIEW.ASYNC.S ;  /* 0x00000000000073c6 */ /* 0x001e220000000000 */
[----:B------:R-:W-:Y:S02]  /*6c30*/  IMAD R3, R3, R20, R32 ;  /* 0x0000001403037224 */ /* 0x000fe400078e0220 */
[----:B------:R-:W-:-:S02]  /*6c40*/  IMAD.IADD R19, R19, 0x1, R35 ;  /* 0x0000000113137824 */ /* 0x000fc400078e0223 */
[C---:B------:R-:W-:Y:S01]  /*6c50*/  IMAD R17, R33.reuse, UR5, R4 ;  /* 0x0000000521117c24 */ /* 0x040fe2000f8e0204 */
[----:B------:R-:W-:Y:S01]  /*6c60*/  SHF.R.S32.HI R4, RZ, 0x1f, R3 ;  /* 0x0000001fff047819 */ /* 0x000fe20000011403 */
[----:B------:R-:W-:Y:S01]  /*6c70*/  IMAD.WIDE.U32 R18, R33, UR4, R18 ;  /* 0x0000000421127c25 */ /* 0x000fe2000f8e0012 */
[----:B------:R-:W-:-:S03]  /*6c80*/  ULDC.64 UR4, c[0x0][0xad8] ;  /* 0x0002b60000047ab9 */ /* 0x000fc60000000a00 */
[----:B------:R-:W-:Y:S02]  /*6c90*/  IMAD.IADD R19, R19, 0x1, R17 ;  /* 0x0000000113137824 */ /* 0x000fe400078e0211 */
[----:B------:R-:W-:Y:S02]  /*6ca0*/  IMAD R4, R4, UR4, RZ ;  /* 0x0000000404047c24 */ /* 0x000fe4000f8e02ff */
[----:B------:R-:W-:-:S04]  /*6cb0*/  IMAD.WIDE.U32 R18, R3, UR4, R18 ;  /* 0x0000000403127c25 */ /* 0x000fc8000f8e0012 */
[----:B------:R-:W-:Y:S01]  /*6cc0*/  IMAD R17, R3, UR5, R4 ;  /* 0x0000000503117c24 */ /* 0x000fe2000f8e0204 */
[----:B------:R-:W-:Y:S01]  /*6cd0*/  ULDC.64 UR4, c[0x0][0xa80] ;  /* 0x0002a00000047ab9 */ /* 0x000fe20000000a00 */
[----:B------:R-:W-:Y:S01]  /*6ce0*/  IMAD R23, R23, 0xc0, R60 ;  /* 0x000000c017177824 */ /* 0x000fe200078e023c */
[C---:B------:R-:W-:Y:S01]  /*6cf0*/  LEA R4, P0, R18.reuse, UR4, 0x1 ;  /* 0x0000000412047c11 */ /* 0x040fe2000f8008ff */
[----:B------:R-:W-:Y:S01]  /*6d00*/  IMAD.IADD R3, R19, 0x1, R17 ;  /* 0x0000000113037824 */ /* 0x000fe200078e0211 */
[----:B------:R-:W-:Y:S01]  /*6d10*/  ULDC UR4, c[0x0][0xac8] ;  /* 0x0002b20000047ab9 */ /* 0x000fe20000000800 */
[C---:B------:R-:W-:Y:S01]  /*6d20*/  VIADD R17, R23.reuse, 0x60 ;  /* 0x0000006017117836 */ /* 0x040fe20000000000 */
[----:B------:R-:W-:Y:S01]  /*6d30*/  SHF.R.S32.HI R60, RZ, 0x1f, R152 ;  /* 0x0000001fff3c7819 */ /* 0x000fe20000011498 */
[----:B0-----:R-:W0:Y:S01]  /*6d40*/  SHFL.IDX PT, R21, R4, RZ, 0x181f ;  /* 0x00181fff04157589 */ /* 0x001e2200000e0000 */
[----:B------:R-:W-:Y:S01]  /*6d50*/  LEA.HI.X R34, R18, UR5, R3, 0x1, P0 ;  /* 0x0000000512227c11 */ /* 0x000fe200080f0c03 */
[----:B------:R-:W-:Y:S01]  /*6d60*/  VIADD R3, R23, 0x30 ;  /* 0x0000003017037836 */ /* 0x000fe20000000000 */
[----:B------:R-:W-:Y:S01]  /*6d70*/  ISETP.GE.AND P0, PT, R152, UR4, PT ;  /* 0x0000000498007c0c */ /* 0x000fe2000bf06270 */
[----:B------:R-:W1:Y:S01]  /*6d80*/  SHFL.IDX PT, R35, R4, 0x1, 0x181f ;  /* 0x00381f0004237f89 */ /* 0x000e6200000e0000 */
[----:B------:R-:W-:-:S02]  /*6d90*/  VIADD R0, R0, 0x16820 ;  /* 0x0001682000007836 */ /* 0x000fc40000000000 */
[-C--:B------:R-:W-:Y:S01]  /*6da0*/  ISETP.GE.OR P1, PT, R23, R16.reuse, P0 ;  /* 0x000000101700720c */ /* 0x080fe20000726670 */
[----:B------:R-:W2:Y:S01]  /*6db0*/  SHFL.IDX PT, R39, R4, 0x2, 0x181f ;  /* 0x00581f0004277f89 */ /* 0x000ea200000e0000 */
[-C--:B------:R-:W-:Y:S01]  /*6dc0*/  ISETP.GE.OR P2, PT, R3, R16.reuse, P0 ;  /* 0x000000100300720c */ /* 0x080fe20000746670 */
[----:B------:R-:W-:Y:S01]  /*6dd0*/  VIADD R3, R23, 0x90 ;  /* 0x0000009017037836 */ /* 0x000fe20000000000 */
[-C--:B------:R-:W-:Y:S01]  /*6de0*/  ISETP.GE.OR P3, PT, R17, R16.reuse, P0 ;  /* 0x000000101100720c */ /* 0x080fe20000766670 */
[----:B------:R-:W3:Y:S01]  /*6df0*/  SHFL.IDX PT, R19, R34, RZ, 0x181f ;  /* 0x00181fff22137589 */ /* 0x000ee200000e0000 */
[----:B------:R-:W-:Y:S02]  /*6e00*/  PRMT R0, RZ, 0x654, R0 ;  /* 0x00000654ff007816 */ /* 0x000fe40000000000 */
[----:B------:R-:W-:Y:S01]  /*6e10*/  ISETP.GE.OR P0, PT, R3, R16, P0 ;  /* 0x000000100300720c */ /* 0x000fe20000706670 */
[----:B------:R-:W3:Y:S01]  /*6e20*/  SHFL.IDX PT, R33, R34, 0x1, 0x181f ;  /* 0x00381f0022217f89 */ /* 0x000ee200000e0000 */
[----:B------:R1:W-:Y:S03]  /*6e30*/  SYNCS.ARRIVE.TRANS64.RED.A1T0 RZ, [R0+URZ], RZ ;  /* 0x000000ff00ff79a7 */ /* 0x0003e6000810043f */
[----:B------:R-:W3:Y:S01]  /*6e40*/  SHFL.IDX PT, R37, R34, 0x2, 0x181f ;  /* 0x00581f0022257f89 */ /* 0x000ee200000e0000 */
[----:B0-----:R-:W-:-:S03]  /*6e50*/  @!P1 LEA R18, P4, R152, R21, 0x1 ;  /* 0x0000001598129211 */ /* 0x001fc600078808ff */
[----:B------:R0:W0:Y:S01]  /*6e60*/  SHFL.IDX PT, R17, R34, 0x3, 0x181f ;  /* 0x00781f0022117f89 */ /* 0x00002200000e0000 */
[----:B-1----:R-:W-:-:S03]  /*6e70*/  @!P2 LEA R20, P5, R152, R35, 0x1 ;  /* 0x000000239814a211 */ /* 0x002fc600078a08ff */
[----:B------:R1:W0:Y:S01]  /*6e80*/  SHFL.IDX PT, R35, R4, 0x3, 0x181f ;  /* 0x00781f0004237f89 */ /* 0x00022200000e0000 */
[C---:B--2---:R-:W-:Y:S02]  /*6e90*/  @!P3 LEA R32, P6, R152.reuse, R39, 0x1 ;  /* 0x000000279820b211 */ /* 0x044fe400078c08ff */
[C-C-:B---3--:R-:W-:Y:S02]  /*6ea0*/  @!P1 LEA.HI.X R19, R152.reuse, R19, R60.reuse, 0x1, P4 ;  /* 0x0000001398139211 */ /* 0x148fe400020f0c3c */
[C-C-:B------:R-:W-:Y:S02]  /*6eb0*/  @!P2 LEA.HI.X R21, R152.reuse, R33, R60.reuse, 0x1, P5 ;  /* 0x000000219815a211 */ /* 0x140fe400028f0c3c */
[----:B------:R-:W-:Y:S01]  /*6ec0*/  @!P3 LEA.HI.X R33, R152, R37, R60, 0x1, P6 ;  /* 0x000000259821b211 */ /* 0x000fe200030f0c3c */
[----:B----4-:R1:W-:Y:S04]  /*6ed0*/  @!P1 ST.E.128 desc[UR36][R18.64], R12 ;  /* 0x0000000c12009985 */ /* 0x0103e8000c101d24 */
[----:B------:R1:W-:Y:S04]  /*6ee0*/  @!P2 ST.E.128 desc[UR36][R20.64], R24 ;  /* 0x000000181400a985 */ /* 0x0003e8000c101d24 */
[----:B------:R1:W-:Y:S01]  /*6ef0*/  @!P3 ST.E.128 desc[UR36][R32.64], R28 ;  /* 0x0000001c2000b985 */ /* 0x0003e2000c101d24 */
[----:B0-----:R-:W-:Y:S05]  /*6f00*/  @P0 BRA `(.L_x_237) ;  /* 0x0000001000800947 */ /* 0x001fea0003800000 */
[----:B-1----:R-:W-:-:S04]  /*6f10*/  LEA R12, P0, R152, R35, 0x1 ;  /* 0x00000023980c7211 */ /* 0x002fc800078008ff */
[----:B------:R-:W-:-:S05]  /*6f20*/  LEA.HI.X R13, R152, R17, R60, 0x1, P0 ;  /* 0x00000011980d7211 */ /* 0x000fca00000f0c3c */
[----:B-----5:R0:W-:Y:S01]  /*6f30*/  ST.E.128 desc[UR36][R12.64], R8 ;  /* 0x000000080c007985 */ /* 0x0201e2000c101d24 */
[----:B------:R-:W-:Y:S05]  /*6f40*/  BRA `(.L_x_237) ;  /* 0x0000001000707947 */ /* 0x000fea0003800000 */
.L_x_236:
[----:B------:R1:W5:Y:S01]  /*6f50*/  LDL R60, [R1+0x10] ;  /* 0x00001000013c7983 */ /* 0x0003620000100800 */
[----:B0-----:R-:W0:Y:S01]  /*6f60*/  @P4 LDC R10, c[0x0][0xbec] ;  /* 0x0002fb00ff0a4b82 */ /* 0x001e220000000800 */
[----:B------:R-:W-:Y:S01]  /*6f70*/  ULDC.64 UR4, c[0x0][0xb08] ;  /* 0x0002c20000047ab9 */ /* 0x000fe20000000a00 */
[----:B------:R-:W-:Y:S01]  /*6f80*/  IMAD.MOV.U32 R11, RZ, RZ, R67 ;  /* 0x000000ffff0b7224 */ /* 0x000fe200078e0043 */
[----:B------:R1:W5:Y:S01]  /*6f90*/  LDL R59, [R1+0x38] ;  /* 0x00003800013b7983 */ /* 0x0003620000100800 */
[----:B------:R-:W-:Y:S01]  /*6fa0*/  IMAD R19, R19, UR4, RZ ;  /* 0x0000000413137c24 */ /* 0x000fe2000f8e02ff */
[----:B------:R-:W-:Y:S01]  /*6fb0*/  ULDC.64 UR6, c[0x0][0xb30] ;  /* 0x0002cc0000067ab9 */ /* 0x000fe20000000a00 */
[C---:B------:R-:W-:Y:S01]  /*6fc0*/  IMAD.WIDE.U32 R8, R4.reuse, UR4, RZ ;  /* 0x0000000404087c25 */ /* 0x040fe2000f8e00ff */
[----:B------:R1:W5:Y:S01]  /*6fd0*/  LDL R58, [R1+0x4] ;  /* 0x00000400013a7983 */ /* 0x0003620000100800 */
[----:B------:R-:W2:Y:S02]  /*6fe0*/  @P4 LDC R15, c[0x0][0xbf0] ;  /* 0x0002fc00ff0f4b82 */ /* 0x000ea40000000800 */
[----:B------:R-:W-:Y:S01]  /*6ff0*/  IMAD R19, R4, UR5, R19 ;  /* 0x0000000504137c24 */ /* 0x000fe2000f8e0213 */
[----:B------:R1:W5:Y:S01]  /*7000*/  LDL R57, [R1+0x34] ;  /* 0x0000340001397983 */ /* 0x0003620000100800 */
[----:B------:R-:W-:Y:S01]  /*7010*/  ULDC.64 UR4, c[0x0][0xb38] ;  /* 0x0002ce0000047ab9 */ /* 0x000fe20000000a00 */
[----:B------:R-:W-:Y:S01]  /*7020*/  SHF.R.S32.HI R4, RZ, 0x1f, R17 ;  /* 0x0000001fff047819 */ /* 0x000fe20000011411 */
[----:B------:R-:W-:Y:S01]  /*7030*/  IMAD.IADD R9, R9, 0x1, R19 ;  /* 0x0000000109097824 */ /* 0x000fe200078e0213 */
[----:B------:R1:W5:Y:S01]  /*7040*/  LDL R56, [R1] ;  /* 0x0000000001387983 */ /* 0x0003620000100800 */
[----:B------:R-:W-:-:S04]  /*7050*/  IMAD.WIDE.U32 R8, R18, UR4, R8 ;  /* 0x0000000412087c25 */ /* 0x000fc8000f8e0008 */
[----:B------:R-:W-:Y:S01]  /*7060*/  IMAD R9, R18, UR5, R9 ;  /* 0x0000000512097c24 */ /* 0x000fe2000f8e0209 */
[----:B------:R-:W-:Y:S01]  /*7070*/  ULDC.64 UR4, c[0x0][0xb40] ;  /* 0x0002d00000047ab9 */ /* 0x000fe20000000a00 */
[----:B0-----:R-:W-:-:S04]  /*7080*/  @P4 IMAD.HI.U32 R10, R67, R10, RZ ;  /* 0x0000000a430a4227 */ /* 0x001fc800078e00ff */
[----:B------:R-:W-:Y:S02]  /*7090*/  IMAD R4, R4, UR4, RZ ;  /* 0x0000000404047c24 */ /* 0x000fe4000f8e02ff */
[----:B------:R-:W-:Y:S01]  /*70a0*/  IMAD.WIDE.U32 R8, R17, UR4, R8 ;  /* 0x0000000411087c25 */ /* 0x000fe2000f8e0008 */
[----:B--2---:R-:W-:-:S03]  /*70b0*/  @P4 SHF.R.U32.HI R11, RZ, R15, R10 ;  /* 0x0000000fff0b4219 */ /* 0x004fc6000001160a */
[----:B------:R-:W-:Y:S01]  /*70c0*/  IMAD R13, R17, UR5, R4 ;  /* 0x00000005110d7c24 */ /* 0x000fe2000f8e0204 */
[----:B------:R-:W-:Y:S01]  /*70d0*/  ULDC.64 UR4, c[0x0][0xb48] ;  /* 0x0002d20000047ab9 */ /* 0x000fe20000000a00 */
[--C-:B------:R-:W-:Y:S01]  /*70e0*/  SHF.R.S32.HI R4, RZ, 0x1f, R11.reuse ;  /* 0x0000001fff047819 */ /* 0x100fe2000001140b */
[----:B------:R-:W-:Y:S02]  /*70f0*/  IMAD.MOV R10, RZ, RZ, -R11 ;  /* 0x000000ffff0a7224 */ /* 0x000fe400078e0a0b */
[----:B------:R-:W-:Y:S02]  /*7100*/  IADD3 R9, R9, R13, RZ ;  /* 0x0000000d09097210 */ /* 0x000fe40007ffe0ff */
[----:B------:R-:W-:Y:S02]  /*7110*/  IMAD R3, R3, R10, R67 ;  /* 0x0000000a03037224 */ /* 0x000fe400078e0243 */
[----:B------:R-:W-:Y:S02]  /*7120*/  IMAD R4, R4, UR6, RZ ;  /* 0x0000000604047c24 */ /* 0x000fe4000f8e02ff */
[----:B------:R-:W-:-:S04]  /*7130*/  IMAD.WIDE.U32 R8, R69, UR4, R8 ;  /* 0x0000000445087c25 */ /* 0x000fc8000f8e0008 */
[----:B------:R-:W-:Y:S01]  /*7140*/  IMAD R9, R69, UR5, R9 ;  /* 0x0000000545097c24 */ /* 0x000fe2000f8e0209 */
[----:B------:R-:W-:Y:S01]  /*7150*/  ULDC.64 UR4, c[0x0][0xb28] ;  /* 0x0002ca0000047ab9 */ /* 0x000fe20000000a00 */
[C---:B------:R-:W-:Y:S01]  /*7160*/  IMAD R13, R11.reuse, UR7, R4 ;  /* 0x000000070b0d7c24 */ /* 0x040fe2000f8e0204 */
[----:B------:R-:W-:Y:S01]  /*7170*/  SHF.R.S32.HI R4, RZ, 0x1f, R3 ;  /* 0x0000001fff047819 */ /* 0x000fe20000011403 */
[----:B------:R-:W-:-:S04]  /*7180*/  IMAD.WIDE.U32 R8, R11, UR6, R8 ;  /* 0x000000060b087c25 */ /* 0x000fc8000f8e0008 */
[----:B------:R-:W-:Y:S02]  /*7190*/  IMAD R4, R4, UR4, RZ ;  /* 0x0000000404047c24 */ /* 0x000fe4000f8e02ff */
[----:B------:R-:W-:Y:S02]  /*71a0*/  IMAD.IADD R9, R9, 0x1, R13 ;  /* 0x0000000109097824 */ /* 0x000fe400078e020d */
[C---:B------:R-:W-:Y:S02]  /*71b0*/  IMAD R11, R3.reuse, UR5, R4 ;  /* 0x00000005030b7c24 */ /* 0x040fe4000f8e0204 */
[----:B------:R-:W-:Y:S01]  /*71c0*/  IMAD.WIDE.U32 R8, R3, UR4, R8 ;  /* 0x0000000403087c25 */ /* 0x000fe2000f8e0008 */
[----:B------:R-:W-:-:S03]  /*71d0*/  ULDC.64 UR4, c[0x0][0xb00] ;  /* 0x0002c00000047ab9 */ /* 0x000fc60000000a00 */
[----:B------:R-:W-:Y:S01]  /*71e0*/  VIADD R4, R0, 0x16820 ;  /* 0x0001682000047836 */ /* 0x000fe20000000000 */
[----:B------:R-:W-:Y:S01]  /*71f0*/  LEA R0, P1, R8, UR4, 0x2 ;  /* 0x0000000408007c11 */ /* 0x000fe2000f8210ff */
[----:B------:R-:W-:-:S03]  /*7200*/  IMAD.IADD R3, R9, 0x1, R11 ;  /* 0x0000000109037824 */ /* 0x000fc600078e020b */
[----:B------:R-:W-:Y:S02]  /*7210*/  PRMT R4, RZ, 0x654, R4 ;  /* 0x00000654ff047816 */ /* 0x000fe40000000004 */
[----:B------:R-:W-:Y:S01]  /*7220*/  LEA.HI.X R3, R8, UR5, R3, 0x2, P1 ;  /* 0x0000000508037c11 */ /* 0x000fe200088f1403 */
[----:B------:R1:W0:Y:S01]  /*7230*/  SHFL.IDX PT, R10, R0, RZ, 0x1c1f ;  /* 0x001c1fff000a7589 */ /* 0x00022200000e0000 */
[----:B------:R1:W-:Y:S01]  /*7240*/  SYNCS.ARRIVE.TRANS64.RED.A1T0 RZ, [R4+URZ], RZ ;  /* 0x000000ff04ff79a7 */ /* 0x0003e2000810043f */
[----:B------:R-:W-:Y:S02]  /*7250*/  BSSY B1, `(.L_x_238) ;  /* 0x0000028000017945 */ /* 0x000fe40003800000 */
[----:B------:R1:W2:Y:S01]  /*7260*/  SHFL.IDX PT, R11, R3, RZ, 0x1c1f ;  /* 0x001c1fff030b7589 */ /* 0x0002a200000e0000 */
[----:B------:R-:W-:Y:S02]  /*7270*/  SHF.R.S32.HI R23, RZ, 0x1f, R153 ;  /* 0x0000001fff177819 */ /* 0x000fe40000011499 */
[----:B------:R-:W-:-:S02]  /*7280*/  SHF.R.S32.HI R24, RZ, 0x1f, R154 ;  /* 0x0000001fff187819 */ /* 0x000fc4000001149a */
[----:B------:R-:W-:Y:S02]  /*7290*/  SHF.R.S32.HI R25, RZ, 0x1f, R155 ;  /* 0x0000001fff197819 */ /* 0x000fe4000001149b */
[----:B------:R-:W-:Y:S02]  /*72a0*/  SHF.R.S32.HI R26, RZ, 0x1f, R156 ;  /* 0x0000001fff1a7819 */ /* 0x000fe4000001149c */
[----:B------:R-:W-:Y:S01]  /*72b0*/  SHF.R.S32.HI R27, RZ, 0x1f, R157 ;  /* 0x0000001fff1b7819 */ /* 0x000fe2000001149d */
[----:B-1----:R-:W-:Y:S06]  /*72c0*/  @P2 BRA `(.L_x_239) ;  /* 0x0000000000802947 */ /* 0x002fec0003800000 */
[----:B------:R-:W-:Y:S02]  /*72d0*/  ULDC UR4, c[0x0][0xac8] ;  /* 0x0002b20000047ab9 */ /* 0x000fe40000000800 */
[----:B-----5:R-:W-:Y:S02]  /*72e0*/  ISETP.GE.AND P4, PT, R60, UR4, PT ;  /* 0x000000043c007c0c */ /* 0x020fe4000bf86270 */
[----:B------:R-:W-:Y:S02]  /*72f0*/  ISETP.GE.AND P2, PT, R58, UR4, PT ;  /* 0x000000043a007c0c */ /* 0x000fe4000bf46270 */
[----:B------:R-:W-:Y:S02]  /*7300*/  ISETP.GE.AND P1, PT, R56, UR4, PT ;  /* 0x0000000438007c0c */ /* 0x000fe4000bf26270 */
[----:B------:R-:W-:-:S07]  /*7310*/  ISETP.GE.AND P5, PT, R157, UR4, PT ;  /* 0x000000049d007c0c */ /* 0x000fce000bfa6270 */
[----:B0-2---:R-:W-:Y:S02]  /*7320*/  @!P4 IMAD.WIDE R8, R60, 0x4, R10 ;  /* 0x000000043c08c825 */ /* 0x005fe400078e020a */
[-C--:B------:R-:W-:Y:S02]  /*7330*/  @!P2 LEA R12, P6, R58, R10.reuse, 0x2 ;  /* 0x0000000a3a0ca211 */ /* 0x080fe400078c10ff */
[----:B------:R-:W-:Y:S01]  /*7340*/  @!P1 LEA R14, P3, R56, R10, 0x2 ;  /* 0x0000000a380e9211 */ /* 0x000fe200078610ff */
[----:B------:R0:W-:Y:S01]  /*7350*/  @!P4 ST.E.64 desc[UR36][R8.64], R20 ;  /* 0x000000140800c985 */ /* 0x0001e2000c101b24 */
[-C--:B------:R-:W-:Y:S02]  /*7360*/  @!P2 LEA.HI.X R13, R58, R11.reuse, R59, 0x2, P6 ;  /* 0x0000000b3a0da211 */ /* 0x080fe400030f143b */
[----:B------:R-:W-:Y:S02]  /*7370*/  ISETP.GE.AND P4, PT, R156, UR4, PT ;  /* 0x000000049c007c0c */ /* 0x000fe4000bf86270 */
[----:B------:R-:W-:Y:S01]  /*7380*/  @!P1 LEA.HI.X R15, R56, R11, R57, 0x2, P3 ;  /* 0x0000000b380f9211 */ /* 0x000fe200018f1439 */
[----:B------:R1:W-:Y:S01]  /*7390*/  @!P2 ST.E.64 desc[UR36][R12.64], R28 ;  /* 0x0000001c0c00a985 */ /* 0x0003e2000c101b24 */
[----:B------:R-:W-:-:S02]  /*73a0*/  ISETP.GE.AND P3, PT, R155, UR4, PT ;  /* 0x000000049b007c0c */ /* 0x000fc4000bf66270 */
[-C--:B------:R-:W-:Y:S01]  /*73b0*/  @!P5 LEA R16, P6, R157, R10.reuse, 0x2 ;  /* 0x0000000a9d10d211 */ /* 0x080fe200078c10ff */
[----:B------:R3:W-:Y:S01]  /*73c0*/  @!P1 ST.E.64 desc[UR36][R14.64], R30 ;  /* 0x0000001e0e009985 */ /* 0x0007e2000c101b24 */
[----:B------:R-:W-:Y:S02]  /*73d0*/  ISETP.GE.AND P2, PT, R154, UR4, PT ;  /* 0x000000049a007c0c */ /* 0x000fe4000bf46270 */
[----:B------:R-:W-:Y:S02]  /*73e0*/  ISETP.GE.AND P1, PT, R153, UR4, PT ;  /* 0x0000000499007c0c */ /* 0x000fe4000bf26270 */
[----:B------:R-:W-:Y:S02]  /*73f0*/  @!P5 LEA.HI.X R17, R157, R11, R27, 0x2, P6 ;  /* 0x0000000b9d11d211 */ /* 0x000fe400030f141b */
[----:B------:R-:W-:-:S03]  /*7400*/  @!P4 LEA R18, P6, R156, R10, 0x2 ;  /* 0x0000000a9c12c211 */ /* 0x000fc600078c10ff */
[----:B------:R3:W-:Y:S01]  /*7410*/  @!P5 ST.E.64 desc[UR36][R16.64], R32 ;  /* 0x000000201000d985 */ /* 0x0007e2000c101b24 */
[CC--:B0-----:R-:W-:Y:S02]  /*7420*/  @!P3 LEA R8, P5, R155.reuse, R10.reuse, 0x2 ;  /* 0x0000000a9b08b211 */ /* 0x0c1fe400078a10ff */
[-C--:B------:R-:W-:Y:S02]  /*7430*/  @!P4 LEA.HI.X R19, R156, R11.reuse, R26, 0x2, P6 ;  /* 0x0000000b9c13c211 */ /* 0x080fe400030f141a */
[CC--:B-1----:R-:W-:Y:S02]  /*7440*/  @!P2 LEA R12, P6, R154.reuse, R10.reuse, 0x2 ;  /* 0x0000000a9a0ca211 */ /* 0x0c2fe400078c10ff */
[-C--:B------:R-:W-:Y:S01]  /*7450*/  @!P3 LEA.HI.X R9, R155, R11.reuse, R25, 0x2, P5 ;  /* 0x0000000b9b09b211 */ /* 0x080fe200028f1419 */
[----:B------:R3:W-:Y:S01]  /*7460*/  @!P4 ST.E.64 desc[UR36][R18.64], R34 ;  /* 0x000000221200c985 */ /* 0x0007e2000c101b24 */
[C---:B------:R-:W-:Y:S02]  /*7470*/  @!P1 LEA R10, P5, R153.reuse, R10, 0x2 ;  /* 0x0000000a990a9211 */ /* 0x040fe400078a10ff */
[-C--:B------:R-:W-:Y:S01]  /*7480*/  @!P2 LEA.HI.X R13, R154, R11.reuse, R24, 0x2, P6 ;  /* 0x0000000b9a0da211 */ /* 0x080fe200030f1418 */
[----:B------:R3:W-:Y:S01]  /*7490*/  @!P3 ST.E.64 desc[UR36][R8.64], R36 ;  /* 0x000000240800b985 */ /* 0x0007e2000c101b24 */
[----:B------:R-:W-:-:S03]  /*74a0*/  @!P1 LEA.HI.X R11, R153, R11, R23, 0x2, P5 ;  /* 0x0000000b990b9211 */ /* 0x000fc600028f1417 */
[----:B------:R3:W-:Y:S04]  /*74b0*/  @!P2 ST.E.64 desc[UR36][R12.64], R38 ;  /* 0x000000260c00a985 */ /* 0x0007e8000c101b24 */
[----:B------:R3:W-:Y:S02]  /*74c0*/  @!P1 ST.E.64 desc[UR36][R10.64], R40 ;  /* 0x000000280a009985 */ /* 0x0007e4000c101b24 */
.L_x_239:
[----:B------:R-:W-:Y:S05]  /*74d0*/  BSYNC B1 ;  /* 0x0000000000017941 */ /* 0x000fea0003800000 */
.L_x_238:
[----:B--23--:R1:W2:Y:S04]  /*74e0*/  SHFL.IDX PT, R11, R3, 0x1, 0x1c1f ;  /* 0x003c1f00030b7f89 */ /* 0x00c2a800000e0000 */
[----:B0-----:R1:W0:Y:S01]  /*74f0*/  SHFL.IDX PT, R10, R0, 0x1, 0x1c1f ;  /* 0x003c1f00000a7f89 */ /* 0x00122200000e0000 */
[----:B------:R-:W-:Y:S05]  /*7500*/  @P0 BRA `(.L_x_237) ;  /* 0x0000000c00000947 */ /* 0x000fea0003800000 */
[----:B------:R-:W-:Y:S02]  /*7510*/  ULDC UR4, c[0x0][0xac8] ;  /* 0x0002b20000047ab9 */ /* 0x000fe40000000800 */
[----:B-----5:R-:W-:Y:S02]  /*7520*/  ISETP.GE.AND P0, PT, R60, UR4, PT ;  /* 0x000000043c007c0c */ /* 0x020fe4000bf06270 */
[----:B------:R-:W-:Y:S02]  /*7530*/  ISETP.GE.AND P5, PT, R58, UR4, PT ;  /* 0x000000043a007c0c */ /* 0x000fe4000bfa6270 */
[----:B------:R-:W-:Y:S02]  /*7540*/  ISETP.GE.AND P3, PT, R56, UR4, PT ;  /* 0x0000000438007c0c */ /* 0x000fe4000bf66270 */
[----:B------:R-:W-:Y:S02]  /*7550*/  ISETP.GE.AND P2, PT, R157, UR4, PT ;  /* 0x000000049d007c0c */ /* 0x000fe4000bf46270 */
[----:B------:R-:W-:-:S05]  /*7560*/  ISETP.GE.AND P1, PT, R156, UR4, PT ;  /* 0x000000049c007c0c */ /* 0x000fca000bf26270 */
[----:B0-2---:R-:W-:Y:S02]  /*7570*/  @!P0 IMAD.WIDE R8, R60, 0x4, R10 ;  /* 0x000000043c088825 */ /* 0x005fe400078e020a */
[-C--:B------:R-:W-:Y:S02]  /*7580*/  @!P5 LEA R12, P4, R58, R10.reuse, 0x2 ;  /* 0x0000000a3a0cd211 */ /* 0x080fe400078810ff */
[----:B------:R-:W-:Y:S01]  /*7590*/  @!P3 LEA R14, P6, R56, R10, 0x2 ;  /* 0x0000000a380eb211 */ /* 0x000fe200078c10ff */
[----:B------:R0:W-:Y:S01]  /*75a0*/  @!P0 ST.E.64 desc[UR36][R8.64], R42 ;  /* 0x0000002a08008985 */ /* 0x0001e2000c101b24 */
[----:B------:R-:W-:Y:S02]  /*75b0*/  ISETP.GE.AND P0, PT, R155, UR4, PT ;  /* 0x000000049b007c0c */ /* 0x000fe4000bf06270 */
[----:B------:R-:W-:Y:S02]  /*75c0*/  @!P5 LEA.HI.X R13, R58, R11, R59, 0x2, P4 ;  /* 0x0000000b3a0dd211 */ /* 0x000fe400020f143b */
[----:B------:R-:W-:-:S02]  /*75d0*/  ISETP.GE.AND P4, PT, R154, UR4, PT ;  /* 0x000000049a007c0c */ /* 0x000fc4000bf86270 */
[----:B------:R-:W-:Y:S01]  /*75e0*/  @!P3 LEA.HI.X R15, R56, R11, R57, 0x2, P6 ;  /* 0x0000000b380fb211 */ /* 0x000fe200030f1439 */
[----:B------:R3:W-:Y:S01]  /*75f0*/  @!P5 ST.E.64 desc[UR36][R12.64], R44 ;  /* 0x0000002c0c00d985 */ /* 0x0007e2000c101b24 */
[----:B------:R-:W-:-:S03]  /*7600*/  @!P2 LEA R16, P5, R157, R10, 0x2 ;  /* 0x0000000a9d10a211 */ /* 0x000fc600078a10ff */
[----:B------:R3:W-:Y:S01]  /*7610*/  @!P3 ST.E.64 desc[UR36][R14.64], R46 ;  /* 0x0000002e0e00b985 */ /* 0x0007e2000c101b24 */
[-C--:B------:R-:W-:Y:S02]  /*7620*/  @!P2 LEA.HI.X R17, R157, R11.reuse, R27, 0x2, P5 ;  /* 0x0000000b9d11a211 */ /* 0x080fe400028f141b */
[-C--:B0-----:R-:W-:Y:S02]  /*7630*/  @!P1 LEA R8, P6, R156, R10.reuse, 0x2 ;  /* 0x0000000a9c089211 */ /* 0x081fe400078c10ff */
[CC--:B------:R-:W-:Y:S01]  /*7640*/  @!P0 LEA R18, P3, R155.reuse, R10.reuse, 0x2 ;  /* 0x0000000a9b128211 */ /* 0x0c0fe200078610ff */
[----:B------:R3:W-:Y:S01]  /*7650*/  @!P2 ST.E.64 desc[UR36][R16.64], R48 ;  /* 0x000000301000a985 */ /* 0x0007e2000c101b24 */
[----:B------:R-:W-:Y:S02]  /*7660*/  @!P4 LEA R20, P5, R154, R10, 0x2 ;  /* 0x0000000a9a14c211 */ /* 0x000fe400078a10ff */
[-C--:B------:R-:W-:Y:S02]  /*7670*/  @!P1 LEA.HI.X R9, R156, R11.reuse, R26, 0x2, P6 ;  /* 0x0000000b9c099211 */ /* 0x080fe400030f141a */
[----:B------:R-:W-:-:S02]  /*7680*/  @!P0 LEA.HI.X R19, R155, R11, R25, 0x2, P3 ;  /* 0x0000000b9b138211 */ /* 0x000fc400018f1419 */
[----:B------:R-:W-:Y:S01]  /*7690*/  @!P4 LEA.HI.X R21, R154, R11, R24, 0x2, P5 ;  /* 0x0000000b9a15c211 */ /* 0x000fe200028f1418 */
[----:B------:R3:W-:Y:S04]  /*76a0*/  @!P1 ST.E.64 desc[UR36][R8.64], R50 ;  /* 0x0000003208009985 */ /* 0x0007e8000c101b24 */
[----:B------:R3:W-:Y:S01]  /*76b0*/  @!P0 ST.E.64 desc[UR36][R18.64], R52 ;  /* 0x0000003412008985 */ /* 0x0007e2000c101b24 */
[----:B------:R-:W-:-:S03]  /*76c0*/  ISETP.GE.AND P0, PT, R153, UR4, PT ;  /* 0x0000000499007c0c */ /* 0x000fc6000bf06270 */
[----:B------:R3:W-:Y:S10]  /*76d0*/  @!P4 ST.E.64 desc[UR36][R20.64], R54 ;  /* 0x000000361400c985 */ /* 0x0007f4000c101b24 */
[----:B------:R-:W-:Y:S05]  /*76e0*/  @P0 BRA `(.L_x_237) ;  /* 0x0000000800880947 */ /* 0x000fea0003800000 */
[----:B---3--:R-:W-:-:S04]  /*76f0*/  LEA R8, P0, R153, R10, 0x2 ;  /* 0x0000000a99087211 */ /* 0x008fc800078010ff */
[----:B------:R-:W-:-:S05]  /*7700*/  LEA.HI.X R9, R153, R11, R23, 0x2, P0 ;  /* 0x0000000b99097211 */ /* 0x000fca00000f1417 */
[----:B------:R4:W-:Y:S01]  /*7710*/  ST.E.64 desc[UR36][R8.64], R118 ;  /* 0x0000007608007985 */ /* 0x0009e2000c101b24 */
[----:B------:R-:W-:Y:S05]  /*7720*/  BRA `(.L_x_237) ;  /* 0x0000000800787947 */ /* 0x000fea0003800000 */
.L_x_234:
[----:B------:R-:W3:Y:S01]  /*7730*/  LDC.64 R10, c[0x0][0xc00] ;  /* 0x00030000ff0a7b82 */ /* 0x000ee20000000a00 */
[----:B------:R-:W-:Y:S01]  /*7740*/  ULDC.64 UR4, c[0x0][0xc08] ;  /* 0x0003020000047ab9 */ /* 0x000fe20000000a00 */
[----:B------:R-:W-:Y:S01]  /*7750*/  IMAD.MOV.U32 R3, RZ, RZ, RZ ;  /* 0x000000ffff037224 */ /* 0x000fe200078e00ff */
[----:B------:R-:W-:-:S04]  /*7760*/  ISETP.NE.U32.AND P0, PT, RZ, UR4, PT ;  /* 0x00000004ff007c0c */ /* 0x000fc8000bf05070 */
[----:B------:R-:W-:Y:S01]  /*7770*/  ISETP.NE.AND.EX P1, PT, RZ, UR5, PT, P0 ;  /* 0x00000005ff007c0c */ /* 0x000fe2000bf25300 */
[----:B------:R-:W4:Y:S01]  /*7780*/  LDC.64 R8, c[0x0][0xc00] ;  /* 0x00030000ff087b82 */ /* 0x000f220000000a00 */
[----:B---3--:R-:W-:-:S04]  /*7790*/  ISETP.NE.U32.AND P0, PT, R10, RZ, PT ;  /* 0x000000ff0a00720c */ /* 0x008fc80003f05070 */
[----:B------:R-:W-:-:S07]  /*77a0*/  ISETP.NE.AND.EX P0, PT, R11, RZ, PT, P0 ;  /* 0x000000ff0b00720c */ /* 0x000fce0003f05300 */
[----:B------:R-:W3:Y:S01]  /*77b0*/  @P1 LDC.64 R10, c[0x0][0xc08] ;  /* 0x00030200ff0a1b82 */ /* 0x000ee20000000a00 */
[----:B------:R-:W-:Y:S01]  /*77c0*/  ULDC UR4, c[0x0][0xa88] ;  /* 0x0002a20000047ab9 */ /* 0x000fe20000000800 */
[----:B----4-:R-:W-:-:S04]  /*77d0*/  IMAD.WIDE R12, R17, 0x4, R8 ;  /* 0x00000004110c7825 */ /* 0x010fc800078e0208 */
[----:B-1----:R-:W-:Y:S01]  /*77e0*/  IMAD.U32 R0, RZ, RZ, UR4 ;  /* 0x00000004ff007e24 */ /* 0x002fe2000f8e00ff */
[----:B------:R1:W5:Y:S01]  /*77f0*/  @P0 LDG.E R3, desc[UR36][R12.64] ;  /* 0x000000240c030981 */ /* 0x000362000c1e1900 */
[----:B--2---:R-:W2:Y:S01]  /*7800*/  S2R R4, SR_TID.X ;  /* 0x0000000000047919 */ /* 0x004ea20000002100 */
[----:B---3--:R-:W-:-:S05]  /*7810*/  @P1 IMAD.WIDE R8, R17, 0x4, R10 ;  /* 0x0000000411081825 */ /* 0x008fca00078e020a */
[----:B------:R1:W5:Y:S01]  /*7820*/  @P1 LDG.E R0, desc[UR36][R8.64] ;  /* 0x0000002408001981 */ /* 0x000362000c1e1900 */
[----:B------:R-:W-:-:S13]  /*7830*/  ISETP.NE.AND P2, PT, R19, RZ, PT ;  /* 0x000000ff1300720c */ /* 0x000fda0003f45270 */
[----:B------:R-:W3:Y:S01]  /*7840*/  @!P2 LDC R19, c[0x0][0xad4] ;  /* 0x0002b500ff13ab82 */ /* 0x000ee20000000800 */
[----:B--2---:R-:W-:-:S05]  /*7850*/  VIADD R28, R4, 0xffffff80 ;  /* 0xffffff80041c7836 */ /* 0x004fca0000000000 */
[----:B------:R-:W-:Y:S02]  /*7860*/  ISETP.GT.AND P3, PT, R28, 0xbf, PT ;  /* 0x000000bf1c00780c */ /* 0x000fe40003f64270 */
[----:B---3--:R-:W-:Y:S01]  /*7870*/  ISETP.GT.AND P2, PT, R19, 0x1, PT ;  /* 0x000000011300780c */ /* 0x008fe20003f44270 */
[----:B-1----:R-:W-:-:S12]  /*7880*/  @P1 BRA `(.L_x_240) ;  /* 0x0000000000101947 */ /* 0x002fd80003800000 */
[----:B------:R-:W-:Y:S05]  /*7890*/  @!P0 BRA `(.L_x_240) ;  /* 0x00000000000c8947 */ /* 0x000fea0003800000 */
[----:B------:R-:W2:Y:S04]  /*78a0*/  LDG.E R9, desc[UR36][R12.64] ;  /* 0x000000240c097981 */ /* 0x000ea8000c1e1900 */
[----:B-----5:R-:W2:Y:S02]  /*78b0*/  LDG.E R0, desc[UR36][R12.64+0x4] ;  /* 0x000004240c007981 */ /* 0x020ea4000c1e1900 */
[----:B--2---:R-:W-:-:S07]  /*78c0*/  IMAD.IADD R0, R0, 0x1, -R9 ;  /* 0x0000000100007824 */ /* 0x004fce00078e0a09 */
.L_x_240:
[----:B------:R-:W2:Y:S01]  /*78d0*/  LDL.LU R8, [R1+0xc] ;  /* 0x00000c0001087983 */ /* 0x000ea20000300800 */
[----:B------:R-:W-:Y:S01]  /*78e0*/  BSSY B1, `(.L_x_241) ;  /* 0x0000037000017945 */ /* 0x000fe20003800000 */
[----:B------:R-:W-:Y:S02]  /*78f0*/  SEL R27, R17, RZ, !P0 ;  /* 0x000000ff111b7207 */ /* 0x000fe40004000000 */
[----:B-----5:R-:W-:Y:S02]  /*7900*/  SHF.R.S32.HI R24, RZ, 0x1f, R3 ;  /* 0x0000001fff187819 */ /* 0x020fe40000011403 */
[----:B--2---:R-:W-:Y:S01]  /*7910*/  SEL R26, R8, RZ, !P0 ;  /* 0x000000ff081a7207 */ /* 0x004fe20004000000 */
[----:B------:R-:W-:Y:S06]  /*7920*/  @P3 BRA `(.L_x_242) ;  /* 0x0000000000c83947 */ /* 0x000fec0003800000 */
[----:B------:R-:W1:Y:S01]  /*7930*/  LDC R33, c[0x0][0xbe8] ;  /* 0x0002fa00ff217b82 */ /* 0x000e620000000800 */
[----:B------:R-:W-:-:S04]  /*7940*/  IMAD R4, R23, 0xc0, R4 ;  /* 0x000000c017047824 */ /* 0x000fc800078e0204 */
[----:B------:R-:W-:Y:S02]  /*7950*/  VIADD R29, R4, 0xffffff80 ;  /* 0xffffff80041d7836 */ /* 0x000fe40000000000 */
[----:B-1----:R-:W-:-:S05]  /*7960*/  IMAD R8, R0, R33, RZ ;  /* 0x0000002100087224 */ /* 0x002fca00078e02ff */
[----:B------:R-:W-:-:S13]  /*7970*/  ISETP.GE.AND P0, PT, R29, R8, PT ;  /* 0x000000081d00720c */ /* 0x000fda0003f06270 */
[----:B------:R-:W-:Y:S05]  /*7980*/  @P0 BRA `(.L_x_242) ;  /* 0x0000000000b00947 */ /* 0x000fea0003800000 */
[----:B------:R-:W2:Y:S01]  /*7990*/  LDL.LU R32, [R1+0x8] ;  /* 0x0000080001207983 */ /* 0x000ea20000300800 */
[----:B------:R-:W-:Y:S01]  /*79a0*/  ISETP.NE.AND P1, PT, R33, 0x1, PT ;  /* 0x000000012100780c */ /* 0x000fe20003f25270 */
[----:B------:R-:W-:Y:S01]  /*79b0*/  IMAD.MOV.U32 R20, RZ, RZ, 0x9b8 ;  /* 0x000009b8ff147424 */ /* 0x000fe200078e00ff */
[----:B------:R-:W-:Y:S01]  /*79c0*/  ISETP.GT.AND P0, PT, R19, 0x1, PT ;  /* 0x000000011300780c */ /* 0x000fe20003f04270 */
[----:B------:R-:W1:Y:S01]  /*79d0*/  LDC.64 R30, c[0x0][0xba8] ;  /* 0x0002ea00ff1e7b82 */ /* 0x000e620000000a00 */
[----:B------:R-:W-:Y:S02]  /*79e0*/  MOV R19, R29 ;  /* 0x0000001d00137202 */ /* 0x000fe40000000f00 */
[----:B------:R-:W-:-:S05]  /*79f0*/  SEL R20, R20, 0x978, P0 ;  /* 0x0000097814147807 */ /* 0x000fca0000000000 */
[----:B------:R-:W3:Y:S08]  /*7a00*/  LDC.64 R10, c[0x0][R20+0x220] ;  /* 0x00008800140a7b82 */ /* 0x000ef00000000a00 */
[----:B------:R-:W4:Y:S08]  /*7a10*/  @P1 LDC R4, c[0x0][0xbec] ;  /* 0x0002fb00ff041b82 */ /* 0x000f300000000800 */
[----:B------:R-:W5:Y:S08]  /*7a20*/  LDC.64 R8, c[0x0][R20+0x218] ;  /* 0x0000860014087b82 */ /* 0x000f700000000a00 */
[----:B------:R-:W1:Y:S01]  /*7a30*/  @P1 LDC R25, c[0x0][0xbf0] ;  /* 0x0002fc00ff191b82 */ /* 0x000e620000000800 */
[----:B---3--:R-:W-:-:S02]  /*7a40*/  IMAD R11, R11, R27, RZ ;  /* 0x0000001b0b0b7224 */ /* 0x008fc400078e02ff */
[----:B------:R-:W-:-:S05]  /*7a50*/  IMAD.WIDE.U32 R16, R10, R27, RZ ;  /* 0x0000001b0a107225 */ /* 0x000fca00078e00ff */
[----:B------:R-:W3:Y:S01]  /*7a60*/  LDC.64 R12, c[0x0][R20+0x228] ;  /* 0x00008a00140c7b82 */ /* 0x000ee20000000a00 */
[----:B----4-:R-:W-:-:S07]  /*7a70*/  @P1 IMAD.HI.U32 R4, R29, R4, RZ ;  /* 0x000000041d041227 */ /* 0x010fce00078e00ff */
[----:B0-----:R-:W0:Y:S01]  /*7a80*/  LDC.64 R14, c[0x0][R20+0x210] ;  /* 0x00008400140e7b82 */ /* 0x001e220000000a00 */
[-C--:B-----5:R-:W-:Y:S02]  /*7a90*/  IMAD R21, R9, R18.reuse, RZ ;  /* 0x0000001209157224 */ /* 0x0a0fe400078e02ff */
[----:B------:R-:W-:-:S04]  /*7aa0*/  IMAD.WIDE.U32 R8, R8, R18, RZ ;  /* 0x0000001208087225 */ /* 0x000fc800078e00ff */
[----:B------:R-:W-:Y:S01]  /*7ab0*/  IMAD.IADD R21, R9, 0x1, R21 ;  /* 0x0000000109157824 */ /* 0x000fe200078e0215 */
[----:B-1----:R-:W-:Y:S01]  /*7ac0*/  @P1 SHF.R.U32.HI R19, RZ, R25, R4 ;  /* 0x00000019ff131219 */ /* 0x002fe20000011604 */
[----:B------:R-:W-:Y:S01]  /*7ad0*/  IMAD R25, R10, R26, R11 ;  /* 0x0000001a0a197224 */ /* 0x000fe200078e020b */
[----:B------:R-:W1:Y:S01]  /*7ae0*/  @!P0 LDC R30, c[0x0][0xb50] ;  /* 0x0002d400ff1e8b82 */ /* 0x000e620000000800 */
[----:B------:R-:W-:Y:S02]  /*7af0*/  IADD3 R4, P1, P3, R16, R8, R3 ;  /* 0x0000000810047210 */ /* 0x000fe40007b3e003 */
[----:B------:R-:W-:Y:S02]  /*7b00*/  IMAD.MOV R10, RZ, RZ, -R19 ;  /* 0x000000ffff0a7224 */ /* 0x000fe400078e0a13 */
[----:B------:R-:W-:-:S03]  /*7b10*/  IMAD.IADD R25, R17, 0x1, R25 ;  /* 0x0000000111197824 */ /* 0x000fc600078e0219 */
[----:B------:R-:W4:Y:S01]  /*7b20*/  @!P0 LDC R31, c[0x0][0xb54] ;  /* 0x0002d500ff1f8b82 */ /* 0x000f220000000800 */
[----:B--2---:R-:W-:-:S05]  /*7b30*/  SEL R11, R32, RZ, P0 ;  /* 0x000000ff200b7207 */ /* 0x004fca0000000000 */
[----:B---3--:R-:W-:-:S04]  /*7b40*/  IMAD.WIDE.U32 R8, R12, R11, RZ ;  /* 0x0000000b0c087225 */ /* 0x008fc800078e00ff */
[----:B------:R-:W-:Y:S02]  /*7b50*/  IMAD R13, R13, R11, RZ ;  /* 0x0000000b0d0d7224 */ /* 0x000fe400078e02ff */
[----:B------:R-:W-:Y:S01]  /*7b60*/  IMAD R11, R33, R10, R29 ;  /* 0x0000000a210b7224 */ /* 0x000fe200078e021d */
[----:B------:R-:W-:Y:S01]  /*7b70*/  IADD3.X R10, R25, R21, R24, P1, P3 ;  /* 0x00000015190a7210 */ /* 0x000fe20000fe6418 */
[----:B------:R-:W-:Y:S01]  /*7b80*/  IMAD.IADD R13, R9, 0x1, R13 ;  /* 0x00000001090d7824 */ /* 0x000fe200078e020d */
[----:B------:R-:W-:Y:S01]  /*7b90*/  IADD3 R8, P0, P1, R19, R4, R8 ;  /* 0x0000000413087210 */ /* 0x000fe2000791e008 */
[----:B0-----:R-:W-:Y:S01]  /*7ba0*/  IMAD R4, R15, R11, RZ ;  /* 0x0000000b0f047224 */ /* 0x001fe200078e02ff */
[----:B------:R-:W-:-:S04]  /*7bb0*/  SHF.R.S32.HI R19, RZ, 0x1f, R19 ;  /* 0x0000001fff137819 */ /* 0x000fc80000011413 */
[----:B------:R-:W-:Y:S02]  /*7bc0*/  IADD3.X R9, R19, R10, R13, P0, P1 ;  /* 0x0000000a13097210 */ /* 0x000fe400007e240d */
[----:B------:R-:W-:Y:S01]  /*7bd0*/  SHF.R.S32.HI R13, RZ, 0x1f, R11 ;  /* 0x0000001fff0d7819 */ /* 0x000fe2000001140b */
[----:B------:R-:W-:-:S04]  /*7be0*/  IMAD.WIDE.U32 R8, R14, R11, R8 ;  /* 0x0000000b0e087225 */ /* 0x000fc800078e0008 */
[----:B------:R-:W-:Y:S01]  /*7bf0*/  IMAD R13, R14, R13, R4 ;  /* 0x0000000d0e0d7224 */ /* 0x000fe200078e0204 */
[----:B-1----:R-:W-:-:S03]  /*7c00*/  LEA R10, P0, R8, R30, 0x2 ;  /* 0x0000001e080a7211 */ /* 0x002fc600078010ff */
[----:B------:R-:W-:Y:S02]  /*7c10*/  IMAD.IADD R4, R9, 0x1, R13 ;  /* 0x0000000109047824 */ /* 0x000fe400078e020d */
[----:B------:R-:W-:-:S03]  /*7c20*/  IMAD.MOV.U32 R9, RZ, RZ, -0x800000 ;  /* 0xff800000ff097424 */ /* 0x000fc600078e00ff */
[----:B----4-:R-:W-:-:S05]  /*7c30*/  LEA.HI.X R11, R8, R31, R4, 0x2, P0 ;  /* 0x0000001f080b7211 */ /* 0x010fca00000f1404 */
[----:B------:R1:W-:Y:S02]  /*7c40*/  STG.E desc[UR36][R10.64], R9 ;  /* 0x000000090a007986 */ /* 0x0003e4000c101924 */
.L_x_242:
[----:B------:R-:W-:Y:S05]  /*7c50*/  BSYNC B1 ;  /* 0x0000000000017941 */ /* 0x000fea0003800000 */
.L_x_241:
[----:B------:R-:W-:Y:S05]  /*7c60*/  @P2 BRA `(.L_x_237) ;  /* 0x0000000400282947 */ /* 0x000fea0003800000 */
[----:B------:R-:W2:Y:S01]  /*7c70*/  LDC R15, c[0x0][0xbe8] ;  /* 0x0002fa00ff0f7b82 */ /* 0x000ea20000000800 */
[----:B------:R-:W-:Y:S01]  /*7c80*/  SHF.R.S32.HI R16, RZ, 0x1f, R28 ;  /* 0x0000001fff107819 */ /* 0x000fe2000001141c */
[----:B------:R-:W-:Y:S01]  /*7c90*/  ULDC.64 UR4, c[0x0][0xaa0] ;  /* 0x0002a80000047ab9 */ /* 0x000fe20000000a00 */
[----:B------:R-:W-:Y:S01]  /*7ca0*/  ULDC.64 UR6, c[0x0][0xaf0] ;  /* 0x0002bc0000067ab9 */ /* 0x000fe20000000a00 */
[----:B------:R-:W-:Y:S01]  /*7cb0*/  IMAD R4, R24, UR4, RZ ;  /* 0x0000000418047c24 */ /* 0x000fe2000f8e02ff */
[----:B------:R-:W-:Y:S01]  /*7cc0*/  LEA.HI R16, R16, R28, RZ, 0x3 ;  /* 0x0000001c10107211 */ /* 0x000fe200078f18ff */
[----:B-1----:R-:W-:-:S03]  /*7cd0*/  IMAD.WIDE.U32 R8, R3, UR4, RZ ;  /* 0x0000000403087c25 */ /* 0x002fc6000f8e00ff */
[----:B------:R-:W-:Y:S01]  /*7ce0*/  SHF.R.S32.HI R16, RZ, 0x3, R16 ;  /* 0x00000003ff107819 */ /* 0x000fe20000011410 */
[----:B------:R-:W-:Y:S01]  /*7cf0*/  IMAD R11, R3, UR5, R4 ;  /* 0x00000005030b7c24 */ /* 0x000fe2000f8e0204 */
[----:B------:R-:W-:Y:S01]  /*7d00*/  ULDC.64 UR4, c[0x0][0xae8] ;  /* 0x0002ba0000047ab9 */ /* 0x000fe20000000a00 */
[----:B------:R-:W-:Y:S02]  /*7d10*/  IMAD R10, R26, UR6, RZ ;  /* 0x000000061a0a7c24 */ /* 0x000fe4000f8e02ff */
[----:B------:R-:W-:Y:S02]  /*7d20*/  IMAD R4, R22, 0x30, R16 ;  /* 0x0000003016047824 */ /* 0x000fe400078e0210 */
[----:B------:R-:W-:Y:S02]  /*7d30*/  IMAD.IADD R9, R9, 0x1, R11 ;  /* 0x0000000109097824 */ /* 0x000fe400078e020b */
[----:B------:R-:W-:Y:S02]  /*7d40*/  IMAD R12, R23, 0xc0, R4 ;  /* 0x000000c0170c7824 */ /* 0x000fe400078e0204 */
[----:B------:R-:W-:Y:S01]  /*7d50*/  IMAD.WIDE.U32 R8, R18, UR4, R8 ;  /* 0x0000000412087c25 */ /* 0x000fe2000f8e0008 */
[----:B--2---:R-:W-:-:S03]  /*7d60*/  ISETP.NE.AND P0, PT, R15, 0x1, PT ;  /* 0x000000010f00780c */ /* 0x004fc60003f05270 */
[----:B------:R-:W-:Y:S02]  /*7d70*/  IMAD.MOV.U32 R3, RZ, RZ, R12 ;  /* 0x000000ffff037224 */ /* 0x000fe400078e000c */
[----:B------:R-:W-:Y:S01]  /*7d80*/  IMAD R9, R18, UR5, R9 ;  /* 0x0000000512097c24 */ /* 0x000fe2000f8e0209 */
[----:B------:R-:W-:Y:S01]  /*7d90*/  ULDC.64 UR4, c[0x0][0xae0] ;  /* 0x0002b80000047ab9 */ /* 0x000fe20000000a00 */
[----:B------:R-:W-:-:S06]  /*7da0*/  IMAD.WIDE.U32 R8, R27, UR6, R8 ;  /* 0x000000061b087c25 */ /* 0x000fcc000f8e0008 */
[----:B------:R-:W1:Y:S08]  /*7db0*/  @P0 LDC R13, c[0x0][0xbec] ;  /* 0x0002fb00ff0d0b82 */ /* 0x000e700000000800 */
[----:B------:R-:W2:Y:S01]  /*7dc0*/  @P0 LDC R17, c[0x0][0xbf0] ;  /* 0x0002fc00ff110b82 */ /* 0x000ea20000000800 */
[----:B-1----:R-:W-:-:S04]  /*7dd0*/  @P0 IMAD.HI.U32 R4, R12, R13, RZ ;  /* 0x0000000d0c040227 */ /* 0x002fc800078e00ff */
[----:B------:R-:W-:Y:S02]  /*7de0*/  IMAD R13, R27, UR7, R10 ;  /* 0x000000071b0d7c24 */ /* 0x000fe4000f8e020a */
[----:B------:R-:W-:Y:S01]  /*7df0*/  IMAD R27, R0, R15, RZ ;  /* 0x0000000f001b7224 */ /* 0x000fe200078e02ff */
[----:B--2---:R-:W-:Y:S01]  /*7e00*/  @P0 SHF.R.U32.HI R3, RZ, R17, R4 ;  /* 0x00000011ff030219 */ /* 0x004fe20000011604 */
[----:B------:R-:W-:-:S03]  /*7e10*/  IMAD.IADD R9, R9, 0x1, R13 ;  /* 0x0000000109097824 */ /* 0x000fc600078e020d */
[--C-:B------:R-:W-:Y:S01]  /*7e20*/  SHF.R.S32.HI R4, RZ, 0x1f, R3.reuse ;  /* 0x0000001fff047819 */ /* 0x100fe20000011403 */
[----:B------:R-:W-:Y:S02]  /*7e30*/  IMAD.MOV R11, RZ, RZ, -R3 ;  /* 0x000000ffff0b7224 */ /* 0x000fe400078e0a03 */
[----:B------:R-:W-:-:S04]  /*7e40*/  IMAD.WIDE.U32 R8, R3, UR4, R8 ;  /* 0x0000000403087c25 */ /* 0x000fc8000f8e0008 */
[----:B------:R-:W-:Y:S02]  /*7e50*/  IMAD R11, R15, R11, R12 ;  /* 0x0000000b0f0b7224 */ /* 0x000fe400078e020c */
[----:B------:R-:W-:-:S04]  /*7e60*/  IMAD R4, R4, UR4, RZ ;  /* 0x0000000404047c24 */ /* 0x000fc8000f8e02ff */
[----:B------:R-:W-:Y:S01]  /*7e70*/  IMAD R13, R3, UR5, R4 ;  /* 0x00000005030d7c24 */ /* 0x000fe2000f8e0204 */
[----:B------:R-:W-:Y:S01]  /*7e80*/  SHF.R.S32.HI R4, RZ, 0x1f, R11 ;  /* 0x0000001fff047819 */ /* 0x000fe2000001140b */
[----:B------:R-:W-:-:S03]  /*7e90*/  ULDC.64 UR4, c[0x0][0xad8] ;  /* 0x0002b60000047ab9 */ /* 0x000fc60000000a00 */
[----:B------:R-:W-:Y:S01]  /*7ea0*/  IADD3 R9, R9, R13, RZ ;  /* 0x0000000d09097210 */ /* 0x000fe20007ffe0ff */
[----:B------:R-:W-:-:S04]  /*7eb0*/  IMAD R4, R4, UR4, RZ ;  /* 0x0000000404047c24 */ /* 0x000fc8000f8e02ff */
[C---:B------:R-:W-:Y:S02]  /*7ec0*/  IMAD R3, R11.reuse, UR5, R4 ;  /* 0x000000050b037c24 */ /* 0x040fe4000f8e0204 */
[----:B------:R-:W-:Y:S01]  /*7ed0*/  IMAD.WIDE.U32 R8, R11, UR4, R8 ;  /* 0x000000040b087c25 */ /* 0x000fe2000f8e0008 */
[----:B------:R-:W-:-:S03]  /*7ee0*/  ULDC.64 UR4, c[0x0][0xa80] ;  /* 0x0002a00000047ab9 */ /* 0x000fc60000000a00 */
[----:B------:R-:W-:Y:S01]  /*7ef0*/  IMAD.IADD R3, R9, 0x1, R3 ;  /* 0x0000000109037824 */ /* 0x000fe200078e0203 */
[C---:B------:R-:W-:Y:S01]  /*7f00*/  LEA R9, P0, R8.reuse, UR4, 0x1 ;  /* 0x0000000408097c11 */ /* 0x040fe2000f8008ff */
[----:B------:R-:W-:Y:S01]  /*7f10*/  ULDC UR4, c[0x0][0xac8] ;  /* 0x0002b20000047ab9 */ /* 0x000fe20000000800 */
[----:B------:R-:W-:Y:S01]  /*7f20*/  IMAD R4, R23, 0xc0, R16 ;  /* 0x000000c017047824 */ /* 0x000fe200078e0210 */
[----:B------:R-:W-:Y:S02]  /*7f30*/  SHF.R.S32.HI R16, RZ, 0x1f, R152 ;  /* 0x0000001fff107819 */ /* 0x000fe40000011498 */
[----:B0-----:R-:W-:Y:S01]  /*7f40*/  LEA.HI.X R14, R8, UR5, R3, 0x1, P0 ;  /* 0x00000005080e7c11 */ /* 0x001fe200080f0c03 */
[----:B------:R-:W0:Y:S01]  /*7f50*/  SHFL.IDX PT, R13, R9, RZ, 0x181f ;  /* 0x00181fff090d7589 */ /* 0x000e2200000e0000 */
[----:B------:R-:W-:Y:S01]  /*7f60*/  ISETP.GE.AND P0, PT, R152, UR4, PT ;  /* 0x0000000498007c0c */ /* 0x000fe2000bf06270 */
[C---:B------:R-:W-:Y:S02]  /*7f70*/  VIADD R0, R4.reuse, 0x30 ;  /* 0x0000003004007836 */ /* 0x040fe40000000000 */
[----:B------:R-:W1:Y:S01]  /*7f80*/  SHFL.IDX PT, R17, R9, 0x1, 0x181f ;  /* 0x00381f0009117f89 */ /* 0x000e6200000e0000 */
[C---:B------:R-:W-:Y:S01]  /*7f90*/  VIADD R3, R4.reuse, 0x60 ;  /* 0x0000006004037836 */ /* 0x040fe20000000000 */
[CC--:B------:R-:W-:Y:S01]  /*7fa0*/  ISETP.GE.OR P3, PT, R4.reuse, R27.reuse, P0 ;  /* 0x0000001b0400720c */ /* 0x0c0fe20000766670 */
[----:B------:R-:W-:Y:S01]  /*7fb0*/  VIADD R4, R4, 0x90 ;  /* 0x0000009004047836 */ /* 0x000fe20000000000 */
[----:B------:R-:W2:Y:S01]  /*7fc0*/  SHFL.IDX PT, R21, R9, 0x2, 0x181f ;  /* 0x00581f0009157f89 */ /* 0x000ea200000e0000 */
[----:B------:R-:W-:-:S02]  /*7fd0*/  ISETP.GE.OR P2, PT, R0, R27, P0 ;  /* 0x0000001b0000720c */ /* 0x000fc40000746670 */
[-C--:B------:R-:W-:Y:S01]  /*7fe0*/  ISETP.GE.OR P1, PT, R3, R27.reuse, P0 ;  /* 0x0000001b0300720c */ /* 0x080fe20000726670 */
[----:B------:R-:W3:Y:S01]  /*7ff0*/  SHFL.IDX PT, R11, R14, RZ, 0x181f ;  /* 0x00181fff0e0b7589 */ /* 0x000ee200000e0000 */
[----:B------:R-:W-:-:S03]  /*8000*/  ISETP.GE.OR P0, PT, R4, R27, P0 ;  /* 0x0000001b0400720c */ /* 0x000fc60000706670 */
[----:B------:R3:W4:Y:S04]  /*8010*/  SHFL.IDX PT, R25, R9, 0x3, 0x181f ;  /* 0x00781f0009197f89 */ /* 0x00072800000e0000 */
[----:B------:R-:W5:Y:S04]  /*8020*/  SHFL.IDX PT, R15, R14, 0x1, 0x181f ;  /* 0x00381f000e0f7f89 */ /* 0x000f6800000e0000 */
[----:B------:R-:W5:Y:S01]  /*8030*/  SHFL.IDX PT, R19, R14, 0x2, 0x181f ;  /* 0x00581f000e137f89 */ /* 0x000f6200000e0000 */
[----:B0-----:R-:W-:-:S03]  /*8040*/  @!P3 LEA R8, P6, R152, R13, 0x1 ;  /* 0x0000000d9808b211 */ /* 0x001fc600078c08ff */
[----:B------:R4:W0:Y:S01]  /*8050*/  SHFL.IDX PT, R23, R14, 0x3, 0x181f ;  /* 0x00781f000e177f89 */ /* 0x00082200000e0000 */
[C---:B-1----:R-:W-:Y:S02]  /*8060*/  @!P2 LEA R10, P5, R152.reuse, R17, 0x1 ;  /* 0x00000011980aa211 */ /* 0x042fe400078a08ff */
[C---:B--2---:R-:W-:Y:S02]  /*8070*/  @!P1 LEA R12, P4, R152.reuse, R21, 0x1 ;  /* 0x00000015980c9211 */ /* 0x044fe400078808ff */
[C---:B---3--:R-:W-:Y:S02]  /*8080*/  @!P3 LEA.HI.X R9, R152.reuse, R11, R16, 0x1, P6 ;  /* 0x0000000b9809b211 */ /* 0x048fe400030f0c10 */
[----:B----4-:R-:W-:-:S03]  /*8090*/  @!P0 LEA R14, P6, R152, R25, 0x1 ;  /* 0x00000019980e8211 */ /* 0x010fc600078c08ff */
[----:B------:R1:W-:Y:S01]  /*80a0*/  @!P3 ST.E.128 desc[UR36][R8.64], RZ ;  /* 0x000000ff0800b985 */ /* 0x0003e2000c101d24 */
[C-C-:B-----5:R-:W-:Y:S02]  /*80b0*/  @!P2 LEA.HI.X R11, R152.reuse, R15, R16.reuse, 0x1, P5 ;  /* 0x0000000f980ba211 */ /* 0x160fe400028f0c10 */
[----:B------:R-:W-:-:S03]  /*80c0*/  @!P1 LEA.HI.X R13, R152, R19, R16, 0x1, P4 ;  /* 0x00000013980d9211 */ /* 0x000fc600020f0c10 */
[----:B------:R1:W-:Y:S01]  /*80d0*/  @!P2 ST.E.128 desc[UR36][R10.64], RZ ;  /* 0x000000ff0a00a985 */ /* 0x0003e2000c101d24 */
[----:B0-----:R-:W-:-:S03]  /*80e0*/  @!P0 LEA.HI.X R15, R152, R23, R16, 0x1, P6 ;  /* 0x00000017980f8211 */ /* 0x001fc600030f0c10 */
[----:B------:R1:W-:Y:S04]  /*80f0*/  @!P1 ST.E.128 desc[UR36][R12.64], RZ ;  /* 0x000000ff0c009985 */ /* 0x0003e8000c101d24 */
[----:B------:R1:W-:Y:S02]  /*8100*/  @!P0 ST.E.128 desc[UR36][R14.64], RZ ;  /* 0x000000ff0e008985 */ /* 0x0003e4000c101d24 */
.L_x_237:
[----:B------:R-:W-:Y:S05]  /*8110*/  BSYNC B0 ;  /* 0x0000000000007941 */ /* 0x000fea0003800000 */
.L_x_233:
[----:B------:R-:W-:Y:S02]  /*8120*/  ULDC UR4, c[0x0][0xc3c] ;  /* 0x00030f0000047ab9 */ /* 0x000fe40000000800 */
[----:B------:R-:W-:-:S13]  /*8130*/  ISETP.GE.AND P0, PT, R7, UR4, PT ;  /* 0x0000000407007c0c */ /* 0x000fda000bf06270 */
[----:B------:R-:W-:Y:S05]  /*8140*/  @!P0 BRA `(.L_x_243) ;  /* 0xffffff8c00508947 */ /* 0x000fea000383ffff */
[----:B------:R-:W-:Y:S05]  /*8150*/  EXIT ;  /* 0x000000000000794d */ /* 0x000fea0003800000 */
.L_x_204:
[----:B------:R-:W-:-:S08]  /*8160*/  NOP ;  /* 0x0000000000007918 */ /* 0x000fd00000000000 */
[----:B------:R-:W0:-:S00]  /*8170*/  USETMAXREG.DEALLOC.CTAPOOL 0x20 ;  /* 0x00000020000079c8 */ /* 0x000e0000080e0500 */
[----:B0-----:R-:W2:Y:S01]  /*8180*/  LDL.LU R2, [R1+0x4] ;  /* 0x0000040001027983 */ /* 0x001ea20000300800 */
[----:B------:R-:W-:-:S06]  /*8190*/  LOP3.LUT R0, R0, 0x3, RZ, 0xc0, !PT ;  /* 0x0000000300007812 */ /* 0x000fcc00078ec0ff */
[----:B------:R-:W0:Y:S02]  /*81a0*/  SHFL.IDX PT, R0, R0, RZ, 0x1f ;  /* 0x00001fff00007589 */ /* 0x000e2400000e0000 */
[----:B0-----:R-:W-:Y:S01]  /*81b0*/  ISETP.NE.AND P0, PT, R0, RZ, PT ;  /* 0x000000ff0000720c */ /* 0x001fe20003f05270 */
[----:B------:R-:W-:Y:S01]  /*81c0*/  IMAD.MOV.U32 R0, RZ, RZ, RZ ;  /* 0x000000ffff007224 */ /* 0x000fe200078e00ff */
[----:B--2---:R-:W-:-:S11]  /*81d0*/  LOP3.LUT R2, R2, 0xffffffef, RZ, 0xc0, !PT ;  /* 0xffffffef02027812 */ /* 0x004fd600078ec0ff */
[----:B------:R-:W-:-:S05]  /*81e0*/  @P0 LOP3.LUT R2, R2, 0x10, RZ, 0xfc, !PT ;  /* 0x0000001002020812 */ /* 0x000fca00078efcff */
[----:B------:R0:W-:Y:S01]  /*81f0*/  STL [R1+0x4], R2 ;  /* 0x0000040201007387 */ /* 0x0001e20000100800 */
[----:B------:R-:W-:Y:S05]  /*8200*/  @!P0 BRA `(.L_x_244) ;  /* 0x00000000001c8947 */ /* 0x000fea0003800000 */
[----:B------:R-:W1:Y:S08]  /*8210*/  S2UR UR5, SR_CgaCtaId ;  /* 0x00000000000579c3 */ /* 0x000e700000008800 */
[----:B------:R-:W-:Y:S06]  /*8220*/  BAR.SYNC.DEFER_BLOCKING 0x5, 0x200 ;  /* 0x0148000000007b1d */ /* 0x000fec0000010000 */
[----:B------:R-:W-:-:S02]  /*8230*/  UMOV UR4, 0x400 ;  /* 0x0000040000047882 */ /* 0x000fc40000000000 */
[----:B-1----:R-:W-:-:S09]  /*8240*/  ULEA UR4, UR5, UR4, 0x18 ;  /* 0x0000000405047291 */ /* 0x002fd2000f8ec03f */
[----:B------:R-:W1:Y:S01]  /*8250*/  LDS.128 R16, [UR4+0x168d0] ;  /* 0x0168d004ff107984 */ /* 0x000e620008000c00 */
[----:B------:R-:W-:Y:S06]  /*8260*/  BAR.ARV 0x4, 0x200 ;  /* 0x0108000000007b1d */ /* 0x000fec0000002000 */
[----:B------:R-:W-:Y:S05]  /*8270*/  BRA `(.L_x_245) ;  /* 0x0000000800907947 */ /* 0x000fea0003800000 */
.L_x_244:
[----:B0-----:R-:W0:Y:S01]  /*8280*/  S2R R2, SR_TID.X ;  /* 0x0000000000027919 */ /* 0x001e220000002100 */
[----:B------:R-:W-:Y:S01]  /*8290*/  ULDC UR4, c[0x0][0xc3c] ;  /* 0x00030f0000047ab9 */ /* 0x000fe20000000800 */
[----:B------:R-:W-:Y:S01]  /*82a0*/  IMAD.MOV.U32 R9, RZ, RZ, RZ ;  /* 0x000000ffff097224 */ /* 0x000fe200078e00ff */
[----:B------:R-:W1:Y:S01]  /*82b0*/  S2UR UR6, SR_CTAID.X ;  /* 0x00000000000679c3 */ /* 0x000e620000002500 */
[----:B------:R-:W-:Y:S01]  /*82c0*/  ULDC UR5, c[0x0][0xc38] ;  /* 0x00030e0000057ab9 */ /* 0x000fe20000000800 */
[----:B0-----:R-:W-:-:S04]  /*82d0*/  LOP3.LUT R7, R2, 0x1f, RZ, 0xc0, !PT ;  /* 0x0000001f02077812 */ /* 0x001fc800078ec0ff */
[----:B------:R-:W-:-:S04]  /*82e0*/  ISETP.NE.AND P0, PT, R7, 0x1f, PT ;  /* 0x0000001f0700780c */ /* 0x000fc80003f05270 */
[----:B------:R-:W-:-:S13]  /*82f0*/  ISETP.GE.OR P1, PT, R7, UR4, !P0 ;  /* 0x0000000407007c0c */ /* 0x000fda000c726670 */
[----:B------:R-:W0:Y:S08]  /*8300*/  @!P1 LDC.64 R4, c[0x0][0xc80] ;  /* 0x00032000ff049b82 */ /* 0x000e300000000a00 */
[----:B------:R-:W2:Y:S01]  /*8310*/  @!P1 LDC.64 R2, c[0x0][0xc78] ;  /* 0x00031e00ff029b82 */ /* 0x000ea20000000a00 */
[----:B0-----:R-:W-:-:S05]  /*8320*/  @!P1 IMAD.WIDE.U32 R4, R7, 0x4, R4 ;  /* 0x0000000407049825 */ /* 0x001fca00078e0004 */
[----:B------:R-:W3:Y:S01]  /*8330*/  @!P1 LDG.E R0, desc[UR36][R4.64] ;  /* 0x0000002404009981 */ /* 0x000ee2000c1e1900 */
[----:B--2---:R-:W-:-:S05]  /*8340*/  @!P1 IMAD.WIDE.U32 R2, R7, 0x4, R2 ;  /* 0x0000000407029825 */ /* 0x004fca00078e0002 */
[----:B------:R-:W3:Y:S01]  /*8350*/  @!P1 LDG.E R9, desc[UR36][R2.64] ;  /* 0x0000002402099981 */ /* 0x000ee2000c1e1900 */
[C---:B------:R-:W-:Y:S02]  /*8360*/  ISETP.NE.AND P1, PT, R7.reuse, RZ, PT ;  /* 0x000000ff0700720c */ /* 0x040fe40003f25270 */
[C---:B------:R-:W-:Y:S02]  /*8370*/  ISETP.GE.U32.AND P2, PT, R7.reuse, 0x2, PT ;  /* 0x000000020700780c */ /* 0x040fe40003f46070 */
[C---:B------:R-:W-:Y:S02]  /*8380*/  ISETP.GE.U32.AND P3, PT, R7.reuse, 0x4, PT ;  /* 0x000000040700780c */ /* 0x040fe40003f66070 */
[C---:B------:R-:W-:Y:S02]  /*8390*/  ISETP.GE.U32.AND P4, PT, R7.reuse, 0x8, PT ;  /* 0x000000080700780c */ /* 0x040fe40003f86070 */
[----:B------:R-:W-:Y:S01]  /*83a0*/  ISETP.GE.U32.AND P5, PT, R7, 0x10, PT ;  /* 0x000000100700780c */ /* 0x000fe20003fa6070 */
[----:B------:R-:W-:Y:S01]  /*83b0*/  UMOV UR4, URZ ;  /* 0x0000003f00047c82 */ /* 0x000fe20008000000 */
[----:B---3--:R-:W-:-:S05]  /*83c0*/  IMAD R6, R0, R9, RZ ;  /* 0x0000000900067224 */ /* 0x008fca00078e02ff */
[----:B------:R-:W0:Y:S02]  /*83d0*/  SHFL.UP PT, R8, R6, 0x1, RZ ;  /* 0x0420000006087989 */ /* 0x000e2400000e00ff */
[----:B0-----:R-:W-:-:S05]  /*83e0*/  SEL R11, R8, RZ, P1 ;  /* 0x000000ff080b7207 */ /* 0x001fca0000800000 */
[----:B------:R-:W-:-:S05]  /*83f0*/  IMAD.IADD R11, R6, 0x1, R11 ;  /* 0x00000001060b7824 */ /* 0x000fca00078e020b */
        /* <DEDUP_REMOVED lines=10> */
[----:B0-----:R-:W-:-:S04]  /*84a0*/  SEL R5, R2, RZ, P5 ;  /* 0x000000ff02057207 */ /* 0x001fc80002800000 */
[----:B------:R-:W-:-:S05]  /*84b0*/  IADD3 R2, R4, R5, RZ ;  /* 0x0000000504027210 */ /* 0x000fca0007ffe0ff */
[----:B------:R-:W0:Y:S02]  /*84c0*/  SHFL.IDX PT, R6, R2, 0x1f, 0x1f ;  /* 0x03e01f0002067f89 */ /* 0x000e2400000e0000 */
[----:B0-----:R-:W-:-:S05]  /*84d0*/  IMAD R6, R6, UR5, RZ ;  /* 0x0000000506067c24 */ /* 0x001fca000f8e02ff */
[----:B-1----:R-:W-:Y:S01]  /*84e0*/  ISETP.GT.AND P6, PT, R6, UR6, PT ;  /* 0x0000000606007c0c */ /* 0x002fe2000bfc4270 */
[----:B------:R-:W-:-:S12]  /*84f0*/  IMAD.MOV.U32 R3, RZ, RZ, R6 ;  /* 0x000000ffff037224 */ /* 0x000fd800078e0006 */
[----:B------:R-:W-:Y:S05]  /*8500*/  @P6 BRA `(.L_x_246) ;  /* 0x0000000000986947 */ /* 0x000fea0003800000 */
[----:B------:R-:W-:Y:S01]  /*8510*/  IMAD.MOV.U32 R6, RZ, RZ, R3 ;  /* 0x000000ffff067224 */ /* 0x000fe200078e0003 */
[----:B------:R-:W-:Y:S01]  /*8520*/  UMOV UR4, URZ ;  /* 0x0000003f00047c82 */ /* 0x000fe20008000000 */
[----:B------:R-:W-:-:S05]  /*8530*/  ULDC UR5, c[0x0][0xc38] ;  /* 0x00030e0000057ab9 */ /* 0x000fca0000000800 */
.L_x_248:
[----:B------:R-:W0:Y:S01]  /*8540*/  LDC R0, c[0x0][0xc3c] ;  /* 0x00030f00ff007b82 */ /* 0x000e220000000800 */
[----:B------:R-:W-:-:S06]  /*8550*/  UIADD3 UR4, UR4, 0x1f, URZ ;  /* 0x0000001f04047890 */ /* 0x000fcc000fffe03f */
[----:B0-----:R-:W-:-:S13]  /*8560*/  ISETP.LE.AND P6, PT, R0, UR4, PT ;  /* 0x0000000400007c0c */ /* 0x001fda000bfc3270 */
[----:B------:R-:W-:Y:S05]  /*8570*/  @P6 BRA `(.L_x_247) ;  /* 0x0000000400a46947 */ /* 0x000fea0003800000 */
[----:B------:R-:W-:-:S05]  /*8580*/  VIADD R9, R7, UR4 ;  /* 0x0000000407097c36 */ /* 0x000fca0008000000 */
[----:B------:R-:W-:Y:S01]  /*8590*/  ISETP.GE.OR P6, PT, R9, R0, !P0 ;  /* 0x000000000900720c */ /* 0x000fe200047c6670 */
[----:B------:R-:W-:-:S12]  /*85a0*/  IMAD.MOV.U32 R0, RZ, RZ, RZ ;  /* 0x000000ffff007224 */ /* 0x000fd800078e00ff */
[----:B------:R-:W0:Y:S08]  /*85b0*/  @!P6 LDC.64 R4, c[0x0][0xc80] ;  /* 0x00032000ff04eb82 */ /* 0x000e300000000a00 */
[----:B------:R-:W1:Y:S01]  /*85c0*/  @!P6 LDC.64 R2, c[0x0][0xc78] ;  /* 0x00031e00ff02eb82 */ /* 0x000e620000000a00 */
[----:B0-----:R-:W-:-:S05]  /*85d0*/  @!P6 IMAD.WIDE R4, R9, 0x4, R4 ;  /* 0x000000040904e825 */ /* 0x001fca00078e0204 */
[----:B------:R-:W2:Y:S01]  /*85e0*/  @!P6 LDG.E R0, desc[UR36][R4.64] ;  /* 0x000000240400e981 */ /* 0x000ea2000c1e1900 */
[----:B-1----:R-:W-:-:S04]  /*85f0*/  @!P6 IMAD.WIDE R2, R9, 0x4, R2 ;  /* 0x000000040902e825 */ /* 0x002fc800078e0202 */
[----:B------:R-:W-:-:S06]  /*8600*/  IMAD.MOV.U32 R9, RZ, RZ, RZ ;  /* 0x000000ffff097224 */ /* 0x000fcc00078e00ff */
[----:B------:R-:W2:Y:S02]  /*8610*/  @!P6 LDG.E R9, desc[UR36][R2.64] ;  /* 0x000000240209e981 */ /* 0x000ea4000c1e1900 */
[----:B--2---:R-:W-:-:S05]  /*8620*/  IMAD R13, R0, R9, RZ ;  /* 0x00000009000d7224 */ /* 0x004fca00078e02ff */
        /* <DEDUP_REMOVED lines=15> */
[----:B------:R-:W0:Y:S02]  /*8720*/  SHFL.IDX PT, R4, R2, 0x1f, 0x1f ;  /* 0x03e01f0002047f89 */ /* 0x000e2400000e0000 */
[----:B0-----:R-:W-:-:S05]  /*8730*/  IMAD R3, R4, UR5, RZ ;  /* 0x0000000504037c24 */ /* 0x001fca000f8e02ff */
[----:B------:R-:W-:-:S04]  /*8740*/  IADD3 R6, R3, R6, RZ ;  /* 0x0000000603067210 */ /* 0x000fc80007ffe0ff */
[----:B------:R-:W-:-:S13]  /*8750*/  ISETP.GT.AND P6, PT, R6, UR6, PT ;  /* 0x0000000606007c0c */ /* 0x000fda000bfc4270 */
[----:B------:R-:W-:Y:S05]  /*8760*/  @!P6 BRA `(.L_x_248) ;  /* 0xfffffffc0074e947 */ /* 0x000fea000383ffff */
.L_x_246:
[----:B------:R-:W-:Y:S02]  /*8770*/  IMAD.IADD R11, R6, 0x1, -R3 ;  /* 0x00000001060b7824 */ /* 0x000fe400078e0a03 */
[----:B------:R-:W-:Y:S02]  /*8780*/  IMAD.MOV.U32 R16, RZ, RZ, RZ ;  /* 0x000000ffff107224 */ /* 0x000fe400078e00ff */
[----:B------:R-:W-:-:S05]  /*8790*/  IMAD R3, R2, UR5, R11 ;  /* 0x0000000502037c24 */ /* 0x000fca000f8e020b */
[----:B------:R-:W-:-:S13]  /*87a0*/  ISETP.GT.AND P0, PT, R3, UR6, PT ;  /* 0x0000000603007c0c */ /* 0x000fda000bf04270 */
[----:B------:R-:W-:-:S04]  /*87b0*/  VOTE.ANY R5, PT, !P0 ;  /* 0x0000000000057806 */ /* 0x000fc800040e0100 */
[----:B------:R-:W0:Y:S01]  /*87c0*/  POPC R19, R5 ;  /* 0x0000000500137309 */ /* 0x000e220000000000 */
[----:B------:R-:W-:Y:S01]  /*87d0*/  ISETP.NE.AND P0, PT, R5, RZ, PT ;  /* 0x000000ff0500720c */ /* 0x000fe20003f05270 */
[----:B0-----:R-:W0:Y:S04]  /*87e0*/  SHFL.IDX PT, R0, R0, R19, 0x1f ;  /* 0x00001f1300007589 */ /* 0x001e2800000e0000 */
[----:B------:R-:W1:Y:S01]  /*87f0*/  SHFL.IDX PT, R9, R9, R19, 0x1f ;  /* 0x00001f1309097589 */ /* 0x000e6200000e0000 */
[----:B0-----:R-:W-:-:S04]  /*8800*/  IABS R4, R0 ;  /* 0x0000000000047213 */ /* 0x001fc80000000000 */
[----:B------:R-:W0:Y:S01]  /*8810*/  I2F.RP R6, R4 ;  /* 0x0000000400067306 */ /* 0x000e220000209400 */
[----:B-1----:R-:W-:-:S07]  /*8820*/  IABS R8, R9 ;  /* 0x0000000900087213 */ /* 0x002fce0000000000 */
[----:B0-----:R-:W0:Y:S02]  /*8830*/  MUFU.RCP R6, R6 ;  /* 0x0000000600067308 */ /* 0x001e240000001000 */
[----:B0-----:R-:W-:-:S06]  /*8840*/  VIADD R3, R6, 0xffffffe ;  /* 0x0ffffffe06037836 */ /* 0x001fcc0000000000 */
[----:B------:R-:W0:Y:S02]  /*8850*/  F2I.FTZ.U32.TRUNC.NTZ R3, R3 ;  /* 0x0000000300037305 */ /* 0x000e24000021f000 */
[----:B0-----:R-:W-:Y:S01]  /*8860*/  IMAD.MOV R13, RZ, RZ, -R3 ;  /* 0x000000ffff0d7224 */ /* 0x001fe200078e0a03 */
[----:B------:R-:W-:Y:S06]  /*8870*/  @!P0 BRA `(.L_x_249) ;  /* 0x0000000000088947 */ /* 0x000fec0003800000 */
[----:B------:R-:W-:-:S05]  /*8880*/  VIADD R5, R19, 0xffffffff ;  /* 0xffffffff13057836 */ /* 0x000fca0000000000 */
[----:B------:R0:W1:Y:S02]  /*8890*/  SHFL.IDX PT, R16, R2, R5, 0x1f ;  /* 0x00001f0502107589 */ /* 0x00006400000e0000 */
.L_x_249:
[----:B-1----:R-:W-:Y:S02]  /*88a0*/  IMAD R16, R16, UR5, R11 ;  /* 0x0000000510107c24 */ /* 0x002fe4000f8e020b */
[----:B------:R-:W-:Y:S02]  /*88b0*/  IMAD R11, R13, R4, RZ ;  /* 0x000000040d0b7224 */ /* 0x000fe400078e02ff */
[----:B0-----:R-:W-:Y:S01]  /*88c0*/  IMAD.MOV.U32 R2, RZ, RZ, RZ ;  /* 0x000000ffff027224 */ /* 0x001fe200078e00ff */
[----:B------:R-:W-:Y:S01]  /*88d0*/  IADD3 R17, -R16, UR6, RZ ;  /* 0x0000000610117c10 */ /* 0x000fe2000fffe1ff */
[----:B------:R-:W-:Y:S01]  /*88e0*/  IMAD.MOV.U32 R5, RZ, RZ, R8 ;  /* 0x000000ffff057224 */ /* 0x000fe200078e0008 */
[----:B------:R-:W-:Y:S01]  /*88f0*/  IABS R8, R0 ;  /* 0x0000000000087213 */ /* 0x000fe20000000000 */
[----:B------:R-:W-:Y:S01]  /*8900*/  IMAD.HI.U32 R2, R3, R11, R2 ;  /* 0x0000000b03027227 */ /* 0x000fe200078e0002 */
[----:B------:R-:W-:Y:S01]  /*8910*/  IABS R3, R17 ;  /* 0x0000001100037213 */ /* 0x000fe20000000000 */
[----:B------:R-:W0:Y:S02]  /*8920*/  I2F.RP R6, R5 ;  /* 0x0000000500067306 */ /* 0x000e240000209400 */
[----:B------:R-:W-:-:S02]  /*8930*/  IMAD.MOV R8, RZ, RZ, -R8 ;  /* 0x000000ffff087224 */ /* 0x000fc400078e0a08 */
[----:B------:R-:W-:-:S04]  /*8940*/  IMAD.HI.U32 R2, R2, R3, RZ ;  /* 0x0000000302027227 */ /* 0x000fc800078e00ff */
[----:B------:R-:W-:Y:S02]  /*8950*/  IMAD R3, R2, R8, R3 ;  /* 0x0000000802037224 */ /* 0x000fe400078e0203 */
[----:B------:R-:W-:-:S03]  /*8960*/  VIADD R19, R19, UR4 ;  /* 0x0000000413137c36 */ /* 0x000fc60008000000 */
[----:B------:R-:W-:Y:S01]  /*8970*/  ISETP.GT.U32.AND P1, PT, R4, R3, PT ;  /* 0x000000030400720c */ /* 0x000fe20003f24070 */
[----:B0-----:R-:W0:-:S12]  /*8980*/  MUFU.RCP R6, R6 ;  /* 0x0000000600067308 */ /* 0x001e180000001000 */
[----:B------:R-:W-:Y:S01]  /*8990*/  @!P1 IMAD.IADD R3, R3, 0x1, -R4 ;  /* 0x0000000103039824 */ /* 0x000fe200078e0a04 */
[----:B------:R-:W-:Y:S02]  /*89a0*/  @!P1 IADD3 R2, R2, 0x1, RZ ;  /* 0x0000000102029810 */ /* 0x000fe40007ffe0ff */
[----:B------:R-:W-:Y:S02]  /*89b0*/  ISETP.NE.AND P1, PT, R0, RZ, PT ;  /* 0x000000ff0000720c */ /* 0x000fe40003f25270 */
[----:B------:R-:W-:Y:S01]  /*89c0*/  ISETP.GE.U32.AND P0, PT, R3, R4, PT ;  /* 0x000000040300720c */ /* 0x000fe20003f06070 */
[----:B0-----:R-:W-:Y:S01]  /*89d0*/  VIADD R8, R6, 0xffffffe ;  /* 0x0ffffffe06087836 */ /* 0x001fe20000000000 */
[----:B------:R-:W-:-:S03]  /*89e0*/  LOP3.LUT R4, R17, R0, RZ, 0x3c, !PT ;  /* 0x0000000011047212 */ /* 0x000fc600078e3cff */
[----:B------:R0:W1:Y:S01]  /*89f0*/  F2I.FTZ.U32.TRUNC.NTZ R3, R8 ;  /* 0x0000000800037305 */ /* 0x000062000021f000 */
[----:B------:R-:W-:-:S07]  /*8a00*/  ISETP.GE.AND P2, PT, R4, RZ, PT ;  /* 0x000000ff0400720c */ /* 0x000fce0003f46270 */
[----:B------:R-:W-:Y:S01]  /*8a10*/  @P0 VIADD R2, R2, 0x1 ;  /* 0x0000000102020836 */ /* 0x000fe20000000000 */
[----:B0-----:R-:W-:-:S03]  /*8a20*/  IABS R8, R9 ;  /* 0x0000000900087213 */ /* 0x001fc60000000000 */
[----:B------:R-:W-:Y:S02]  /*8a30*/  IMAD.MOV.U32 R6, RZ, RZ, R2 ;  /* 0x000000ffff067224 */ /* 0x000fe400078e0002 */
[----:B------:R-:W-:Y:S02]  /*8a40*/  IMAD.MOV R8, RZ, RZ, -R8 ;  /* 0x000000ffff087224 */ /* 0x000fe400078e0a08 */
[----:B-1----:R-:W-:Y:S02]  /*8a50*/  IMAD.MOV R2, RZ, RZ, -R3 ;  /* 0x000000ffff027224 */ /* 0x002fe400078e0a03 */
[----:B------:R-:W-:Y:S01]  /*8a60*/  @!P2 IMAD.MOV R6, RZ, RZ, -R6 ;  /* 0x000000ffff06a224 */ /* 0x000fe200078e0a06 */
[----:B------:R-:W-:Y:S01]  /*8a70*/  @!P1 LOP3.LUT R6, RZ, R0, RZ, 0x33, !PT ;  /* 0x00000000ff069212 */ /* 0x000fe200078e33ff */
[----:B------:R-:W-:Y:S02]  /*8a80*/  IMAD R11, R2, R5, RZ ;  /* 0x00000005020b7224 */ /* 0x000fe400078e02ff */
[----:B------:R-:W-:Y:S01]  /*8a90*/  IMAD.MOV.U32 R2, RZ, RZ, RZ ;  /* 0x000000ffff027224 */ /* 0x000fe200078e00ff */
[-C--:B------:R-:W-:Y:S01]  /*8aa0*/  IABS R4, R6.reuse ;  /* 0x0000000600047213 */ /* 0x080fe20000000000 */
[----:B------:R-:W-:-:S02]  /*8ab0*/  IMAD R0, R0, R6, RZ ;  /* 0x0000000600007224 */ /* 0x000fc400078e02ff */
[----:B------:R-:W-:-:S04]  /*8ac0*/  IMAD.HI.U32 R2, R3, R11, R2 ;  /* 0x0000000b03027227 */ /* 0x000fc800078e0002 */
[----:B------:R-:W-:Y:S02]  /*8ad0*/  IMAD.MOV.U32 R3, RZ, RZ, R4 ;  /* 0x000000ffff037224 */ /* 0x000fe400078e0004 */
[----:B------:R-:W-:Y:S02]  /*8ae0*/  IMAD.MOV.U32 R4, RZ, RZ, R8 ;  /* 0x000000ffff047224 */ /* 0x000fe400078e0008 */
[----:B------:R-:W-:-:S04]  /*8af0*/  IMAD.HI.U32 R2, R2, R3, RZ ;  /* 0x0000000302027227 */ /* 0x000fc800078e00ff */
[----:B------:R-:W-:Y:S01]  /*8b00*/  IMAD R4, R2, R4, R3 ;  /* 0x0000000402047224 */ /* 0x000fe200078e0203 */
[----:B------:R-:W-:Y:S01]  /*8b10*/  LOP3.LUT R3, R6, R9, RZ, 0x3c, !PT ;  /* 0x0000000906037212 */ /* 0x000fe200078e3cff */
[----:B------:R-:W-:-:S03]  /*8b20*/  IMAD.IADD R17, R17, 0x1, -R0 ;  /* 0x0000000111117824 */ /* 0x000fc600078e0a00 */
[----:B------:R-:W-:Y:S02]  /*8b30*/  ISETP.GT.U32.AND P1, PT, R5, R4, PT ;  /* 0x000000040500720c */ /* 0x000fe40003f24070 */
[----:B------:R-:W-:-:S11]  /*8b40*/  ISETP.GE.AND P2, PT, R3, RZ, PT ;  /* 0x000000ff0300720c */ /* 0x000fd60003f46270 */
[----:B------:R-:W-:Y:S02]  /*8b50*/  @!P1 IMAD.IADD R4, R4, 0x1, -R5 ;  /* 0x0000000104049824 */ /* 0x000fe400078e0a05 */
[----:B------:R-:W-:Y:S01]  /*8b60*/  @!P1 VIADD R2, R2, 0x1 ;  /* 0x0000000102029836 */ /* 0x000fe20000000000 */
[----:B------:R-:W-:Y:S02]  /*8b70*/  ISETP.NE.AND P1, PT, R9, RZ, PT ;  /* 0x000000ff0900720c */ /* 0x000fe40003f25270 */
[----:B------:R-:W-:-:S13]  /*8b80*/  ISETP.GE.U32.AND P0, PT, R4, R5, PT ;  /* 0x000000050400720c */ /* 0x000fda0003f06070 */
[----:B------:R-:W-:-:S05]  /*8b90*/  @P0 IADD3 R2, R2, 0x1, RZ ;  /* 0x0000000102020810 */ /* 0x000fca0007ffe0ff */
[----:B------:R-:W-:Y:S01]  /*8ba0*/  @!P2 IMAD.MOV R2, RZ, RZ, -R2 ;  /* 0x000000ffff02a224 */ /* 0x000fe200078e0a02 */
[----:B------:R-:W-:-:S05]  /*8bb0*/  @!P1 LOP3.LUT R2, RZ, R9, RZ, 0x33, !PT ;  /* 0x00000009ff029212 */ /* 0x000fca00078e33ff */
[----:B------:R-:W-:-:S04]  /*8bc0*/  IMAD.MOV R18, RZ, RZ, -R2 ;  /* 0x000000ffff127224 */ /* 0x000fc800078e0a02 */
[C---:B------:R-:W-:Y:S02]  /*8bd0*/  IMAD R18, R9.reuse, R18, R6 ;  /* 0x0000001209127224 */ /* 0x040fe400078e0206 */
[----:B------:R-:W-:-:S04]  /*8be0*/  IMAD R9, R9, 0x1000000, R2 ;  /* 0x0100000009097824 */ /* 0x000fc800078e0202 */
[----:B------:R-:W-:Y:S01]  /*8bf0*/  IMAD R18, R18, 0x10000, R9 ;  /* 0x0001000012127824 */ /* 0x000fe200078e0209 */
[----:B------:R-:W-:Y:S06]  /*8c00*/  BRA `(.L_x_250) ;  /* 0x0000000000147947 */ /* 0x000fec0003800000 */
.L_x_247:
[----:B------:R-:W-:Y:S01]  /*8c10*/  ULDC UR4, c[0x0][0xc3c] ;  /* 0x00030f0000047ab9 */ /* 0x000fe20000000800 */
[----:B------:R-:W-:Y:S02]  /*8c20*/  IMAD.MOV.U32 R17, RZ, RZ, RZ ;  /* 0x000000ffff117224 */ /* 0x000fe400078e00ff */
[----:B------:R-:W-:Y:S02]  /*8c30*/  IMAD.U32 R16, RZ, RZ, UR6 ;  /* 0x00000006ff107e24 */ /* 0x000fe4000f8e00ff */
[----:B------:R-:W-:Y:S02]  /*8c40*/  IMAD.MOV.U32 R18, RZ, RZ, RZ ;  /* 0x000000ffff127224 */ /* 0x000fe400078e00ff */
[----:B------:R-:W-:-:S07]  /*8c50*/  IMAD.U32 R19, RZ, RZ, UR4 ;  /* 0x00000004ff137e24 */ /* 0x000fce000f8e00ff */
.L_x_250:
[----:B------:R-:W-:-:S13]  /*8c60*/  ISETP.NE.AND P0, PT, R7, RZ, PT ;  /* 0x000000ff0700720c */ /* 0x000fda0003f05270 */
[----:B------:R-:W0:Y:S01]  /*8c70*/  @!P0 S2R R3, SR_CgaCtaId ;  /* 0x0000000000038919 */ /* 0x000e220000008800 */
[----:B------:R-:W-:-:S04]  /*8c80*/  @!P0 MOV R0, 0x400 ;  /* 0x0000040000008802 */ /* 0x000fc80000000f00 */
[----:B0-----:R-:W-:-:S05]  /*8c90*/  @!P0 LEA R0, R3, R0, 0x18 ;  /* 0x0000000003008211 */ /* 0x001fca00078ec0ff */
[----:B------:R0:W-:Y:S01]  /*8ca0*/  @!P0 STS.128 [R0+0x168d0], R16 ;  /* 0x0168d01000008388 */ /* 0x0001e20000000c00 */
[----:B------:R-:W-:Y:S06]  /*8cb0*/  BAR.ARV 0x5, 0x200 ;  /* 0x0148000000007b1d */ /* 0x000fec0000002000 */
.L_x_245:
[----:B------:R2:W-:Y:S01]  /*8cc0*/  STL [R1+0x3c], RZ ;  /* 0x00003cff01007387 */ /* 0x0005e20000100800 */
[----:B------:R-:W-:Y:S01]  /*8cd0*/  ULDC UR4, c[0x0][0xc3c] ;  /* 0x00030f0000047ab9 */ /* 0x000fe20000000800 */
[----:B------:R-:W-:Y:S01]  /*8ce0*/  MOV R27, 0x1 ;  /* 0x00000001001b7802 */ /* 0x000fe20000000f00 */
[----:B------:R-:W-:Y:S01]  /*8cf0*/  IMAD.MOV.U32 R25, RZ, RZ, RZ ;  /* 0x000000ffff197224 */ /* 0x000fe200078e00ff */
[----:B-1----:R-:W-:-:S13]  /*8d00*/  ISETP.GE.AND P0, PT, R19, UR4, PT ;  /* 0x0000000413007c0c */ /* 0x002fda000bf06270 */
[----:B--2---:R-:W-:Y:S05]  /*8d10*/  @P0 BRA `(.L_x_251) ;  /* 0x0000004c009c0947 */ /* 0x004fea0003800000 */
[----:B------:R-:W2:Y:S01]  /*8d20*/  LDL R5, [R1+0x28] ;  /* 0x0000280001057983 */ /* 0x000ea20000100800 */
[----:B------:R-:W1:Y:S01]  /*8d30*/  S2R R3, SR_TID.X ;  /* 0x0000000000037919 */ /* 0x000e620000002100 */
[----:B------:R-:W3:Y:S01]  /*8d40*/  S2UR UR5, SR_CgaCtaId ;  /* 0x00000000000579c3 */ /* 0x000ee20000008800 */
[----:B------:R-:W-:Y:S01]  /*8d50*/  UMOV UR4, 0x400 ;  /* 0x0000040000047882 */ /* 0x000fe20000000000 */
[C---:B-1----:R-:W-:Y:S01]  /*8d60*/  IMAD.SHL.U32 R28, R3.reuse, 0x8, RZ ;  /* 0x00000008031c7824 */ /* 0x042fe200078e00ff */
[C---:B------:R-:W-:Y:S01]  /*8d70*/  LOP3.LUT R4, R3.reuse, 0x7f, RZ, 0xc0, !PT ;  /* 0x0000007f03047812 */ /* 0x040fe200078ec0ff */
[----:B0-----:R-:W-:-:S03]  /*8d80*/  IMAD.SHL.U32 R2, R3, 0x10, RZ ;  /* 0x0000001003027824 */ /* 0x001fc600078e00ff */
[----:B------:R-:W-:Y:S01]  /*8d90*/  LOP3.LUT R0, R28, 0x1f8, RZ, 0xc0, !PT ;  /* 0x000001f81c007812 */ /* 0x000fe200078ec0ff */
[----:B---3--:R-:W-:-:S03]  /*8da0*/  ULEA UR4, UR5, UR4, 0x18 ;  /* 0x0000000405047291 */ /* 0x008fc6000f8ec03f */
[----:B------:R-:W-:-:S03]  /*8db0*/  LOP3.LUT R3, R0, 0x38, R3, 0x78, !PT ;  /* 0x0000003800037812 */ /* 0x000fc600078e7803 */
[----:B------:R-:W-:Y:S01]  /*8dc0*/  IMAD.U32 R22, RZ, RZ, UR4 ;  /* 0x00000004ff167e24 */ /* 0x000fe2000f8e00ff */
[----:B------:R-:W-:Y:S02]  /*8dd0*/  LOP3.LUT R2, R2, 0x70, RZ, 0xc0, !PT ;  /* 0x0000007002027812 */ /* 0x000fe400078ec0ff */
[----:B------:R-:W-:Y:S01]  /*8de0*/  SHF.R.U32.HI R4, RZ, 0x3, R4 ;  /* 0x00000003ff047819 */ /* 0x000fe20000011604 */
[----:B------:R-:W-:Y:S01]  /*8df0*/  BSSY B8, `(.L_x_251) ;  /* 0x00004d9000087945 */ /* 0x000fe20003800000 */
[----:B------:R-:W-:Y:S02]  /*8e00*/  IMAD.MOV.U32 R27, RZ, RZ, 0x1 ;  /* 0x00000001ff1b7424 */ /* 0x000fe400078e00ff */
[----:B------:R-:W-:Y:S01]  /*8e10*/  IMAD.MOV.U32 R25, RZ, RZ, RZ ;  /* 0x000000ffff197224 */ /* 0x000fe200078e00ff */
[----:B------:R-:W-:Y:S01]  /*8e20*/  LOP3.LUT R2, R4, R2, RZ, 0xfc, !PT ;  /* 0x0000000204027212 */ /* 0x000fe200078efcff */
[----:B------:R-:W-:Y:S01]  /*8e30*/  ULDC UR38, c[0x0][0xc] ;  /* 0x0000030000267ab9 */ /* 0x000fe20000000800 */
[----:B--2---:R-:W-:-:S05]  /*8e40*/  LOP3.LUT R0, R5, 0x2, RZ, 0xfc, !PT ;  /* 0x0000000205007812 */ /* 0x004fca00078efcff */
[----:B------:R0:W-:Y:S02]  /*8e50*/  STL [R1+0x48], R0 ;  /* 0x0000480001007387 */ /* 0x0001e40000100800 */
[----:B0-----:R-:W-:Y:S02]  /*8e60*/  LOP3.LUT R0, R3, 0x200, R28, 0xf8, !PT ;  /* 0x0000020003007812 */ /* 0x001fe400078ef81c */
[----:B------:R0:W-:Y:S03]  /*8e70*/  STL [R1+0x3c], RZ ;  /* 0x00003cff01007387 */ /* 0x0001e60000100800 */
[----:B------:R-:W-:-:S05]  /*8e80*/  IMAD R0, R0, 0x2, R22 ;  /* 0x0000000200007824 */ /* 0x000fca00078e0216 */
[----:B------:R0:W-:Y:S01]  /*8e90*/  STL [R1+0x1c], R0 ;  /* 0x00001c0001007387 */ /* 0x0001e20000100800 */
[----:B------:R-:W-:-:S07]  /*8ea0*/  LOP3.LUT R28, R28, 0x38, RZ, 0xc0, !PT ;  /* 0x000000381c1c7812 */ /* 0x000fce00078ec0ff */
.L_x_312:
[----:B------:R-:W1:Y:S01]  /*8eb0*/  LDC.64 R2, c[0x0][0xc88] ;  /* 0x00032200ff027b82 */ /* 0x000e620000000a00 */
[----:B0-2---:R-:W2:Y:S01]  /*8ec0*/  LDL.LU R0, [R1+0x4] ;  /* 0x0000040001007983 */ /* 0x005ea20000300800 */
[----:B-1----:R-:W-:-:S05]  /*8ed0*/  IMAD.WIDE R2, R19, 0x4, R2 ;  /* 0x0000000413027825 */ /* 0x002fca00078e0202 */
[----:B------:R-:W3:Y:S01]  /*8ee0*/  LDG.E R29, desc[UR36][R2.64] ;  /* 0x00000024021d7981 */ /* 0x000ee2000c1e1900 */
[----:B------:R-:W-:Y:S05]  /*8ef0*/  YIELD ;  /* 0x0000000000007946 */ /* 0x000fea0003800000 */
[----:B------:R-:W-:Y:S01]  /*8f00*/  ULDC.64 UR4, c[0x0][0xa28] ;  /* 0x00028a0000047ab9 */ /* 0x000fe20000000a00 */
[----:B------:R-:W-:Y:S01]  /*8f10*/  IMAD.MOV.U32 R6, RZ, RZ, RZ ;  /* 0x000000ffff067224 */ /* 0x000fe200078e00ff */
[----:B------:R-:W-:Y:S01]  /*8f20*/  ISETP.NE.U32.AND P0, PT, RZ, UR4, PT ;  /* 0x00000004ff007c0c */ /* 0x000fe2000bf05070 */
[----:B------:R-:W-:-:S03]  /*8f30*/  ULDC.64 UR6, c[0x0][0xa18] ;  /* 0x0002860000067ab9 */ /* 0x000fc60000000a00 */
[----:B------:R-:W-:Y:S02]  /*8f40*/  ISETP.NE.AND.EX P0, PT, RZ, UR5, PT, P0 ;  /* 0x00000005ff007c0c */ /* 0x000fe4000bf05300 */
[----:B--2---:R-:W-:Y:S02]  /*8f50*/  LOP3.LUT R0, R0, 0xfffffff7, RZ, 0xc0, !PT ;  /* 0xfffffff700007812 */ /* 0x004fe400078ec0ff */
[----:B---3--:R-:W-:-:S09]  /*8f60*/  SHF.R.S32.HI R4, RZ, 0x1f, R29 ;  /* 0x0000001fff047819 */ /* 0x008fd2000001141d */
[C---:B------:R-:W-:Y:S01]  /*8f70*/  @P0 LEA R2, P1, R29.reuse, UR4, 0x2 ;  /* 0x000000041d020c11 */ /* 0x040fe2000f8210ff */
[C---:B------:R-:W-:Y:S01]  /*8f80*/  IMAD.SHL.U32 R23, R29.reuse, 0x4, RZ ;  /* 0x000000041d177824 */ /* 0x040fe200078e00ff */
[C-C-:B------:R-:W-:Y:S01]  /*8f90*/  SHF.L.U64.HI R24, R29.reuse, 0x2, R4.reuse ;  /* 0x000000021d187819 */ /* 0x140fe20000010204 */
[----:B------:R0:W-:Y:S01]  /*8fa0*/  STL [R1+0x2c], R4 ;  /* 0x00002c0401007387 */ /* 0x0001e20000100800 */
[----:B------:R-:W-:Y:S01]  /*8fb0*/  @P0 LEA.HI.X R3, R29, UR5, R4, 0x2, P1 ;  /* 0x000000051d030c11 */ /* 0x000fe200088f1404 */
[----:B------:R-:W-:-:S04]  /*8fc0*/  ULDC.64 UR4, c[0x0][0xa00] ;  /* 0x0002800000047ab9 */ /* 0x000fc80000000a00 */
[----:B------:R1:W2:Y:S01]  /*8fd0*/  @P0 LDG.E R6, desc[UR36][R2.64] ;  /* 0x0000002402060981 */ /* 0x0002a2000c1e1900 */
[----:B------:R-:W-:-:S04]  /*8fe0*/  ISETP.NE.U32.AND P0, PT, RZ, UR4, PT ;  /* 0x00000004ff007c0c */ /* 0x000fc8000bf05070 */
[----:B------:R-:W-:Y:S02]  /*8ff0*/  ISETP.NE.AND.EX P2, PT, RZ, UR5, PT, P0 ;  /* 0x00000005ff007c0c */ /* 0x000fe4000bf45300 */
[----:B------:R-:W-:Y:S02]  /*9000*/  ISETP.NE.U32.AND P0, PT, RZ, UR6, PT ;  /* 0x00000006ff007c0c */ /* 0x000fe4000bf05070 */
[----:B-1----:R-:W-:Y:S02]  /*9010*/  IADD3 R2, P1, R23, UR4, RZ ;  /* 0x0000000417027c10 */ /* 0x002fe4000ff3e0ff */
[----:B------:R-:W-:Y:S02]  /*9020*/  ISETP.NE.AND.EX P0, PT, RZ, UR7, PT, P0 ;  /* 0x00000007ff007c0c */ /* 0x000fe4000bf05300 */
[----:B------:R-:W-:Y:S01]  /*9030*/  IADD3.X R3, R24, UR5, RZ, P1, !PT ;  /* 0x0000000518037c10 */ /* 0x000fe20008ffe4ff */
[----:B------:R-:W-:-:S04]  /*9040*/  ULDC.64 UR4, c[0x0][0x418] ;  /* 0x0001060000047ab9 */ /* 0x000fc80000000a00 */
[----:B------:R-:W-:-:S05]  /*9050*/  @P2 LOP3.LUT R0, R0, 0x8, RZ, 0xfc, !PT ;  /* 0x0000000800002812 */ /* 0x000fca00078efcff */
[----:B------:R1:W-:Y:S01]  /*9060*/  STL [R1+0x4], R0 ;  /* 0x0000040001007387 */ /* 0x0003e20000100800 */
[----:B0-----:R-:W-:-:S04]  /*9070*/  @P0 IADD3 R4, P1, R23, UR6, RZ ;  /* 0x0000000617040c10 */ /* 0x001fc8000ff3e0ff */
[----:B------:R-:W-:Y:S01]  /*9080*/  @P0 IADD3.X R5, R24, UR7, RZ, P1, !PT ;  /* 0x0000000718050c10 */ /* 0x000fe20008ffe4ff */
[----:B-1----:R-:W-:-:S04]  /*9090*/  IMAD.MOV.U32 R0, RZ, RZ, RZ ;  /* 0x000000ffff007224 */ /* 0x002fc800078e00ff */
[----:B------:R-:W3:Y:S04]  /*90a0*/  @P0 LDG.E R4, desc[UR36][R4.64] ;  /* 0x0000002404040981 */ /* 0x000ee8000c1e1900 */
[----:B------:R-:W4:Y:S01]  /*90b0*/  @P2 LDG.E R0, desc[UR36][R2.64] ;  /* 0x0000002402002981 */ /* 0x000f22000c1e1900 */
[----:B------:R-:W-:-:S03]  /*90c0*/  UISETP.NE.U32.AND UP0, UPT, UR4, URZ, UPT ;  /* 0x0000003f0400728c */ /* 0x000fc6000bf05070 */
[----:B------:R-:W-:Y:S01]  /*90d0*/  ULDC UR4, c[0x0][0x424] ;  /* 0x0001090000047ab9 */ /* 0x000fe20000000800 */
[----:B------:R-:W-:-:S03]  /*90e0*/  UISETP.NE.AND.EX UP0, UPT, UR5, URZ, UPT, UP0 ;  /* 0x0000003f0500728c */ /* 0x000fc6000bf05300 */
[----:B------:R-:W-:Y:S01]  /*90f0*/  ULDC UR5, c[0x0][0x2f0] ;  /* 0x0000bc0000057ab9 */ /* 0x000fe20000000800 */
[----:B------:R-:W-:-:S04]  /*9100*/  USEL UR4, UR4, 0x1, UP0 ;  /* 0x0000000104047887 */ /* 0x000fc80008000000 */
[----:B------:R-:W-:Y:S01]  /*9110*/  UIMAD UR4, UR4, UR5, URZ ;  /* 0x00000005040472a4 */ /* 0x000fe2000f8e023f */
[----:B----4-:R0:W-:Y:S04]  /*9120*/  STL [R1+0x20], R0 ;  /* 0x0000200001007387 */ /* 0x0101e80000100800 */
[----:B--2---:R1:W-:Y:S04]  /*9130*/  STL [R1+0x14], R6 ;  /* 0x0000140601007387 */ /* 0x0043e80000100800 */
[----:B---3--:R1:W-:Y:S01]  /*9140*/  @P0 STL [R1+0x30], R4 ;  /* 0x0000300401000387 */ /* 0x0083e20000100800 */
[----:B0-----:R-:W-:Y:S01]  /*9150*/  MOV R0, UR4 ;  /* 0x0000000400007c02 */ /* 0x001fe20008000f00 */
[----:B------:R-:W-:Y:S06]  /*9160*/  @P0 BRA `(.L_x_252) ;  /* 0x0000000000200947 */ /* 0x000fec0003800000 */
[----:B------:R-:W-:Y:S02]  /*9170*/  ULDC UR4, c[0x0][0x288] ;  /* 0x0000a20000047ab9 */ /* 0x000fe40000000800 */
[----:B-1----:R-:W-:-:S05]  /*9180*/  IMAD.U32 R4, RZ, RZ, UR4 ;  /* 0x00000004ff047e24 */ /* 0x002fca000f8e00ff */
[----:B------:R0:W-:Y:S01]  /*9190*/  STL [R1+0x30], R4 ;  /* 0x0000300401007387 */ /* 0x0001e20000100800 */
[----:B------:R-:W-:Y:S05]  /*91a0*/  @!P2 BRA `(.L_x_252) ;  /* 0x000000000010a947 */ /* 0x000fea0003800000 */
[----:B0-----:R-:W2:Y:S04]  /*91b0*/  LDG.E R4, desc[UR36][R2.64] ;  /* 0x0000002402047981 */ /* 0x001ea8000c1e1900 */
[----:B------:R-:W2:Y:S02]  /*91c0*/  LDG.E R5, desc[UR36][R2.64+0x4] ;  /* 0x0000042402057981 */ /* 0x000ea4000c1e1900 */
[----:B--2---:R-:W-:-:S05]  /*91d0*/  IMAD.IADD R2, R5, 0x1, -R4 ;  /* 0x0000000105027824 */ /* 0x004fca00078e0a04 */
[----:B------:R2:W-:Y:S02]  /*91e0*/  STL [R1+0x30], R2 ;  /* 0x0000300201007387 */ /* 0x0005e40000100800 */
.L_x_252:
[----:B01----:R-:W-:Y:S01]  /*91f0*/  IMAD.MOV.U32 R4, RZ, RZ, R29 ;  /* 0x000000ffff047224 */ /* 0x003fe200078e001d */
[----:B------:R-:W-:Y:S02]  /*9200*/  ULDC.64 UR4, c[0x0][0xa20] ;  /* 0x0002880000047ab9 */ /* 0x000fe40000000a00 */
[----:B------:R-:W-:Y:S02]  /*9210*/  ISETP.NE.U32.AND P0, PT, RZ, UR4, PT ;  /* 0x00000004ff007c0c */ /* 0x000fe4000bf05070 */
[----:B------:R0:W-:Y:S02]  /*9220*/  STL [R1], R4 ;  /* 0x0000000401007387 */ /* 0x0001e40000100800 */
[----:B------:R-:W-:-:S13]  /*9230*/  ISETP.NE.AND.EX P0, PT, RZ, UR5, PT, P0 ;  /* 0x00000005ff007c0c */ /* 0x000fda000bf05300 */
[----:B0-----:R-:W-:Y:S05]  /*9240*/  @!P0 BRA `(.L_x_253) ;  /* 0x0000000000108947 */ /* 0x001fea0003800000 */
[----:B--2---:R-:W-:-:S04]  /*9250*/  IADD3 R2, P0, R23, UR4, RZ ;  /* 0x0000000417027c10 */ /* 0x004fc8000ff1e0ff */
[----:B------:R-:W-:-:S05]  /*9260*/  IADD3.X R3, R24, UR5, RZ, P0, !PT ;  /* 0x0000000518037c10 */ /* 0x000fca00087fe4ff */
[----:B------:R0:W5:Y:S01]  /*9270*/  LDG.E R0, desc[UR36][R2.64] ;  /* 0x0000002402007981 */ /* 0x000162000c1e1900 */
[----:B------:R-:W-:Y:S05]  /*9280*/  BRA `(.L_x_254) ;  /* 0x0000000000247947 */ /* 0x000fea0003800000 */
.L_x_253:
[----:B------:R-:W-:Y:S02]  /*9290*/  ULDC.64 UR4, c[0x0][0xa08] ;  /* 0x0002820000047ab9 */ /* 0x000fe40000000a00 */
[----:B------:R-:W-:-:S04]  /*92a0*/  ISETP.NE.U32.AND P0, PT, RZ, UR4, PT ;  /* 0x00000004ff007c0c */ /* 0x000fc8000bf05070 */
[----:B------:R-:W-:-:S13]  /*92b0*/  ISETP.NE.AND.EX P0, PT, RZ, UR5, PT, P0 ;  /* 0x00000005ff007c0c */ /* 0x000fda000bf05300 */
[----:B------:R-:W-:Y:S05]  /*92c0*/  @!P0 BRA `(.L_x_254) ;  /* 0x0000000000148947 */ /* 0x000fea0003800000 */
[----:B--2---:R-:W0:Y:S02]  /*92d0*/  LDC.64 R2, c[0x0][0xa08] ;  /* 0x00028200ff027b82 */ /* 0x004e240000000a00 */
[----:B0-----:R-:W-:-:S05]  /*92e0*/  IMAD.WIDE R2, R4, 0x4, R2 ;  /* 0x0000000404027825 */ /* 0x001fca00078e0202 */
[----:B------:R-:W2:Y:S04]  /*92f0*/  LDG.E R0, desc[UR36][R2.64] ;  /* 0x0000002402007981 */ /* 0x000ea8000c1e1900 */
[----:B------:R-:W2:Y:S02]  /*9300*/  LDG.E R2, desc[UR36][R2.64+0x4] ;  /* 0x0000042402027981 */ /* 0x000ea4000c1e1900 */
[----:B--2---:R-:W-:-:S07]  /*9310*/  IMAD.IADD R0, R2, 0x1, -R0 ;  /* 0x0000000102007824 */ /* 0x004fce00078e0a00 */
.L_x_254:
[----:B0----5:R-:W-:Y:S01]  /*9320*/  IMAD.IADD R3, R0, 0x1, -R6 ;  /* 0x0000000100037824 */ /* 0x021fe200078e0a06 */
[C---:B--2---:R-:W-:Y:S01]  /*9330*/  LOP3.LUT R2, R18.reuse, 0xff000000, RZ, 0xc0, !PT ;  /* 0xff00000012027812 */ /* 0x044fe200078ec0ff */
[----:B------:R-:W-:Y:S01]  /*9340*/  BSSY B0, `(.L_x_255) ;  /* 0x0000029000007945 */ /* 0x000fe20003800000 */
[----:B------:R-:W-:Y:S01]  /*9350*/  LOP3.LUT R4, R18, 0xff0000, RZ, 0xc0, !PT ;  /* 0x00ff000012047812 */ /* 0x000fe200078ec0ff */
[C---:B------:R-:W-:Y:S01]  /*9360*/  VIADD R0, R3.reuse, 0x7f ;  /* 0x0000007f03007836 */ /* 0x040fe20000000000 */
[----:B------:R0:W-:Y:S01]  /*9370*/  STL [R1+0xc], R3 ;  /* 0x00000c0301007387 */ /* 0x0001e20000100800 */
[----:B------:R-:W-:Y:S02]  /*9380*/  ISETP.GE.AND P0, PT, R3, 0x1, PT ;  /* 0x000000010300780c */ /* 0x000fe40003f06270 */
[----:B------:R-:W-:-:S04]  /*9390*/  SHF.R.U32.HI R2, RZ, 0x8, R2 ;  /* 0x00000008ff027819 */ /* 0x000fc80000011602 */
[----:B------:R-:W-:Y:S02]  /*93a0*/  LEA.HI R4, R4, R2, RZ, 0x10 ;  /* 0x0000000204047211 */ /* 0x000fe400078f80ff */
[----:B------:R-:W-:-:S04]  /*93b0*/  SHF.R.S32.HI R2, RZ, 0x1f, R0 ;  /* 0x0000001fff027819 */ /* 0x000fc80000011400 */
[----:B------:R-:W-:Y:S01]  /*93c0*/  LEA.HI R0, R2, R0, RZ, 0x7 ;  /* 0x0000000002007211 */ /* 0x000fe200078f38ff */
[----:B------:R-:W-:-:S03]  /*93d0*/  IMAD.MOV.U32 R2, RZ, RZ, RZ ;  /* 0x000000ffff027224 */ /* 0x000fc600078e00ff */
[----:B------:R-:W-:Y:S01]  /*93e0*/  SHF.R.S32.HI R0, RZ, 0x7, R0 ;  /* 0x00000007ff007819 */ /* 0x000fe20000011400 */
[----:B0-----:R-:W-:Y:S06]  /*93f0*/  @!P0 BRA `(.L_x_256) ;  /* 0x0000000000748947 */ /* 0x001fec0003800000 */
[----:B------:R-:W-:-:S04]  /*9400*/  SHF.R.U32.HI R5, RZ, 0x10, R4 ;  /* 0x00000010ff057819 */ /* 0x000fc80000011604 */
[----:B------:R-:W-:-:S13]  /*9410*/  ISETP.NE.AND P0, PT, R5, RZ, PT ;  /* 0x000000ff0500720c */ /* 0x000fda0003f05270 */
[----:B------:R-:W0:Y:S02]  /*9420*/  @!P0 LDC R5, c[0x0][0x9f0] ;  /* 0x00027c00ff058b82 */ /* 0x000e240000000800 */
[----:B0-----:R-:W-:Y:S02]  /*9430*/  IABS R7, R5 ;  /* 0x0000000500077213 */ /* 0x001fe40000000000 */
[----:B------:R-:W-:Y:S02]  /*9440*/  IADD3 R6, R5, -0x1, R0 ;  /* 0xffffffff05067810 */ /* 0x000fe40007ffe000 */
[----:B------:R-:W0:Y:S08]  /*9450*/  I2F.RP R2, R7 ;  /* 0x0000000700027306 */ /* 0x000e300000209400 */
[----:B0-----:R-:W0:Y:S02]  /*9460*/  MUFU.RCP R2, R2 ;  /* 0x0000000200027308 */ /* 0x001e240000001000 */
[----:B0-----:R-:W-:-:S06]  /*9470*/  VIADD R2, R2, 0xffffffe ;  /* 0x0ffffffe02027836 */ /* 0x001fcc0000000000 */
[----:B------:R0:W1:Y:S02]  /*9480*/  F2I.FTZ.U32.TRUNC.NTZ R3, R2 ;  /* 0x0000000200037305 */ /* 0x000064000021f000 */
[----:B0-----:R-:W-:-:S04]  /*9490*/  LOP3.LUT R2, R6, R5, RZ, 0x3c, !PT ;  /* 0x0000000506027212 */ /* 0x001fc800078e3cff */
[----:B------:R-:W-:Y:S01]  /*94a0*/  ISETP.GE.AND P2, PT, R2, RZ, PT ;  /* 0x000000ff0200720c */ /* 0x000fe20003f46270 */
[----:B-1----:R-:W-:-:S04]  /*94b0*/  IMAD.MOV R2, RZ, RZ, -R3 ;  /* 0x000000ffff027224 */ /* 0x002fc800078e0a03 */
[----:B------:R-:W-:Y:S02]  /*94c0*/  IMAD R8, R2, R7, RZ ;  /* 0x0000000702087224 */ /* 0x000fe400078e02ff */
[----:B------:R-:W-:-:S04]  /*94d0*/  IMAD.MOV.U32 R2, RZ, RZ, RZ ;  /* 0x000000ffff027224 */ /* 0x000fc800078e00ff */
[----:B------:R-:W-:Y:S01]  /*94e0*/  IMAD.HI.U32 R8, R3, R8, R2 ;  /* 0x0000000803087227 */ /* 0x000fe200078e0002 */
[----:B------:R-:W-:Y:S02]  /*94f0*/  IABS R2, R6 ;  /* 0x0000000600027213 */ /* 0x000fe40000000000 */
[----:B------:R-:W-:-:S03]  /*9500*/  IABS R3, R5 ;  /* 0x0000000500037213 */ /* 0x000fc60000000000 */
[----:B------:R-:W-:Y:S01]  /*9510*/  IMAD.HI.U32 R8, R8, R2, RZ ;  /* 0x0000000208087227 */ /* 0x000fe200078e00ff */
[----:B------:R-:W-:-:S05]  /*9520*/  IADD3 R3, RZ, -R3, RZ ;  /* 0x80000003ff037210 */ /* 0x000fca0007ffe0ff */
[----:B------:R-:W-:-:S05]  /*9530*/  IMAD R2, R8, R3, R2 ;  /* 0x0000000308027224 */ /* 0x000fca00078e0202 */
[----:B------:R-:W-:-:S13]  /*9540*/  ISETP.GT.U32.AND P1, PT, R7, R2, PT ;  /* 0x000000020700720c */ /* 0x000fda0003f24070 */
[----:B------:R-:W-:Y:S02]  /*9550*/  @!P1 IMAD.IADD R2, R2, 0x1, -R7 ;  /* 0x0000000102029824 */ /* 0x000fe400078e0a07 */
[----:B------:R-:W-:Y:S01]  /*9560*/  @!P1 VIADD R8, R8, 0x1 ;  /* 0x0000000108089836 */ /* 0x000fe20000000000 */
[----:B------:R-:W-:Y:S02]  /*9570*/  ISETP.NE.AND P1, PT, R5, RZ, PT ;  /* 0x000000ff0500720c */ /* 0x000fe40003f25270 */
[----:B------:R-:W-:-:S13]  /*9580*/  ISETP.GE.U32.AND P0, PT, R2, R7, PT ;  /* 0x000000070200720c */ /* 0x000fda0003f06070 */
[----:B------:R-:W-:-:S04]  /*9590*/  @P0 VIADD R8, R8, 0x1 ;  /* 0x0000000108080836 */ /* 0x000fc80000000000 */
[----:B------:R-:W-:-:S04]  /*95a0*/  IMAD.MOV.U32 R2, RZ, RZ, R8 ;  /* 0x000000ffff027224 */ /* 0x000fc800078e0008 */
[----:B------:R-:W-:Y:S01]  /*95b0*/  @!P2 IMAD.MOV R2, RZ, RZ, -R2 ;  /* 0x000000ffff02a224 */ /* 0x000fe200078e0a02 */
[----:B------:R-:W-:-:S07]  /*95c0*/  @!P1 LOP3.LUT R2, RZ, R5, RZ, 0x33, !PT ;  /* 0x00000005ff029212 */ /* 0x000fce00078e33ff */
.L_x_256:
[----:B------:R-:W-:Y:S05]  /*95d0*/  BSYNC B0 ;  /* 0x0000000000007941 */ /* 0x000fea0003800000 */
.L_x_255:
[----:B------:R-:W-:Y:S01]  /*95e0*/  LOP3.LUT R4, R4, 0xff, RZ, 0xc0, !PT ;  /* 0x000000ff04047812 */ /* 0x000fe200078ec0ff */
[----:B------:R-:W-:Y:S04]  /*95f0*/  BSSY B7, `(.L_x_257) ;  /* 0x0000395000077945 */ /* 0x000fe80003800000 */
[----:B------:R-:W-:-:S05]  /*9600*/  IMAD R3, R4, R2, RZ ;  /* 0x0000000204037224 */ /* 0x000fca00078e02ff */
[----:B------:R-:W-:Y:S01]  /*9610*/  VIADDMNMX R0, R3, R2, R0, PT ;  /* 0x0000000203007246 */ /* 0x000fe20003800100 */
[----:B------:R0:W-:Y:S03]  /*9620*/  STL [R1+0x10], R3 ;  /* 0x0000100301007387 */ /* 0x0001e60000100800 */
[----:B------:R-:W-:Y:S01]  /*9630*/  ISETP.GT.AND P0, PT, R0, R3, PT ;  /* 0x000000030000720c */ /* 0x000fe20003f04270 */
[----:B------:R0:W-:-:S12]  /*9640*/  STL [R1+0x34], R0 ;  /* 0x0000340001007387 */ /* 0x0001d80000100800 */
[----:B0-----:R-:W-:Y:S05]  /*9650*/  @P0 BRA `(.L_x_258) ;  /* 0x0000000000440947 */ /* 0x001fea0003800000 */
[----:B------:R-:W0:Y:S02]  /*9660*/  S2R R3, SR_TID.X ;  /* 0x0000000000037919 */ /* 0x000e240000002100 */
[----:B0-----:R-:W-:-:S04]  /*9670*/  LOP3.LUT R3, R3, 0x7f, RZ, 0xc0, !PT ;  /* 0x0000007f03037812 */ /* 0x001fc800078ec0ff */
[----:B------:R-:W-:-:S13]  /*9680*/  ISETP.NE.AND P0, PT, R3, RZ, PT ;  /* 0x000000ff0300720c */ /* 0x000fda0003f05270 */
[----:B------:R-:W-:Y:S05]  /*9690*/  @P0 BRA `(.L_x_259) ;  /* 0x0000003800280947 */ /* 0x000fea0003800000 */
[----:B------:R-:W0:Y:S01]  /*96a0*/  S2R R5, SR_LANEID ;  /* 0x0000000000057919 */ /* 0x000e220000000000 */
[----:B------:R-:W-:Y:S01]  /*96b0*/  VOTEU.ANY UR4, UPT, PT ;  /* 0x0000000000047886 */ /* 0x000fe200038e0100 */
[----:B------:R-:W1:Y:S01]  /*96c0*/  LDC.64 R2, c[0x0][0xc60] ;  /* 0x00031800ff027b82 */ /* 0x000e620000000a00 */
[----:B------:R-:W0:Y:S02]  /*96d0*/  FLO.U32 R0, UR4 ;  /* 0x0000000400007d00 */ /* 0x000e2400080e0000 */
[----:B0-----:R-:W-:-:S06]  /*96e0*/  ISETP.EQ.U32.AND P0, PT, R0, R5, PT ;  /* 0x000000050000720c */ /* 0x001fcc0003f02070 */
[----:B------:R-:W1:Y:S07]  /*96f0*/  POPC R5, UR4 ;  /* 0x0000000400057d09 */ /* 0x000e6e0008000000 */
[----:B-1----:R-:W2:Y:S01]  /*9700*/  @P0 ATOMG.E.ADD.STRONG.GPU PT, R3, desc[UR36][R2.64], R5 ;  /* 0x00000005020309a8 */ /* 0x002ea200081ee1e4 */
[----:B------:R-:W0:Y:S02]  /*9710*/  S2R R4, SR_LTMASK ;  /* 0x0000000000047919 */ /* 0x000e240000003900 */
[----:B0-----:R-:W-:-:S04]  /*9720*/  LOP3.LUT R4, R4, UR4, RZ, 0xc0, !PT ;  /* 0x0000000404047c12 */ /* 0x001fc8000f8ec0ff */
[----:B------:R-:W0:Y:S01]  /*9730*/  POPC R7, R4 ;  /* 0x0000000400077309 */ /* 0x000e220000000000 */
[----:B--2---:R-:W0:Y:S02]  /*9740*/  SHFL.IDX PT, R0, R3, R0, 0x1f ;  /* 0x00001f0003007589 */ /* 0x004e2400000e0000 */
[----:B0-----:R-:W-:Y:S01]  /*9750*/  IADD3 R16, R0, UR38, R7 ;  /* 0x0000002600107c10 */ /* 0x001fe2000fffe007 */
[----:B------:R-:W-:Y:S06]  /*9760*/  BRA `(.L_x_259) ;  /* 0x0000003400f47947 */ /* 0x000fec0003800000 */
.L_x_258:
[----:B------:R-:W-:Y:S01]  /*9770*/  VIADD R0, R22, 0xe400 ;  /* 0x0000e40016007836 */ /* 0x000fe20000000000 */
[----:B------:R-:W-:Y:S04]  /*9780*/  BSSY B6, `(.L_x_260) ;  /* 0x0000013000067945 */ /* 0x000fe80003800000 */
[----:B------:R-:W-:-:S13]  /*9790*/  LOP3.LUT P0, RZ, R0, 0x3ff, RZ, 0xc0, !PT ;  /* 0x000003ff00ff7812 */ /* 0x000fda000780c0ff */
[----:B------:R-:W-:Y:S05]  /*97a0*/  @!P0 BRA `(.L_x_261) ;  /* 0x0000000000408947 */ /* 0x000fea0003800000 */
[----:B------:R-:W-:Y:S01]  /*97b0*/  MOV R2, 0x0 ;  /* 0x0000000000027802 */ /* 0x000fe20000000f00 */
[----:B------:R-:W-:Y:S01]  /*97c0*/  ULDC.64 UR6, c[0x4][0x88] ;  /* 0x0100220000067ab9 */ /* 0x000fe20000000a00 */
[----:B------:R-:W-:Y:S01]  /*97d0*/  ULDC.64 UR8, c[0x4][0x90] ;  /* 0x0100240000087ab9 */ /* 0x000fe20000000a00 */
[----:B------:R-:W-:Y:S01]  /*97e0*/  ULDC.64 UR4, c[0x4][0x8] ;  /* 0x0100020000047ab9 */ /* 0x000fe20000000a00 */
[----:B------:R-:W-:Y:S01]  /*97f0*/  IMAD.U32 R4, RZ, RZ, UR6 ;  /* 0x00000006ff047e24 */ /* 0x000fe2000f8e00ff */
[----:B------:R-:W-:Y:S01]  /*9800*/  MOV R10, UR4 ;  /* 0x00000004000a7c02 */ /* 0x000fe20008000f00 */
[----:B------:R-:W0:Y:S01]  /*9810*/  LDC.64 R2, c[0x4][R2] ;  /* 0x0100000002027b82 */ /* 0x000e220000000a00 */
[----:B------:R-:W-:Y:S02]  /*9820*/  IMAD.U32 R5, RZ, RZ, UR7 ;  /* 0x00000007ff057e24 */ /* 0x000fe4000f8e00ff */
[----:B------:R-:W-:Y:S02]  /*9830*/  IMAD.U32 R6, RZ, RZ, UR8 ;  /* 0x00000008ff067e24 */ /* 0x000fe4000f8e00ff */
[----:B------:R-:W-:-:S02]  /*9840*/  IMAD.U32 R7, RZ, RZ, UR9 ;  /* 0x00000009ff077e24 */ /* 0x000fc4000f8e00ff */
[----:B------:R-:W-:Y:S02]  /*9850*/  IMAD.U32 R11, RZ, RZ, UR5 ;  /* 0x00000005ff0b7e24 */ /* 0x000fe4000f8e00ff */
[----:B------:R-:W-:Y:S02]  /*9860*/  IMAD.MOV.U32 R8, RZ, RZ, 0x70 ;  /* 0x00000070ff087424 */ /* 0x000fe400078e00ff */
[----:B------:R-:W-:Y:S02]  /*9870*/  IMAD.MOV.U32 R12, RZ, RZ, 0x1 ;  /* 0x00000001ff0c7424 */ /* 0x000fe400078e00ff */
[----:B------:R-:W-:-:S07]  /*9880*/  IMAD.MOV.U32 R13, RZ, RZ, RZ ;  /* 0x000000ffff0d7224 */ /* 0x000fce00078e00ff */
[----:B------:R-:W-:-:S07]  /*9890*/  LEPC R20, `(.L_x_261) ;  /* 0x000000001014794e */ /* 0x000fce0000000000 */
[----:B0-----:R-:W-:Y:S05]  /*98a0*/  CALL.ABS.NOINC R2 ;  /* 0x0000000002007343 */ /* 0x001fea0003c00000 */
.L_x_261:
[----:B------:R-:W-:Y:S05]  /*98b0*/  BSYNC B6 ;  /* 0x0000000000067941 */ /* 0x000fea0003800000 */
.L_x_260:
        /* <DEDUP_REMOVED lines=8> */
[----:B------:R0:W1:Y:S01]  /*9940*/  LDC.64 R2, c[0x4][R26] ;  /* 0x010000001a027b82 */ /* 0x0000620000000a00 */
[----:B------:R-:W-:Y:S01]  /*9950*/  IMAD.U32 R4, RZ, RZ, UR6 ;  /* 0x00000006ff047e24 */ /* 0x000fe2000f8e00ff */
[----:B------:R-:W-:Y:S01]  /*9960*/  MOV R11, UR5 ;  /* 0x00000005000b7c02 */ /* 0x000fe20008000f00 */
        /* <DEDUP_REMOVED lines=9> */
.L_x_264:
[----:B------:R0:W1:Y:S01]  /*9a00*/  LDC.64 R2, c[0x4][R26] ;  /* 0x010000001a027b82 */ /* 0x0000620000000a00 */
[----:B------:R-:W-:Y:S01]  /*9a10*/  ULDC.64 UR6, c[0x4][0x88] ;  /* 0x0100220000067ab9 */ /* 0x000fe20000000a00 */
[----:B------:R-:W-:Y:S01]  /*9a20*/  ULDC.64 UR8, c[0x4][0x90] ;  /* 0x0100240000087ab9 */ /* 0x000fe20000000a00 */
[----:B------:R-:W-:Y:S01]  /*9a30*/  ULDC.64 UR4, c[0x4][0x18] ;  /* 0x0100060000047ab9 */ /* 0x000fe20000000a00 */
[----:B------:R-:W-:Y:S01]  /*9a40*/  IMAD.U32 R4, RZ, RZ, UR6 ;  /* 0x00000006ff047e24 */ /* 0x000fe2000f8e00ff */
[----:B------:R-:W-:Y:S01]  /*9a50*/  MOV R12, 0x1 ;  /* 0x00000001000c7802 */ /* 0x000fe20000000f00 */
[----:B------:R-:W-:Y:S02]  /*9a60*/  IMAD.U32 R5, RZ, RZ, UR7 ;  /* 0x00000007ff057e24 */ /* 0x000fe4000f8e00ff */
[----:B------:R-:W-:Y:S02]  /*9a70*/  IMAD.U32 R6, RZ, RZ, UR8 ;  /* 0x00000008ff067e24 */ /* 0x000fe4000f8e00ff */
[----:B------:R-:W-:-:S02]  /*9a80*/  IMAD.U32 R7, RZ, RZ, UR9 ;  /* 0x00000009ff077e24 */ /* 0x000fc4000f8e00ff */
[----:B------:R-:W-:Y:S02]  /*9a90*/  IMAD.U32 R10, RZ, RZ, UR4 ;  /* 0x00000004ff0a7e24 */ /* 0x000fe4000f8e00ff */
[----:B------:R-:W-:Y:S02]  /*9aa0*/  IMAD.U32 R11, RZ, RZ, UR5 ;  /* 0x00000005ff0b7e24 */ /* 0x000fe4000f8e00ff */
[----:B------:R-:W-:Y:S02]  /*9ab0*/  IMAD.MOV.U32 R8, RZ, RZ, 0x70 ;  /* 0x00000070ff087424 */ /* 0x000fe400078e00ff */
[----:B0-----:R-:W-:-:S07]  /*9ac0*/  IMAD.MOV.U32 R13, RZ, RZ, RZ ;  /* 0x000000ffff0d7224 */ /* 0x001fce00078e00ff */
[----:B------:R-:W-:-:S07]  /*9ad0*/  LEPC R20, `(.L_x_263) ;  /* 0x000000001014794e */ /* 0x000fce0000000000 */
[----:B-1----:R-:W-:Y:S05]  /*9ae0*/  CALL.ABS.NOINC R2 ;  /* 0x0000000002007343 */ /* 0x002fea0003c00000 */
.L_x_263:
[----:B------:R-:W-:Y:S05]  /*9af0*/  BSYNC B6 ;  /* 0x0000000000067941 */ /* 0x000fea0003800000 */
.L_x_262:
[----:B------:R-:W2:Y:S01]  /*9b00*/  LDL R21, [R1] ;  /* 0x0000000001157983 */ /* 0x000ea20000100800 */
[----:B------:R-:W-:Y:S01]  /*9b10*/  ULDC.64 UR4, c[0x0][0x9f8] ;  /* 0x00027e0000047ab9 */ /* 0x000fe20000000a00 */
[----:B------:R-:W0:Y:S01]  /*9b20*/  LDC R6, c[0x0][0x430] ;  /* 0x00010c00ff067b82 */ /* 0x000e220000000800 */
[----:B------:R-:W-:Y:S01]  /*9b30*/  ISETP.NE.U32.AND P0, PT, RZ, UR4, PT ;  /* 0x00000004ff007c0c */ /* 0x000fe2000bf05070 */
[----:B------:R-:W3:Y:S03]  /*9b40*/  LDL R26, [R1+0x34] ;  /* 0x00003400011a7983 */ /* 0x000ee60000100800 */
[----:B------:R-:W-:Y:S01]  /*9b50*/  ISETP.NE.AND.EX P0, PT, RZ, UR5, PT, P0 ;  /* 0x00000005ff007c0c */ /* 0x000fe2000bf05300 */
[----:B------:R-:W4:Y:S04]  /*9b60*/  LDL R5, [R1+0xc] ;  /* 0x00000c0001057983 */ /* 0x000f280000100800 */
[----:B------:R-:W4:Y:S01]  /*9b70*/  LDL R4, [R1+0x14] ;  /* 0x0000140001047983 */ /* 0x000f220000100800 */
[----:B------:R-:W1:Y:S07]  /*9b80*/  S2R R7, SR_TID.X ;  /* 0x0000000000077919 */ /* 0x000e6e0000002100 */
[----:B------:R-:W-:Y:S01]  /*9b90*/  @P0 IADD3 R2, P1, R23, UR4, RZ ;  /* 0x0000000417020c10 */ /* 0x000fe2000ff3e0ff */
[----:B------:R-:W1:Y:S03]  /*9ba0*/  S2R R0, SR_TID.X ;  /* 0x0000000000007919 */ /* 0x000e660000002100 */
[----:B------:R-:W-:Y:S01]  /*9bb0*/  @P0 IADD3.X R3, R24, UR5, RZ, P1, !PT ;  /* 0x0000000518030c10 */ /* 0x000fe20008ffe4ff */
[----:B------:R-:W4:Y:S01]  /*9bc0*/  LDL.LU R20, [R1+0x4] ;  /* 0x0000040001147983 */ /* 0x000f220000300800 */
[----:B0-----:R-:W-:-:S03]  /*9bd0*/  ISETP.NE.AND P2, PT, R6, 0x1, PT ;  /* 0x000000010600780c */ /* 0x001fc60003f45270 */
[----:B------:R-:W4:Y:S04]  /*9be0*/  LDL R9, [R1+0x48] ;  /* 0x0000480001097983 */ /* 0x000f280000100800 */
[----:B--2---:R0:W2:Y:S01]  /*9bf0*/  @P0 LDG.E R21, desc[UR36][R2.64] ;  /* 0x0000002402150981 */ /* 0x0040a2000c1e1900 */
[----:B-1----:R-:W-:Y:S01]  /*9c00*/  IMAD.SHL.U32 R7, R7, 0x10, RZ ;  /* 0x0000001007077824 */ /* 0x002fe200078e00ff */
[----:B------:R-:W-:Y:S01]  /*9c10*/  LOP3.LUT R0, R0, 0x7f, RZ, 0xc0, !PT ;  /* 0x0000007f00007812 */ /* 0x000fe200078ec0ff */
[----:B---3--:R-:W-:-:S03]  /*9c20*/  VIADD R26, R26, 0xffffffff ;  /* 0xffffffff1a1a7836 */ /* 0x008fc60000000000 */
[----:B0-----:R-:W0:Y:S01]  /*9c30*/  @P2 LDC R3, c[0x0][0x434] ;  /* 0x00010d00ff032b82 */ /* 0x001e220000000800 */
[----:B------:R-:W-:Y:S01]  /*9c40*/  IMAD.SHL.U32 R8, R26, 0x80, RZ ;  /* 0x000000801a087824 */ /* 0x000fe200078e00ff */
[----:B------:R-:W-:Y:S02]  /*9c50*/  SHF.R.U32.HI R0, RZ, 0x3, R0 ;  /* 0x00000003ff007819 */ /* 0x000fe40000011600 */
[----:B------:R-:W-:-:S04]  /*9c60*/  LOP3.LUT R7, R7, 0x70, RZ, 0xc0, !PT ;  /* 0x0000007007077812 */ /* 0x000fc800078ec0ff */
[----:B------:R-:W1:Y:S01]  /*9c70*/  @P2 LDC R2, c[0x0][0x438] ;  /* 0x00010e00ff022b82 */ /* 0x000e620000000800 */
[----:B------:R-:W-:Y:S01]  /*9c80*/  LOP3.LUT R0, R8, R0, R7, 0xfe, !PT ;  /* 0x0000000008007212 */ /* 0x000fe200078efe07 */
[----:B--2---:R-:W-:Y:S03]  /*9c90*/  @P0 STL [R1], R21 ;  /* 0x0000001501000387 */ /* 0x004fe60000100800 */
[C---:B----4-:R-:W-:Y:S01]  /*9ca0*/  ISETP.GE.AND P0, PT, R0.reuse, R5, PT ;  /* 0x000000050000720c */ /* 0x050fe20003f06270 */
[----:B------:R-:W-:-:S04]  /*9cb0*/  IMAD.IADD R0, R0, 0x1, R4 ;  /* 0x0000000100007824 */ /* 0x000fc800078e0204 */
[----:B0-----:R-:W-:-:S04]  /*9cc0*/  @P2 IMAD.HI.U32 R3, R0, R3, RZ ;  /* 0x0000000300032227 */ /* 0x001fc800078e00ff */
[----:B------:R-:W-:Y:S01]  /*9cd0*/  IMAD.MOV.U32 R4, RZ, RZ, R0 ;  /* 0x000000ffff047224 */ /* 0x000fe200078e0000 */
[----:B-1----:R-:W-:-:S03]  /*9ce0*/  @P2 SHF.R.U32.HI R4, RZ, R2, R3 ;  /* 0x00000002ff042219 */ /* 0x002fc60000011603 */
[----:B------:R-:W0:Y:S02]  /*9cf0*/  @!P0 LDC.64 R2, c[0x0][0x428] ;  /* 0x00010a00ff028b82 */ /* 0x000e240000000a00 */
[----:B------:R-:W-:-:S04]  /*9d00*/  IMAD.MOV R5, RZ, RZ, -R4 ;  /* 0x000000ffff057224 */ /* 0x000fc800078e0a04 */
[----:B------:R-:W-:Y:S01]  /*9d10*/  IMAD R0, R6, R5, R0 ;  /* 0x0000000506007224 */ /* 0x000fe200078e0200 */
[----:B------:R-:W-:Y:S02]  /*9d20*/  SHF.R.S32.HI R6, RZ, 0x1f, R21 ;  /* 0x0000001fff067819 */ /* 0x000fe40000011415 */
[----:B------:R-:W-:-:S03]  /*9d30*/  @!P0 SHF.R.S32.HI R5, RZ, 0x1f, R4 ;  /* 0x0000001fff058819 */ /* 0x000fc60000011404 */
[-C--:B0-----:R-:W-:Y:S02]  /*9d40*/  @!P0 IMAD R7, R6, R2.reuse, RZ ;  /* 0x0000000206078224 */ /* 0x081fe400078e02ff */
[----:B------:R-:W-:-:S04]  /*9d50*/  @!P0 IMAD.WIDE.U32 R4, R21, R2, R4 ;  /* 0x0000000215048225 */ /* 0x000fc800078e0004 */
[----:B------:R-:W-:Y:S02]  /*9d60*/  @!P0 IMAD R7, R21, R3, R7 ;  /* 0x0000000315078224 */ /* 0x000fe400078e0207 */
[----:B------:R-:W0:Y:S01]  /*9d70*/  @!P0 LDC.64 R2, c[0x0][0x418] ;  /* 0x00010600ff028b82 */ /* 0x000e220000000a00 */
[----:B------:R0:W-:Y:S01]  /*9d80*/  STL [R1+0x18], R6 ;  /* 0x0000180601007387 */ /* 0x0001e20000100800 */
[----:B------:R-:W-:Y:S01]  /*9d90*/  @!P0 IMAD.IADD R7, R5, 0x1, R7 ;  /* 0x0000000105078824 */ /* 0x000fe200078e0207 */
[----:B0-----:R-:W-:Y:S01]  /*9da0*/  @!P0 LEA R6, P1, R4, R2, 0x2 ;  /* 0x0000000204068211 */ /* 0x001fe200078210ff */
[----:B------:R-:W-:-:S03]  /*9db0*/  IMAD.MOV.U32 R2, RZ, RZ, RZ ;  /* 0x000000ffff027224 */ /* 0x000fc600078e00ff */
[----:B------:R-:W-:-:S05]  /*9dc0*/  @!P0 LEA.HI.X R7, R4, R3, R7, 0x2, P1 ;  /* 0x0000000304078211 */ /* 0x000fca00008f1407 */
[----:B------:R0:W5:Y:S01]  /*9dd0*/  @!P0 LDG.E R2, desc[UR36][R6.64] ;  /* 0x0000002406028981 */ /* 0x000162000c1e1900 */
[----:B------:R-:W-:-:S04]  /*9de0*/  LOP3.LUT R20, R20, 0xfffffffb, RZ, 0xc0, !PT ;  /* 0xfffffffb14147812 */ /* 0x000fc800078ec0ff */
[----:B------:R-:W-:Y:S02]  /*9df0*/  @P2 LOP3.LUT R20, R20, 0x4, RZ, 0xfc, !PT ;  /* 0x0000000414142812 */ /* 0x000fe400078efcff */
[----:B------:R-:W-:Y:S02]  /*9e00*/  ISETP.NE.AND P2, PT, R9, 0x3, PT ;  /* 0x000000030900780c */ /* 0x000fe40003f45270 */
[----:B------:R-:W-:-:S11]  /*9e10*/  LOP3.LUT R20, R20, 0xfffffffd, RZ, 0xc0, !PT ;  /* 0xfffffffd14147812 */ /* 0x000fd600078ec0ff */
[----:B------:R-:W-:-:S05]  /*9e20*/  @P2 LOP3.LUT R20, R20, 0x2, RZ, 0xfc, !PT ;  /* 0x0000000214142812 */ /* 0x000fca00078efcff */
[----:B------:R0:W-:Y:S01]  /*9e30*/  STL [R1+0x4], R20 ;  /* 0x0000041401007387 */ /* 0x0001e20000100800 */
[----:B------:R-:W-:-:S03]  /*9e40*/  UMOV UR4, 0xffffffff ;  /* 0xffffffff00047882 */ /* 0x000fc60000000000 */
[----:B------:R-:W-:Y:S05]  /*9e50*/  BRA.DIV UR4, `(.L_x_265) ;  /* 0x0000004204a87947 */ /* 0x000fea000b800000 */
.L_x_329:
[----:B------:R-:W-:Y:S01]  /*9e60*/  LOP3.LUT R24, R18, 0xffff, RZ, 0xc0, !PT ;  /* 0x0000ffff12187812 */ /* 0x000fe200078ec0ff */
[----:B------:R-:W-:Y:S06]  /*9e70*/  @!P2 BRA `(.L_x_266) ;  /* 0x000000000004a947 */ /* 0x000fec0003800000 */
[----:B------:R-:W-:Y:S01]  /*9e80*/  BPT.TRAP 0x1 ;  /* 0x000000040000795c */ /* 0x000fe20000300000 */
.L_x_266:
[----:B0-----:R-:W-:Y:S01]  /*9e90*/  SHF.R.S32.HI R6, RZ, 0x1f, R0 ;  /* 0x0000001fff067819 */ /* 0x001fe20000011400 */
[----:B------:R-:W-:Y:S01]  /*9ea0*/  ULDC.64 UR4, c[0x0][0x328] ;  /* 0x0000ca0000047ab9 */ /* 0x000fe20000000a00 */
[----:B-----5:R-:W-:Y:S01]  /*9eb0*/  SHF.R.S32.HI R7, RZ, 0x1f, R2 ;  /* 0x0000001fff077819 */ /* 0x020fe20000011402 */
[----:B------:R-:W-:Y:S01]  /*9ec0*/  IMAD.WIDE.U32 R4, R0, UR4, RZ ;  /* 0x0000000400047c25 */ /* 0x000fe2000f8e00ff */
[----:B------:R-:W-:Y:S01]  /*9ed0*/  ULDC.64 UR6, c[0x0][0x318] ;  /* 0x0000c60000067ab9 */ /* 0x000fe20000000a00 */
[----:B------:R-:W-:Y:S02]  /*9ee0*/  BSSY B0, `(.L_x_267) ;  /* 0x0000012000007945 */ /* 0x000fe40003800000 */
[----:B------:R-:W-:-:S04]  /*9ef0*/  IMAD R3, R6, UR4, RZ ;  /* 0x0000000406037c24 */ /* 0x000fc8000f8e02ff */
[----:B------:R-:W-:Y:S01]  /*9f00*/  IMAD R3, R0, UR5, R3 ;  /* 0x0000000500037c24 */ /* 0x000fe2000f8e0203 */
[----:B------:R-:W-:-:S03]  /*9f10*/  ULDC.64 UR4, c[0x0][0x338] ;  /* 0x0000ce0000047ab9 */ /* 0x000fc60000000a00 */
[----:B------:R-:W-:Y:S02]  /*9f20*/  IMAD.IADD R5, R5, 0x1, R3 ;  /* 0x0000000105057824 */ /* 0x000fe400078e0203 */
[----:B------:R-:W-:Y:S02]  /*9f30*/  IMAD R3, R7, UR4, RZ ;  /* 0x0000000407037c24 */ /* 0x000fe4000f8e02ff */
[----:B------:R-:W-:-:S04]  /*9f40*/  IMAD.WIDE.U32 R4, R2, UR4, R4 ;  /* 0x0000000402047c25 */ /* 0x000fc8000f8e0004 */
[----:B------:R-:W-:Y:S01]  /*9f50*/  IMAD R3, R2, UR5, R3 ;  /* 0x0000000502037c24 */ /* 0x000fe2000f8e0203 */
[----:B------:R-:W-:-:S04]  /*9f60*/  ULDC.64 UR4, c[0x0][0x330] ;  /* 0x0000cc0000047ab9 */ /* 0x000fc80000000a00 */
[----:B------:R-:W-:Y:S01]  /*9f70*/  IADD3 R5, R5, R3, RZ ;  /* 0x0000000305057210 */ /* 0x000fe20007ffe0ff */
[----:B------:R-:W-:Y:S02]  /*9f80*/  IMAD R3, R25, 0x8, R22 ;  /* 0x0000000819037824 */ /* 0x000fe400078e0216 */
[----:B------:R-:W-:-:S04]  /*9f90*/  IMAD.WIDE.U32 R4, R24, UR4, R4 ;  /* 0x0000000418047c25 */ /* 0x000fc8000f8e0004 */
[----:B------:R-:W-:Y:S01]  /*9fa0*/  IMAD R23, R24, UR5, R5 ;  /* 0x0000000518177c24 */ /* 0x000fe2000f8e0205 */
[----:B------:R-:W-:-:S04]  /*9fb0*/  LEA R18, P0, R4, UR6, 0x1 ;  /* 0x0000000604127c11 */ /* 0x000fc8000f8008ff */
[----:B------:R-:W-:Y:S02]  /*9fc0*/  LEA.HI.X R23, R4, UR7, R23, 0x1, P0 ;  /* 0x0000000704177c11 */ /* 0x000fe400080f0c17 */
[----:B------:R-:W-:-:S06]  /*9fd0*/  SHF.L.U32 R4, R27, 0x1f, RZ ;  /* 0x0000001f1b047819 */ /* 0x000fcc00000006ff */
[----:B------:R-:W0:Y:S02]  /*9fe0*/  SYNCS.PHASECHK.TRANS64.TRYWAIT P0, [R3+URZ+0x16840], R4 ;  /* 0x01684004030075a7 */ /* 0x000e24000800017f */
[----:B0-----:R-:W-:Y:S05]  /*9ff0*/  @!P0 BRA `(.L_x_268) ;  /* 0x0000004000748947 */ /* 0x001fea0003800000 */
.L_x_330:
[----:B------:R-:W-:Y:S05]  /*a000*/  BSYNC B0 ;  /* 0x0000000000007941 */ /* 0x000fea0003800000 */
.L_x_267:
[----:B------:R-:W2:Y:S01]  /*a010*/  LDL R11, [R1+0xc] ;  /* 0x00000c00010b7983 */ /* 0x000ea20000100800 */
[----:B------:R-:W-:Y:S01]  /*a020*/  ULDC.64 UR4, c[0x0][0x300] ;  /* 0x0000c00000047ab9 */ /* 0x000fe20000000a00 */
[----:B------:R-:W-:Y:S02]  /*a030*/  ULDC.64 UR6, c[0x0][0x2e8] ;  /* 0x0000ba0000067ab9 */ /* 0x000fe40000000a00 */
[----:B------:R-:W3:Y:S01]  /*a040*/  LDL.LU R9, [R1+0x4] ;  /* 0x0000040001097983 */ /* 0x000ee20000300800 */
[----:B------:R-:W-:Y:S02]  /*a050*/  IMAD R6, R6, UR4, RZ ;  /* 0x0000000406067c24 */ /* 0x000fe4000f8e02ff */
[C---:B0-----:R-:W-:Y:S01]  /*a060*/  IMAD.WIDE.U32 R4, R0.reuse, UR4, RZ ;  /* 0x0000000400047c25 */ /* 0x041fe2000f8e00ff */
[----:B------:R-:W0:Y:S03]  /*a070*/  S2R R10, SR_TID.X ;  /* 0x00000000000a7919 */ /* 0x000e260000002100 */
[----:B------:R-:W-:Y:S01]  /*a080*/  IMAD R6, R0, UR5, R6 ;  /* 0x0000000500067c24 */ /* 0x000fe2000f8e0206 */
[----:B------:R-:W-:Y:S01]  /*a090*/  ULDC.64 UR4, c[0x0][0x310] ;  /* 0x0000c40000047ab9 */ /* 0x000fe20000000a00 */
[----:B------:R-:W1:Y:S01]  /*a0a0*/  S2R R12, SR_TID.X ;  /* 0x00000000000c7919 */ /* 0x000e620000002100 */
[----:B------:R-:W-:-:S02]  /*a0b0*/  IMAD R7, R7, UR4, RZ ;  /* 0x0000000407077c24 */ /* 0x000fc4000f8e02ff */
[----:B------:R-:W-:Y:S02]  /*a0c0*/  IMAD.IADD R5, R5, 0x1, R6 ;  /* 0x0000000105057824 */ /* 0x000fe400078e0206 */
[C---:B------:R-:W-:Y:S02]  /*a0d0*/  IMAD R7, R2.reuse, UR5, R7 ;  /* 0x0000000502077c24 */ /* 0x040fe4000f8e0207 */
[----:B------:R-:W-:Y:S01]  /*a0e0*/  IMAD.WIDE.U32 R4, R2, UR4, R4 ;  /* 0x0000000402047c25 */ /* 0x000fe2000f8e0004 */
[----:B------:R-:W-:-:S03]  /*a0f0*/  ULDC.64 UR4, c[0x0][0x308] ;  /* 0x0000c20000047ab9 */ /* 0x000fc60000000a00 */
[----:B------:R-:W-:Y:S02]  /*a100*/  IMAD.IADD R5, R5, 0x1, R7 ;  /* 0x0000000105057824 */ /* 0x000fe400078e0207 */
[----:B------:R-:W-:Y:S01]  /*a110*/  IMAD.WIDE.U32 R4, R24, UR4, R4 ;  /* 0x0000000418047c25 */ /* 0x000fe2000f8e0004 */
[----:B------:R-:W-:Y:S02]  /*a120*/  ULDC UR4, c[0x0][0x2f4] ;  /* 0x0000bd0000047ab9 */ /* 0x000fe40000000800 */
[----:B------:R-:W-:Y:S01]  /*a130*/  ISETP.GE.AND P2, PT, R28, UR4, PT ;  /* 0x000000041c007c0c */ /* 0x000fe2000bf46270 */
[----:B------:R-:W-:Y:S01]  /*a140*/  IMAD R2, R24, UR5, R5 ;  /* 0x0000000518027c24 */ /* 0x000fe2000f8e0205 */
[----:B------:R-:W-:Y:S01]  /*a150*/  LEA R0, P0, R4, UR6, 0x1 ;  /* 0x0000000604007c11 */ /* 0x000fe2000f8008ff */
[----:B------:R-:W-:-:S03]  /*a160*/  UMOV UR4, 0xffffffff ;  /* 0xffffffff00047882 */ /* 0x000fc60000000000 */
[----:B------:R-:W-:Y:S02]  /*a170*/  LEA.HI.X R2, R4, UR7, R2, 0x1, P0 ;  /* 0x0000000704027c11 */ /* 0x000fe400080f0c02 */
[----:B0-----:R-:W-:-:S04]  /*a180*/  LOP3.LUT R10, R10, 0x7f, RZ, 0xc0, !PT ;  /* 0x0000007f0a0a7812 */ /* 0x001fc800078ec0ff */
[----:B------:R-:W-:-:S04]  /*a190*/  SHF.R.U32.HI R10, RZ, 0x3, R10 ;  /* 0x00000003ff0a7819 */ /* 0x000fc8000001160a */
[----:B--2---:R-:W-:Y:S01]  /*a1a0*/  IADD3 R4, -R10, R11, -R8 ;  /* 0x0000000b0a047210 */ /* 0x004fe20007ffe908 */
[C---:B-1----:R-:W-:Y:S02]  /*a1b0*/  IMAD.SHL.U32 R10, R12.reuse, 0x8, RZ ;  /* 0x000000080c0a7824 */ /* 0x042fe400078e00ff */
[----:B------:R-:W-:Y:S01]  /*a1c0*/  IMAD.SHL.U32 R11, R12, 0x8, RZ ;  /* 0x000000080c0b7824 */ /* 0x000fe200078e00ff */
[----:B---3--:R-:W-:Y:S02]  /*a1d0*/  LOP3.LUT R9, R9, 0xfffffffe, RZ, 0xc0, !PT ;  /* 0xfffffffe09097812 */ /* 0x008fe400078ec0ff */
[----:B------:R-:W-:Y:S02]  /*a1e0*/  LOP3.LUT R10, R10, 0x1f8, RZ, 0xc0, !PT ;  /* 0x000001f80a0a7812 */ /* 0x000fe400078ec0ff */
[----:B------:R-:W-:Y:S02]  /*a1f0*/  @P2 LOP3.LUT R9, R9, 0x1, RZ, 0xfc, !PT ;  /* 0x0000000109092812 */ /* 0x000fe400078efcff */
[----:B------:R-:W-:-:S02]  /*a200*/  LOP3.LUT R10, R10, 0x38, R12, 0x78, !PT ;  /* 0x000000380a0a7812 */ /* 0x000fc400078e780c */
[----:B------:R-:W-:Y:S01]  /*a210*/  ISETP.GE.AND P0, PT, R4, 0x1, PT ;  /* 0x000000010400780c */ /* 0x000fe20003f06270 */
[----:B------:R0:W-:Y:S01]  /*a220*/  STL [R1+0x4], R9 ;  /* 0x0000040901007387 */ /* 0x0001e20000100800 */
[----:B------:R-:W-:-:S05]  /*a230*/  LOP3.LUT R10, R10, 0x200, R11, 0xf8, !PT ;  /* 0x000002000a0a7812 */ /* 0x000fca00078ef80b */
[----:B------:R-:W-:Y:S01]  /*a240*/  IMAD R5, R25, 0x2000, R10 ;  /* 0x0000200019057824 */ /* 0x000fe200078e020a */
[----:B------:R-:W-:Y:S06]  /*a250*/  BRA.DIV UR4, `(.L_x_269) ;  /* 0x0000003e04f07947 */ /* 0x000fec000b800000 */
[----:B------:R-:W1:Y:S01]  /*a260*/  SHFL.IDX PT, R7, R0, RZ, 0x181f ;  /* 0x00181fff00077589 */ /* 0x000e6200000e0000 */
[----:B------:R-:W-:-:S03]  /*a270*/  @P0 IMAD R8, R5, 0x2, R22 ;  /* 0x0000000205080824 */ /* 0x000fc600078e0216 */
[----:B------:R-:W2:Y:S01]  /*a280*/  SHFL.IDX PT, R6, R2, RZ, 0x181f ;  /* 0x00181fff02067589 */ /* 0x000ea200000e0000 */
[----:B-1----:R-:W-:-:S05]  /*a290*/  @P0 LEA R7, P1, R28, R7, 0x1 ;  /* 0x000000071c070211 */ /* 0x002fca00078208ff */
[----:B--2---:R-:W-:Y:S01]  /*a2a0*/  @P0 IMAD.X R6, RZ, RZ, R6, P1 ;  /* 0x000000ffff060224 */ /* 0x004fe200008e0606 */
[----:B------:R-:W-:-:S04]  /*a2b0*/  ISETP.GE.AND P1, PT, R4, 0x11, PT ;  /* 0x000000110400780c */ /* 0x000fc80003f26270 */
[----:B------:R-:W-:-:S04]  /*a2c0*/  @P0 LOP3.LUT R7, R7, R6, RZ, 0x3c, !PT ;  /* 0x0000000607070212 */ /* 0x000fc800078e3cff */
[----:B------:R-:W-:-:S04]  /*a2d0*/  @P0 LOP3.LUT R6, R7, R6, RZ, 0x3c, !PT ;  /* 0x0000000607060212 */ /* 0x000fc800078e3cff */
[----:B------:R-:W-:-:S05]  /*a2e0*/  @P0 LOP3.LUT R7, R7, R6, RZ, 0x3c, !PT ;  /* 0x0000000607070212 */ /* 0x000fca00078e3cff */
[----:B------:R-:W-:Y:S01]  /*a2f0*/  @!PT LDS RZ, [RZ] ;  /* 0x00000000fffff984 */ /* 0x000fe20000000800 */
[----:B------:R1:W-:Y:S04]  /*a300*/  @P0 LDGSTS.E.BYPASS.LTC128B.128 [R8+0xe400], desc[UR36][R6.64], !P2 ;  /* 0x0e40000006080fae */ /* 0x0003e8000d101d64 */
[----:B-1----:R-:W1:Y:S01]  /*a310*/  SHFL.IDX PT, R7, R0, 0x1, 0x181f ;  /* 0x00381f0000077f89 */ /* 0x002e6200000e0000 */
[----:B------:R-:W-:-:S03]  /*a320*/  @P1 IMAD R8, R5, 0x2, R22 ;  /* 0x0000000205081824 */ /* 0x000fc600078e0216 */
[----:B------:R-:W2:Y:S01]  /*a330*/  SHFL.IDX PT, R6, R2, 0x1, 0x181f ;  /* 0x00381f0002067f89 */ /* 0x000ea200000e0000 */
[----:B-1----:R-:W-:-:S05]  /*a340*/  @P1 LEA R7, P0, R28, R7, 0x1 ;  /* 0x000000071c071211 */ /* 0x002fca00078008ff */
[----:B--2---:R-:W-:-:S05]  /*a350*/  @P1 IMAD.X R6, RZ, RZ, R6, P0 ;  /* 0x000000ffff061224 */ /* 0x004fca00000e0606 */
[----:B------:R-:W-:-:S04]  /*a360*/  @P1 LOP3.LUT R7, R7, R6, RZ, 0x3c, !PT ;  /* 0x0000000607071212 */ /* 0x000fc800078e3cff */
[----:B------:R-:W-:-:S04]  /*a370*/  @P1 LOP3.LUT R6, R7, R6, RZ, 0x3c, !PT ;  /* 0x0000000607061212 */ /* 0x000fc800078e3cff */
[----:B------:R-:W-:-:S05]  /*a380*/  @P1 LOP3.LUT R7, R7, R6, RZ, 0x3c, !PT ;  /* 0x0000000607071212 */ /* 0x000fca00078e3cff */
[----:B------:R1:W-:Y:S01]  /*a390*/  @P1 LDGSTS.E.BYPASS.LTC128B.128 [R8+0xec00], desc[UR36][R6.64], !P2 ;  /* 0x0ec0000006081fae */ /* 0x0003e2000d101d64 */
[----:B------:R-:W-:-:S03]  /*a3a0*/  ISETP.GE.AND P1, PT, R4, 0x21, PT ;  /* 0x000000210400780c */ /* 0x000fc60003f26270 */
[----:B-1----:R-:W1:Y:S10]  /*a3b0*/  SHFL.IDX PT, R7, R0, 0x2, 0x181f ;  /* 0x00581f0000077f89 */ /* 0x002e7400000e0000 */
[----:B------:R-:W-:Y:S01]  /*a3c0*/  @P1 IMAD R8, R5, 0x2, R22 ;  /* 0x0000000205081824 */ /* 0x000fe200078e0216 */
[----:B------:R-:W2:Y:S01]  /*a3d0*/  SHFL.IDX PT, R6, R2, 0x2, 0x181f ;  /* 0x00581f0002067f89 */ /* 0x000ea200000e0000 */
[----:B-1----:R-:W-:-:S04]  /*a3e0*/  @P1 LEA R7, P0, R28, R7, 0x1 ;  /* 0x000000071c071211 */ /* 0x002fc800078008ff */
[----:B--2---:R-:W-:-:S04]  /*a3f0*/  @P1 IADD3.X R6, RZ, R6, RZ, P0, !PT ;  /* 0x00000006ff061210 */ /* 0x004fc800007fe4ff */
        /* <DEDUP_REMOVED lines=37> */
[----:B------:R-:W2:Y:S04]  /*a650*/  SHFL.IDX PT, R6, R2, 0x6, 0x181f ;  /* 0x00d81f0002067f89 */ /* 0x000ea800000e0000 */
[----:B------:R-:W3:Y:S04]  /*a660*/  SHFL.IDX PT, R2, R2, 0x7, 0x181f ;  /* 0x00f81f0002027f89 */ /* 0x000ee800000e0000 */
[----:B------:R-:W4:Y:S01]  /*a670*/  SHFL.IDX PT, R0, R0, 0x7, 0x181f ;  /* 0x00f81f0000007f89 */ /* 0x000f2200000e0000 */
[----:B-1----:R-:W-:-:S05]  /*a680*/  @P1 LEA R7, P0, R28, R7, 0x1 ;  /* 0x000000071c071211 */ /* 0x002fca00078008ff */
[----:B--2---:R-:W-:-:S05]  /*a690*/  @P1 IMAD.X R6, RZ, RZ, R6, P0 ;  /* 0x000000ffff061224 */ /* 0x004fca00000e0606 */
[----:B------:R-:W-:-:S04]  /*a6a0*/  @P1 LOP3.LUT R7, R7, R6, RZ, 0x3c, !PT ;  /* 0x0000000607071212 */ /* 0x000fc800078e3cff */
[----:B------:R-:W-:-:S04]  /*a6b0*/  @P1 LOP3.LUT R6, R7, R6, RZ, 0x3c, !PT ;  /* 0x0000000607061212 */ /* 0x000fc800078e3cff */
[----:B------:R-:W-:-:S05]  /*a6c0*/  @P1 LOP3.LUT R7, R7, R6, RZ, 0x3c, !PT ;  /* 0x0000000607071212 */ /* 0x000fca00078e3cff */
[----:B---34-:R1:W-:Y:S02]  /*a6d0*/  @P1 LDGSTS.E.BYPASS.LTC128B.128 [R8+0x11400], desc[UR36][R6.64], !P2 ;  /* 0x1140000006081fae */ /* 0x0183e4000d101d64 */
.L_x_348:
[----:B------:R-:W-:-:S13]  /*a6e0*/  ISETP.GE.AND P0, PT, R4, 0x71, PT ;  /* 0x000000710400780c */ /* 0x000fda0003f06270 */
[----:B-1----:R-:W-:Y:S02]  /*a6f0*/  @P0 LEA R6, P1, R28, R0, 0x1 ;  /* 0x000000001c060211 */ /* 0x002fe400078208ff */
[----:B------:R-:W-:-:S03]  /*a700*/  @P0 LEA R5, R5, R22, 0x1 ;  /* 0x0000001605050211 */ /* 0x000fc600078e08ff */
[----:B------:R-:W-:-:S05]  /*a710*/  @P0 IMAD.X R7, RZ, RZ, R2, P1 ;  /* 0x000000ffff070224 */ /* 0x000fca00008e0602 */
[----:B------:R-:W-:Y:S01]  /*a720*/  @!PT LDS RZ, [RZ] ;  /* 0x00000000fffff984 */ /* 0x000fe20000000800 */
[----:B------:R-:W-:Y:S01]  /*a730*/  @!PT LDS RZ, [RZ] ;  /* 0x00000000fffff984 */ /* 0x000fe20000000800 */
[----:B------:R-:W-:Y:S01]  /*a740*/  @!PT LDS RZ, [RZ] ;  /* 0x00000000fffff984 */ /* 0x000fe20000000800 */
[----:B------:R1:W-:Y:S01]  /*a750*/  @P0 LDGSTS.E.BYPASS.LTC128B.128 [R5+0x11c00], desc[UR36][R6.64], !P2 ;  /* 0x11c0000006050fae */ /* 0x0003e2000d101d64 */
[----:B------:R-:W-:Y:S01]  /*a760*/  PLOP3.LUT P0, PT, PT, PT, PT, 0x80, 0x0 ;  /* 0x000000000000781c */ /* 0x000fe20003f0f070 */
[----:B------:R-:W-:-:S12]  /*a770*/  NOP ;  /* 0x0000000000007918 */ /* 0x000fd80000000000 */
.L_x_270:
[----:B------:R-:W-:Y:S02]  /*a780*/  PLOP3.LUT P1, PT, P1, P0, PT, 0xa2, 0x0 ;  /* 0x000000000000781c */ /* 0x000fe40000f21472 */
[----:B------:R-:W-:-:S08]  /*a790*/  @P0 R2UR P1, UR4, R3 ;  /* 0x00000000030402ca */ /* 0x000fd00000020000 */
[----:B------:R-:W-:-:S05]  /*a7a0*/  @P0 PLOP3.LUT P0, PT, P1, PT, PT, 0x80, 0x0 ;  /* 0x000000000000081c */ /* 0x000fca0000f0f070 */
[----:B------:R-:W-:Y:S01]  /*a7b0*/  @!P1 SYNCS.ARRIVE.TRANS64.RED.A0T1 RZ, [UR4+0x16830], RZ ;  /* 0x016830ffffff99a7 */ /* 0x000fe20008200404 */
[----:B------:R-:W-:Y:S07]  /*a7c0*/  @!P1 ARRIVES.LDGSTSBAR.64.TRANSCNT [UR4+0x16830] ;  /* 0x01683000ff0099b0 */ /* 0x000fee0008000a84 */
[----:B------:R-:W-:Y:S05]  /*a7d0*/  @P0 BRA.U.ANY `(.L_x_270) ;  /* 0xfffffffd00e80947 */ /* 0x000fea000393ffff */
[----:B------:R-:W-:Y:S01]  /*a7e0*/  NOP ;  /* 0x0000000000007918 */ /* 0x000fe20000000000 */
[----:B------:R-:W2:Y:S02]  /*a7f0*/  LDL R0, [R1+0x48] ;  /* 0x0000480001007983 */ /* 0x000ea40000100800 */
[----:B--2---:R-:W-:-:S13]  /*a800*/  ISETP.NE.AND P2, PT, R0, 0x3, PT ;  /* 0x000000030000780c */ /* 0x004fda0003f45270 */
[----:B------:R-:W-:Y:S05]  /*a810*/  @!P2 BRA `(.L_x_271) ;  /* 0x000000000004a947 */ /* 0x000fea0003800000 */
[----:B------:R-:W-:Y:S01]  /*a820*/  BPT.TRAP 0x1 ;  /* 0x000000040000795c */ /* 0x000fe20000300000 */
.L_x_271:
[----:B------:R2:W5:Y:S01]  /*a830*/  LDL R0, [R1+0x4] ;  /* 0x0000040001007983 */ /* 0x0005620000100800 */
[----:B------:R2:W-:Y:S03]  /*a840*/  SYNCS.ARRIVE.TRANS64.A1T0 RZ, [R3+URZ+0x16830], RZ ;  /* 0x016830ff03ff79a7 */ /* 0x0005e6000810003f */
[----:B-1----:R2:W5:Y:S04]  /*a850*/  LDL.LU R5, [R1+0x20] ;  /* 0x0000200001057983 */ /* 0x0025680000300800 */
[----:B------:R2:W5:Y:S02]  /*a860*/  LDL.LU R4, [R1+0x2c] ;  /* 0x00002c0001047983 */ /* 0x0005640000300800 */
[----:B------:R-:W-:Y:S05]  /*a870*/  WARPSYNC.ALL ;  /* 0x0000000000007948 */ /* 0x000fea0003800000 */
[----:B------:R-:W-:Y:S01]  /*a880*/  ULDC.64 UR4, c[0x0][0x298] ;  /* 0x0000a60000047ab9 */ /* 0x000fe20000000a00 */
[----:B------:R-:W-:Y:S01]  /*a890*/  VIADD R2, R22, 0x8400 ;  /* 0x0000840016027836 */ /* 0x000fe20000000000 */
[----:B------:R-:W-:Y:S01]  /*a8a0*/  BSSY B6, `(.L_x_272) ;  /* 0x000001f000067945 */ /* 0x000fe20003800000 */
[----:B------:R-:W-:Y:S03]  /*a8b0*/  BAR.SYNC.DEFER_BLOCKING 0x8, 0x200 ;  /* 0x0208000000007b1d */ /* 0x000fe60000010000 */
[----:B------:R-:W-:-:S02]  /*a8c0*/  LOP3.LUT P0, RZ, R2, 0x3ff, RZ, 0xc0, !PT ;  /* 0x000003ff02ff7812 */ /* 0x000fc4000780c0ff */
[----:B-----5:R-:W-:Y:S02]  /*a8d0*/  LOP3.LUT P1, RZ, R0, 0x8, RZ, 0xc0, !PT ;  /* 0x0000000800ff7812 */ /* 0x020fe4000782c0ff */
[----:B------:R-:W-:Y:S01]  /*a8e0*/  SHF.R.S32.HI R0, RZ, 0x1f, R5 ;  /* 0x0000001fff007819 */ /* 0x000fe20000011405 */
[----:B--2---:R-:W-:Y:S01]  /*a8f0*/  IMAD.WIDE.U32 R2, R5, UR4, RZ ;  /* 0x0000000405027c25 */ /* 0x004fe2000f8e00ff */
[----:B------:R-:W-:Y:S02]  /*a900*/  SEL R29, R29, RZ, !P1 ;  /* 0x000000ff1d1d7207 */ /* 0x000fe40004800000 */
[----:B------:R-:W-:Y:S01]  /*a910*/  SEL R4, R4, RZ, !P1 ;  /* 0x000000ff04047207 */ /* 0x000fe20004800000 */
[----:B------:R-:W-:Y:S01]  /*a920*/  IMAD R0, R0, UR4, RZ ;  /* 0x0000000400007c24 */ /* 0x000fe2000f8e02ff */
[----:B------:R1:W-:Y:S03]  /*a930*/  STL.64 [R1+0x20], R2 ;  /* 0x0000200201007387 */ /* 0x0003e60000100a00 */
[----:B------:R-:W-:Y:S01]  /*a940*/  IMAD R0, R5, UR5, R0 ;  /* 0x0000000505007c24 */ /* 0x000fe2000f8e0200 */
[----:B------:R1:W-:Y:S03]  /*a950*/  STL [R1+0x38], R4 ;  /* 0x0000380401007387 */ /* 0x0003e60000100800 */
[----:B------:R-:W-:-:S05]  /*a960*/  IMAD.IADD R0, R3, 0x1, R0 ;  /* 0x0000000103007824 */ /* 0x000fca00078e0200 */
[----:B------:R1:W-:Y:S01]  /*a970*/  STL [R1+0x2c], R0 ;  /* 0x00002c0001007387 */ /* 0x0003e20000100800 */
[----:B------:R-:W-:Y:S05]  /*a980*/  @!P0 BRA `(.L_x_273) ;  /* 0x0000000000408947 */ /* 0x000fea0003800000 */
[----:B-1----:R-:W-:Y:S01]  /*a990*/  MOV R2, 0x0 ;  /* 0x0000000000027802 */ /* 0x002fe20000000f00 */
[----:B------:R-:W-:Y:S01]  /*a9a0*/  ULDC.64 UR6, c[0x4][0x88] ;  /* 0x0100220000067ab9 */ /* 0x000fe20000000a00 */
[----:B------:R-:W-:Y:S01]  /*a9b0*/  ULDC.64 UR8, c[0x4][0x90] ;  /* 0x0100240000087ab9 */ /* 0x000fe20000000a00 */
[----:B------:R-:W-:Y:S01]  /*a9c0*/  ULDC.64 UR4, c[0x4][0x20] ;  /* 0x0100080000047ab9 */ /* 0x000fe20000000a00 */
[----:B------:R-:W-:Y:S01]  /*a9d0*/  IMAD.U32 R4, RZ, RZ, UR6 ;  /* 0x00000006ff047e24 */ /* 0x000fe2000f8e00ff */
[----:B------:R-:W-:Y:S01]  /*a9e0*/  MOV R13, RZ ;  /* 0x000000ff000d7202 */ /* 0x000fe20000000f00 */
[----:B------:R-:W1:Y:S01]  /*a9f0*/  LDC.64 R2, c[0x4][R2] ;  /* 0x0100000002027b82 */ /* 0x000e620000000a00 */
[----:B------:R-:W-:Y:S02]  /*aa00*/  IMAD.U32 R5, RZ, RZ, UR7 ;  /* 0x00000007ff057e24 */ /* 0x000fe4000f8e00ff */
[----:B------:R-:W-:Y:S02]  /*aa10*/  IMAD.U32 R6, RZ, RZ, UR8 ;  /* 0x00000008ff067e24 */ /* 0x000fe4000f8e00ff */
[----:B------:R-:W-:-:S02]  /*aa20*/  IMAD.U32 R7, RZ, RZ, UR9 ;  /* 0x00000009ff077e24 */ /* 0x000fc4000f8e00ff */
[----:B------:R-:W-:Y:S02]  /*aa30*/  IMAD.U32 R10, RZ, RZ, UR4 ;  /* 0x00000004ff0a7e24 */ /* 0x000fe4000f8e00ff */
[----:B------:R-:W-:Y:S02]  /*aa40*/  IMAD.U32 R11, RZ, RZ, UR5 ;  /* 0x00000005ff0b7e24 */ /* 0x000fe4000f8e00ff */
[----:B------:R-:W-:Y:S02]  /*aa50*/  IMAD.MOV.U32 R8, RZ, RZ, 0x70 ;  /* 0x00000070ff087424 */ /* 0x000fe400078e00ff */
[----:B------:R-:W-:-:S07]  /*aa60*/  IMAD.MOV.U32 R12, RZ, RZ, 0x1 ;  /* 0x00000001ff0c7424 */ /* 0x000fce00078e00ff */
[----:B------:R-:W-:-:S07]  /*aa70*/  LEPC R20, `(.L_x_273) ;  /* 0x000000001014794e */ /* 0x000fce0000000000 */
[----:B01----:R-:W-:Y:S05]  /*aa80*/  CALL.ABS.NOINC R2 ;  /* 0x0000000002007343 */ /* 0x003fea0003c00000 */
.L_x_273:
[----:B------:R-:W-:Y:S05]  /*aa90*/  BSYNC B6 ;  /* 0x0000000000067941 */ /* 0x000fea0003800000 */
.L_x_272:
[----:B-1----:R-:W2:Y:S01]  /*aaa0*/  LDL.LU R2, [R1+0x2c] ;  /* 0x00002c0001027983 */ /* 0x002ea20000300800 */
[----:B0-----:R-:W0:Y:S01]  /*aab0*/  LDC R9, c[0x0][0x448] ;  /* 0x00011200ff097b82 */ /* 0x001e220000000800 */
[----:B------:R-:W-:Y:S01]  /*aac0*/  ULDC.64 UR4, c[0x0][0x2d8] ;  /* 0x0000b60000047ab9 */ /* 0x000fe20000000a00 */
[----:B------:R-:W-:Y:S01]  /*aad0*/  ULDC.64 UR6, c[0x0][0x2e0] ;  /* 0x0000b80000067ab9 */ /* 0x000fe20000000a00 */
[----:B------:R-:W3:Y:S01]  /*aae0*/  LDL.LU.64 R20, [R1+0x20] ;  /* 0x0000200001147983 */ /* 0x000ee20000300a00 */
[----:B------:R-:W-:-:S03]  /*aaf0*/  ULDC.64 UR8, c[0x0][0x280] ;  /* 0x0000a00000087ab9 */ /* 0x000fc60000000a00 */
[----:B------:R-:W4:Y:S04]  /*ab00*/  LDL.LU R0, [R1+0x38] ;  /* 0x0000380001007983 */ /* 0x000f280000300800 */
[----:B------:R1:W5:Y:S01]  /*ab10*/  LDL R10, [R1+0x1c] ;  /* 0x00001c00010a7983 */ /* 0x0003620000100800 */
[----:B0-----:R-:W-:-:S13]  /*ab20*/  ISETP.NE.AND P0, PT, R9, 0x1, PT ;  /* 0x000000010900780c */ /* 0x001fda0003f05270 */
[----:B------:R-:W0:Y:S08]  /*ab30*/  @P0 LDC R4, c[0x0][0x44c] ;  /* 0x00011300ff040b82 */ /* 0x000e300000000800 */
[----:B------:R-:W1:Y:S08]  /*ab40*/  @P0 LDC R5, c[0x0][0x450] ;  /* 0x00011400ff050b82 */ /* 0x000e700000000800 */
[----:B------:R-:W1:Y:S01]  /*ab50*/  @P0 LDC R8, c[0x0][0x450] ;  /* 0x00011400ff080b82 */ /* 0x000e620000000800 */
[----:B--2---:R-:W-:Y:S01]  /*ab60*/  IMAD.MOV.U32 R3, RZ, RZ, R2 ;  /* 0x000000ffff037224 */ /* 0x004fe200078e0002 */
[----:B---3--:R-:W2:Y:S01]  /*ab70*/  S2R R21, SR_TID.X ;  /* 0x0000000000157919 */ /* 0x008ea20000002100 */
[----:B------:R-:W-:-:S02]  /*ab80*/  IMAD.MOV.U32 R2, RZ, RZ, R20 ;  /* 0x000000ffff027224 */ /* 0x000fc400078e0014 */
[----:B------:R-:W3:Y:S02]  /*ab90*/  S2R R20, SR_TID.X ;  /* 0x0000000000147919 */ /* 0x000ee40000002100 */
[----:B------:R-:W-:-:S04]  /*aba0*/  IMAD.WIDE.U32 R2, R24, UR4, R2 ;  /* 0x0000000418027c25 */ /* 0x000fc8000f8e0002 */
[----:B------:R-:W-:Y:S01]  /*abb0*/  IMAD R3, R24, UR5, R3 ;  /* 0x0000000518037c24 */ /* 0x000fe2000f8e0203 */
[----:B------:R-:W-:Y:S01]  /*abc0*/  ULDC.64 UR4, c[0x0][0x2d0] ;  /* 0x0000b40000047ab9 */ /* 0x000fe20000000a00 */
[----:B----4-:R-:W-:Y:S02]  /*abd0*/  IMAD R0, R0, UR6, RZ ;  /* 0x0000000600007c24 */ /* 0x010fe4000f8e02ff */
[----:B------:R-:W-:-:S04]  /*abe0*/  IMAD.WIDE.U32 R2, R29, UR6, R2 ;  /* 0x000000061d027c25 */ /* 0x000fc8000f8e0002 */
[----:B------:R-:W-:Y:S01]  /*abf0*/  IMAD R0, R29, UR7, R0 ;  /* 0x000000071d007c24 */ /* 0x000fe2000f8e0200 */
[----:B------:R-:W-:-:S03]  /*ac00*/  ULDC.64 UR6, c[0x0][0x2c8] ;  /* 0x0000b20000067ab9 */ /* 0x000fc60000000a00 */
[----:B------:R-:W-:Y:S02]  /*ac10*/  IMAD.IADD R3, R3, 0x1, R0 ;  /* 0x0000000103037824 */ /* 0x000fe400078e0200 */
[----:B--2---:R-:W-:Y:S01]  /*ac20*/  IMAD.SHL.U32 R21, R21, 0x10, RZ ;  /* 0x0000001015157824 */ /* 0x004fe200078e00ff */
[----:B---3--:R-:W-:-:S04]  /*ac30*/  LOP3.LUT R20, R20, 0x7f, RZ, 0xc0, !PT ;  /* 0x0000007f14147812 */ /* 0x008fc800078ec0ff */
[----:B------:R-:W-:Y:S02]  /*ac40*/  LOP3.LUT R21, R21, 0x70, RZ, 0xc0, !PT ;  /* 0x0000007015157812 */ /* 0x000fe400078ec0ff */
[----:B------:R-:W-:-:S04]  /*ac50*/  SHF.R.U32.HI R20, RZ, 0x3, R20 ;  /* 0x00000003ff147819 */ /* 0x000fc80000011614 */
[----:B------:R-:W-:Y:S02]  /*ac60*/  LOP3.LUT R20, R20, R21, RZ, 0xfc, !PT ;  /* 0x0000001514147212 */ /* 0x000fe400078efcff */
[----:B------:R2:W5:Y:S03]  /*ac70*/  LDL R21, [R1+0x30] ;  /* 0x0000300001157983 */ /* 0x0005660000100800 */
[----:B------:R-:W-:-:S04]  /*ac80*/  IMAD R6, R17, 0xc0, R20 ;  /* 0x000000c011067824 */ /* 0x000fc800078e0214 */
[----:B0-----:R-:W-:-:S04]  /*ac90*/  @P0 IMAD.HI.U32 R0, R6, R4, RZ ;  /* 0x0000000406000227 */ /* 0x001fc800078e00ff */
[----:B------:R-:W-:Y:S01]  /*aca0*/  IMAD.MOV.U32 R4, RZ, RZ, R6 ;  /* 0x000000ffff047224 */ /* 0x000fe200078e0006 */
[----:B-1----:R-:W-:-:S04]  /*acb0*/  @P0 SHF.R.U32.HI R4, RZ, R5, R0 ;  /* 0x00000005ff040219 */ /* 0x002fc80000011600 */
[----:B------:R-:W-:-:S05]  /*acc0*/  SHF.R.S32.HI R0, RZ, 0x1f, R4 ;  /* 0x0000001fff007819 */ /* 0x000fca0000011404 */
[----:B------:R-:W-:-:S04]  /*acd0*/  IMAD R0, R0, UR4, RZ ;  /* 0x0000000400007c24 */ /* 0x000fc8000f8e02ff */
[C---:B------:R-:W-:Y:S02]  /*ace0*/  IMAD R7, R4.reuse, UR5, R0 ;  /* 0x0000000504077c24 */ /* 0x040fe4000f8e0200 */
[----:B------:R-:W-:Y:S02]  /*acf0*/  IMAD.MOV R0, RZ, RZ, -R4 ;  /* 0x000000ffff007224 */ /* 0x000fe400078e0a04 */
[----:B------:R-:W-:-:S04]  /*ad00*/  IMAD.WIDE.U32 R4, R4, UR4, R2 ;  /* 0x0000000404047c25 */ /* 0x000fc8000f8e0002 */
[----:B------:R-:W-:Y:S02]  /*ad10*/  IMAD R0, R9, R0, R6 ;  /* 0x0000000009007224 */ /* 0x000fe400078e0206 */
[----:B------:R-:W-:-:S03]  /*ad20*/  IMAD.IADD R5, R5, 0x1, R7 ;  /* 0x0000000105057824 */ /* 0x000fc600078e0207 */
[----:B------:R-:W-:-:S05]  /*ad30*/  SHF.R.S32.HI R7, RZ, 0x1f, R0 ;  /* 0x0000001fff077819 */ /* 0x000fca0000011400 */
[----:B------:R-:W-:Y:S02]  /*ad40*/  IMAD R7, R7, UR6, RZ ;  /* 0x0000000607077c24 */ /* 0x000fe4000f8e02ff */
[----:B------:R-:W-:-:S04]  /*ad50*/  IMAD.WIDE.U32 R4, R0, UR6, R4 ;  /* 0x0000000600047c25 */ /* 0x000fc8000f8e0004 */
[----:B------:R-:W-:-:S04]  /*ad60*/  IMAD R7, R0, UR7, R7 ;  /* 0x0000000700077c24 */ /* 0x000fc8000f8e0207 */
[----:B------:R-:W-:Y:S02]  /*ad70*/  IMAD.IADD R5, R5, 0x1, R7 ;  /* 0x0000000105057824 */ /* 0x000fe400078e0207 */
[----:B------:R-:W0:Y:S01]  /*ad80*/  @P0 LDC R7, c[0x0][0x44c] ;  /* 0x00011300ff070b82 */ /* 0x000e220000000800 */
[----:B------:R-:W-:-:S04]  /*ad90*/  LEA R0, P1, R4, UR8, 0x1 ;  /* 0x0000000804007c11 */ /* 0x000fc8000f8208ff */
[----:B------:R-:W-:Y:S01]  /*ada0*/  LEA.HI.X R4, R4, UR9, R5, 0x1, P1 ;  /* 0x0000000904047c11 */ /* 0x000fe200088f0c05 */
[----:B------:R-:W-:-:S04]  /*adb0*/  VIADD R5, R6, 0x80 ;  /* 0x0000008006057836 */ /* 0x000fc80000000000 */
[----:B------:R-:W-:Y:S01]  /*adc0*/  IMAD.MOV.U32 R6, RZ, RZ, R5 ;  /* 0x000000ffff067224 */ /* 0x000fe200078e0005 */
[----:B------:R-:W1:Y:S01]  /*add0*/  S2R R20, SR_TID.X ;  /* 0x0000000000147919 */ /* 0x000e620000002100 */
[----:B0-----:R-:W-:-:S05]  /*ade0*/  @P0 IMAD.HI.U32 R7, R5, R7, RZ ;  /* 0x0000000705070227 */ /* 0x001fca00078e00ff */
[----:B------:R-:W-:-:S04]  /*adf0*/  @P0 SHF.R.U32.HI R6, RZ, R8, R7 ;  /* 0x00000008ff060219 */ /* 0x000fc80000011607 */
[----:B------:R-:W-:-:S05]  /*ae00*/  IADD3 R7, -R6, RZ, RZ ;  /* 0x000000ff06077210 */ /* 0x000fca0007ffe1ff */
[----:B------:R-:W-:Y:S01]  /*ae10*/  IMAD R5, R9, R7, R5 ;  /* 0x0000000709057224 */ /* 0x000fe200078e0205 */
[----:B------:R-:W-:Y:S01]  /*ae20*/  SHF.R.S32.HI R7, RZ, 0x1f, R6 ;  /* 0x0000001fff077819 */ /* 0x000fe20000011406 */
[----:B------:R-:W-:-:S04]  /*ae30*/  IMAD.WIDE.U32 R2, R6, UR4, R2 ;  /* 0x0000000406027c25 */ /* 0x000fc8000f8e0002 */
[----:B------:R-:W-:Y:S01]  /*ae40*/  IMAD R7, R7, UR4, RZ ;  /* 0x0000000407077c24 */ /* 0x000fe2000f8e02ff */
[----:B------:R-:W-:-:S03]  /*ae50*/  ULDC UR4, c[0x0][0x2b8] ;  /* 0x0000ae0000047ab9 */ /* 0x000fc60000000800 */
[----:B------:R-:W-:Y:S01]  /*ae60*/  IMAD R7, R6, UR5, R7 ;  /* 0x0000000506077c24 */ /* 0x000fe2000f8e0207 */
[----:B------:R-:W-:-:S03]  /*ae70*/  SHF.R.S32.HI R6, RZ, 0x1f, R5 ;  /* 0x0000001fff067819 */ /* 0x000fc60000011405 */
[----:B------:R-:W-:Y:S02]  /*ae80*/  IMAD.IADD R3, R3, 0x1, R7 ;  /* 0x0000000103037824 */ /* 0x000fe400078e0207 */
[----:B------:R-:W-:Y:S02]  /*ae90*/  IMAD R6, R6, UR6, RZ ;  /* 0x0000000606067c24 */ /* 0x000fe4000f8e02ff */
[----:B------:R-:W-:-:S04]  /*aea0*/  IMAD.WIDE.U32 R2, R5, UR6, R2 ;  /* 0x0000000605027c25 */ /* 0x000fc8000f8e0002 */
[----:B------:R-:W-:Y:S01]  /*aeb0*/  IMAD R6, R5, UR7, R6 ;  /* 0x0000000705067c24 */ /* 0x000fe2000f8e0206 */
[----:B------:R-:W-:-:S03]  /*aec0*/  LEA R5, P1, R2, UR8, 0x1 ;  /* 0x0000000802057c11 */ /* 0x000fc6000f8208ff */
[----:B------:R-:W-:Y:S01]  /*aed0*/  IMAD.IADD R6, R3, 0x1, R6 ;  /* 0x0000000103067824 */ /* 0x000fe200078e0206 */
[----:B------:R-:W-:Y:S01]  /*aee0*/  ISETP.GE.AND P0, PT, R28, UR4, PT ;  /* 0x000000041c007c0c */ /* 0x000fe2000bf06270 */
[----:B------:R-:W-:Y:S01]  /*aef0*/  UMOV UR4, 0xffffffff ;  /* 0xffffffff00047882 */ /* 0x000fe20000000000 */
[----:B-1----:R-:W-:Y:S02]  /*af00*/  LOP3.LUT R20, R20, 0x7f, RZ, 0xc0, !PT ;  /* 0x0000007f14147812 */ /* 0x002fe400078ec0ff */
[----:B------:R-:W-:Y:S02]  /*af10*/  LEA.HI.X R2, R2, UR9, R6, 0x1, P1 ;  /* 0x0000000902027c11 */ /* 0x000fe400088f0c06 */
[----:B------:R-:W-:Y:S01]  /*af20*/  SHF.R.U32.HI R20, RZ, 0x3, R20 ;  /* 0x00000003ff147819 */ /* 0x000fe20000011614 */
[----:B--2---:R-:W-:Y:S06]  /*af30*/  BRA.DIV UR4, `(.L_x_274) ;  /* 0x0000003e04687947 */ /* 0x004fec000b800000 */
[----:B------:R-:W0:Y:S01]  /*af40*/  SHFL.IDX PT, R7, R0, RZ, 0x181f ;  /* 0x00181fff00077589 */ /* 0x000e2200000e0000 */
[----:B-----5:R-:W-:Y:S02]  /*af50*/  IMAD R3, R21, R9, RZ ;  /* 0x0000000915037224 */ /* 0x020fe400078e02ff */
[----:B------:R-:W-:Y:S01]  /*af60*/  IMAD R17, R17, 0xc0, R20 ;  /* 0x000000c011117824 */ /* 0x000fe200078e0214 */
[----:B------:R-:W1:Y:S04]  /*af70*/  SHFL.IDX PT, R6, R4, RZ, 0x181f ;  /* 0x00181fff04067589 */ /* 0x000e6800000e0000 */
[----:B------:R-:W-:-:S13]  /*af80*/  ISETP.GE.AND P2, PT, R17, R3, PT ;  /* 0x000000031100720c */ /* 0x000fda0003f46270 */
[----:B0-----:R-:W-:-:S05]  /*af90*/  @!P2 LEA R7, P1, R28, R7, 0x1 ;  /* 0x000000071c07a211 */ /* 0x001fca00078208ff */
[----:B-1----:R-:W-:-:S05]  /*afa0*/  @!P2 IMAD.X R6, RZ, RZ, R6, P1 ;  /* 0x000000ffff06a224 */ /* 0x002fca00008e0606 */
[----:B------:R-:W-:-:S04]  /*afb0*/  @!P2 LOP3.LUT R7, R7, R6, RZ, 0x3c, !PT ;  /* 0x000000060707a212 */ /* 0x000fc800078e3cff */
[----:B------:R-:W-:-:S04]  /*afc0*/  @!P2 LOP3.LUT R6, R7, R6, RZ, 0x3c, !PT ;  /* 0x000000060706a212 */ /* 0x000fc800078e3cff */
[----:B------:R-:W-:-:S05]  /*afd0*/  @!P2 LOP3.LUT R7, R7, R6, RZ, 0x3c, !PT ;  /* 0x000000060707a212 */ /* 0x000fca00078e3cff */
[----:B------:R-:W-:Y:S01]  /*afe0*/  @!PT LDS RZ, [RZ] ;  /* 0x00000000fffff984 */ /* 0x000fe20000000800 */
[----:B------:R0:W-:Y:S02]  /*aff0*/  @!P2 LDGSTS.E.BYPASS.LTC128B.128 [R10+0x8400], desc[UR36][R6.64], !P0 ;  /* 0x08400000060aafae */ /* 0x0001e4000c101d64 */
[----:B0-----:R-:W-:Y:S02]  /*b000*/  VIADD R6, R17, 0x10 ;  /* 0x0000001011067836 */ /* 0x001fe40000000000 */
[----:B------:R-:W0:Y:S03]  /*b010*/  SHFL.IDX PT, R7, R0, 0x1, 0x181f ;  /* 0x00381f0000077f89 */ /* 0x000e2600000e0000 */
[----:B------:R-:W-:Y:S02]  /*b020*/  ISETP.GE.AND P1, PT, R6, R3, PT ;  /* 0x000000030600720c */ /* 0x000fe40003f26270 */
[----:B------:R-:W1:Y:S11]  /*b030*/  SHFL.IDX PT, R6, R4, 0x1, 0x181f ;  /* 0x00381f0004067f89 */ /* 0x000e7600000e0000 */
[----:B0-----:R-:W-:-:S05]  /*b040*/  @!P1 LEA R7, P2, R28, R7, 0x1 ;  /* 0x000000071c079211 */ /* 0x001fca00078408ff */
[----:B-1----:R-:W-:-:S05]  /*b050*/  @!P1 IMAD.X R6, RZ, RZ, R6, P2 ;  /* 0x000000ffff069224 */ /* 0x002fca00010e0606 */
[----:B------:R-:W-:-:S04]  /*b060*/  @!P1 LOP3.LUT R7, R7, R6, RZ, 0x3c, !PT ;  /* 0x0000000607079212 */ /* 0x000fc800078e3cff */
[----:B------:R-:W-:-:S04]  /*b070*/  @!P1 LOP3.LUT R6, R7, R6, RZ, 0x3c, !PT ;  /* 0x0000000607069212 */ /* 0x000fc800078e3cff */
[----:B------:R-:W-:-:S05]  /*b080*/  @!P1 LOP3.LUT R7, R7, R6, RZ, 0x3c, !PT ;  /* 0x0000000607079212 */ /* 0x000fca00078e3cff */
        /* <DEDUP_REMOVED lines=25> */
[----:B0-----:R-:W-:-:S04]  /*b220*/  @!P1 LEA R7, P2, R28, R7, 0x1 ;  /* 0x000000071c079211 */ /* 0x001fc800078408ff */
[----:B-1----:R-:W-:-:S04]  /*b230*/  @!P1 IADD3.X R6, RZ, R6, RZ, P2, !PT ;  /* 0x00000006ff069210 */ /* 0x002fc800017fe4ff */
        /* <DEDUP_REMOVED lines=17> */
[----:B------:R-:W1:Y:S04]  /*b350*/  SHFL.IDX PT, R6, R4, 0x6, 0x181f ;  /* 0x00d81f0004067f89 */ /* 0x000e6800000e0000 */
[----:B------:R-:W-:Y:S07]  /*b360*/  SHFL.IDX PT, R4, R4, 0x7, 0x181f ;  /* 0x00f81f0004047f89 */ /* 0x000fee00000e0000 */
[----:B0-----:R-:W-:-:S05]  /*b370*/  @!P1 LEA R7, P2, R28, R7, 0x1 ;  /* 0x000000071c079211 */ /* 0x001fca00078408ff */
[----:B-1----:R-:W-:-:S05]  /*b380*/  @!P1 IMAD.X R6, RZ, RZ, R6, P2 ;  /* 0x000000ffff069224 */ /* 0x002fca00010e0606 */
[----:B------:R-:W-:-:S04]  /*b390*/  @!P1 LOP3.LUT R7, R7, R6, RZ, 0x3c, !PT ;  /* 0x0000000607079212 */ /* 0x000fc800078e3cff */
[----:B------:R-:W-:-:S04]  /*b3a0*/  @!P1 LOP3.LUT R6, R7, R6, RZ, 0x3c, !PT ;  /* 0x0000000607069212 */ /* 0x000fc800078e3cff */
[----:B------:R-:W-:-:S05]  /*b3b0*/  @!P1 LOP3.LUT R7, R7, R6, RZ, 0x3c, !PT ;  /* 0x0000000607079212 */ /* 0x000fca00078e3cff */
[----:B------:R0:W-:Y:S04]  /*b3c0*/  @!P1 LDGSTS.E.BYPASS.LTC128B.128 [R10+0xb400], desc[UR36][R6.64], !P0 ;  /* 0x0b400000060a9fae */ /* 0x0001e8000c101d64 */
[----:B0-----:R0:W1:Y:S02]  /*b3d0*/  SHFL.IDX PT, R6, R0, 0x7, 0x181f ;  /* 0x00f81f0000067f89 */ /* 0x00106400000e0000 */
[----:B0-----:R-:W-:-:S05]  /*b3e0*/  VIADD R0, R17, 0x80 ;  /* 0x0000008011007836 */ /* 0x001fca0000000000 */
[----:B------:R-:W-:Y:S01]  /*b3f0*/  ISETP.GE.AND P1, PT, R0, R3, PT ;  /* 0x000000030000720c */ /* 0x000fe20003f26270 */
[----:B------:R-:W-:-:S05]  /*b400*/  VIADD R0, R17, 0x70 ;  /* 0x0000007011007836 */ /* 0x000fca0000000000 */
[----:B------:R-:W-:Y:S02]  /*b410*/  ISETP.GE.AND P2, PT, R0, R3, PT ;  /* 0x000000030000720c */ /* 0x000fe40003f46270 */
[----:B------:R-:W-:Y:S11]  /*b420*/  SHFL.IDX PT, R0, R2, RZ, 0x181f ;  /* 0x00181fff02007589 */ /* 0x000ff600000e0000 */
[----:B-1----:R-:W-:-:S05]  /*b430*/  @!P2 LEA R6, P3, R28, R6, 0x1 ;  /* 0x000000061c06a211 */ /* 0x002fca00078608ff */
[----:B------:R-:W-:Y:S02]  /*b440*/  @!P2 IMAD.X R7, RZ, RZ, R4, P3 ;  /* 0x000000ffff07a224 */ /* 0x000fe400018e0604 */
[----:B------:R-:W0:Y:S04]  /*b450*/  SHFL.IDX PT, R4, R5, RZ, 0x181f ;  /* 0x00181fff05047589 */ /* 0x000e2800000e0000 */
[----:B------:R1:W-:Y:S01]  /*b460*/  @!P2 LDGSTS.E.BYPASS.LTC128B.128 [R10+0xbc00], desc[UR36][R6.64], !P0 ;  /* 0x0bc00000060aafae */ /* 0x0003e2000c101d64 */
[----:B0-----:R-:W-:-:S05]  /*b470*/  @!P1 LEA R4, P3, R28, R4, 0x1 ;  /* 0x000000041c049211 */ /* 0x001fca00078608ff */
[----:B------:R-:W-:Y:S02]  /*b480*/  @!P1 IMAD.X R0, RZ, RZ, R0, P3 ;  /* 0x000000ffff009224 */ /* 0x000fe400018e0600 */
[----:B-1----:R-:W-:Y:S02]  /*b490*/  @!P1 IMAD.MOV.U32 R6, RZ, RZ, R4 ;  /* 0x000000ffff069224 */ /* 0x002fe400078e0004 */
[----:B------:R-:W-:Y:S01]  /*b4a0*/  @!P1 IMAD.MOV.U32 R7, RZ, RZ, R0 ;  /* 0x000000ffff079224 */ /* 0x000fe200078e0000 */
[----:B------:R-:W-:-:S04]  /*b4b0*/  IADD3 R0, R17, 0x90, RZ ;  /* 0x0000009011007810 */ /* 0x000fc80007ffe0ff */
[----:B------:R0:W-:Y:S01]  /*b4c0*/  @!P1 LDGSTS.E.BYPASS.LTC128B.128 [R10+0xc400], desc[UR36][R6.64], !P0 ;  /* 0x0c400000060a9fae */ /* 0x0001e2000c101d64 */
[----:B------:R-:W-:-:S03]  /*b4d0*/  ISETP.GE.AND P1, PT, R0, R3, PT ;  /* 0x000000030000720c */ /* 0x000fc60003f26270 */
[----:B------:R-:W-:Y:S04]  /*b4e0*/  SHFL.IDX PT, R0, R2, 0x1, 0x181f ;  /* 0x00381f0002007f89 */ /* 0x000fe800000e0000 */
[----:B0-----:R-:W0:Y:S06]  /*b4f0*/  SHFL.IDX PT, R6, R5, 0x1, 0x181f ;  /* 0x00381f0005067f89 */ /* 0x001e2c00000e0000 */
[----:B0-----:R-:W-:-:S05]  /*b500*/  @!P1 LEA R6, P2, R28, R6, 0x1 ;  /* 0x000000061c069211 */ /* 0x001fca00078408ff */
[----:B------:R-:W-:-:S04]  /*b510*/  @!P1 IMAD.X R0, RZ, RZ, R0, P2 ;  /* 0x000000ffff009224 */ /* 0x000fc800010e0600 */
[----:B------:R-:W-:Y:S02]  /*b520*/  @!P1 IMAD.MOV.U32 R7, RZ, RZ, R0 ;  /* 0x000000ffff079224 */ /* 0x000fe400078e0000 */
[----:B------:R-:W-:-:S03]  /*b530*/  VIADD R0, R17, 0xa0 ;  /* 0x000000a011007836 */ /* 0x000fc60000000000 */
[----:B------:R0:W-:Y:S02]  /*b540*/  @!P1 LDGSTS.E.BYPASS.LTC128B.128 [R10+0xcc00], desc[UR36][R6.64], !P0 ;  /* 0x0cc00000060a9fae */ /* 0x0001e4000c101d64 */
[----:B------:R-:W-:Y:S02]  /*b550*/  ISETP.GE.AND P2, PT, R0, R3, PT ;  /* 0x000000030000720c */ /* 0x000fe40003f46270 */
[----:B------:R-:W-:Y:S04]  /*b560*/  SHFL.IDX PT, R0, R2, 0x2, 0x181f ;  /* 0x00581f0002007f89 */ /* 0x000fe800000e0000 */
[----:B0-----:R-:W0:Y:S07]  /*b570*/  SHFL.IDX PT, R6, R5, 0x2, 0x181f ;  /* 0x00581f0005067f89 */ /* 0x001e2e00000e0000 */
[----:B0-----:R-:W-:-:S05]  /*b580*/  @!P2 LEA R6, P1, R28, R6, 0x1 ;  /* 0x000000061c06a211 */ /* 0x001fca00078208ff */
[----:B------:R-:W-:-:S04]  /*b590*/  @!P2 IMAD.X R0, RZ, RZ, R0, P1 ;  /* 0x000000ffff00a224 */ /* 0x000fc800008e0600 */
[----:B------:R-:W-:Y:S02]  /*b5a0*/  @!P2 IMAD.MOV.U32 R7, RZ, RZ, R0 ;  /* 0x000000ffff07a224 */ /* 0x000fe400078e0000 */
[----:B------:R0:W1:Y:S04]  /*b5b0*/  SHFL.IDX PT, R0, R2, 0x3, 0x181f ;  /* 0x00781f0002007f89 */ /* 0x00006800000e0000 */
[----:B------:R0:W-:Y:S04]  /*b5c0*/  @!P2 LDGSTS.E.BYPASS.LTC128B.128 [R10+0xd400], desc[UR36][R6.64], !P0 ;  /* 0x0d400000060aafae */ /* 0x0001e8000c101d64 */
[----:B------:R0:W2:Y:S02]  /*b5d0*/  SHFL.IDX PT, R2, R5, 0x3, 0x181f ;  /* 0x00781f0005027f89 */ /* 0x0000a400000e0000 */
.L_x_373:
[----:B------:R-:W-:-:S05]  /*b5e0*/  VIADD R17, R17, 0xb0 ;  /* 0x000000b011117836 */ /* 0x000fca0000000000 */
[----:B------:R-:W-:-:S13]  /*b5f0*/  ISETP.GE.AND P1, PT, R17, R3, PT ;  /* 0x000000031100720c */ /* 0x000fda0003f26270 */
[----:B0-2---:R-:W-:-:S05]  /*b600*/  @!P1 LEA R2, P2, R28, R2, 0x1 ;  /* 0x000000021c029211 */ /* 0x005fca00078408ff */
[----:B-1----:R-:W-:-:S05]  /*b610*/  @!P1 IMAD.X R3, RZ, RZ, R0, P2 ;  /* 0x000000ffff039224 */ /* 0x002fca00010e0600 */
[----:B------:R-:W-:Y:S01]  /*b620*/  @!PT LDS RZ, [RZ] ;  /* 0x00000000fffff984 */ /* 0x000fe20000000800 */
[----:B------:R-:W-:Y:S01]  /*b630*/  @!PT LDS RZ, [RZ] ;  /* 0x00000000fffff984 */ /* 0x000fe20000000800 */
[----:B------:R-:W-:Y:S01]  /*b640*/  @!PT LDS RZ, [RZ] ;  /* 0x00000000fffff984 */ /* 0x000fe20000000800 */
[----:B------:R0:W-:Y:S01]  /*b650*/  @!P1 LDGSTS.E.BYPASS.LTC128B.128 [R10+0xdc00], desc[UR36][R2.64], !P0 ;  /* 0x0dc00000020a9fae */ /* 0x0001e2000c101d64 */
[----:B------:R-:W-:Y:S01]  /*b660*/  PLOP3.LUT P0, PT, PT, PT, PT, 0x80, 0x0 ;  /* 0x000000000000781c */ /* 0x000fe20003f0f070 */
[----:B------:R-:W-:-:S12]  /*b670*/  NOP ;  /* 0x0000000000007918 */ /* 0x000fd80000000000 */
.L_x_275:
[----:B------:R-:W-:Y:S02]  /*b680*/  PLOP3.LUT P1, PT, P1, P0, PT, 0xa2, 0x0 ;  /* 0x000000000000781c */ /* 0x000fe40000f21472 */
[----:B------:R-:W-:-:S08]  /*b690*/  @P0 R2UR P1, UR4, R22 ;  /* 0x00000000160402ca */ /* 0x000fd00000020000 */
[----:B------:R-:W-:-:S05]  /*b6a0*/  @P0 PLOP3.LUT P0, PT, P1, PT, PT, 0x80, 0x0 ;  /* 0x000000000000081c */ /* 0x000fca0000f0f070 */
[----:B------:R-:W-:Y:S01]  /*b6b0*/  @!P1 SYNCS.ARRIVE.TRANS64.RED.A0T1 RZ, [UR4+0x16800], RZ ;  /* 0x016800ffffff99a7 */ /* 0x000fe20008200404 */
[----:B------:R-:W-:Y:S07]  /*b6c0*/  @!P1 ARRIVES.LDGSTSBAR.64.TRANSCNT [UR4+0x16800] ;  /* 0x01680000ff0099b0 */ /* 0x000fee0008000a84 */
[----:B------:R-:W-:Y:S05]  /*b6d0*/  @P0 BRA.U.ANY `(.L_x_275) ;  /* 0xfffffffd00e80947 */ /* 0x000fea000393ffff */
[----:B0-----:R-:W2:Y:S02]  /*b6e0*/  LDL.LU R2, [R1+0x3c] ;  /* 0x00003c0001027983 */ /* 0x001ea40000300800 */
[----:B--2---:R-:W-:-:S05]  /*b6f0*/  VIADD R2, R2, 0x1 ;  /* 0x0000000102027836 */ /* 0x004fca0000000000 */
[----:B------:R0:W-:Y:S01]  /*b700*/  STL [R1+0x3c], R2 ;  /* 0x00003c0201007387 */ /* 0x0001e20000100800 */
[----:B------:R-:W-:-:S04]  /*b710*/  LEA.HI R0, R2, R2, RZ, 0x1 ;  /* 0x0000000202007211 */ /* 0x000fc800078f08ff */
[----:B------:R-:W-:-:S05]  /*b720*/  LOP3.LUT R0, R0, 0xfffffffe, RZ, 0xc0, !PT ;  /* 0xfffffffe00007812 */ /* 0x000fca00078ec0ff */
[----:B------:R-:W-:-:S05]  /*b730*/  IMAD.IADD R0, R2, 0x1, -R0 ;  /* 0x0000000102007824 */ /* 0x000fca00078e0a00 */
[----:B------:R-:W-:Y:S01]  /*b740*/  SHF.L.U32 R0, R0, 0x1f, RZ ;  /* 0x0000001f00007819 */ /* 0x000fe200000006ff */
[----:B------:R-:W-:Y:S01]  /*b750*/  NOP ;  /* 0x0000000000007918 */ /* 0x000fe20000000000 */
[----:B------:R0:W-:Y:S01]  /*b760*/  SYNCS.ARRIVE.TRANS64.A1T0 RZ, [R22+URZ+0x16800], RZ ;  /* 0x016800ff16ff79a7 */ /* 0x0001e2000810003f */
[----:B------:R-:W-:Y:S01]  /*b770*/  BSSY B0, `(.L_x_276) ;  /* 0x0000003000007945 */ /* 0x000fe20003800000 */
[----:B------:R-:W1:Y:S03]  /*b780*/  SYNCS.PHASECHK.TRANS64.TRYWAIT P0, [R22+URZ+0x16820], R0 ;  /* 0x01682000160075a7 */ /* 0x000e66000800017f */
[----:B01----:R-:W-:Y:S05]  /*b790*/  @!P0 BRA `(.L_x_277) ;  /* 0x0000004400348947 */ /* 0x003fea0003800000 */
.L_x_374:
[----:B------:R-:W-:Y:S05]  /*b7a0*/  BSYNC B0 ;  /* 0x0000000000007941 */ /* 0x000fea0003800000 */
.L_x_276:
[----:B------:R-:W2:Y:S04]  /*b7b0*/  LDL.LU R3, [R1+0x34] ;  /* 0x0000340001037983 */ /* 0x000ea80000300800 */
[----:B------:R-:W3:Y:S01]  /*b7c0*/  LDL R2, [R1+0x10] ;  /* 0x0000100001027983 */ /* 0x000ee20000100800 */
[----:B------:R-:W-:Y:S01]  /*b7d0*/  BSSY B0, `(.L_x_278) ;  /* 0x0000102000007945 */ /* 0x000fe20003800000 */
[----:B--2---:R-:W-:-:S05]  /*b7e0*/  VIADD R7, R3, 0xfffffffe ;  /* 0xfffffffe03077836 */ /* 0x004fca0000000000 */
[----:B---3--:R-:W-:-:S13]  /*b7f0*/  ISETP.GE.AND P0, PT, R7, R2, PT ;  /* 0x000000020700720c */ /* 0x008fda0003f06270 */
[----:B------:R-:W-:Y:S05]  /*b800*/  @!P0 BRA `(.L_x_279) ;  /* 0x0000000c00f88947 */ /* 0x000fea0003800000 */
[----:B------:R-:W-:Y:S01]  /*b810*/  ULDC UR4, c[0x0][0x2f4] ;  /* 0x0000bd0000047ab9 */ /* 0x000fe20000000800 */
[----:B------:R-:W-:Y:S01]  /*b820*/  MOV R17, R27 ;  /* 0x0000001b00117202 */ /* 0x000fe20000000f00 */
[----:B------:R-:W-:Y:S01]  /*b830*/  IMAD.MOV.U32 R6, RZ, RZ, R25 ;  /* 0x000000ffff067224 */ /* 0x000fe200078e0019 */
[----:B------:R-:W-:Y:S01]  /*b840*/  ISETP.GE.AND P1, PT, R28, UR4, PT ;  /* 0x000000041c007c0c */ /* 0x000fe2000bf26270 */
[----:B------:R-:W-:-:S12]  /*b850*/  IMAD.MOV.U32 R29, RZ, RZ, R26 ;  /* 0x000000ffff1d7224 */ /* 0x000fd800078e001a */
.L_x_292:
[----:B------:R-:W2:Y:S01]  /*b860*/  LDL R10, [R1+0x14] ;  /* 0x00001400010a7983 */ /* 0x000ea20000100800 */
[----:B------:R-:W1:Y:S03]  /*b870*/  LDC R3, c[0x0][0x430] ;  /* 0x00010c00ff037b82 */ /* 0x000e660000000800 */
[----:B------:R-:W3:Y:S04]  /*b880*/  LDL R9, [R1+0x18] ;  /* 0x0000180001097983 */ /* 0x000ee80000100800 */
[----:B------:R-:W4:Y:S01]  /*b890*/  LDL R5, [R1] ;  /* 0x0000000001057983 */ /* 0x000f220000100800 */
[----:B------:R-:W0:Y:S03]  /*b8a0*/  S2R R2, SR_TID.X ;  /* 0x0000000000027919 */ /* 0x000e260000002100 */
[----:B------:R-:W5:Y:S01]  /*b8b0*/  LDL R8, [R1+0x48] ;  /* 0x0000480001087983 */ /* 0x000f620000100800 */
[----:B-1----:R-:W-:-:S13]  /*b8c0*/  ISETP.NE.AND P0, PT, R3, 0x1, PT ;  /* 0x000000010300780c */ /* 0x002fda0003f05270 */
[----:B------:R-:W1:Y:S01]  /*b8d0*/  @P0 LDC R4, c[0x0][0x434] ;  /* 0x00010d00ff040b82 */ /* 0x000e620000000800 */
[----:B0-----:R-:W-:-:S04]  /*b8e0*/  LOP3.LUT R0, R2, 0x7f, RZ, 0xc0, !PT ;  /* 0x0000007f02007812 */ /* 0x001fc800078ec0ff */
[----:B------:R-:W-:-:S03]  /*b8f0*/  SHF.R.U32.HI R3, RZ, 0x3, R0 ;  /* 0x00000003ff037819 */ /* 0x000fc60000011600 */
[----:B------:R-:W0:Y:S01]  /*b900*/  @P0 LDC R0, c[0x0][0x438] ;  /* 0x00010e00ff000b82 */ /* 0x000e220000000800 */
[----:B------:R-:W-:Y:S02]  /*b910*/  IMAD.SHL.U32 R2, R2, 0x10, RZ ;  /* 0x0000001002027824 */ /* 0x000fe400078e00ff */
[----:B------:R-:W-:-:S03]  /*b920*/  IMAD R3, R7, 0x80, R3 ;  /* 0x0000008007037824 */ /* 0x000fc600078e0203 */
[----:B------:R-:W-:Y:S01]  /*b930*/  LOP3.LUT R2, R2, 0x70, RZ, 0xc0, !PT ;  /* 0x0000007002027812 */ /* 0x000fe200078ec0ff */
[----:B------:R-:W-:Y:S05]  /*b940*/  YIELD ;  /* 0x0000000000007946 */ /* 0x000fea0003800000 */
[----:B------:R-:W-:Y:S01]  /*b950*/  ULDC UR4, c[0x0][0x430] ;  /* 0x00010c0000047ab9 */ /* 0x000fe20000000800 */
[----:B--2---:R-:W-:-:S05]  /*b960*/  IADD3 R3, R2, R3, R10 ;  /* 0x0000000302037210 */ /* 0x004fca0007ffe00a */
[----:B-1----:R-:W-:-:S04]  /*b970*/  @P0 IMAD.HI.U32 R4, R3, R4, RZ ;  /* 0x0000000403040227 */ /* 0x002fc800078e00ff */
[----:B------:R-:W-:Y:S01]  /*b980*/  IMAD.MOV.U32 R2, RZ, RZ, R3 ;  /* 0x000000ffff027224 */ /* 0x000fe200078e0003 */
[----:B0-----:R-:W-:-:S05]  /*b990*/  @P0 SHF.R.U32.HI R2, RZ, R0, R4 ;  /* 0x00000000ff020219 */ /* 0x001fca0000011604 */
[----:B------:R-:W-:-:S04]  /*b9a0*/  IMAD.MOV R0, RZ, RZ, -R2 ;  /* 0x000000ffff007224 */ /* 0x000fc800078e0a02 */
[----:B------:R-:W-:Y:S01]  /*b9b0*/  IMAD R0, R0, UR4, R3 ;  /* 0x0000000400007c24 */ /* 0x000fe2000f8e0203 */
[----:B------:R-:W-:Y:S01]  /*b9c0*/  ULDC.64 UR4, c[0x0][0x428] ;  /* 0x00010a0000047ab9 */ /* 0x000fe20000000a00 */
[----:B------:R-:W-:Y:S01]  /*b9d0*/  SHF.R.S32.HI R3, RZ, 0x1f, R2 ;  /* 0x0000001fff037819 */ /* 0x000fe20000011402 */
[----:B---3--:R-:W-:-:S04]  /*b9e0*/  IMAD R4, R9, UR4, RZ ;  /* 0x0000000409047c24 */ /* 0x008fc8000f8e02ff */
[C---:B----4-:R-:W-:Y:S02]  /*b9f0*/  IMAD R4, R5.reuse, UR5, R4 ;  /* 0x0000000505047c24 */ /* 0x050fe4000f8e0204 */
[----:B------:R-:W-:Y:S01]  /*ba00*/  IMAD.WIDE.U32 R2, R5, UR4, R2 ;  /* 0x0000000405027c25 */ /* 0x000fe2000f8e0002 */
[----:B------:R-:W-:-:S03]  /*ba10*/  ULDC.64 UR4, c[0x0][0x418] ;  /* 0x0001060000047ab9 */ /* 0x000fc60000000a00 */
[----:B------:R-:W-:Y:S01]  /*ba20*/  IMAD.IADD R3, R4, 0x1, R3 ;  /* 0x0000000104037824 */ /* 0x000fe200078e0203 */
[----:B------:R-:W-:-:S04]  /*ba30*/  LEA R4, P0, R2, UR4, 0x2 ;  /* 0x0000000402047c11 */ /* 0x000fc8000f8010ff */
[----:B------:R-:W-:-:S05]  /*ba40*/  LEA.HI.X R5, R2, UR5, R3, 0x2, P0 ;  /* 0x0000000502057c11 */ /* 0x000fca00080f1403 */
[----:B------:R-:W2:Y:S01]  /*ba50*/  LDG.E R4, desc[UR36][R4.64] ;  /* 0x0000002404047981 */ /* 0x000ea2000c1e1900 */
[----:B-----5:R-:W-:Y:S01]  /*ba60*/  ISETP.NE.AND P2, PT, R8, 0x3, PT ;  /* 0x000000030800780c */ /* 0x020fe20003f45270 */
[----:B------:R-:W-:-:S05]  /*ba70*/  VIADD R25, R6, 0x1 ;  /* 0x0000000106197836 */ /* 0x000fca0000000000 */
[----:B------:R-:W-:-:S04]  /*ba80*/  ISETP.NE.AND P0, PT, R25, 0x2, PT ;  /* 0x000000021900780c */ /* 0x000fc80003f05270 */
[----:B------:R-:W-:Y:S01]  /*ba90*/  SEL R27, RZ, 0x1, P0 ;  /* 0x00000001ff1b7807 */ /* 0x000fe20000000000 */
[----:B------:R-:W-:Y:S01]  /*baa0*/  IMAD.MOV.U32 R26, RZ, RZ, R7 ;  /* 0x000000ffff1a7224 */ /* 0x000fe200078e0007 */
[----:B------:R-:W-:Y:S02]  /*bab0*/  SEL R25, R25, RZ, P0 ;  /* 0x000000ff19197207 */ /* 0x000fe40000000000 */
[----:B------:R-:W-:Y:S02]  /*bac0*/  LOP3.LUT R27, R17, R27, RZ, 0x3c, !PT ;  /* 0x0000001b111b7212 */ /* 0x000fe400078e3cff */
[----:B--2---:R-:W-:Y:S01]  /*bad0*/  SHF.R.S32.HI R21, RZ, 0x1f, R4 ;  /* 0x0000001fff157819 */ /* 0x004fe20000011404 */
[----:B------:R-:W-:Y:S06]  /*bae0*/  @!P2 BRA `(.L_x_280) ;  /* 0x000000000004a947 */ /* 0x000fec0003800000 */
[----:B------:R-:W-:Y:S01]  /*baf0*/  BPT.TRAP 0x1 ;  /* 0x000000040000795c */ /* 0x000fe20000300000 */
.L_x_280:
[----:B------:R-:W-:Y:S01]  /*bb00*/  IMAD R5, R25, 0x8, R22 ;  /* 0x0000000819057824 */ /* 0x000fe200078e0216 */
[----:B------:R-:W-:Y:S01]  /*bb10*/  SHF.L.U32 R2, R27, 0x1f, RZ ;  /* 0x0000001f1b027819 */ /* 0x000fe200000006ff */
[----:B------:R-:W-:Y:S03]  /*bb20*/  BSSY B1, `(.L_x_281) ;  /* 0x0000003000017945 */ /* 0x000fe60003800000 */
[----:B------:R-:W0:Y:S02]  /*bb30*/  SYNCS.PHASECHK.TRANS64.TRYWAIT P0, [R5+URZ+0x16840], R2 ;  /* 0x01684002050075a7 */ /* 0x000e24000800017f */
[----:B0-----:R-:W-:Y:S05]  /*bb40*/  @!P0 BRA `(.L_x_282) ;  /* 0x00000040005c8947 */ /* 0x001fea0003800000 */
.L_x_375:
[----:B------:R-:W-:Y:S05]  /*bb50*/  BSYNC B1 ;  /* 0x0000000000017941 */ /* 0x000fea0003800000 */
.L_x_281:
[----:B------:R-:W2:Y:S01]  /*bb60*/  LDL R3, [R1+0x4] ;  /* 0x0000040001037983 */ /* 0x000ea20000100800 */
[----:B------:R-:W-:Y:S01]  /*bb70*/  SHF.R.S32.HI R20, RZ, 0x1f, R0 ;  /* 0x0000001fff147819 */ /* 0x000fe20000011400 */
[----:B------:R-:W-:Y:S01]  /*bb80*/  ULDC.64 UR4, c[0x0][0x300] ;  /* 0x0000c00000047ab9 */ /* 0x000fe20000000a00 */
[----:B------:R-:W-:Y:S01]  /*bb90*/  ULDC.64 UR6, c[0x0][0x2e8] ;  /* 0x0000ba0000067ab9 */ /* 0x000fe20000000a00 */
[----:B------:R-:W1:Y:S02]  /*bba0*/  S2R R8, SR_TID.X ;  /* 0x0000000000087919 */ /* 0x000e640000002100 */
[----:B------:R-:W-:-:S04]  /*bbb0*/  IMAD R7, R20, UR4, RZ ;  /* 0x0000000414077c24 */ /* 0x000fc8000f8e02ff */
[----:B------:R-:W-:Y:S02]  /*bbc0*/  IMAD R7, R0, UR5, R7 ;  /* 0x0000000500077c24 */ /* 0x000fe4000f8e0207 */
[C---:B-1----:R-:W-:Y:S02]  /*bbd0*/  IMAD.SHL.U32 R9, R8.reuse, 0x8, RZ ;  /* 0x0000000808097824 */ /* 0x042fe400078e00ff */
[----:B------:R-:W-:-:S03]  /*bbe0*/  IMAD.SHL.U32 R11, R8, 0x8, RZ ;  /* 0x00000008080b7824 */ /* 0x000fc600078e00ff */
[----:B------:R-:W-:-:S04]  /*bbf0*/  LOP3.LUT R9, R9, 0x1f8, RZ, 0xc0, !PT ;  /* 0x000001f809097812 */ /* 0x000fc800078ec0ff */
[----:B------:R-:W-:-:S04]  /*bc00*/  LOP3.LUT R9, R9, 0x38, R8, 0x78, !PT ;  /* 0x0000003809097812 */ /* 0x000fc800078e7808 */
[----:B------:R-:W-:-:S05]  /*bc10*/  LOP3.LUT R9, R9, 0x200, R11, 0xf8, !PT ;  /* 0x0000020009097812 */ /* 0x000fca00078ef80b */
[----:B------:R-:W-:Y:S01]  /*bc20*/  IMAD R9, R25, 0x2000, R9 ;  /* 0x0000200019097824 */ /* 0x000fe200078e0209 */
[----:B--2---:R-:W-:Y:S01]  /*bc30*/  LOP3.LUT P2, RZ, R3, 0x1, RZ, 0xc0, !PT ;  /* 0x0000000103ff7812 */ /* 0x004fe2000784c0ff */
[----:B0-----:R-:W-:Y:S01]  /*bc40*/  IMAD.WIDE.U32 R2, R0, UR4, RZ ;  /* 0x0000000400027c25 */ /* 0x001fe2000f8e00ff */
[----:B------:R-:W-:-:S04]  /*bc50*/  ULDC.64 UR4, c[0x0][0x310] ;  /* 0x0000c40000047ab9 */ /* 0x000fc80000000a00 */
[----:B------:R-:W-:Y:S01]  /*bc60*/  IADD3 R3, R3, R7, RZ ;  /* 0x0000000703037210 */ /* 0x000fe20007ffe0ff */
[----:B------:R-:W-:-:S04]  /*bc70*/  IMAD R7, R21, UR4, RZ ;  /* 0x0000000415077c24 */ /* 0x000fc8000f8e02ff */
[C---:B------:R-:W-:Y:S02]  /*bc80*/  IMAD R7, R4.reuse, UR5, R7 ;  /* 0x0000000504077c24 */ /* 0x040fe4000f8e0207 */
[----:B------:R-:W-:Y:S01]  /*bc90*/  IMAD.WIDE.U32 R2, R4, UR4, R2 ;  /* 0x0000000404027c25 */ /* 0x000fe2000f8e0002 */
[----:B------:R-:W-:-:S03]  /*bca0*/  ULDC.64 UR4, c[0x0][0x308] ;  /* 0x0000c20000047ab9 */ /* 0x000fc60000000a00 */
[----:B------:R-:W-:Y:S02]  /*bcb0*/  IMAD.IADD R3, R3, 0x1, R7 ;  /* 0x0000000103037824 */ /* 0x000fe400078e0207 */
[----:B------:R-:W-:Y:S01]  /*bcc0*/  IMAD.WIDE.U32 R2, R24, UR4, R2 ;  /* 0x0000000418027c25 */ /* 0x000fe2000f8e0002 */
[----:B------:R-:W-:-:S03]  /*bcd0*/  UMOV UR4, 0xffffffff ;  /* 0xffffffff00047882 */ /* 0x000fc60000000000 */
[----:B------:R-:W-:Y:S01]  /*bce0*/  IMAD R10, R24, UR5, R3 ;  /* 0x00000005180a7c24 */ /* 0x000fe2000f8e0203 */
[----:B------:R-:W-:-:S04]  /*bcf0*/  LEA R8, P0, R2, UR6, 0x1 ;  /* 0x0000000602087c11 */ /* 0x000fc8000f8008ff */
[----:B------:R-:W-:Y:S01]  /*bd00*/  LEA.HI.X R10, R2, UR7, R10, 0x1, P0 ;  /* 0x00000007020a7c11 */ /* 0x000fe200080f0c0a */
[----:B------:R-:W-:Y:S08]  /*bd10*/  BRA.DIV UR4, `(.L_x_283) ;  /* 0x0000003e04fc7947 */ /* 0x000ff0000b800000 */
[----:B------:R-:W0:Y:S01]  /*bd20*/  SHFL.IDX PT, R2, R8, RZ, 0x181f ;  /* 0x00181fff08027589 */ /* 0x000e2200000e0000 */
[----:B------:R-:W-:Y:S02]  /*bd30*/  IMAD.SHL.U32 R7, R28, 0x2, RZ ;  /* 0x000000021c077824 */ /* 0x000fe400078e00ff */
[----:B------:R-:W-:Y:S01]  /*bd40*/  IMAD R9, R9, 0x2, R22 ;  /* 0x0000000209097824 */ /* 0x000fe200078e0216 */
[----:B------:R-:W1:Y:S02]  /*bd50*/  SHFL.IDX PT, R3, R10, RZ, 0x181f ;  /* 0x00181fff0a037589 */ /* 0x000e6400000e0000 */
[----:B0-----:R-:W-:-:S05]  /*bd60*/  IADD3 R2, P0, R2, R7, RZ ;  /* 0x0000000702027210 */ /* 0x001fca0007f1e0ff */
[----:B-1----:R-:W-:-:S05]  /*bd70*/  IMAD.X R3, RZ, RZ, R3, P0 ;  /* 0x000000ffff037224 */ /* 0x002fca00000e0603 */
[----:B------:R-:W-:Y:S01]  /*bd80*/  @!PT LDS RZ, [RZ] ;  /* 0x00000000fffff984 */ /* 0x000fe20000000800 */
        /* <DEDUP_REMOVED lines=31> */
[----:B------:R0:W-:Y:S04]  /*bf80*/  LDGSTS.E.BYPASS.LTC128B.128 [R9+0x11400], desc[UR36][R2.64], !P2 ;  /* 0x1140000002097fae */ /* 0x0001e8000d101d64 */
[----:B0-2---:R0:W1:Y:S02]  /*bf90*/  SHFL.IDX PT, R2, R8, 0x7, 0x181f ;  /* 0x00f81f0008027f89 */ /* 0x00506400000e0000 */
.L_x_393:
[----:B-1----:R-:W-:-:S05]  /*bfa0*/  IADD3 R2, P0, R2, R7, RZ ;  /* 0x0000000702027210 */ /* 0x002fca0007f1e0ff */
[----:B------:R-:W-:Y:S01]  /*bfb0*/  IMAD.X R3, RZ, RZ, R10, P0 ;  /* 0x000000ffff037224 */ /* 0x000fe200000e060a */
[----:B------:R-:W-:-:S04]  /*bfc0*/  PLOP3.LUT P0, PT, PT, PT, PT, 0x80, 0x0 ;  /* 0x000000000000781c */ /* 0x000fc80003f0f070 */
[----:B------:R-:W-:Y:S01]  /*bfd0*/  @!PT LDS RZ, [RZ] ;  /* 0x00000000fffff984 */ /* 0x000fe20000000800 */
[----:B------:R-:W-:Y:S01]  /*bfe0*/  @!PT LDS RZ, [RZ] ;  /* 0x00000000fffff984 */ /* 0x000fe20000000800 */
[----:B------:R-:W-:Y:S01]  /*bff0*/  @!PT LDS RZ, [RZ] ;  /* 0x00000000fffff984 */ /* 0x000fe20000000800 */
[----:B------:R1:W-:Y:S01]  /*c000*/  LDGSTS.E.BYPASS.LTC128B.128 [R9+0x11c00], desc[UR36][R2.64], !P2 ;  /* 0x11c0000002097fae */ /* 0x0003e2000d101d64 */
[----:B------:R-:W-:-:S08]  /*c010*/  NOP ;  /* 0x0000000000007918 */ /* 0x000fd00000000000 */
.L_x_284:
[----:B------:R-:W-:Y:S02]  /*c020*/  PLOP3.LUT P2, PT, P2, P0, PT, 0xa2, 0x0 ;  /* 0x000000000000781c */ /* 0x000fe40001741472 */
[----:B------:R-:W-:-:S08]  /*c030*/  @P0 R2UR P2, UR4, R5 ;  /* 0x00000000050402ca */ /* 0x000fd00000040000 */
[----:B------:R-:W-:-:S05]  /*c040*/  @P0 PLOP3.LUT P0, PT, P2, PT, PT, 0x80, 0x0 ;  /* 0x000000000000081c */ /* 0x000fca000170f070 */
[----:B------:R-:W-:Y:S01]  /*c050*/  @!P2 SYNCS.ARRIVE.TRANS64.RED.A0T1 RZ, [UR4+0x16830], RZ ;  /* 0x016830ffffffa9a7 */ /* 0x000fe20008200404 */
[----:B------:R-:W-:Y:S07]  /*c060*/  @!P2 ARRIVES.LDGSTSBAR.64.TRANSCNT [UR4+0x16830] ;  /* 0x01683000ff00a9b0 */ /* 0x000fee0008000a84 */
[----:B------:R-:W-:Y:S05]  /*c070*/  @P0 BRA.U.ANY `(.L_x_284) ;  /* 0xfffffffd00e80947 */ /* 0x000fea000393ffff */
[----:B------:R-:W-:Y:S01]  /*c080*/  NOP ;  /* 0x0000000000007918 */ /* 0x000fe20000000000 */
[----:B-1----:R-:W2:Y:S02]  /*c090*/  LDL R2, [R1+0x48] ;  /* 0x0000480001027983 */ /* 0x002ea40000100800 */
[----:B--2---:R-:W-:-:S13]  /*c0a0*/  ISETP.NE.AND P3, PT, R2, 0x3, PT ;  /* 0x000000030200780c */ /* 0x004fda0003f65270 */
[----:B------:R-:W-:Y:S05]  /*c0b0*/  @!P3 BRA `(.L_x_285) ;  /* 0x000000000004b947 */ /* 0x000fea0003800000 */
[----:B------:R-:W-:Y:S01]  /*c0c0*/  BPT.TRAP 0x1 ;  /* 0x000000040000795c */ /* 0x000fe20000300000 */
.L_x_285:
[----:B------:R1:W-:Y:S01]  /*c0d0*/  SYNCS.ARRIVE.TRANS64.A1T0 RZ, [R5+URZ+0x16830], RZ ;  /* 0x016830ff05ff79a7 */ /* 0x0003e2000810003f */
[----:B------:R-:W-:Y:S05]  /*c0e0*/  @!P3 BRA `(.L_x_286) ;  /* 0x000000000004b947 */ /* 0x000fea0003800000 */
[----:B------:R-:W-:Y:S01]  /*c0f0*/  BPT.TRAP 0x1 ;  /* 0x000000040000795c */ /* 0x000fe20000300000 */
.L_x_286:
[----:B------:R-:W-:Y:S01]  /*c100*/  SHF.L.U32 R2, R17, 0x1f, RZ ;  /* 0x0000001f11027819 */ /* 0x000fe200000006ff */
[----:B-1----:R-:W-:Y:S01]  /*c110*/  IMAD R5, R6, 0x8, R22 ;  /* 0x0000000806057824 */ /* 0x002fe200078e0216 */
[----:B------:R-:W-:Y:S03]  /*c120*/  BSSY B1, `(.L_x_287) ;  /* 0x0000003000017945 */ /* 0x000fe60003800000 */
[----:B------:R-:W1:Y:S02]  /*c130*/  SYNCS.PHASECHK.TRANS64.TRYWAIT P0, [R5+URZ+0x16860], R2 ;  /* 0x01686002050075a7 */ /* 0x000e64000800017f */
[----:B-1----:R-:W-:Y:S05]  /*c140*/  @!P0 BRA `(.L_x_288) ;  /* 0x0000004400208947 */ /* 0x002fea0003800000 */
.L_x_394:
[----:B------:R-:W-:Y:S05]  /*c150*/  BSYNC B1 ;  /* 0x0000000000017941 */ /* 0x000fea0003800000 */
.L_x_287:
[----:B0-----:R-:W2:Y:S01]  /*c160*/  LDL R8, [R1+0xc] ;  /* 0x00000c0001087983 */ /* 0x001ea20000100800 */
[----:B------:R-:W0:Y:S01]  /*c170*/  S2R R11, SR_TID.X ;  /* 0x00000000000b7919 */ /* 0x000e220000002100 */
[----:B------:R-:W-:Y:S01]  /*c180*/  UMOV UR4, 0xffffffff ;  /* 0xffffffff00047882 */ /* 0x000fe20000000000 */
[C---:B0-----:R-:W-:Y:S01]  /*c190*/  IMAD.SHL.U32 R9, R11.reuse, 0x8, RZ ;  /* 0x000000080b097824 */ /* 0x041fe200078e00ff */
[C---:B------:R-:W-:Y:S01]  /*c1a0*/  LOP3.LUT R3, R11.reuse, 0x7f, RZ, 0xc0, !PT ;  /* 0x0000007f0b037812 */ /* 0x040fe200078ec0ff */
[----:B------:R-:W-:-:S03]  /*c1b0*/  IMAD.SHL.U32 R10, R11, 0x8, RZ ;  /* 0x000000080b0a7824 */ /* 0x000fc600078e00ff */
[----:B------:R-:W-:-:S04]  /*c1c0*/  LOP3.LUT R9, R9, 0x1f8, RZ, 0xc0, !PT ;  /* 0x000001f809097812 */ /* 0x000fc800078ec0ff */
[----:B------:R-:W-:Y:S02]  /*c1d0*/  LOP3.LUT R9, R9, 0x38, R11, 0x78, !PT ;  /* 0x0000003809097812 */ /* 0x000fe400078e780b */
[----:B------:R-:W-:Y:S02]  /*c1e0*/  SHF.R.U32.HI R3, RZ, 0x3, R3 ;  /* 0x00000003ff037819 */ /* 0x000fe40000011603 */
[----:B------:R-:W-:-:S05]  /*c1f0*/  LOP3.LUT R9, R9, 0x200, R10, 0xf8, !PT ;  /* 0x0000020009097812 */ /* 0x000fca00078ef80a */
[----:B------:R-:W-:Y:S02]  /*c200*/  IMAD R6, R6, 0x2000, R9 ;  /* 0x0000200006067824 */ /* 0x000fe400078e0209 */
[----:B--2---:R-:W-:-:S04]  /*c210*/  IMAD R8, R29, -0x80, R8 ;  /* 0xffffff801d087824 */ /* 0x004fc800078e0208 */
[----:B------:R-:W-:Y:S01]  /*c220*/  IMAD.IADD R8, R8, 0x1, -R3 ;  /* 0x0000000108087824 */ /* 0x000fe200078e0a03 */
[----:B------:R-:W-:Y:S06]  /*c230*/  BRA.DIV UR4, `(.L_x_289) ;  /* 0x0000004204f87947 */ /* 0x000fec000b800000 */
[----:B-1----:R-:W0:Y:S01]  /*c240*/  SHFL.IDX PT, R2, R18, RZ, 0x181f ;  /* 0x00181fff12027589 */ /* 0x002e2200000e0000 */
[----:B------:R-:W-:Y:S01]  /*c250*/  ISETP.LT.OR P0, PT, R8, 0x1, P1 ;  /* 0x000000010800780c */ /* 0x000fe20000f01670 */
[----:B------:R-:W-:Y:S02]  /*c260*/  IMAD R6, R6, 0x2, R22 ;  /* 0x0000000206067824 */ /* 0x000fe400078e0216 */
[----:B------:R-:W1:Y:S01]  /*c270*/  SHFL.IDX PT, R3, R23, RZ, 0x181f ;  /* 0x00181fff17037589 */ /* 0x000e6200000e0000 */
[----:B0-----:R-:W-:-:S05]  /*c280*/  IADD3 R2, P2, R2, R7, RZ ;  /* 0x0000000702027210 */ /* 0x001fca0007f5e0ff */
[----:B-1----:R-:W-:-:S05]  /*c290*/  IMAD.X R3, RZ, RZ, R3, P2 ;  /* 0x000000ffff037224 */ /* 0x002fca00010e0603 */
[----:B------:R-:W-:Y:S01]  /*c2a0*/  @!PT LDS RZ, [RZ] ;  /* 0x00000000fffff984 */ /* 0x000fe20000000800 */
[----:B------:R0:W-:Y:S01]  /*c2b0*/  LDGSTS.E.BYPASS.LTC128B.128 [R6+0x400], desc[UR36][R2.64], !P0 ;  /* 0x0040000002067fae */ /* 0x0001e2000c101d64 */
[----:B------:R-:W-:-:S03]  /*c2c0*/  ISETP.LT.OR P0, PT, R8, 0x11, P1 ;  /* 0x000000110800780c */ /* 0x000fc60000f01670 */
[----:B0-----:R-:W0:Y:S04]  /*c2d0*/  SHFL.IDX PT, R2, R18, 0x1, 0x181f ;  /* 0x00381f0012027f89 */ /* 0x001e2800000e0000 */
[----:B------:R-:W1:Y:S01]  /*c2e0*/  SHFL.IDX PT, R3, R23, 0x1, 0x181f ;  /* 0x00381f0017037f89 */ /* 0x000e6200000e0000 */
[----:B0-----:R-:W-:-:S04]  /*c2f0*/  IADD3 R2, P2, R2, R7, RZ ;  /* 0x0000000702027210 */ /* 0x001fc80007f5e0ff */
[----:B-1----:R-:W-:-:S05]  /*c300*/  IADD3.X R3, RZ, R3, RZ, P2, !PT ;  /* 0x00000003ff037210 */ /* 0x002fca00017fe4ff */
[----:B------:R0:W-:Y:S01]  /*c310*/  LDGSTS.E.BYPASS.LTC128B.128 [R6+0xc00], desc[UR36][R2.64], !P0 ;  /* 0x00c0000002067fae */ /* 0x0001e2000c101d64 */
[----:B------:R-:W-:-:S03]  /*c320*/  ISETP.LT.OR P0, PT, R8, 0x21, P1 ;  /* 0x000000210800780c */ /* 0x000fc60000f01670 */
[----:B0-----:R-:W0:Y:S04]  /*c330*/  SHFL.IDX PT, R2, R18, 0x2, 0x181f ;  /* 0x00581f0012027f89 */ /* 0x001e2800000e0000 */
[----:B------:R-:W1:Y:S01]  /*c340*/  SHFL.IDX PT, R3, R23, 0x2, 0x181f ;  /* 0x00581f0017037f89 */ /* 0x000e6200000e0000 */
[----:B0-----:R-:W-:-:S05]  /*c350*/  IADD3 R2, P2, R2, R7, RZ ;  /* 0x0000000702027210 */ /* 0x001fca0007f5e0ff */
[----:B-1----:R-:W-:-:S05]  /*c360*/  IMAD.X R3, RZ, RZ, R3, P2 ;  /* 0x000000ffff037224 */ /* 0x002fca00010e0603 */
        /* <DEDUP_REMOVED lines=21> */
[----:B------:R-:W1:Y:S04]  /*c4c0*/  SHFL.IDX PT, R3, R23, 0x6, 0x181f ;  /* 0x00d81f0017037f89 */ /* 0x000e6800000e0000 */
[----:B------:R-:W2:Y:S01]  /*c4d0*/  SHFL.IDX PT, R23, R23, 0x7, 0x181f ;  /* 0x00f81f0017177f89 */ /* 0x000ea200000e0000 */
[----:B0-----:R-:W-:-:S05]  /*c4e0*/  IADD3 R2, P2, R2, R7, RZ ;  /* 0x0000000702027210 */ /* 0x001fca0007f5e0ff */
[----:B-1----:R-:W-:-:S05]  /*c4f0*/  IMAD.X R3, RZ, RZ, R3, P2 ;  /* 0x000000ffff037224 */ /* 0x002fca00010e0603 */
[----:B------:R0:W-:Y:S04]  /*c500*/  LDGSTS.E.BYPASS.LTC128B.128 [R6+0x3400], desc[UR36][R2.64], !P0 ;  /* 0x0340000002067fae */ /* 0x0001e8000c101d64 */
[----:B0-2---:R0:W1:Y:S02]  /*c510*/  SHFL.IDX PT, R2, R18, 0x7, 0x181f ;  /* 0x00f81f0012027f89 */ /* 0x00506400000e0000 */
.L_x_412:
[----:B------:R-:W-:Y:S01]  /*c520*/  ISETP.LT.OR P0, PT, R8, 0x71, P1 ;  /* 0x000000710800780c */ /* 0x000fe20000f01670 */
[----:B------:R-:W-:Y:S01]  /*c530*/  ULDC.64 UR4, c[0x0][0x328] ;  /* 0x0000ca0000047ab9 */ /* 0x000fe20000000a00 */
[----:B-1----:R-:W-:Y:S01]  /*c540*/  IADD3 R2, P2, R2, R7, RZ ;  /* 0x0000000702027210 */ /* 0x002fe20007f5e0ff */
[----:B------:R-:W-:-:S04]  /*c550*/  ULDC.64 UR6, c[0x0][0x318] ;  /* 0x0000c60000067ab9 */ /* 0x000fc80000000a00 */
[----:B------:R-:W-:-:S06]  /*c560*/  IMAD.X R3, RZ, RZ, R23, P2 ;  /* 0x000000ffff037224 */ /* 0x000fcc00010e0617 */
[----:B------:R-:W-:Y:S01]  /*c570*/  @!PT LDS RZ, [RZ] ;  /* 0x00000000fffff984 */ /* 0x000fe20000000800 */
[----:B------:R-:W-:Y:S01]  /*c580*/  @!PT LDS RZ, [RZ] ;  /* 0x00000000fffff984 */ /* 0x000fe20000000800 */
[----:B------:R-:W-:Y:S01]  /*c590*/  @!PT LDS RZ, [RZ] ;  /* 0x00000000fffff984 */ /* 0x000fe20000000800 */
[----:B------:R1:W-:Y:S01]  /*c5a0*/  LDGSTS.E.BYPASS.LTC128B.128 [R6+0x3c00], desc[UR36][R2.64], !P0 ;  /* 0x03c0000002067fae */ /* 0x0003e2000c101d64 */
[----:B------:R-:W-:Y:S01]  /*c5b0*/  PLOP3.LUT P0, PT, PT, PT, PT, 0x80, 0x0 ;  /* 0x000000000000781c */ /* 0x000fe20003f0f070 */
[----:B-1----:R-:W-:Y:S02]  /*c5c0*/  IMAD R6, R20, UR4, RZ ;  /* 0x0000000414067c24 */ /* 0x002fe4000f8e02ff */
[----:B------:R-:W-:-:S04]  /*c5d0*/  IMAD.WIDE.U32 R2, R0, UR4, RZ ;  /* 0x0000000400027c25 */ /* 0x000fc8000f8e00ff */
[----:B------:R-:W-:Y:S01]  /*c5e0*/  IMAD R6, R0, UR5, R6 ;  /* 0x0000000500067c24 */ /* 0x000fe2000f8e0206 */
[----:B------:R-:W-:Y:S01]  /*c5f0*/  ULDC.64 UR4, c[0x0][0x338] ;  /* 0x0000ce0000047ab9 */ /* 0x000fe20000000a00 */
[----:B------:R-:W-:Y:S02]  /*c600*/  NOP ;  /* 0x0000000000007918 */ /* 0x000fe40000000000 */
[----:B------:R-:W-:Y:S02]  /*c610*/  IMAD.IADD R3, R3, 0x1, R6 ;  /* 0x0000000103037824 */ /* 0x000fe400078e0206 */
[----:B------:R-:W-:-:S04]  /*c620*/  IMAD.WIDE.U32 R2, R4, UR4, R2 ;  /* 0x0000000404027c25 */ /* 0x000fc8000f8e0002 */
[----:B------:R-:W-:-:S04]  /*c630*/  IMAD R0, R21, UR4, RZ ;  /* 0x0000000415007c24 */ /* 0x000fc8000f8e02ff */
[----:B------:R-:W-:Y:S01]  /*c640*/  IMAD R0, R4, UR5, R0 ;  /* 0x0000000504007c24 */ /* 0x000fe2000f8e0200 */
[----:B------:R-:W-:-:S03]  /*c650*/  ULDC.64 UR4, c[0x0][0x330] ;  /* 0x0000cc0000047ab9 */ /* 0x000fc60000000a00 */
[----:B------:R-:W-:Y:S02]  /*c660*/  IMAD.IADD R3, R3, 0x1, R0 ;  /* 0x0000000103037824 */ /* 0x000fe400078e0200 */
[----:B------:R-:W-:-:S04]  /*c670*/  IMAD.WIDE.U32 R2, R24, UR4, R2 ;  /* 0x0000000418027c25 */ /* 0x000fc8000f8e0002 */
[----:B------:R-:W-:Y:S01]  /*c680*/  IMAD R0, R24, UR5, R3 ;  /* 0x0000000518007c24 */ /* 0x000fe2000f8e0203 */
[----:B0-----:R-:W-:-:S04]  /*c690*/  LEA R18, P2, R2, UR6, 0x1 ;  /* 0x0000000602127c11 */ /* 0x001fc8000f8408ff */
[----:B------:R-:W-:-:S09]  /*c6a0*/  LEA.HI.X R0, R2, UR7, R0, 0x1, P2 ;  /* 0x0000000702007c11 */ /* 0x000fd200090f0c00 */
.L_x_290:
[----:B------:R-:W-:Y:S02]  /*c6b0*/  PLOP3.LUT P2, PT, P2, P0, PT, 0xa2, 0x0 ;  /* 0x000000000000781c */ /* 0x000fe40001741472 */
[----:B------:R-:W-:-:S08]  /*c6c0*/  @P0 R2UR P2, UR4, R5 ;  /* 0x00000000050402ca */ /* 0x000fd00000040000 */
[----:B------:R-:W-:-:S05]  /*c6d0*/  @P0 PLOP3.LUT P0, PT, P2, PT, PT, 0x80, 0x0 ;  /* 0x000000000000081c */ /* 0x000fca000170f070 */
[----:B------:R-:W-:Y:S01]  /*c6e0*/  @!P2 SYNCS.ARRIVE.TRANS64.RED.A0T1 RZ, [UR4+0x16850], RZ ;  /* 0x016850ffffffa9a7 */ /* 0x000fe20008200404 */
[----:B------:R-:W-:Y:S07]  /*c6f0*/  @!P2 ARRIVES.LDGSTSBAR.64.TRANSCNT [UR4+0x16850] ;  /* 0x01685000ff00a9b0 */ /* 0x000fee0008000a84 */
[----:B------:R-:W-:Y:S05]  /*c700*/  @P0 BRA.U.ANY `(.L_x_290) ;  /* 0xfffffffd00e80947 */ /* 0x000fea000393ffff */
[----:B------:R-:W-:Y:S01]  /*c710*/  NOP ;  /* 0x0000000000007918 */ /* 0x000fe20000000000 */
[----:B------:R-:W2:Y:S01]  /*c720*/  LDL R2, [R1+0x48] ;  /* 0x0000480001027983 */ /* 0x000ea20000100800 */
[----:B------:R-:W-:Y:S01]  /*c730*/  IMAD.MOV.U32 R23, RZ, RZ, R0 ;  /* 0x000000ffff177224 */ /* 0x000fe200078e0000 */
[----:B--2---:R-:W-:-:S13]  /*c740*/  ISETP.NE.AND P3, PT, R2, 0x3, PT ;  /* 0x000000030200780c */ /* 0x004fda0003f65270 */
[----:B------:R-:W-:Y:S05]  /*c750*/  @!P3 BRA `(.L_x_291) ;  /* 0x000000000004b947 */ /* 0x000fea0003800000 */
[----:B------:R-:W-:Y:S01]  /*c760*/  BPT.TRAP 0x1 ;  /* 0x000000040000795c */ /* 0x000fe20000300000 */
.L_x_291:
[----:B------:R-:W2:Y:S01]  /*c770*/  LDL R0, [R1+0x10] ;  /* 0x0000100001007983 */ /* 0x000ea20000100800 */
[----:B------:R1:W-:Y:S01]  /*c780*/  SYNCS.ARRIVE.TRANS64.A1T0 RZ, [R5+URZ+0x16850], RZ ;  /* 0x016850ff05ff79a7 */ /* 0x0003e2000810003f */
[C---:B------:R-:W-:Y:S01]  /*c790*/  VIADD R7, R26.reuse, 0xffffffff ;  /* 0xffffffff1a077836 */ /* 0x040fe20000000000 */
[----:B------:R-:W-:Y:S01]  /*c7a0*/  MOV R17, R27 ;  /* 0x0000001b00117202 */ /* 0x000fe20000000f00 */
[----:B------:R-:W-:Y:S02]  /*c7b0*/  IMAD.MOV.U32 R6, RZ, RZ, R25 ;  /* 0x000000ffff067224 */ /* 0x000fe400078e0019 */
[----:B------:R-:W-:Y:S01]  /*c7c0*/  IMAD.MOV.U32 R29, RZ, RZ, R26 ;  /* 0x000000ffff1d7224 */ /* 0x000fe200078e001a */
[----:B--2---:R-:W-:-:S13]  /*c7d0*/  ISETP.GT.AND P0, PT, R26, R0, PT ;  /* 0x000000001a00720c */ /* 0x004fda0003f04270 */
[----:B-1----:R-:W-:Y:S05]  /*c7e0*/  @P0 BRA `(.L_x_292) ;  /* 0xfffffff0001c0947 */ /* 0x002fea000383ffff */
.L_x_279:
[----:B------:R-:W-:Y:S05]  /*c7f0*/  BSYNC B0 ;  /* 0x0000000000007941 */ /* 0x000fea0003800000 */
.L_x_278:
[----:B0-----:R-:W0:Y:S01]  /*c800*/  S2R R0, SR_TID.X ;  /* 0x0000000000007919 */ /* 0x001e220000002100 */
[----:B------:R-:W-:Y:S01]  /*c810*/  BSSY B0, `(.L_x_293) ;  /* 0x0000010000007945 */ /* 0x000fe20003800000 */
        /* <DEDUP_REMOVED lines=14> */
[----:B0-----:R-:W-:-:S07]  /*c900*/  IADD3 R16, R0, UR38, R7 ;  /* 0x0000002600107c10 */ /* 0x001fce000fffe007 */
.L_x_294:
[----:B------:R-:W-:Y:S05]  /*c910*/  BSYNC B0 ;  /* 0x0000000000007941 */ /* 0x000fea0003800000 */
.L_x_293:
[----:B------:R-:W2:Y:S02]  /*c920*/  LDL R0, [R1+0x48] ;  /* 0x0000480001007983 */ /* 0x000ea40000100800 */
[----:B--2---:R-:W-:-:S13]  /*c930*/  ISETP.NE.AND P0, PT, R0, 0x3, PT ;  /* 0x000000030000780c */ /* 0x004fda0003f05270 */
[----:B------:R-:W-:Y:S05]  /*c940*/  @!P0 BRA `(.L_x_295) ;  /* 0x0000000000048947 */ /* 0x000fea0003800000 */
[----:B------:R-:W-:Y:S01]  /*c950*/  BPT.TRAP 0x1 ;  /* 0x000000040000795c */ /* 0x000fe20000300000 */
.L_x_295:
[----:B------:R-:W2:Y:S01]  /*c960*/  LDL.LU R2, [R1+0xc] ;  /* 0x00000c0001027983 */ /* 0x000ea20000300800 */
[----:B------:R-:W-:Y:S01]  /*c970*/  IMAD R0, R25, 0x8, R22 ;  /* 0x0000000819007824 */ /* 0x000fe200078e0216 */
[----:B------:R-:W-:Y:S01]  /*c980*/  SHF.L.U32 R3, R27, 0x1f, RZ ;  /* 0x0000001f1b037819 */ /* 0x000fe200000006ff */
[----:B------:R-:W-:Y:S03]  /*c990*/  BSSY B0, `(.L_x_296) ;  /* 0x0000004000007945 */ /* 0x000fe60003800000 */
[----:B------:R-:W0:Y:S01]  /*c9a0*/  SYNCS.PHASECHK.TRANS64.TRYWAIT P0, [R0+URZ+0x16860], R3 ;  /* 0x01686003000075a7 */ /* 0x000e22000800017f */
[----:B--2---:R-:W-:Y:S01]  /*c9b0*/  IMAD R6, R26, -0x80, R2 ;  /* 0xffffff801a067824 */ /* 0x004fe200078e0202 */
[----:B0-----:R-:W-:Y:S06]  /*c9c0*/  @!P0 BRA `(.L_x_297) ;  /* 0x00000044005c8947 */ /* 0x001fec0003800000 */
.L_x_413:
[----:B------:R-:W-:Y:S05]  /*c9d0*/  BSYNC B0 ;  /* 0x0000000000007941 */ /* 0x000fea0003800000 */
.L_x_296:
[----:B------:R-:W1:Y:S01]  /*c9e0*/  S2R R7, SR_TID.X ;  /* 0x0000000000077919 */ /* 0x000e620000002100 */
[----:B------:R-:W-:Y:S02]  /*c9f0*/  ULDC UR4, c[0x0][0x2f4] ;  /* 0x0000bd0000047ab9 */ /* 0x000fe40000000800 */
[----:B------:R-:W-:Y:S01]  /*ca00*/  ISETP.GE.AND P0, PT, R28, UR4, PT ;  /* 0x000000041c007c0c */ /* 0x000fe2000bf06270 */
[----:B------:R-:W-:Y:S01]  /*ca10*/  UMOV UR4, 0xffffffff ;  /* 0xffffffff00047882 */ /* 0x000fe20000000000 */
[C---:B-1----:R-:W-:Y:S01]  /*ca20*/  IMAD.SHL.U32 R2, R7.reuse, 0x8, RZ ;  /* 0x0000000807027824 */ /* 0x042fe200078e00ff */
[C---:B------:R-:W-:Y:S01]  /*ca30*/  LOP3.LUT R5, R7.reuse, 0x7f, RZ, 0xc0, !PT ;  /* 0x0000007f07057812 */ /* 0x040fe200078ec0ff */
[----:B------:R-:W-:-:S03]  /*ca40*/  IMAD.SHL.U32 R4, R7, 0x8, RZ ;  /* 0x0000000807047824 */ /* 0x000fc600078e00ff */
[----:B------:R-:W-:Y:S02]  /*ca50*/  LOP3.LUT R2, R2, 0x1f8, RZ, 0xc0, !PT ;  /* 0x000001f802027812 */ /* 0x000fe400078ec0ff */
[----:B------:R-:W-:Y:S02]  /*ca60*/  SHF.R.U32.HI R5, RZ, 0x3, R5 ;  /* 0x00000003ff057819 */ /* 0x000fe40000011605 */
[----:B------:R-:W-:-:S03]  /*ca70*/  LOP3.LUT R2, R2, 0x38, R7, 0x78, !PT ;  /* 0x0000003802027812 */ /* 0x000fc600078e7807 */
[----:B------:R-:W-:Y:S01]  /*ca80*/  IMAD.IADD R6, R6, 0x1, -R5 ;  /* 0x0000000106067824 */ /* 0x000fe200078e0a05 */
[----:B------:R-:W-:-:S05]  /*ca90*/  LOP3.LUT R2, R2, 0x200, R4, 0xf8, !PT ;  /* 0x0000020002027812 */ /* 0x000fca00078ef804 */
[----:B------:R-:W-:Y:S01]  /*caa0*/  IMAD R4, R25, 0x2000, R2 ;  /* 0x0000200019047824 */ /* 0x000fe200078e0202 */
[----:B------:R-:W-:Y:S06]  /*cab0*/  BRA.DIV UR4, `(.L_x_298) ;  /* 0x0000004604347947 */ /* 0x000fec000b800000 */
[----:B------:R-:W1:Y:S01]  /*cac0*/  SHFL.IDX PT, R14, R18, RZ, 0x181f ;  /* 0x00181fff120e7589 */ /* 0x000e6200000e0000 */
[----:B------:R-:W-:Y:S01]  /*cad0*/  IMAD.SHL.U32 R5, R28, 0x2, RZ ;  /* 0x000000021c057824 */ /* 0x000fe200078e00ff */
[----:B------:R-:W-:Y:S01]  /*cae0*/  ISETP.LT.OR P1, PT, R6, 0x1, P0 ;  /* 0x000000010600780c */ /* 0x000fe20000721670 */
[----:B------:R-:W-:Y:S01]  /*caf0*/  IMAD R4, R4, 0x2, R22 ;  /* 0x0000000204047824 */ /* 0x000fe200078e0216 */
[----:B0-----:R-:W0:Y:S02]  /*cb00*/  SHFL.IDX PT, R3, R23, RZ, 0x181f ;  /* 0x00181fff17037589 */ /* 0x001e2400000e0000 */
[----:B-1----:R-:W-:Y:S02]  /*cb10*/  IADD3 R2, P2, R14, R5, RZ ;  /* 0x000000050e027210 */ /* 0x002fe40007f5e0ff */
[----:B------:R-:W1:Y:S03]  /*cb20*/  SHFL.IDX PT, R14, R18, 0x1, 0x181f ;  /* 0x00381f00120e7f89 */ /* 0x000e6600000e0000 */
[----:B0-----:R-:W-:-:S05]  /*cb30*/  IMAD.X R3, RZ, RZ, R3, P2 ;  /* 0x000000ffff037224 */ /* 0x001fca00010e0603 */
[----:B------:R0:W-:Y:S01]  /*cb40*/  LDGSTS.E.BYPASS.LTC128B.128 [R4+0x400], desc[UR36][R2.64], !P1 ;  /* 0x0040000002047fae */ /* 0x0001e2000c901d64 */
[----:B------:R-:W-:-:S03]  /*cb50*/  ISETP.LT.OR P1, PT, R6, 0x11, P0 ;  /* 0x000000110600780c */ /* 0x000fc60000721670 */
[----:B0-----:R-:W0:Y:S01]  /*cb60*/  SHFL.IDX PT, R3, R23, 0x1, 0x181f ;  /* 0x00381f0017037f89 */ /* 0x001e2200000e0000 */
[----:B-1----:R-:W-:-:S03]  /*cb70*/  IADD3 R2, P2, R14, R5, RZ ;  /* 0x000000050e027210 */ /* 0x002fc60007f5e0ff */
[----:B------:R-:W1:Y:S01]  /*cb80*/  SHFL.IDX PT, R14, R18, 0x2, 0x181f ;  /* 0x00581f00120e7f89 */ /* 0x000e6200000e0000 */
[----:B0-----:R-:W-:-:S05]  /*cb90*/  IADD3.X R3, RZ, R3, RZ, P2, !PT ;  /* 0x00000003ff037210 */ /* 0x001fca00017fe4ff */
[----:B------:R0:W-:Y:S01]  /*cba0*/  LDGSTS.E.BYPASS.LTC128B.128 [R4+0xc00], desc[UR36][R2.64], !P1 ;  /* 0x00c0000002047fae */ /* 0x0001e2000c901d64 */
[----:B------:R-:W-:-:S03]  /*cbb0*/  ISETP.LT.OR P1, PT, R6, 0x21, P0 ;  /* 0x000000210600780c */ /* 0x000fc60000721670 */
[----:B0-----:R-:W0:Y:S01]  /*cbc0*/  SHFL.IDX PT, R3, R23, 0x2, 0x181f ;  /* 0x00581f0017037f89 */ /* 0x001e2200000e0000 */
[----:B-1----:R-:W-:-:S03]  /*cbd0*/  IADD3 R2, P2, R14, R5, RZ ;  /* 0x000000050e027210 */ /* 0x002fc60007f5e0ff */
[----:B------:R-:W1:Y:S02]  /*cbe0*/  SHFL.IDX PT, R14, R18, 0x3, 0x181f ;  /* 0x00781f00120e7f89 */ /* 0x000e6400000e0000 */
[----:B0-----:R-:W-:-:S05]  /*cbf0*/  IMAD.X R3, RZ, RZ, R3, P2 ;  /* 0x000000ffff037224 */ /* 0x001fca00010e0603 */
        /* <DEDUP_REMOVED lines=22> */
[----:B------:R-:W1:Y:S04]  /*cd60*/  SHFL.IDX PT, R23, R23, 0x7, 0x181f ;  /* 0x00f81f0017177f89 */ /* 0x000e6800000e0000 */
[----:B------:R2:W3:Y:S01]  /*cd70*/  SHFL.IDX PT, R14, R18, 0x7, 0x181f ;  /* 0x00f81f00120e7f89 */ /* 0x0004e200000e0000 */
[----:B0-----:R-:W-:-:S05]  /*cd80*/  IMAD.X R3, RZ, RZ, R3, P2 ;  /* 0x000000ffff037224 */ /* 0x001fca00010e0603 */
[----:B-1----:R2:W-:Y:S02]  /*cd90*/  LDGSTS.E.BYPASS.LTC128B.128 [R4+0x3400], desc[UR36][R2.64], !P1 ;  /* 0x0340000002047fae */ /* 0x0025e4000c901d64 */
.L_x_431:
[----:B------:R-:W-:Y:S02]  /*cda0*/  ISETP.LT.OR P0, PT, R6, 0x71, P0 ;  /* 0x000000710600780c */ /* 0x000fe40000701670 */
[----:B--23--:R-:W-:-:S05]  /*cdb0*/  IADD3 R2, P1, R14, R5, RZ ;  /* 0x000000050e027210 */ /* 0x00cfca0007f3e0ff */
[----:B------:R-:W-:-:S06]  /*cdc0*/  IMAD.X R3, RZ, RZ, R23, P1 ;  /* 0x000000ffff037224 */ /* 0x000fcc00008e0617 */
[----:B------:R-:W-:Y:S01]  /*cdd0*/  @!PT LDS RZ, [RZ] ;  /* 0x00000000fffff984 */ /* 0x000fe20000000800 */
[----:B------:R-:W-:Y:S01]  /*cde0*/  @!PT LDS RZ, [RZ] ;  /* 0x00000000fffff984 */ /* 0x000fe20000000800 */
[----:B------:R-:W-:Y:S01]  /*cdf0*/  @!PT LDS RZ, [RZ] ;  /* 0x00000000fffff984 */ /* 0x000fe20000000800 */
[----:B------:R0:W-:Y:S01]  /*ce00*/  LDGSTS.E.BYPASS.LTC128B.128 [R4+0x3c00], desc[UR36][R2.64], !P0 ;  /* 0x03c0000002047fae */ /* 0x0001e2000c101d64 */
[----:B------:R-:W-:Y:S01]  /*ce10*/  PLOP3.LUT P0, PT, PT, PT, PT, 0x80, 0x0 ;  /* 0x000000000000781c */ /* 0x000fe20003f0f070 */
[----:B------:R-:W-:-:S12]  /*ce20*/  NOP ;  /* 0x0000000000007918 */ /* 0x000fd80000000000 */
.L_x_299:
[----:B------:R-:W-:Y:S02]  /*ce30*/  PLOP3.LUT P1, PT, P1, P0, PT, 0xa2, 0x0 ;  /* 0x000000000000781c */ /* 0x000fe40000f21472 */
[----:B------:R-:W-:-:S08]  /*ce40*/  @P0 R2UR P1, UR4, R0 ;  /* 0x00000000000402ca */ /* 0x000fd00000020000 */
[----:B------:R-:W-:-:S05]  /*ce50*/  @P0 PLOP3.LUT P0, PT, P1, PT, PT, 0x80, 0x0 ;  /* 0x000000000000081c */ /* 0x000fca0000f0f070 */
[----:B------:R-:W-:Y:S01]  /*ce60*/  @!P1 SYNCS.ARRIVE.TRANS64.RED.A0T1 RZ, [UR4+0x16850], RZ ;  /* 0x016850ffffff99a7 */ /* 0x000fe20008200404 */
[----:B------:R-:W-:Y:S07]  /*ce70*/  @!P1 ARRIVES.LDGSTSBAR.64.TRANSCNT [UR4+0x16850] ;  /* 0x01685000ff0099b0 */ /* 0x000fee0008000a84 */
[----:B------:R-:W-:Y:S05]  /*ce80*/  @P0 BRA.U.ANY `(.L_x_299) ;  /* 0xfffffffd00e80947 */ /* 0x000fea000393ffff */
[----:B------:R-:W-:Y:S01]  /*ce90*/  NOP ;  /* 0x0000000000007918 */ /* 0x000fe20000000000 */
[----:B0-----:R-:W2:Y:S02]  /*cea0*/  LDL R2, [R1+0x48] ;  /* 0x0000480001027983 */ /* 0x001ea40000100800 */
[----:B--2---:R-:W-:-:S13]  /*ceb0*/  ISETP.NE.AND P2, PT, R2, 0x3, PT ;  /* 0x000000030200780c */ /* 0x004fda0003f45270 */
[----:B------:R-:W-:Y:S05]  /*cec0*/  @!P2 BRA `(.L_x_300) ;  /* 0x000000000004a947 */ /* 0x000fea0003800000 */
[----:B------:R-:W-:Y:S01]  /*ced0*/  BPT.TRAP 0x1 ;  /* 0x000000040000795c */ /* 0x000fe20000300000 */
.L_x_300:
[----:B------:R-:W-:Y:S01]  /*cee0*/  VIADD R25, R25, 0x1 ;  /* 0x0000000119197836 */ /* 0x000fe20000000000 */
[----:B------:R0:W-:Y:S04]  /*cef0*/  SYNCS.ARRIVE.TRANS64.A1T0 RZ, [R0+URZ+0x16850], RZ ;  /* 0x016850ff00ff79a7 */ /* 0x0001e8000810003f */
[----:B------:R-:W-:-:S04]  /*cf00*/  ISETP.NE.AND P0, PT, R25, 0x2, PT ;  /* 0x000000021900780c */ /* 0x000fc80003f05270 */
[----:B0-----:R-:W-:Y:S02]  /*cf10*/  SEL R0, RZ, 0x1, P0 ;  /* 0x00000001ff007807 */ /* 0x001fe40000000000 */
[----:B------:R-:W-:Y:S02]  /*cf20*/  SEL R25, R25, RZ, P0 ;  /* 0x000000ff19197207 */ /* 0x000fe40000000000 */
[----:B------:R-:W-:-:S07]  /*cf30*/  LOP3.LUT R27, R27, R0, RZ, 0x3c, !PT ;  /* 0x000000001b1b7212 */ /* 0x000fce00078e3cff */
.L_x_259:
[----:B------:R-:W-:Y:S05]  /*cf40*/  BSYNC B7 ;  /* 0x0000000000077941 */ /* 0x000fea0003800000 */
.L_x_257:
[----:B------:R-:W2:Y:S02]  /*cf50*/  LDL R0, [R1+0x4] ;  /* 0x0000040001007983 */ /* 0x000ea40000100800 */
[----:B--2---:R-:W-:-:S13]  /*cf60*/  LOP3.LUT P0, RZ, R0, 0x10, RZ, 0xc0, !PT ;  /* 0x0000001000ff7812 */ /* 0x004fda000780c0ff */
[----:B------:R-:W-:Y:S05]  /*cf70*/  @!P0 BRA `(.L_x_301) ;  /* 0x0000000000248947 */ /* 0x000fea0003800000 */
[----:B------:R-:W-:Y:S05]  /*cf80*/  WARPSYNC.ALL ;  /* 0x0000000000007948 */ /* 0x000fea0003800000 */
[----:B------:R-:W0:Y:S08]  /*cf90*/  S2UR UR5, SR_CgaCtaId ;  /* 0x00000000000579c3 */ /* 0x000e300000008800 */
[----:B------:R-:W-:Y:S06]  /*cfa0*/  BAR.SYNC.DEFER_BLOCKING 0x5, 0x200 ;  /* 0x0148000000007b1d */ /* 0x000fec0000010000 */
[----:B------:R-:W-:-:S02]  /*cfb0*/  UMOV UR4, 0x400 ;  /* 0x0000040000047882 */ /* 0x000fc40000000000 */
[----:B0-----:R-:W-:-:S06]  /*cfc0*/  ULEA UR4, UR5, UR4, 0x18 ;  /* 0x0000000405047291 */ /* 0x001fcc000f8ec03f */
[----:B------:R-:W-:-:S05]  /*cfd0*/  IMAD.U32 R22, RZ, RZ, UR4 ;  /* 0x00000004ff167e24 */ /* 0x000fca000f8e00ff */
[----:B------:R0:W1:Y:S01]  /*cfe0*/  LDS.128 R16, [R22+0x168d0] ;  /* 0x0168d00016107984 */ /* 0x0000620000000c00 */
[----:B------:R-:W-:Y:S06]  /*cff0*/  BAR.ARV 0x4, 0x200 ;  /* 0x0108000000007b1d */ /* 0x000fec0000002000 */
[----:B------:R-:W-:Y:S05]  /*d000*/  BRA `(.L_x_302) ;  /* 0x0000000800d07947 */ /* 0x000fea0003800000 */
.L_x_301:
[----:B------:R-:W0:Y:S01]  /*d010*/  S2R R0, SR_TID.X ;  /* 0x0000000000007919 */ /* 0x000e220000002100 */
[----:B------:R-:W-:Y:S01]  /*d020*/  UMOV UR4, 0xffffffff ;  /* 0xffffffff00047882 */ /* 0x000fe20000000000 */
[----:B0-----:R-:W-:-:S04]  /*d030*/  LOP3.LUT R9, R0, 0x1f, RZ, 0xc0, !PT ;  /* 0x0000001f00097812 */ /* 0x001fc800078ec0ff */
[----:B------:R-:W-:Y:S01]  /*d040*/  ISETP.NE.AND P0, PT, R9, 0x1f, PT ;  /* 0x0000001f0900780c */ /* 0x000fe20003f05270 */
[----:B------:R-:W-:-:S12]  /*d050*/  BRA.DIV UR4, `(.L_x_303) ;  /* 0x0000004604f87947 */ /* 0x000fd8000b800000 */
[----:B------:R-:W-:Y:S01]  /*d060*/  IMAD.IADD R7, R19, 0x1, R9 ;  /* 0x0000000113077824 */ /* 0x000fe200078e0209 */
[----:B------:R-:W-:-:S04]  /*d070*/  ULDC UR4, c[0x0][0xc3c] ;  /* 0x00030f0000047ab9 */ /* 0x000fc80000000800 */
[----:B------:R-:W-:-:S13]  /*d080*/  ISETP.GE.OR P1, PT, R7, UR4, !P0 ;  /* 0x0000000407007c0c */ /* 0x000fda000c726670 */
[----:B------:R-:W0:Y:S08]  /*d090*/  @!P1 LDC.64 R2, c[0x0][0xc80] ;  /* 0x00032000ff029b82 */ /* 0x000e300000000a00 */
[----:B------:R-:W1:Y:S01]  /*d0a0*/  @!P1 LDC.64 R4, c[0x0][0xc78] ;  /* 0x00031e00ff049b82 */ /* 0x000e620000000a00 */
[----:B0-----:R-:W-:-:S05]  /*d0b0*/  @!P1 IMAD.WIDE R2, R7, 0x4, R2 ;  /* 0x0000000407029825 */ /* 0x001fca00078e0202 */
[----:B------:R1:W2:Y:S02]  /*d0c0*/  @!P1 LDG.E R8, desc[UR36][R2.64] ;  /* 0x0000002402089981 */ /* 0x0002a4000c1e1900 */
[----:B-1----:R-:W-:-:S05]  /*d0d0*/  @!P1 IMAD.WIDE R2, R7, 0x4, R4 ;  /* 0x0000000407029825 */ /* 0x002fca00078e0204 */
[----:B------:R-:W3:Y:S01]  /*d0e0*/  @!P1 LDG.E R5, desc[UR36][R2.64] ;  /* 0x0000002402059981 */ /* 0x000ee2000c1e1900 */
[----:B------:R-:W-:Y:S01]  /*d0f0*/  IMAD.MOV.U32 R7, RZ, RZ, RZ ;  /* 0x000000ffff077224 */ /* 0x000fe200078e00ff */
[C---:B------:R-:W-:Y:S01]  /*d100*/  ISETP.GE.U32.AND P2, PT, R9.reuse, 0x2, PT ;  /* 0x000000020900780c */ /* 0x040fe20003f46070 */
[----:B------:R-:W-:Y:S01]  /*d110*/  IMAD.MOV.U32 R4, RZ, RZ, RZ ;  /* 0x000000ffff047224 */ /* 0x000fe200078e00ff */
[C---:B------:R-:W-:Y:S01]  /*d120*/  ISETP.GE.U32.AND P3, PT, R9.reuse, 0x4, PT ;  /* 0x000000040900780c */ /* 0x040fe20003f66070 */
[----:B------:R-:W-:Y:S01]  /*d130*/  SHFL.IDX PT, R0, R16, RZ, 0x1f ;  /* 0x00001fff10007589 */ /* 0x000fe200000e0000 */
[C---:B------:R-:W-:Y:S02]  /*d140*/  ISETP.GE.U32.AND P4, PT, R9.reuse, 0x8, PT ;  /* 0x000000080900780c */ /* 0x040fe40003f86070 */
[C---:B------:R-:W-:Y:S01]  /*d150*/  ISETP.GE.U32.AND P5, PT, R9.reuse, 0x10, PT ;  /* 0x000000100900780c */ /* 0x040fe20003fa6070 */
[----:B------:R0:W-:Y:S02]  /*d160*/  SHFL.IDX PT, R6, R16, 0x1, 0x1f ;  /* 0x00201f0010067f89 */ /* 0x0001e400000e0000 */
[----:B0-----:R-:W-:Y:S01]  /*d170*/  IMAD.MOV.U32 R16, RZ, RZ, RZ ;  /* 0x000000ffff107224 */ /* 0x001fe200078e00ff */
[----:B--2---:R-:W-:Y:S01]  /*d180*/  @!P1 MOV R7, R8 ;  /* 0x0000000800079202 */ /* 0x004fe20000000f00 */
[----:B---3--:R-:W-:Y:S01]  /*d190*/  @!P1 IMAD.MOV.U32 R4, RZ, RZ, R5 ;  /* 0x000000ffff049224 */ /* 0x008fe200078e0005 */
[----:B------:R-:W-:-:S03]  /*d1a0*/  ISETP.NE.AND P1, PT, R9, RZ, PT ;  /* 0x000000ff0900720c */ /* 0x000fc60003f25270 */
[----:B------:R-:W-:-:S05]  /*d1b0*/  IMAD R13, R4, R7, RZ ;  /* 0x00000007040d7224 */ /* 0x000fca00078e02ff */
        /* <DEDUP_REMOVED lines=15> */
[----:B------:R0:W1:Y:S02]  /*d2b0*/  SHFL.IDX PT, R14, R3, 0x1f, 0x1f ;  /* 0x03e01f00030e7f89 */ /* 0x00006400000e0000 */
.L_x_441:
[----:B------:R-:W-:Y:S02]  /*d2c0*/  ULDC UR4, c[0x0][0xc38] ;  /* 0x00030e0000047ab9 */ /* 0x000fe40000000800 */
[----:B------:R-:W-:-:S04]  /*d2d0*/  IMAD.U32 R2, RZ, RZ, UR4 ;  /* 0x00000004ff027e24 */ /* 0x000fc8000f8e00ff */
[----:B-1----:R-:W-:-:S04]  /*d2e0*/  IMAD R5, R14, R2, RZ ;  /* 0x000000020e057224 */ /* 0x002fc800078e02ff */
[----:B------:R-:W-:-:S05]  /*d2f0*/  IMAD.IADD R6, R6, 0x1, R5 ;  /* 0x0000000106067824 */ /* 0x000fca00078e0205 */
[----:B------:R-:W-:-:S13]  /*d300*/  ISETP.GT.AND P6, PT, R6, R0, PT ;  /* 0x000000000600720c */ /* 0x000fda0003fc4270 */
[----:B------:R-:W-:Y:S05]  /*d310*/  @P6 BRA `(.L_x_304) ;  /* 0x0000000000a46947 */ /* 0x000fea0003800000 */
.L_x_307:
[----:B------:R-:W1:Y:S01]  /*d320*/  LDC R2, c[0x0][0xc3c] ;  /* 0x00030f00ff027b82 */ /* 0x000e620000000800 */
[----:B------:R-:W-:-:S04]  /*d330*/  IADD3 R19, R19, 0x1f, RZ ;  /* 0x0000001f13137810 */ /* 0x000fc80007ffe0ff */
[----:B-1----:R-:W-:-:S13]  /*d340*/  ISETP.GE.AND P6, PT, R19, R2, PT ;  /* 0x000000021300720c */ /* 0x002fda0003fc6270 */
[----:B------:R-:W-:Y:S05]  /*d350*/  @P6 BRA `(.L_x_305) ;  /* 0x0000000400b86947 */ /* 0x000fea0003800000 */
[----:B0-----:R-:W0:Y:S01]  /*d360*/  S2R R3, SR_TID.X ;  /* 0x0000000000037919 */ /* 0x001e220000002100 */
[----:B------:R-:W-:Y:S01]  /*d370*/  IMAD.MOV.U32 R7, RZ, RZ, RZ ;  /* 0x000000ffff077224 */ /* 0x000fe200078e00ff */
[----:B0-----:R-:W-:-:S05]  /*d380*/  LOP3.LUT R3, R3, 0x1f, RZ, 0xc0, !PT ;  /* 0x0000001f03037812 */ /* 0x001fca00078ec0ff */
[----:B------:R-:W-:-:S05]  /*d390*/  IMAD.IADD R9, R19, 0x1, R3 ;  /* 0x0000000113097824 */ /* 0x000fca00078e0203 */
[----:B------:R-:W-:-:S13]  /*d3a0*/  ISETP.GE.OR P6, PT, R9, R2, !P0 ;  /* 0x000000020900720c */ /* 0x000fda00047c6670 */
[----:B------:R-:W0:Y:S08]  /*d3b0*/  @!P6 LDC.64 R2, c[0x0][0xc80] ;  /* 0x00032000ff02eb82 */ /* 0x000e300000000a00 */
[----:B------:R-:W1:Y:S01]  /*d3c0*/  @!P6 LDC.64 R4, c[0x0][0xc78] ;  /* 0x00031e00ff04eb82 */ /* 0x000e620000000a00 */
[----:B0-----:R-:W-:-:S05]  /*d3d0*/  @!P6 IMAD.WIDE R2, R9, 0x4, R2 ;  /* 0x000000040902e825 */ /* 0x001fca00078e0202 */
[----:B------:R1:W2:Y:S02]  /*d3e0*/  @!P6 LDG.E R7, desc[UR36][R2.64] ;  /* 0x000000240207e981 */ /* 0x0002a4000c1e1900 */
[----:B-1----:R-:W-:-:S04]  /*d3f0*/  @!P6 IMAD.WIDE R2, R9, 0x4, R4 ;  /* 0x000000040902e825 */ /* 0x002fc800078e0204 */
[----:B------:R-:W-:-:S06]  /*d400*/  IMAD.MOV.U32 R4, RZ, RZ, RZ ;  /* 0x000000ffff047224 */ /* 0x000fcc00078e00ff */
[----:B------:R-:W2:Y:S01]  /*d410*/  @!P6 LDG.E R4, desc[UR36][R2.64] ;  /* 0x000000240204e981 */ /* 0x000ea2000c1e1900 */
[----:B------:R-:W-:Y:S01]  /*d420*/  UMOV UR4, 0xffffffff ;  /* 0xffffffff00047882 */ /* 0x000fe20000000000 */
[----:B--2---:R-:W-:Y:S02]  /*d430*/  IMAD R13, R4, R7, RZ ;  /* 0x00000007040d7224 */ /* 0x004fe400078e02ff */
[----:B------:R-:W-:Y:S05]  /*d440*/  BRA.DIV UR4, `(.L_x_306) ;  /* 0x0000004a04387947 */ /* 0x000fea000b800000 */
        /* <DEDUP_REMOVED lines=16> */
.L_x_449:
[----:B------:R-:W-:Y:S02]  /*d550*/  ULDC UR4, c[0x0][0xc38] ;  /* 0x00030e0000047ab9 */ /* 0x000fe40000000800 */
[----:B------:R-:W-:-:S04]  /*d560*/  IMAD.U32 R2, RZ, RZ, UR4 ;  /* 0x00000004ff027e24 */ /* 0x000fc8000f8e00ff */
[----:B-1----:R-:W-:-:S04]  /*d570*/  IMAD R5, R14, R2, RZ ;  /* 0x000000020e057224 */ /* 0x002fc800078e02ff */
[----:B------:R-:W-:-:S05]  /*d580*/  IMAD.IADD R6, R5, 0x1, R6 ;  /* 0x0000000105067824 */ /* 0x000fca00078e0206 */
[----:B------:R-:W-:-:S13]  /*d590*/  ISETP.GT.AND P6, PT, R6, R0, PT ;  /* 0x000000000600720c */ /* 0x000fda0003fc4270 */
[----:B------:R-:W-:Y:S05]  /*d5a0*/  @!P6 BRA `(.L_x_307) ;  /* 0xfffffffc005ce947 */ /* 0x000fea000383ffff */
.L_x_304:
[----:B------:R-:W-:Y:S01]  /*d5b0*/  IADD3 R6, -R5, R6, RZ ;  /* 0x0000000605067210 */ /* 0x000fe20007ffe1ff */
[----:B------:R-:W-:-:S04]  /*d5c0*/  UMOV UR4, 0xffffffff ;  /* 0xffffffff00047882 */ /* 0x000fc80000000000 */
[----:B------:R-:W-:-:S05]  /*d5d0*/  IMAD R5, R3, R2, R6 ;  /* 0x0000000203057224 */ /* 0x000fca00078e0206 */
[----:B------:R-:W-:Y:S01]  /*d5e0*/  ISETP.GT.AND P6, PT, R5, R0, PT ;  /* 0x000000000500720c */ /* 0x000fe20003fc4270 */
[----:B------:R-:W-:-:S12]  /*d5f0*/  BRA.DIV UR4, `(.L_x_308) ;  /* 0x0000004a04847947 */ /* 0x000fd8000b800000 */
[----:B------:R-:W-:-:S04]  /*d600*/  VOTE.ANY R8, PT, !P6 ;  /* 0x0000000000087806 */ /* 0x000fc800070e0100 */
[----:B------:R-:W1:Y:S02]  /*d610*/  POPC R5, R8 ;  /* 0x0000000800057309 */ /* 0x000e640000000000 */
[----:B-1----:R1:W2:Y:S04]  /*d620*/  SHFL.IDX PT, R7, R7, R5, 0x1f ;  /* 0x00001f0507077589 */ /* 0x0022a800000e0000 */
[----:B------:R1:W3:Y:S02]  /*d630*/  SHFL.IDX PT, R4, R4, R5, 0x1f ;  /* 0x00001f0504047589 */ /* 0x0002e400000e0000 */
.L_x_454:
[----:B------:R-:W-:-:S13]  /*d640*/  ISETP.NE.AND P0, PT, R8, RZ, PT ;  /* 0x000000ff0800720c */ /* 0x000fda0003f05270 */
[----:B------:R-:W-:Y:S05]  /*d650*/  @!P0 BRA `(.L_x_309) ;  /* 0x0000000000108947 */ /* 0x000fea0003800000 */
[----:B------:R-:W-:Y:S01]  /*d660*/  UMOV UR4, 0xffffffff ;  /* 0xffffffff00047882 */ /* 0x000fe20000000000 */
[----:B------:R-:W-:Y:S02]  /*d670*/  VIADD R12, R5, 0xffffffff ;  /* 0xffffffff050c7836 */ /* 0x000fe40000000000 */
[----:B------:R-:W-:Y:S05]  /*d680*/  BRA.DIV UR4, `(.L_x_310) ;  /* 0x0000004a04bc7947 */ /* 0x000fea000b800000 */
[----:B------:R4:W0:Y:S02]  /*d690*/  SHFL.IDX PT, R16, R3, R12, 0x1f ;  /* 0x00001f0c03107589 */ /* 0x00082400000e0000 */
.L_x_309:
[-C--:B--2---:R-:W-:Y:S01]  /*d6a0*/  IABS R8, R7.reuse ;  /* 0x0000000700087213 */ /* 0x084fe20000000000 */
[----:B0-----:R-:W-:Y:S01]  /*d6b0*/  IMAD R16, R16, R2, R6 ;  /* 0x0000000210107224 */ /* 0x001fe200078e0206 */
[----:B------:R-:W-:Y:S01]  /*d6c0*/  IABS R6, R7 ;  /* 0x0000000700067213 */ /* 0x000fe20000000000 */
[----:B------:R-:W-:Y:S01]  /*d6d0*/  IMAD.MOV.U32 R2, RZ, RZ, RZ ;  /* 0x000000ffff027224 */ /* 0x000fe200078e00ff */
[----:B------:R-:W0:Y:S01]  /*d6e0*/  I2F.RP R9, R8 ;  /* 0x0000000800097306 */ /* 0x000e220000209400 */
[----:B------:R-:W-:Y:S02]  /*d6f0*/  IMAD.IADD R0, R0, 0x1, -R16 ;  /* 0x0000000100007824 */ /* 0x000fe400078e0a10 */
[----:B------:R-:W-:Y:S01]  /*d700*/  IMAD.MOV R10, RZ, RZ, -R6 ;  /* 0x000000ffff0a7224 */ /* 0x000fe200078e0a06 */
[----:B---3--:R-:W-:Y:S01]  /*d710*/  IABS R6, R4 ;  /* 0x0000000400067213 */ /* 0x008fe20000000000 */
[----:B------:R-:W-:-:S03]  /*d720*/  IMAD.IADD R19, R5, 0x1, R19 ;  /* 0x0000000105137824 */ /* 0x000fc600078e0213 */
[----:B0-----:R-:W4:Y:S02]  /*d730*/  MUFU.RCP R9, R9 ;  /* 0x0000000900097308 */ /* 0x001f240000001000 */
[----:B----4-:R-:W-:-:S06]  /*d740*/  VIADD R3, R9, 0xffffffe ;  /* 0x0ffffffe09037836 */ /* 0x010fcc0000000000 */
[----:B------:R-:W0:Y:S02]  /*d750*/  F2I.FTZ.U32.TRUNC.NTZ R3, R3 ;  /* 0x0000000300037305 */ /* 0x000e24000021f000 */
[----:B0-----:R-:W-:-:S04]  /*d760*/  IMAD.MOV R11, RZ, RZ, -R3 ;  /* 0x000000ffff0b7224 */ /* 0x001fc800078e0a03 */
[----:B------:R-:W-:-:S04]  /*d770*/  IMAD R11, R11, R8, RZ ;  /* 0x000000080b0b7224 */ /* 0x000fc800078e02ff */
[----:B------:R-:W-:Y:S01]  /*d780*/  IMAD.HI.U32 R2, R3, R11, R2 ;  /* 0x0000000b03027227 */ /* 0x000fe200078e0002 */
[----:B------:R-:W-:-:S05]  /*d790*/  IABS R11, R0 ;  /* 0x00000000000b7213 */ /* 0x000fca0000000000 */
[----:B------:R-:W-:-:S04]  /*d7a0*/  IMAD.HI.U32 R9, R2, R11, RZ ;  /* 0x0000000b02097227 */ /* 0x000fc800078e00ff */
[----:B------:R-:W-:Y:S02]  /*d7b0*/  IMAD R11, R9, R10, R11 ;  /* 0x0000000a090b7224 */ /* 0x000fe400078e020b */
[----:B------:R-:W0:Y:S01]  /*d7c0*/  I2F.RP R10, R6 ;  /* 0x00000006000a7306 */ /* 0x000e220000209400 */
[----:B------:R-:W-:Y:S02]  /*d7d0*/  IMAD.MOV.U32 R2, RZ, RZ, RZ ;  /* 0x000000ffff027224 */ /* 0x000fe400078e00ff */
[----:B------:R-:W-:-:S05]  /*d7e0*/  ISETP.GT.U32.AND P1, PT, R8, R11, PT ;  /* 0x0000000b0800720c */ /* 0x000fca0003f24070 */
[----:B0-----:R-:W0:Y:S08]  /*d7f0*/  MUFU.RCP R10, R10 ;  /* 0x0000000a000a7308 */ /* 0x001e300000001000 */
[----:B------:R-:W-:Y:S01]  /*d800*/  @!P1 IMAD.IADD R11, R11, 0x1, -R8 ;  /* 0x000000010b0b9824 */ /* 0x000fe200078e0a08 */
[----:B------:R-:W-:Y:S02]  /*d810*/  @!P1 IADD3 R9, R9, 0x1, RZ ;  /* 0x0000000109099810 */ /* 0x000fe40007ffe0ff */
[----:B------:R-:W-:-:S02]  /*d820*/  ISETP.NE.AND P1, PT, R7, RZ, PT ;  /* 0x000000ff0700720c */ /* 0x000fc40003f25270 */
[----:B------:R-:W-:Y:S02]  /*d830*/  ISETP.GE.U32.AND P0, PT, R11, R8, PT ;  /* 0x000000080b00720c */ /* 0x000fe40003f06070 */
[----:B------:R-:W-:-:S05]  /*d840*/  IABS R8, R4 ;  /* 0x0000000400087213 */ /* 0x000fca0000000000 */
[----:B------:R-:W-:Y:S02]  /*d850*/  IMAD.MOV R8, RZ, RZ, -R8 ;  /* 0x000000ffff087224 */ /* 0x000fe400078e0a08 */
[----:B0-----:R-:W-:-:S04]  /*d860*/  VIADD R12, R10, 0xffffffe ;  /* 0x0ffffffe0a0c7836 */ /* 0x001fc80000000000 */
[----:B------:R-:W-:Y:S01]  /*d870*/  @P0 VIADD R9, R9, 0x1 ;  /* 0x0000000109090836 */ /* 0x000fe20000000000 */
[----:B------:R-:W0:Y:S02]  /*d880*/  F2I.FTZ.U32.TRUNC.NTZ R3, R12 ;  /* 0x0000000c00037305 */ /* 0x000e24000021f000 */
[----:B0-----:R-:W-:-:S04]  /*d890*/  IMAD.MOV R11, RZ, RZ, -R3 ;  /* 0x000000ffff0b7224 */ /* 0x001fc800078e0a03 */
[----:B------:R-:W-:-:S04]  /*d8a0*/  IMAD R11, R11, R6, RZ ;  /* 0x000000060b0b7224 */ /* 0x000fc800078e02ff */
[----:B------:R-:W-:Y:S01]  /*d8b0*/  IMAD.HI.U32 R2, R3, R11, R2 ;  /* 0x0000000b03027227 */ /* 0x000fe200078e0002 */
[----:B------:R-:W-:-:S04]  /*d8c0*/  LOP3.LUT R3, R0, R7, RZ, 0x3c, !PT ;  /* 0x0000000700037212 */ /* 0x000fc800078e3cff */
[----:B------:R-:W-:-:S13]  /*d8d0*/  ISETP.GE.AND P2, PT, R3, RZ, PT ;  /* 0x000000ff0300720c */ /* 0x000fda0003f46270 */
[----:B------:R-:W-:Y:S01]  /*d8e0*/  @!P2 IMAD.MOV R9, RZ, RZ, -R9 ;  /* 0x000000ffff09a224 */ /* 0x000fe200078e0a09 */
[----:B------:R-:W-:-:S04]  /*d8f0*/  @!P1 LOP3.LUT R9, RZ, R7, RZ, 0x33, !PT ;  /* 0x00000007ff099212 */ /* 0x000fc800078e33ff */
[-C--:B------:R-:W-:Y:S01]  /*d900*/  IABS R3, R9.reuse ;  /* 0x0000000900037213 */ /* 0x080fe20000000000 */
[----:B------:R-:W-:-:S04]  /*d910*/  IMAD R7, R7, R9, RZ ;  /* 0x0000000907077224 */ /* 0x000fc800078e02ff */
[----:B------:R-:W-:Y:S01]  /*d920*/  IMAD.HI.U32 R2, R2, R3, RZ ;  /* 0x0000000302027227 */ /* 0x000fe200078e00ff */
[----:B------:R-:W-:-:S03]  /*d930*/  IADD3 R17, R0, -R7, RZ ;  /* 0x8000000700117210 */ /* 0x000fc60007ffe0ff */
[----:B------:R-:W-:-:S05]  /*d940*/  IMAD R3, R2, R8, R3 ;  /* 0x0000000802037224 */ /* 0x000fca00078e0203 */
[----:B------:R-:W-:-:S13]  /*d950*/  ISETP.GT.U32.AND P1, PT, R6, R3, PT ;  /* 0x000000030600720c */ /* 0x000fda0003f24070 */
[----:B------:R-:W-:Y:S02]  /*d960*/  @!P1 IMAD.IADD R3, R3, 0x1, -R6 ;  /* 0x0000000103039824 */ /* 0x000fe400078e0a06 */
[----:B------:R-:W-:Y:S01]  /*d970*/  @!P1 VIADD R2, R2, 0x1 ;  /* 0x0000000102029836 */ /* 0x000fe20000000000 */
[----:B------:R-:W-:Y:S02]  /*d980*/  ISETP.NE.AND P1, PT, R4, RZ, PT ;  /* 0x000000ff0400720c */ /* 0x000fe40003f25270 */
[----:B------:R-:W-:Y:S02]  /*d990*/  ISETP.GE.U32.AND P0, PT, R3, R6, PT ;  /* 0x000000060300720c */ /* 0x000fe40003f06070 */
[----:B------:R-:W-:-:S04]  /*d9a0*/  LOP3.LUT R3, R9, R4, RZ, 0x3c, !PT ;  /* 0x0000000409037212 */ /* 0x000fc800078e3cff */
[----:B------:R-:W-:-:S07]  /*d9b0*/  ISETP.GE.AND P2, PT, R3, RZ, PT ;  /* 0x000000ff0300720c */ /* 0x000fce0003f46270 */
[----:B------:R-:W-:-:S06]  /*d9c0*/  @P0 VIADD R2, R2, 0x1 ;  /* 0x0000000102020836 */ /* 0x000fcc0000000000 */
[----:B------:R-:W-:Y:S01]  /*d9d0*/  @!P2 IMAD.MOV R2, RZ, RZ, -R2 ;  /* 0x000000ffff02a224 */ /* 0x000fe200078e0a02 */
[----:B------:R-:W-:-:S05]  /*d9e0*/  @!P1 LOP3.LUT R2, RZ, R4, RZ, 0x33, !PT ;  /* 0x00000004ff029212 */ /* 0x000fca00078e33ff */
[--C-:B------:R-:W-:Y:S02]  /*d9f0*/  IMAD.MOV R3, RZ, RZ, -R2.reuse ;  /* 0x000000ffff037224 */ /* 0x100fe400078e0a02 */
[C---:B------:R-:W-:Y:S02]  /*da00*/  IMAD R2, R4.reuse, 0x1000000, R2 ;  /* 0x0100000004027824 */ /* 0x040fe400078e0202 */
[----:B------:R-:W-:-:S04]  /*da10*/  IMAD R9, R4, R3, R9 ;  /* 0x0000000304097224 */ /* 0x000fc800078e0209 */
[----:B------:R-:W-:Y:S01]  /*da20*/  IMAD R18, R9, 0x10000, R2 ;  /* 0x0001000009127824 */ /* 0x000fe200078e0202 */
[----:B------:R-:W-:Y:S06]  /*da30*/  BRA `(.L_x_311) ;  /* 0x00000000001c7947 */ /* 0x000fec0003800000 */
.L_x_305:
[----:B------:R-:W-:Y:S01]  /*da40*/  UMOV UR4, URZ ;  /* 0x0000003f00047c82 */ /* 0x000fe20008000000 */
[----:B------:R-:W-:Y:S01]  /*da50*/  UMOV UR5, URZ ;  /* 0x0000003f00057c82 */ /* 0x000fe20008000000 */
[----:B------:R-:W-:Y:S01]  /*da60*/  ULDC UR6, c[0x0][0xc3c] ;  /* 0x00030f0000067ab9 */ /* 0x000fe20000000800 */
[----:B------:R-:W-:Y:S02]  /*da70*/  IMAD.MOV.U32 R16, RZ, RZ, R0 ;  /* 0x000000ffff107224 */ /* 0x000fe400078e0000 */
[----:B------:R-:W-:Y:S02]  /*da80*/  IMAD.U32 R17, RZ, RZ, UR4 ;  /* 0x00000004ff117e24 */ /* 0x000fe4000f8e00ff */
[----:B------:R-:W-:Y:S02]  /*da90*/  IMAD.U32 R18, RZ, RZ, UR5 ;  /* 0x00000005ff127e24 */ /* 0x000fe4000f8e00ff */
[----:B------:R-:W-:-:S07]  /*daa0*/  IMAD.U32 R19, RZ, RZ, UR6 ;  /* 0x00000006ff137e24 */ /* 0x000fce000f8e00ff */
.L_x_311:
[----:B------:R-:W2:Y:S01]  /*dab0*/  S2R R0, SR_TID.X ;  /* 0x0000000000007919 */ /* 0x000ea20000002100 */
[----:B------:R-:W-:Y:S05]  /*dac0*/  WARPSYNC.ALL ;  /* 0x0000000000007948 */ /* 0x000fea0003800000 */
[----:B------:R-:W-:Y:S01]  /*dad0*/  BAR.SYNC.DEFER_BLOCKING 0x4, 0x200 ;  /* 0x0108000000007b1d */ /* 0x000fe20000010000 */
[----:B--2---:R-:W-:-:S04]  /*dae0*/  LOP3.LUT R0, R0, 0x1f, RZ, 0xc0, !PT ;  /* 0x0000001f00007812 */ /* 0x004fc800078ec0ff */
[----:B------:R-:W-:-:S13]  /*daf0*/  ISETP.NE.AND P0, PT, R0, RZ, PT ;  /* 0x000000ff0000720c */ /* 0x000fda0003f05270 */
[----:B0-----:R-:W0:Y:S01]  /*db00*/  @!P0 S2R R3, SR_CgaCtaId ;  /* 0x0000000000038919 */ /* 0x001e220000008800 */
[----:B------:R-:W-:-:S04]  /*db10*/  @!P0 MOV R0, 0x400 ;  /* 0x0000040000008802 */ /* 0x000fc80000000f00 */
[----:B0-----:R-:W-:-:S05]  /*db20*/  @!P0 LEA R22, R3, R0, 0x18 ;  /* 0x0000000003168211 */ /* 0x001fca00078ec0ff */
[----:B------:R2:W-:Y:S01]  /*db30*/  @!P0 STS.128 [R22+0x168d0], R16 ;  /* 0x0168d01016008388 */ /* 0x0005e20000000c00 */
[----:B------:R-:W-:Y:S06]  /*db40*/  BAR.ARV 0x5, 0x200 ;  /* 0x0148000000007b1d */ /* 0x000fec0000002000 */
.L_x_302:
[----:B------:R-:W-:Y:S02]  /*db50*/  ULDC UR4, c[0x0][0xc3c] ;  /* 0x00030f0000047ab9 */ /* 0x000fe40000000800 */
[----:B-1----:R-:W-:-:S13]  /*db60*/  ISETP.GE.AND P0, PT, R19, UR4, PT ;  /* 0x0000000413007c0c */ /* 0x002fda000bf06270 */
[----:B------:R-:W-:Y:S05]  /*db70*/  @!P0 BRA `(.L_x_312) ;  /* 0xffffffb000cc8947 */ /* 0x000fea000383ffff */
[----:B------:R-:W-:Y:S05]  /*db80*/  BSYNC B8 ;  /* 0x0000000000087941 */ /* 0x000fea0003800000 */
.L_x_251:
[----:B0-----:R-:W3:Y:S01]  /*db90*/  LDL.LU R0, [R1+0x3c] ;  /* 0x00003c0001007983 */ /* 0x001ee20000300800 */
[----:B------:R-:W-:Y:S01]  /*dba0*/  BSSY B0, `(.L_x_313) ;  /* 0x000000b000007945 */ /* 0x000fe20003800000 */
[----:B------:R-:W0:Y:S01]  /*dbb0*/  S2R R5, SR_CgaCtaId ;  /* 0x0000000000057919 */ /* 0x000e220000008800 */
[----:B---3--:R-:W-:-:S05]  /*dbc0*/  VIADD R0, R0, 0x1 ;  /* 0x0000000100007836 */ /* 0x008fca0000000000 */
[----:B------:R-:W-:-:S04]  /*dbd0*/  LEA.HI R2, R0, R0, RZ, 0x1 ;  /* 0x0000000000027211 */ /* 0x000fc800078f08ff */
[----:B------:R-:W-:Y:S02]  /*dbe0*/  LOP3.LUT R3, R2, 0xfffffffe, RZ, 0xc0, !PT ;  /* 0xfffffffe02037812 */ /* 0x000fe400078ec0ff */
[----:B------:R-:W-:-:S03]  /*dbf0*/  MOV R2, 0x400 ;  /* 0x0000040000027802 */ /* 0x000fc60000000f00 */
[----:B------:R-:W-:Y:S01]  /*dc00*/  IMAD.IADD R0, R0, 0x1, -R3 ;  /* 0x0000000100007824 */ /* 0x000fe200078e0a03 */
[----:B0-----:R-:W-:-:S04]  /*dc10*/  LEA R5, R5, R2, 0x18 ;  /* 0x0000000205057211 */ /* 0x001fc800078ec0ff */
[----:B------:R-:W-:-:S04]  /*dc20*/  SHF.L.U32 R0, R0, 0x1f, RZ ;  /* 0x0000001f00007819 */ /* 0x000fc800000006ff */
[----:B------:R-:W0:Y:S02]  /*dc30*/  SYNCS.PHASECHK.TRANS64.TRYWAIT P0, [R5+URZ+0x16820], R0 ;  /* 0x01682000050075a7 */ /* 0x000e24000800017f */
[----:B0-----:R-:W-:Y:S05]  /*dc40*/  @!P0 BRA `(.L_x_314) ;  /* 0x0000004400748947 */ /* 0x001fea0003800000 */
.L_x_457:
[----:B------:R-:W-:Y:S05]  /*dc50*/  BSYNC B0 ;  /* 0x0000000000007941 */ /* 0x000fea0003800000 */
.L_x_313:
[----:B------:R-:W-:-:S03]  /*dc60*/  UMOV UR4, 0xffffffff ;  /* 0xffffffff00047882 */ /* 0x000fc60000000000 */
[----:B------:R-:W-:Y:S05]  /*dc70*/  BRA.DIV UR4, `(.L_x_315) ;  /* 0x00000046047c7947 */ /* 0x000fea000b800000 */
[----:B0-----:R-:W0:Y:S02]  /*dc80*/  S2R R0, SR_TID.X ;  /* 0x0000000000007919 */ /* 0x001e240000002100 */
[----:B0-----:R-:W-:-:S04]  /*dc90*/  SHF.R.U32.HI R0, RZ, 0x5, R0 ;  /* 0x00000005ff007819 */ /* 0x001fc80000011600 */
[----:B------:R-:W-:-:S05]  /*dca0*/  LOP3.LUT R0, R0, 0x3, RZ, 0xc0, !PT ;  /* 0x0000000300007812 */ /* 0x000fca00078ec0ff */
[----:B------:R0:W1:Y:S02]  /*dcb0*/  SHFL.IDX PT, R14, R0, RZ, 0x1f ;  /* 0x00001fff000e7589 */ /* 0x00006400000e0000 */
.L_x_460:
[----:B-1----:R-:W-:Y:S01]  /*dcc0*/  ISETP.NE.AND P0, PT, R14, RZ, PT ;  /* 0x000000ff0e00720c */ /* 0x002fe20003f05270 */
[----:B------:R-:W-:-:S12]  /*dcd0*/  BSSY B0, `(.L_x_316) ;  /* 0x0000024000007945 */ /* 0x000fd80003800000 */
[----:B------:R-:W-:Y:S05]  /*dce0*/  @P0 BRA `(.L_x_317) ;  /* 0x0000000000880947 */ /* 0x000fea0003800000 */
[----:B------:R-:W-:-:S03]  /*dcf0*/  UMOV UR4, 0xffffffff ;  /* 0xffffffff00047882 */ /* 0x000fc60000000000 */
[----:B------:R-:W-:Y:S05]  /*dd00*/  BRA.DIV UR4, `(.L_x_318) ;  /* 0x00000046048c7947 */ /* 0x000fea000b800000 */
[----:B------:R-:W-:-:S13]  /*dd10*/  ELECT P6, URZ, PT ;  /* 0x00000000003f782f */ /* 0x000fda00038c0000 */
.L_x_463:
[----:B------:R-:W-:Y:S05]  /*dd20*/  @!P6 BRA `(.L_x_317) ;  /* 0x000000000078e947 */ /* 0x000fea0003800000 */
[----:B0-----:R-:W3:Y:S02]  /*dd30*/  LDL.LU R0, [R1+0x28] ;  /* 0x0000280001007983 */ /* 0x001ee40000300800 */
[----:B---3--:R-:W-:-:S04]  /*dd40*/  LOP3.LUT R0, R0, 0x2, RZ, 0xfc, !PT ;  /* 0x0000000200007812 */ /* 0x008fc800078efcff */
[----:B------:R-:W-:-:S13]  /*dd50*/  ISETP.NE.AND P0, PT, R0, 0x3, PT ;  /* 0x000000030000780c */ /* 0x000fda0003f05270 */
[----:B------:R-:W-:Y:S05]  /*dd60*/  @!P0 BRA `(.L_x_319) ;  /* 0x0000000000048947 */ /* 0x000fea0003800000 */
[----:B------:R-:W-:Y:S01]  /*dd70*/  BPT.TRAP 0x1 ;  /* 0x000000040000795c */ /* 0x000fe20000300000 */
.L_x_319:
[----:B------:R-:W-:Y:S01]  /*dd80*/  IMAD R3, R25, 0x8, R5 ;  /* 0x0000000819037824 */ /* 0x000fe200078e0205 */
[----:B------:R-:W-:Y:S01]  /*dd90*/  SHF.L.U32 R2, R27, 0x1f, RZ ;  /* 0x0000001f1b027819 */ /* 0x000fe200000006ff */
[----:B------:R-:W-:-:S03]  /*dda0*/  VIADD R25, R25, 0x1 ;  /* 0x0000000119197836 */ /* 0x000fc60000000000 */
[----:B------:R-:W0:Y:S02]  /*ddb0*/  SYNCS.PHASECHK.TRANS64.TRYWAIT P1, [R3+URZ+0x16840], R2 ;  /* 0x01684002030075a7 */ /* 0x000e24000802017f */
[----:B------:R-:W-:-:S04]  /*ddc0*/  ISETP.NE.AND P2, PT, R25, 0x2, PT ;  /* 0x000000021900780c */ /* 0x000fc80003f45270 */
[----:B------:R-:W-:Y:S01]  /*ddd0*/  SEL R0, RZ, 0x1, P2 ;  /* 0x00000001ff007807 */ /* 0x000fe20001000000 */
[----:B0-----:R-:W-:Y:S08]  /*dde0*/  @!P1 BRA `(.L_x_320) ;  /* 0x0000004400749947 */ /* 0x001ff00003800000 */
.L_x_464:
[----:B------:R-:W-:Y:S02]  /*ddf0*/  SEL R25, R25, RZ, P2 ;  /* 0x000000ff19197207 */ /* 0x000fe40001000000 */
[----:B------:R-:W-:Y:S01]  /*de00*/  LOP3.LUT R0, R27, R0, RZ, 0x3c, !PT ;  /* 0x000000001b007212 */ /* 0x000fe200078e3cff */
[----:B------:R-:W-:Y:S06]  /*de10*/  @!P0 BRA `(.L_x_321) ;  /* 0x0000000000048947 */ /* 0x000fec0003800000 */
[----:B------:R-:W-:Y:S01]  /*de20*/  BPT.TRAP 0x1 ;  /* 0x000000040000795c */ /* 0x000fe20000300000 */
.L_x_321:
[----:B------:R-:W-:Y:S02]  /*de30*/  LEA R25, R25, R5, 0x3 ;  /* 0x0000000519197211 */ /* 0x000fe400078e18ff */
[----:B------:R-:W-:-:S04]  /*de40*/  SHF.L.U32 R0, R0, 0x1f, RZ ;  /* 0x0000001f00007819 */ /* 0x000fc800000006ff */
[----:B------:R-:W1:Y:S02]  /*de50*/  SYNCS.PHASECHK.TRANS64.TRYWAIT P1, [R25+URZ+0x16840], R0 ;  /* 0x01684000190075a7 */ /* 0x000e64000802017f */
[----:B-1----:R-:W-:Y:S05]  /*de60*/  @!P1 BRA `(.L_x_322) ;  /* 0x0000004400689947 */ /* 0x002fea0003800000 */
.L_x_465:
[----:B------:R-:W-:Y:S05]  /*de70*/  @!P0 BRA `(.L_x_323) ;  /* 0x0000000000048947 */ /* 0x000fea0003800000 */
[----:B------:R-:W-:Y:S01]  /*de80*/  BPT.TRAP 0x1 ;  /* 0x000000040000795c */ /* 0x000fe20000300000 */
.L_x_323:
[----:B------:R-:W3:Y:S02]  /*de90*/  SYNCS.PHASECHK.TRANS64.TRYWAIT P1, [R3+URZ+0x16860], R2 ;  /* 0x01686002030075a7 */ /* 0x000ee4000802017f */
[----:B---3--:R-:W-:Y:S05]  /*dea0*/  @!P1 BRA `(.L_x_324) ;  /* 0x00000044006c9947 */ /* 0x008fea0003800000 */
.L_x_466:
[----:B------:R-:W-:Y:S05]  /*deb0*/  @!P0 BRA `(.L_x_325) ;  /* 0x0000000000048947 */ /* 0x000fea0003800000 */
[----:B------:R-:W-:Y:S01]  /*dec0*/  BPT.TRAP 0x1 ;  /* 0x000000040000795c */ /* 0x000fe20000300000 */
.L_x_325:
[----:B----4-:R4:W0:Y:S02]  /*ded0*/  SYNCS.PHASECHK.TRANS64.TRYWAIT P0, [R25+URZ+0x16860], R0 ;  /* 0x01686000190075a7 */ /* 0x010824000800017f */
[----:B0-----:R-:W-:Y:S05]  /*dee0*/  @!P0 NANOSLEEP.SYNCS 0x989680 ;  /* 0x009896800000895d */ /* 0x001fea0003900000 */
[----:B------:R-:W0:Y:S02]  /*def0*/  @!P0 SYNCS.PHASECHK.TRANS64 P0, [R25+URZ+0x16860], R0 ;  /* 0x01686000190085a7 */ /* 0x000e24000800007f */
[----:B0-----:R-:W-:Y:S05]  /*df00*/  @!P0 BRA `(.L_x_325) ;  /* 0xfffffffc00f08947 */ /* 0x001fea000383ffff */
.L_x_317:
[----:B------:R-:W-:Y:S05]  /*df10*/  BSYNC B0 ;  /* 0x0000000000007941 */ /* 0x000fea0003800000 */
.L_x_316:
[----:B------:R-:W-:Y:S05]  /*df20*/  EXIT ;  /* 0x000000000000794d */ /* 0x000fea0003800000 */
.L_x_210:
[----:B-1----:R-:W-:-:S04]  /*df30*/  IMAD.U32 R3, RZ, RZ, UR43 ;  /* 0x0000002bff037e24 */ /* 0x002fc8000f8e00ff */
[----:B------:R1:W2:Y:S03]  /*df40*/  SYNCS.PHASECHK.TRANS64.TRYWAIT P1, [R3+URZ+0x16800], R0 ;  /* 0x01680000030075a7 */ /* 0x0002a6000802017f */
[----:B--2---:R-:W-:Y:S05]  /*df50*/  @!P1 NANOSLEEP.SYNCS 0x989680 ;  /* 0x009896800000995d */ /* 0x004fea0003900000 */
[----:B------:R-:W2:Y:S02]  /*df60*/  @!P1 SYNCS.PHASECHK.TRANS64 P1, [R3+URZ+0x16800], R0 ;  /* 0x01680000030095a7 */ /* 0x000ea4000802007f */
[----:B--2---:R-:W-:Y:S05]  /*df70*/  @!P1 BRA `(.L_x_210) ;  /* 0xfffffffc00ec9947 */ /* 0x004fea000383ffff */
[----:B------:R-:W-:Y:S05]  /*df80*/  BRA `(.L_x_326) ;  /* 0xffffff38000c7947 */ /* 0x000fea000383ffff */
.L_x_214:
[----:B--2---:R2:W3:Y:S02]  /*df90*/  SYNCS.PHASECHK.TRANS64.TRYWAIT P1, [R4+URZ+0x16830], R3 ;  /* 0x01683003040075a7 */ /* 0x0044e4000802017f */
[----:B---3--:R-:W-:Y:S05]  /*dfa0*/  @!P1 NANOSLEEP.SYNCS 0x989680 ;  /* 0x009896800000995d */ /* 0x008fea0003900000 */
[----:B------:R-:W3:Y:S02]  /*dfb0*/  @!P1 SYNCS.PHASECHK.TRANS64 P1, [R4+URZ+0x16830], R3 ;  /* 0x01683003040095a7 */ /* 0x000ee4000802007f */
[----:B---3--:R-:W-:Y:S05]  /*dfc0*/  @!P1 BRA `(.L_x_214) ;  /* 0xfffffffc00f09947 */ /* 0x008fea000383ffff */
[----:B------:R-:W-:Y:S05]  /*dfd0*/  BRA `(.L_x_213) ;  /* 0xffffff38002c7947 */ /* 0x000fea000383ffff */
.L_x_220:
[----:B-1----:R-:W-:-:S04]  /*dfe0*/  IMAD.U32 R3, RZ, RZ, UR10 ;  /* 0x0000000aff037e24 */ /* 0x002fc8000f8e00ff */
[----:B------:R1:W2:Y:S03]  /*dff0*/  SYNCS.PHASECHK.TRANS64.TRYWAIT P1, [R3+URZ+0x16830], R0 ;  /* 0x01683000030075a7 */ /* 0x0002a6000802017f */
[----:B--2---:R-:W-:Y:S05]  /*e000*/  @!P1 NANOSLEEP.SYNCS 0x989680 ;  /* 0x009896800000995d */ /* 0x004fea0003900000 */
[----:B------:R-:W2:Y:S02]  /*e010*/  @!P1 SYNCS.PHASECHK.TRANS64 P1, [R3+URZ+0x16830], R0 ;  /* 0x01683000030095a7 */ /* 0x000ea4000802007f */
[----:B--2---:R-:W-:Y:S05]  /*e020*/  @!P1 BRA `(.L_x_220) ;  /* 0xfffffffc00ec9947 */ /* 0x004fea000383ffff */
[----:B------:R-:W-:Y:S05]  /*e030*/  BRA `(.L_x_217) ;  /* 0xffffff5800507947 */ /* 0x000fea000383ffff */
.L_x_224:
[----:B-1----:R-:W-:-:S04]  /*e040*/  IMAD.U32 R3, RZ, RZ, UR10 ;  /* 0x0000000aff037e24 */ /* 0x002fc8000f8e00ff */
[----:B------:R1:W2:Y:S03]  /*e050*/  SYNCS.PHASECHK.TRANS64.TRYWAIT P1, [R3+URZ+0x16850], R0 ;  /* 0x01685000030075a7 */ /* 0x0002a6000802017f */
[----:B--2---:R-:W-:Y:S05]  /*e060*/  @!P1 NANOSLEEP.SYNCS 0x989680 ;  /* 0x009896800000995d */ /* 0x004fea0003900000 */
[----:B------:R-:W2:Y:S02]  /*e070*/  @!P1 SYNCS.PHASECHK.TRANS64 P1, [R3+URZ+0x16850], R0 ;  /* 0x01685000030095a7 */ /* 0x000ea4000802007f */
[----:B--2---:R-:W-:Y:S05]  /*e080*/  @!P1 BRA `(.L_x_224) ;  /* 0xfffffffc00ec9947 */ /* 0x004fea000383ffff */
[----:B------:R-:W-:Y:S05]  /*e090*/  BRA `(.L_x_221) ;  /* 0xffffff5800e87947 */ /* 0x000fea000383ffff */
.L_x_231:
[----:B-1----:R-:W-:-:S04]  /*e0a0*/  IMAD.U32 R9, RZ, RZ, UR5 ;  /* 0x00000005ff097e24 */ /* 0x002fc8000f8e00ff */
[----:B------:R1:W2:Y:S03]  /*e0b0*/  SYNCS.PHASECHK.TRANS64.TRYWAIT P1, [R9+URZ+0x16850], R4 ;  /* 0x01685004090075a7 */ /* 0x0002a6000802017f */
[----:B--2---:R-:W-:Y:S05]  /*e0c0*/  @!P1 NANOSLEEP.SYNCS 0x989680 ;  /* 0x009896800000995d */ /* 0x004fea0003900000 */
[----:B------:R-:W2:Y:S02]  /*e0d0*/  @!P1 SYNCS.PHASECHK.TRANS64 P1, [R9+URZ+0x16850], R4 ;  /* 0x01685004090095a7 */ /* 0x000ea4000802007f */
[----:B--2---:R-:W-:Y:S05]  /*e0e0*/  @!P1 BRA `(.L_x_231) ;  /* 0xfffffffc00ec9947 */ /* 0x004fea000383ffff */
[----:B------:R-:W-:Y:S05]  /*e0f0*/  BRA `(.L_x_230) ;  /* 0xffffff74008c7947 */ /* 0x000fea000383ffff */
.L_x_265:
[----:B0-----:R-:W0:Y:S01]  /*e100*/  S2R R20, SR_TID.X ;  /* 0x0000000000147919 */ /* 0x001e220000002100 */
[----:B------:R-:W-:Y:S01]  /*e110*/  BSSY B0, `(.L_x_327) ;  /* 0x000000a000007945 */ /* 0x000fe20003800000 */
[----:B------:R-:W-:Y:S02]  /*e120*/  IMAD.MOV.U32 R12, RZ, RZ, RZ ;  /* 0x000000ffff0c7224 */ /* 0x000fe400078e00ff */
[----:B------:R-:W-:Y:S02]  /*e130*/  IMAD.MOV.U32 R11, RZ, RZ, 0x1f ;  /* 0x0000001fff0b7424 */ /* 0x000fe400078e00ff */
[----:B------:R-:W-:Y:S01]  /*e140*/  IMAD.MOV.U32 R15, RZ, RZ, -0x1 ;  /* 0xffffffffff0f7424 */ /* 0x000fe200078e00ff */
[----:B0-----:R-:W-:-:S04]  /*e150*/  SHF.R.U32.HI R9, RZ, 0x5, R20 ;  /* 0x00000005ff097819 */ /* 0x001fc80000011614 */
[----:B------:R-:W-:-:S05]  /*e160*/  LOP3.LUT R9, R9, 0x3, RZ, 0xc0, !PT ;  /* 0x0000000309097812 */ /* 0x000fca00078ec0ff */
[----:B------:R-:W-:-:S07]  /*e170*/  IMAD.MOV.U32 R13, RZ, RZ, R9 ;  /* 0x000000ffff0d7224 */ /* 0x000fce00078e0009 */
[----:B-----5:R-:W-:Y:S05]  /*e180*/  WARPSYNC.COLLECTIVE R15, `(.L_x_328) ;  /* 0x000000000f087348 */ /* 0x020fea0003c00000 */
[----:B------:R0:W1:Y:S02]  /*e190*/  SHFL.IDX P6, R14, R13, R12, R11 ;  /* 0x0000000c0d0e7389 */ /* 0x00006400000c000b */
[----:B01---5:R-:W-:Y:S01]  /*e1a0*/  ENDCOLLECTIVE ;  /* 0x000000000000791b */ /* 0x023fe20003800000 */
.L_x_328:
[----:B------:R-:W-:Y:S05]  /*e1b0*/  BSYNC B0 ;  /* 0x0000000000007941 */ /* 0x000fea0003800000 */
.L_x_327:
[----:B------:R-:W-:Y:S05]  /*e1c0*/  BRA `(.L_x_329) ;  /* 0xffffffbc00247947 */ /* 0x000fea000383ffff */
.L_x_268:
[----:B0-----:R0:W1:Y:S02]  /*e1d0*/  SYNCS.PHASECHK.TRANS64.TRYWAIT P0, [R3+URZ+0x16840], R4 ;  /* 0x01684004030075a7 */ /* 0x001064000800017f */
[----:B-1----:R-:W-:Y:S05]  /*e1e0*/  @!P0 NANOSLEEP.SYNCS 0x989680 ;  /* 0x009896800000895d */ /* 0x002fea0003900000 */
[----:B------:R-:W1:Y:S02]  /*e1f0*/  @!P0 SYNCS.PHASECHK.TRANS64 P0, [R3+URZ+0x16840], R4 ;  /* 0x01684004030085a7 */ /* 0x000e64000800007f */
[----:B-1----:R-:W-:Y:S05]  /*e200*/  @!P0 BRA `(.L_x_268) ;  /* 0xfffffffc00f08947 */ /* 0x002fea000383ffff */
[----:B------:R-:W-:Y:S05]  /*e210*/  BRA `(.L_x_330) ;  /* 0xffffffbc00787947 */ /* 0x000fea000383ffff */
.L_x_269:
[----:B------:R-:W-:Y:S01]  /*e220*/  BSSY B0, `(.L_x_331) ;  /* 0x0000008000007945 */ /* 0x000fe20003800000 */
[----:B------:R-:W-:Y:S01]  /*e230*/  IMAD.MOV.U32 R13, RZ, RZ, R2 ;  /* 0x000000ffff0d7224 */ /* 0x000fe200078e0002 */
[----:B------:R-:W-:Y:S01]  /*e240*/  MOV R12, RZ ;  /* 0x000000ff000c7202 */ /* 0x000fe20000000f00 */
[----:B------:R-:W-:Y:S02]  /*e250*/  IMAD.MOV.U32 R11, RZ, RZ, 0x181f ;  /* 0x0000181fff0b7424 */ /* 0x000fe400078e00ff */
[----:B------:R-:W-:-:S07]  /*e260*/  IMAD.MOV.U32 R15, RZ, RZ, -0x1 ;  /* 0xffffffffff0f7424 */ /* 0x000fce00078e00ff */
[----:B0-----:R-:W-:Y:S05]  /*e270*/  WARPSYNC.COLLECTIVE R15, `(.L_x_332) ;  /* 0x000000000f087348 */ /* 0x001fea0003c00000 */
[----:B------:R1:W2:Y:S02]  /*e280*/  SHFL.IDX P6, R14, R13, R12, R11 ;  /* 0x0000000c0d0e7389 */ /* 0x0002a400000c000b */
[----:B012---:R-:W-:Y:S01]  /*e290*/  ENDCOLLECTIVE ;  /* 0x000000000000791b */ /* 0x007fe20003800000 */
.L_x_332:
[----:B------:R-:W-:Y:S05]  /*e2a0*/  BSYNC B0 ;  /* 0x0000000000007941 */ /* 0x000fea0003800000 */
.L_x_331:
[----:B------:R-:W-:Y:S01]  /*e2b0*/  IMAD.MOV.U32 R13, RZ, RZ, R0 ;  /* 0x000000ffff0d7224 */ /* 0x000fe200078e0000 */
[----:B------:R-:W-:Y:S01]  /*e2c0*/  @P0 LEA R8, R5, R22, 0x1 ;  /* 0x0000001605080211 */ /* 0x000fe200078e08ff */
[----:B------:R-:W-:Y:S02]  /*e2d0*/  IMAD.MOV.U32 R12, RZ, RZ, RZ ;  /* 0x000000ffff0c7224 */ /* 0x000fe400078e00ff */
[----:B------:R-:W-:Y:S02]  /*e2e0*/  IMAD.MOV.U32 R11, RZ, RZ, 0x181f ;  /* 0x0000181fff0b7424 */ /* 0x000fe400078e00ff */
[----:B------:R-:W-:Y:S02]  /*e2f0*/  IMAD.MOV.U32 R15, RZ, RZ, -0x1 ;  /* 0xffffffffff0f7424 */ /* 0x000fe400078e00ff */
[----:B------:R-:W-:-:S07]  /*e300*/  IMAD.MOV.U32 R6, RZ, RZ, R14 ;  /* 0x000000ffff067224 */ /* 0x000fce00078e000e */
[----:B------:R-:W-:Y:S05]  /*e310*/  WARPSYNC.COLLECTIVE R15, `(.L_x_333) ;  /* 0x000000000f087348 */ /* 0x000fea0003c00000 */
[----:B------:R0:W1:Y:S02]  /*e320*/  SHFL.IDX P6, R14, R13, R12, R11 ;  /* 0x0000000c0d0e7389 */ /* 0x00006400000c000b */
[----:B01----:R-:W-:Y:S01]  /*e330*/  ENDCOLLECTIVE ;  /* 0x000000000000791b */ /* 0x003fe20003800000 */
.L_x_333:
[----:B------:R-:W-:Y:S02]  /*e340*/  IMAD.MOV.U32 R13, RZ, RZ, R2 ;  /* 0x000000ffff0d7224 */ /* 0x000fe400078e0002 */
[----:B------:R-:W-:Y:S02]  /*e350*/  IMAD.MOV.U32 R12, RZ, RZ, 0x1 ;  /* 0x00000001ff0c7424 */ /* 0x000fe400078e00ff */
[----:B------:R-:W-:-:S07]  /*e360*/  IMAD.MOV.U32 R7, RZ, RZ, R14 ;  /* 0x000000ffff077224 */ /* 0x000fce00078e000e */
[----:B------:R-:W-:Y:S05]  /*e370*/  WARPSYNC.COLLECTIVE R15, `(.L_x_334) ;  /* 0x000000000f087348 */ /* 0x000fea0003c00000 */
[----:B------:R0:W1:Y:S02]  /*e380*/  SHFL.IDX P6, R14, R13, R12, R11 ;  /* 0x0000000c0d0e7389 */ /* 0x00006400000c000b */
[----:B01----:R-:W-:Y:S01]  /*e390*/  ENDCOLLECTIVE ;  /* 0x000000000000791b */ /* 0x003fe20003800000 */
.L_x_334:
[----:B------:R-:W-:-:S05]  /*e3a0*/  @P0 LEA R7, P1, R28, R7, 0x1 ;  /* 0x000000071c070211 */ /* 0x000fca00078208ff */
[----:B------:R-:W-:Y:S01]  /*e3b0*/  @P0 IMAD.X R6, RZ, RZ, R6, P1 ;  /* 0x000000ffff060224 */ /* 0x000fe200008e0606 */
[----:B------:R-:W-:-:S04]  /*e3c0*/  ISETP.GE.AND P1, PT, R4, 0x11, PT ;  /* 0x000000110400780c */ /* 0x000fc80003f26270 */
[----:B------:R-:W-:Y:S01]  /*e3d0*/  @P0 LOP3.LUT R7, R7, R6, RZ, 0x3c, !PT ;  /* 0x0000000607070212 */ /* 0x000fe200078e3cff */
[----:B------:R-:W-:-:S03]  /*e3e0*/  IMAD.MOV.U32 R13, RZ, RZ, R0 ;  /* 0x000000ffff0d7224 */ /* 0x000fc600078e0000 */
[----:B------:R-:W-:-:S04]  /*e3f0*/  @P0 LOP3.LUT R6, R7, R6, RZ, 0x3c, !PT ;  /* 0x0000000607060212 */ /* 0x000fc800078e3cff */
[----:B------:R-:W-:-:S05]  /*e400*/  @P0 LOP3.LUT R7, R7, R6, RZ, 0x3c, !PT ;  /* 0x0000000607070212 */ /* 0x000fca00078e3cff */
[----:B------:R-:W-:Y:S01]  /*e410*/  @!PT LDS RZ, [RZ] ;  /* 0x00000000fffff984 */ /* 0x000fe20000000800 */
[----:B------:R-:W-:Y:S01]  /*e420*/  @!PT LDS RZ, [RZ] ;  /* 0x00000000fffff984 */ /* 0x000fe20000000800 */
[----:B------:R-:W-:Y:S01]  /*e430*/  @!PT LDS RZ, [RZ] ;  /* 0x00000000fffff984 */ /* 0x000fe20000000800 */
[----:B------:R0:W-:Y:S02]  /*e440*/  @P0 LDGSTS.E.BYPASS.LTC128B.128 [R8+0xe400], desc[UR36][R6.64], !P2 ;  /* 0x0e40000006080fae */ /* 0x0001e4000d101d64 */
[----:B0-----:R-:W-:-:S07]  /*e450*/  IMAD.MOV.U32 R6, RZ, RZ, R14 ;  /* 0x000000ffff067224 */ /* 0x001fce00078e000e */
[----:B------:R-:W-:Y:S05]  /*e460*/  WARPSYNC.COLLECTIVE R15, `(.L_x_335) ;  /* 0x000000000f087348 */ /* 0x000fea0003c00000 */
[----:B------:R0:W1:Y:S02]  /*e470*/  SHFL.IDX P6, R14, R13, R12, R11 ;  /* 0x0000000c0d0e7389 */ /* 0x00006400000c000b */
[----:B01----:R-:W-:Y:S01]  /*e480*/  ENDCOLLECTIVE ;  /* 0x000000000000791b */ /* 0x003fe20003800000 */
.L_x_335:
[----:B------:R-:W-:Y:S02]  /*e490*/  @P1 IMAD R8, R5, 0x2, R22 ;  /* 0x0000000205081824 */ /* 0x000fe400078e0216 */
[----:B------:R-:W-:Y:S02]  /*e4a0*/  IMAD.MOV.U32 R13, RZ, RZ, R2 ;  /* 0x000000ffff0d7224 */ /* 0x000fe400078e0002 */
[----:B------:R-:W-:Y:S02]  /*e4b0*/  IMAD.MOV.U32 R12, RZ, RZ, 0x2 ;  /* 0x00000002ff0c7424 */ /* 0x000fe400078e00ff */
[----:B------:R-:W-:-:S07]  /*e4c0*/  IMAD.MOV.U32 R7, RZ, RZ, R14 ;  /* 0x000000ffff077224 */ /* 0x000fce00078e000e */
[----:B------:R-:W-:Y:S05]  /*e4d0*/  WARPSYNC.COLLECTIVE R15, `(.L_x_336) ;  /* 0x000000000f087348 */ /* 0x000fea0003c00000 */
[----:B------:R0:W1:Y:S02]  /*e4e0*/  SHFL.IDX P6, R14, R13, R12, R11 ;  /* 0x0000000c0d0e7389 */ /* 0x00006400000c000b */
[----:B01----:R-:W-:Y:S01]  /*e4f0*/  ENDCOLLECTIVE ;  /* 0x000000000000791b */ /* 0x003fe20003800000 */
.L_x_336:
[----:B------:R-:W-:-:S05]  /*e500*/  @P1 LEA R7, P0, R28, R7, 0x1 ;  /* 0x000000071c071211 */ /* 0x000fca00078008ff */
[----:B------:R-:W-:-:S05]  /*e510*/  @P1 IMAD.X R6, RZ, RZ, R6, P0 ;  /* 0x000000ffff061224 */ /* 0x000fca00000e0606 */
[----:B------:R-:W-:Y:S01]  /*e520*/  @P1 LOP3.LUT R7, R7, R6, RZ, 0x3c, !PT ;  /* 0x0000000607071212 */ /* 0x000fe200078e3cff */
[----:B------:R-:W-:-:S03]  /*e530*/  IMAD.MOV.U32 R13, RZ, RZ, R0 ;  /* 0x000000ffff0d7224 */ /* 0x000fc600078e0000 */
[----:B------:R-:W-:-:S04]  /*e540*/  @P1 LOP3.LUT R6, R7, R6, RZ, 0x3c, !PT ;  /* 0x0000000607061212 */ /* 0x000fc800078e3cff */
[----:B------:R-:W-:-:S05]  /*e550*/  @P1 LOP3.LUT R7, R7, R6, RZ, 0x3c, !PT ;  /* 0x0000000607071212 */ /* 0x000fca00078e3cff */
[----:B------:R-:W-:Y:S01]  /*e560*/  @!PT LDS RZ, [RZ] ;  /* 0x00000000fffff984 */ /* 0x000fe20000000800 */
[----:B------:R-:W-:Y:S01]  /*e570*/  @!PT LDS RZ, [RZ] ;  /* 0x00000000fffff984 */ /* 0x000fe20000000800 */
[----:B------:R-:W-:Y:S01]  /*e580*/  @!PT LDS RZ, [RZ] ;  /* 0x00000000fffff984 */ /* 0x000fe20000000800 */
[----:B------:R0:W-:Y:S01]  /*e590*/  @P1 LDGSTS.E.BYPASS.LTC128B.128 [R8+0xec00], desc[UR36][R6.64], !P2 ;  /* 0x0ec0000006081fae */ /* 0x0001e2000d101d64 */
[----:B------:R-:W-:Y:S02]  /*e5a0*/  ISETP.GE.AND P1, PT, R4, 0x21, PT ;  /* 0x000000210400780c */ /* 0x000fe40003f26270 */
[----:B0-----:R-:W-:-:S11]  /*e5b0*/  MOV R6, R14 ;  /* 0x0000000e00067202 */ /* 0x001fd60000000f00 */
[----:B------:R-:W-:Y:S05]  /*e5c0*/  WARPSYNC.COLLECTIVE R15, `(.L_x_337) ;  /* 0x000000000f087348 */ /* 0x000fea0003c00000 */
[----:B------:R0:W1:Y:S02]  /*e5d0*/  SHFL.IDX P6, R14, R13, R12, R11 ;  /* 0x0000000c0d0e7389 */ /* 0x00006400000c000b */
[----:B01----:R-:W-:Y:S01]  /*e5e0*/  ENDCOLLECTIVE ;  /* 0x000000000000791b */ /* 0x003fe20003800000 */
.L_x_337:
[----:B------:R-:W-:Y:S02]  /*e5f0*/  @P1 IMAD R8, R5, 0x2, R22 ;  /* 0x0000000205081824 */ /* 0x000fe400078e0216 */
[----:B------:R-:W-:Y:S02]  /*e600*/  IMAD.MOV.U32 R13, RZ, RZ, R2 ;  /* 0x000000ffff0d7224 */ /* 0x000fe400078e0002 */
[----:B------:R-:W-:Y:S02]  /*e610*/  IMAD.MOV.U32 R12, RZ, RZ, 0x3 ;  /* 0x00000003ff0c7424 */ /* 0x000fe400078e00ff */
[----:B------:R-:W-:-:S07]  /*e620*/  IMAD.MOV.U32 R7, RZ, RZ, R14 ;  /* 0x000000ffff077224 */ /* 0x000fce00078e000e */
[----:B------:R-:W-:Y:S05]  /*e630*/  WARPSYNC.COLLECTIVE R15, `(.L_x_338) ;  /* 0x000000000f087348 */ /* 0x000fea0003c00000 */
[----:B------:R0:W1:Y:S02]  /*e640*/  SHFL.IDX P6, R14, R13, R12, R11 ;  /* 0x0000000c0d0e7389 */ /* 0x00006400000c000b */
[----:B01----:R-:W-:Y:S01]  /*e650*/  ENDCOLLECTIVE ;  /* 0x000000000000791b */ /* 0x003fe20003800000 */
.L_x_338:
        /* <DEDUP_REMOVED lines=10> */
[----:B------:R-:W-:Y:S01]  /*e700*/  ISETP.GE.AND P1, PT, R4, 0x31, PT ;  /* 0x000000310400780c */ /* 0x000fe20003f26270 */
[----:B0-----:R-:W-:-:S12]  /*e710*/  IMAD.MOV.U32 R6, RZ, RZ, R14 ;  /* 0x000000ffff067224 */ /* 0x001fd800078e000e */
[----:B------:R-:W-:Y:S05]  /*e720*/  WARPSYNC.COLLECTIVE R15, `(.L_x_339) ;  /* 0x000000000f087348 */ /* 0x000fea0003c00000 */
[----:B------:R0:W1:Y:S02]  /*e730*/  SHFL.IDX P6, R14, R13, R12, R11 ;  /* 0x0000000c0d0e7389 */ /* 0x00006400000c000b */
[----:B01----:R-:W-:Y:S01]  /*e740*/  ENDCOLLECTIVE ;  /* 0x000000000000791b */ /* 0x003fe20003800000 */
.L_x_339:
[----:B------:R-:W-:Y:S02]  /*e750*/  @P1 IMAD R8, R5, 0x2, R22 ;  /* 0x0000000205081824 */ /* 0x000fe400078e0216 */
[----:B------:R-:W-:Y:S02]  /*e760*/  IMAD.MOV.U32 R13, RZ, RZ, R2 ;  /* 0x000000ffff0d7224 */ /* 0x000fe400078e0002 */
[----:B------:R-:W-:Y:S02]  /*e770*/  IMAD.MOV.U32 R12, RZ, RZ, 0x4 ;  /* 0x00000004ff0c7424 */ /* 0x000fe400078e00ff */
[----:B------:R-:W-:-:S07]  /*e780*/  IMAD.MOV.U32 R7, RZ, RZ, R14 ;  /* 0x000000ffff077224 */ /* 0x000fce00078e000e */
[----:B------:R-:W-:Y:S05]  /*e790*/  WARPSYNC.COLLECTIVE R15, `(.L_x_340) ;  /* 0x000000000f087348 */ /* 0x000fea0003c00000 */
[----:B------:R0:W1:Y:S02]  /*e7a0*/  SHFL.IDX P6, R14, R13, R12, R11 ;  /* 0x0000000c0d0e7389 */ /* 0x00006400000c000b */
[----:B01----:R-:W-:Y:S01]  /*e7b0*/  ENDCOLLECTIVE ;  /* 0x000000000000791b */ /* 0x003fe20003800000 */
.L_x_340:
[----:B------:R-:W-:-:S04]  /*e7c0*/  @P1 LEA R7, P0, R28, R7, 0x1 ;  /* 0x000000071c071211 */ /* 0x000fc800078008ff */
[----:B------:R-:W-:-:S04]  /*e7d0*/  @P1 IADD3.X R6, RZ, R6, RZ, P0, !PT ;  /* 0x00000006ff061210 */ /* 0x000fc800007fe4ff */
        /* <DEDUP_REMOVED lines=13> */
.L_x_341:
[----:B------:R-:W-:Y:S02]  /*e8b0*/  @P1 IMAD R8, R5, 0x2, R22 ;  /* 0x0000000205081824 */ /* 0x000fe400078e0216 */
[----:B------:R-:W-:Y:S01]  /*e8c0*/  IMAD.MOV.U32 R13, RZ, RZ, R2 ;  /* 0x000000ffff0d7224 */ /* 0x000fe200078e0002 */
[----:B------:R-:W-:Y:S01]  /*e8d0*/  MOV R12, 0x5 ;  /* 0x00000005000c7802 */ /* 0x000fe20000000f00 */
[----:B------:R-:W-:-:S07]  /*e8e0*/  IMAD.MOV.U32 R7, RZ, RZ, R14 ;  /* 0x000000ffff077224 */ /* 0x000fce00078e000e */
[----:B------:R-:W-:Y:S05]  /*e8f0*/  WARPSYNC.COLLECTIVE R15, `(.L_x_342) ;  /* 0x000000000f087348 */ /* 0x000fea0003c00000 */
[----:B------:R0:W1:Y:S02]  /*e900*/  SHFL.IDX P6, R14, R13, R12, R11 ;  /* 0x0000000c0d0e7389 */ /* 0x00006400000c000b */
[----:B01----:R-:W-:Y:S01]  /*e910*/  ENDCOLLECTIVE ;  /* 0x000000000000791b */ /* 0x003fe20003800000 */
.L_x_342:
        /* <DEDUP_REMOVED lines=15> */
.L_x_343:
[----:B------:R-:W-:Y:S02]  /*ea10*/  @P1 IMAD R8, R5, 0x2, R22 ;  /* 0x0000000205081824 */ /* 0x000fe400078e0216 */
[----:B------:R-:W-:Y:S02]  /*ea20*/  IMAD.MOV.U32 R13, RZ, RZ, R2 ;  /* 0x000000ffff0d7224 */ /* 0x000fe400078e0002 */
[----:B------:R-:W-:Y:S02]  /*ea30*/  IMAD.MOV.U32 R12, RZ, RZ, 0x6 ;  /* 0x00000006ff0c7424 */ /* 0x000fe400078e00ff */
[----:B------:R-:W-:-:S07]  /*ea40*/  IMAD.MOV.U32 R7, RZ, RZ, R14 ;  /* 0x000000ffff077224 */ /* 0x000fce00078e000e */
[----:B------:R-:W-:Y:S05]  /*ea50*/  WARPSYNC.COLLECTIVE R15, `(.L_x_344) ;  /* 0x000000000f087348 */ /* 0x000fea0003c00000 */
[----:B------:R0:W1:Y:S02]  /*ea60*/  SHFL.IDX P6, R14, R13, R12, R11 ;  /* 0x0000000c0d0e7389 */ /* 0x00006400000c000b */
[----:B01----:R-:W-:Y:S01]  /*ea70*/  ENDCOLLECTIVE ;  /* 0x000000000000791b */ /* 0x003fe20003800000 */
.L_x_344:
        /* <DEDUP_REMOVED lines=15> */
.L_x_345:
[----:B------:R-:W-:Y:S02]  /*eb70*/  @P1 IMAD R8, R5, 0x2, R22 ;  /* 0x0000000205081824 */ /* 0x000fe400078e0216 */
[----:B------:R-:W-:Y:S02]  /*eb80*/  IMAD.MOV.U32 R13, RZ, RZ, R2 ;  /* 0x000000ffff0d7224 */ /* 0x000fe400078e0002 */
[----:B------:R-:W-:Y:S01]  /*eb90*/  IMAD.MOV.U32 R12, RZ, RZ, 0x7 ;  /* 0x00000007ff0c7424 */ /* 0x000fe200078e00ff */
[----:B------:R-:W-:-:S07]  /*eba0*/  MOV R7, R14 ;  /* 0x0000000e00077202 */ /* 0x000fce0000000f00 */
[----:B------:R-:W-:Y:S05]  /*ebb0*/  WARPSYNC.COLLECTIVE R15, `(.L_x_346) ;  /* 0x000000000f087348 */ /* 0x000fea0003c00000 */
[----:B------:R0:W1:Y:S02]  /*ebc0*/  SHFL.IDX P6, R14, R13, R12, R11 ;  /* 0x0000000c0d0e7389 */ /* 0x00006400000c000b */
[----:B01----:R-:W-:Y:S01]  /*ebd0*/  ENDCOLLECTIVE ;  /* 0x000000000000791b */ /* 0x003fe20003800000 */
.L_x_346:
[----:B------:R-:W-:-:S05]  /*ebe0*/  @P1 LEA R7, P0, R28, R7, 0x1 ;  /* 0x000000071c071211 */ /* 0x000fca00078008ff */
[----:B------:R-:W-:-:S05]  /*ebf0*/  @P1 IMAD.X R6, RZ, RZ, R6, P0 ;  /* 0x000000ffff061224 */ /* 0x000fca00000e0606 */
[----:B------:R-:W-:Y:S01]  /*ec00*/  @P1 LOP3.LUT R7, R7, R6, RZ, 0x3c, !PT ;  /* 0x0000000607071212 */ /* 0x000fe200078e3cff */
[----:B------:R-:W-:-:S03]  /*ec10*/  IMAD.MOV.U32 R13, RZ, RZ, R0 ;  /* 0x000000ffff0d7224 */ /* 0x000fc600078e0000 */
[----:B------:R-:W-:-:S04]  /*ec20*/  @P1 LOP3.LUT R6, R7, R6, RZ, 0x3c, !PT ;  /* 0x0000000607061212 */ /* 0x000fc800078e3cff */
[----:B------:R-:W-:Y:S01]  /*ec30*/  @P1 LOP3.LUT R7, R7, R6, RZ, 0x3c, !PT ;  /* 0x0000000607071212 */ /* 0x000fe200078e3cff */
[----:B------:R-:W-:-:S04]  /*ec40*/  IMAD.MOV.U32 R2, RZ, RZ, R14 ;  /* 0x000000ffff027224 */ /* 0x000fc800078e000e */
[----:B------:R-:W-:Y:S01]  /*ec50*/  @!PT LDS RZ, [RZ] ;  /* 0x00000000fffff984 */ /* 0x000fe20000000800 */
[----:B------:R-:W-:Y:S01]  /*ec60*/  @!PT LDS RZ, [RZ] ;  /* 0x00000000fffff984 */ /* 0x000fe20000000800 */
[----:B------:R-:W-:Y:S01]  /*ec70*/  @!PT LDS RZ, [RZ] ;  /* 0x00000000fffff984 */ /* 0x000fe20000000800 */
[----:B------:R0:W-:Y:S03]  /*ec80*/  @P1 LDGSTS.E.BYPASS.LTC128B.128 [R8+0x11400], desc[UR36][R6.64], !P2 ;  /* 0x1140000006081fae */ /* 0x0001e6000d101d64 */
[----:B0-----:R-:W-:Y:S05]  /*ec90*/  WARPSYNC.COLLECTIVE R15, `(.L_x_347) ;  /* 0x000000000f087348 */ /* 0x001fea0003c00000 */
[----:B------:R1:W2:Y:S02]  /*eca0*/  SHFL.IDX P6, R14, R13, R12, R11 ;  /* 0x0000000c0d0e7389 */ /* 0x0002a400000c000b */
[----:B012---:R-:W-:Y:S01]  /*ecb0*/  ENDCOLLECTIVE ;  /* 0x000000000000791b */ /* 0x007fe20003800000 */
.L_x_347:
[----:B------:R-:W-:Y:S01]  /*ecc0*/  IMAD.MOV.U32 R0, RZ, RZ, R14 ;  /* 0x000000ffff007224 */ /* 0x000fe200078e000e */
[----:B------:R-:W-:Y:S06]  /*ecd0*/  BRA `(.L_x_348) ;  /* 0xffffffb800807947 */ /* 0x000fec000383ffff */
.L_x_274:
[----:B------:R-:W-:Y:S01]  /*ece0*/  IMAD.MOV.U32 R13, RZ, RZ, R4 ;  /* 0x000000ffff0d7224 */ /* 0x000fe200078e0004 */
[----:B------:R-:W-:Y:S01]  /*ecf0*/  MOV R11, 0x181f ;  /* 0x0000181f000b7802 */ /* 0x000fe20000000f00 */
[----:B------:R-:W-:Y:S02]  /*ed00*/  IMAD.MOV.U32 R12, RZ, RZ, RZ ;  /* 0x000000ffff0c7224 */ /* 0x000fe400078e00ff */
[----:B------:R-:W-:Y:S02]  /*ed10*/  IMAD.MOV.U32 R15, RZ, RZ, -0x1 ;  /* 0xffffffffff0f7424 */ /* 0x000fe400078e00ff */
[----:B-----5:R-:W-:Y:S02]  /*ed20*/  IMAD R3, R21, R9, RZ ;  /* 0x0000000915037224 */ /* 0x020fe400078e02ff */
[----:B------:R-:W-:-:S07]  /*ed30*/  IMAD R17, R17, 0xc0, R20 ;  /* 0x000000c011117824 */ /* 0x000fce00078e0214 */
[----:B------:R-:W-:Y:S05]  /*ed40*/  WARPSYNC.COLLECTIVE R15, `(.L_x_349) ;  /* 0x000000000f087348 */ /* 0x000fea0003c00000 */
[----:B------:R0:W1:Y:S02]  /*ed50*/  SHFL.IDX P6, R14, R13, R12, R11 ;  /* 0x0000000c0d0e7389 */ /* 0x00006400000c000b */
[----:B01----:R-:W-:Y:S01]  /*ed60*/  ENDCOLLECTIVE ;  /* 0x000000000000791b */ /* 0x003fe20003800000 */
.L_x_349:
[C---:B------:R-:W-:Y:S01]  /*ed70*/  VIADD R8, R17.reuse, 0x10 ;  /* 0x0000001011087836 */ /* 0x040fe20000000000 */
[----:B------:R-:W-:Y:S01]  /*ed80*/  ISETP.GE.AND P2, PT, R17, R3, PT ;  /* 0x000000031100720c */ /* 0x000fe20003f46270 */
[----:B------:R-:W-:Y:S02]  /*ed90*/  IMAD.MOV.U32 R13, RZ, RZ, R0 ;  /* 0x000000ffff0d7224 */ /* 0x000fe400078e0000 */
[----:B------:R-:W-:-:S10]  /*eda0*/  IMAD.MOV.U32 R6, RZ, RZ, R14 ;  /* 0x000000ffff067224 */ /* 0x000fd400078e000e */
[----:B------:R-:W-:Y:S05]  /*edb0*/  WARPSYNC.COLLECTIVE R15, `(.L_x_350) ;  /* 0x000000000f087348 */ /* 0x000fea0003c00000 */
[----:B------:R0:W1:Y:S02]  /*edc0*/  SHFL.IDX P6, R14, R13, R12, R11 ;  /* 0x0000000c0d0e7389 */ /* 0x00006400000c000b */
[----:B01----:R-:W-:Y:S01]  /*edd0*/  ENDCOLLECTIVE ;  /* 0x000000000000791b */ /* 0x003fe20003800000 */
.L_x_350:
[----:B------:R-:W-:Y:S02]  /*ede0*/  IMAD.MOV.U32 R13, RZ, RZ, R4 ;  /* 0x000000ffff0d7224 */ /* 0x000fe400078e0004 */
[----:B------:R-:W-:Y:S02]  /*edf0*/  IMAD.MOV.U32 R12, RZ, RZ, 0x1 ;  /* 0x00000001ff0c7424 */ /* 0x000fe400078e00ff */
[----:B------:R-:W-:-:S07]  /*ee00*/  IMAD.MOV.U32 R7, RZ, RZ, R14 ;  /* 0x000000ffff077224 */ /* 0x000fce00078e000e */
[----:B------:R-:W-:Y:S05]  /*ee10*/  WARPSYNC.COLLECTIVE R15, `(.L_x_351) ;  /* 0x000000000f087348 */ /* 0x000fea0003c00000 */
[----:B------:R0:W1:Y:S02]  /*ee20*/  SHFL.IDX P6, R14, R13, R12, R11 ;  /* 0x0000000c0d0e7389 */ /* 0x00006400000c000b */
[----:B01----:R-:W-:Y:S01]  /*ee30*/  ENDCOLLECTIVE ;  /* 0x000000000000791b */ /* 0x003fe20003800000 */
.L_x_351:
[----:B------:R-:W-:-:S05]  /*ee40*/  @!P2 LEA R7, P1, R28, R7, 0x1 ;  /* 0x000000071c07a211 */ /* 0x000fca00078208ff */
[----:B------:R-:W-:Y:S01]  /*ee50*/  @!P2 IMAD.X R6, RZ, RZ, R6, P1 ;  /* 0x000000ffff06a224 */ /* 0x000fe200008e0606 */
[----:B------:R-:W-:-:S04]  /*ee60*/  ISETP.GE.AND P1, PT, R8, R3, PT ;  /* 0x000000030800720c */ /* 0x000fc80003f26270 */
[----:B------:R-:W-:Y:S02]  /*ee70*/  @!P2 LOP3.LUT R7, R7, R6, RZ, 0x3c, !PT ;  /* 0x000000060707a212 */ /* 0x000fe400078e3cff */
[----:B------:R-:W-:Y:S02]  /*ee80*/  MOV R13, R0 ;  /* 0x00000000000d7202 */ /* 0x000fe40000000f00 */
[----:B------:R-:W-:-:S04]  /*ee90*/  @!P2 LOP3.LUT R6, R7, R6, RZ, 0x3c, !PT ;  /* 0x000000060706a212 */ /* 0x000fc800078e3cff */
[----:B------:R-:W-:-:S05]  /*eea0*/  @!P2 LOP3.LUT R7, R7, R6, RZ, 0x3c, !PT ;  /* 0x000000060707a212 */ /* 0x000fca00078e3cff */
[----:B------:R-:W-:Y:S01]  /*eeb0*/  @!PT LDS RZ, [RZ] ;  /* 0x00000000fffff984 */ /* 0x000fe20000000800 */
[----:B------:R-:W-:Y:S01]  /*eec0*/  @!PT LDS RZ, [RZ] ;  /* 0x00000000fffff984 */ /* 0x000fe20000000800 */
[----:B------:R-:W-:Y:S01]  /*eed0*/  @!PT LDS RZ, [RZ] ;  /* 0x00000000fffff984 */ /* 0x000fe20000000800 */
[----:B------:R0:W-:Y:S02]  /*eee0*/  @!P2 LDGSTS.E.BYPASS.LTC128B.128 [R10+0x8400], desc[UR36][R6.64], !P0 ;  /* 0x08400000060aafae */ /* 0x0001e4000c101d64 */
[----:B0-----:R-:W-:-:S07]  /*eef0*/  IMAD.MOV.U32 R6, RZ, RZ, R14 ;  /* 0x000000ffff067224 */ /* 0x001fce00078e000e */
[----:B------:R-:W-:Y:S05]  /*ef00*/  WARPSYNC.COLLECTIVE R15, `(.L_x_352) ;  /* 0x000000000f087348 */ /* 0x000fea0003c00000 */
[----:B------:R0:W1:Y:S02]  /*ef10*/  SHFL.IDX P6, R14, R13, R12, R11 ;  /* 0x0000000c0d0e7389 */ /* 0x00006400000c000b */
[----:B01----:R-:W-:Y:S01]  /*ef20*/  ENDCOLLECTIVE ;  /* 0x000000000000791b */ /* 0x003fe20003800000 */
.L_x_352:
[----:B------:R-:W-:Y:S02]  /*ef30*/  IMAD.MOV.U32 R13, RZ, RZ, R4 ;  /* 0x000000ffff0d7224 */ /* 0x000fe400078e0004 */
[----:B------:R-:W-:Y:S02]  /*ef40*/  IMAD.MOV.U32 R12, RZ, RZ, 0x2 ;  /* 0x00000002ff0c7424 */ /* 0x000fe400078e00ff */
[----:B------:R-:W-:-:S07]  /*ef50*/  IMAD.MOV.U32 R7, RZ, RZ, R14 ;  /* 0x000000ffff077224 */ /* 0x000fce00078e000e */
[----:B------:R-:W-:Y:S05]  /*ef60*/  WARPSYNC.COLLECTIVE R15, `(.L_x_353) ;  /* 0x000000000f087348 */ /* 0x000fea0003c00000 */
[----:B------:R0:W1:Y:S02]  /*ef70*/  SHFL.IDX P6, R14, R13, R12, R11 ;  /* 0x0000000c0d0e7389 */ /* 0x00006400000c000b */
[----:B01----:R-:W-:Y:S01]  /*ef80*/  ENDCOLLECTIVE ;  /* 0x000000000000791b */ /* 0x003fe20003800000 */
.L_x_353:
[----:B------:R-:W-:-:S05]  /*ef90*/  @!P1 LEA R7, P2, R28, R7, 0x1 ;  /* 0x000000071c079211 */ /* 0x000fca00078408ff */
[----:B------:R-:W-:-:S05]  /*efa0*/  @!P1 IMAD.X R6, RZ, RZ, R6, P2 ;  /* 0x000000ffff069224 */ /* 0x000fca00010e0606 */
[----:B------:R-:W-:Y:S01]  /*efb0*/  @!P1 LOP3.LUT R7, R7, R6, RZ, 0x3c, !PT ;  /* 0x0000000607079212 */ /* 0x000fe200078e3cff */
[----:B------:R-:W-:-:S03]  /*efc0*/  IMAD.MOV.U32 R13, RZ, RZ, R0 ;  /* 0x000000ffff0d7224 */ /* 0x000fc600078e0000 */
[----:B------:R-:W-:-:S04]  /*efd0*/  @!P1 LOP3.LUT R6, R7, R6, RZ, 0x3c, !PT ;  /* 0x0000000607069212 */ /* 0x000fc800078e3cff */
[----:B------:R-:W-:-:S05]  /*efe0*/  @!P1 LOP3.LUT R7, R7, R6, RZ, 0x3c, !PT ;  /* 0x0000000607079212 */ /* 0x000fca00078e3cff */
[----:B------:R-:W-:Y:S01]  /*eff0*/  @!PT LDS RZ, [RZ] ;  /* 0x00000000fffff984 */ /* 0x000fe20000000800 */
[----:B------:R-:W-:Y:S01]  /*f000*/  @!PT LDS RZ, [RZ] ;  /* 0x00000000fffff984 */ /* 0x000fe20000000800 */
[----:B------:R-:W-:Y:S01]  /*f010*/  @!PT LDS RZ, [RZ] ;  /* 0x00000000fffff984 */ /* 0x000fe20000000800 */
[----:B------:R0:W-:Y:S02]  /*f020*/  @!P1 LDGSTS.E.BYPASS.LTC128B.128 [R10+0x8c00], desc[UR36][R6.64], !P0 ;  /* 0x08c00000060a9fae */ /* 0x0001e4000c101d64 */
[----:B0-----:R-:W-:-:S05]  /*f030*/  VIADD R6, R17, 0x20 ;  /* 0x0000002011067836 */ /* 0x001fca0000000000 */
[----:B------:R-:W-:Y:S01]  /*f040*/  ISETP.GE.AND P1, PT, R6, R3, PT ;  /* 0x000000030600720c */ /* 0x000fe20003f26270 */
[----:B------:R-:W-:-:S12]  /*f050*/  IMAD.MOV.U32 R6, RZ, RZ, R14 ;  /* 0x000000ffff067224 */ /* 0x000fd800078e000e */
[----:B------:R-:W-:Y:S05]  /*f060*/  WARPSYNC.COLLECTIVE R15, `(.L_x_354) ;  /* 0x000000000f087348 */ /* 0x000fea0003c00000 */
[----:B------:R0:W1:Y:S02]  /*f070*/  SHFL.IDX P6, R14, R13, R12, R11 ;  /* 0x0000000c0d0e7389 */ /* 0x00006400000c000b */
[----:B01----:R-:W-:Y:S01]  /*f080*/  ENDCOLLECTIVE ;  /* 0x000000000000791b */ /* 0x003fe20003800000 */
.L_x_354:
[----:B------:R-:W-:Y:S02]  /*f090*/  IMAD.MOV.U32 R13, RZ, RZ, R4 ;  /* 0x000000ffff0d7224 */ /* 0x000fe400078e0004 */
[----:B------:R-:W-:Y:S02]  /*f0a0*/  IMAD.MOV.U32 R12, RZ, RZ, 0x3 ;  /* 0x00000003ff0c7424 */ /* 0x000fe400078e00ff */
[----:B------:R-:W-:-:S07]  /*f0b0*/  IMAD.MOV.U32 R7, RZ, RZ, R14 ;  /* 0x000000ffff077224 */ /* 0x000fce00078e000e */
[----:B------:R-:W-:Y:S05]  /*f0c0*/  WARPSYNC.COLLECTIVE R15, `(.L_x_355) ;  /* 0x000000000f087348 */ /* 0x000fea0003c00000 */
[----:B------:R0:W1:Y:S02]  /*f0d0*/  SHFL.IDX P6, R14, R13, R12, R11 ;  /* 0x0000000c0d0e7389 */ /* 0x00006400000c000b */
[----:B01----:R-:W-:Y:S01]  /*f0e0*/  ENDCOLLECTIVE ;  /* 0x000000000000791b */ /* 0x003fe20003800000 */
.L_x_355:
        /* <DEDUP_REMOVED lines=10> */
[----:B0-----:R-:W-:-:S04]  /*f190*/  IADD3 R6, R17, 0x30, RZ ;  /* 0x0000003011067810 */ /* 0x001fc80007ffe0ff */
[----:B------:R-:W-:Y:S01]  /*f1a0*/  ISETP.GE.AND P1, PT, R6, R3, PT ;  /* 0x000000030600720c */ /* 0x000fe20003f26270 */
[----:B------:R-:W-:-:S12]  /*f1b0*/  IMAD.MOV.U32 R6, RZ, RZ, R14 ;  /* 0x000000ffff067224 */ /* 0x000fd800078e000e */
[----:B------:R-:W-:Y:S05]  /*f1c0*/  WARPSYNC.COLLECTIVE R15, `(.L_x_356) ;  /* 0x000000000f087348 */ /* 0x000fea0003c00000 */
[----:B------:R0:W1:Y:S02]  /*f1d0*/  SHFL.IDX P6, R14, R13, R12, R11 ;  /* 0x0000000c0d0e7389 */ /* 0x00006400000c000b */
[----:B01----:R-:W-:Y:S01]  /*f1e0*/  ENDCOLLECTIVE ;  /* 0x000000000000791b */ /* 0x003fe20003800000 */
.L_x_356:
[----:B------:R-:W-:Y:S02]  /*f1f0*/  IMAD.MOV.U32 R13, RZ, RZ, R4 ;  /* 0x000000ffff0d7224 */ /* 0x000fe400078e0004 */
[----:B------:R-:W-:Y:S02]  /*f200*/  IMAD.MOV.U32 R12, RZ, RZ, 0x4 ;  /* 0x00000004ff0c7424 */ /* 0x000fe400078e00ff */
[----:B------:R-:W-:-:S07]  /*f210*/  IMAD.MOV.U32 R7, RZ, RZ, R14 ;  /* 0x000000ffff077224 */ /* 0x000fce00078e000e */
[----:B------:R-:W-:Y:S05]  /*f220*/  WARPSYNC.COLLECTIVE R15, `(.L_x_357) ;  /* 0x000000000f087348 */ /* 0x000fea0003c00000 */
[----:B------:R0:W1:Y:S02]  /*f230*/  SHFL.IDX P6, R14, R13, R12, R11 ;  /* 0x0000000c0d0e7389 */ /* 0x00006400000c000b */
[----:B01----:R-:W-:Y:S01]  /*f240*/  ENDCOLLECTIVE ;  /* 0x000000000000791b */ /* 0x003fe20003800000 */
.L_x_357:
        /* <DEDUP_REMOVED lines=11> */
[----:B------:R-:W-:Y:S02]  /*f300*/  ISETP.GE.AND P1, PT, R6, R3, PT ;  /* 0x000000030600720c */ /* 0x000fe40003f26270 */
[----:B------:R-:W-:-:S11]  /*f310*/  MOV R6, R14 ;  /* 0x0000000e00067202 */ /* 0x000fd60000000f00 */
[----:B------:R-:W-:Y:S05]  /*f320*/  WARPSYNC.COLLECTIVE R15, `(.L_x_358) ;  /* 0x000000000f087348 */ /* 0x000fea0003c00000 */
[----:B------:R0:W1:Y:S02]  /*f330*/  SHFL.IDX P6, R14, R13, R12, R11 ;  /* 0x0000000c0d0e7389 */ /* 0x00006400000c000b */
[----:B01----:R-:W-:Y:S01]  /*f340*/  ENDCOLLECTIVE ;  /* 0x000000000000791b */ /* 0x003fe20003800000 */
.L_x_358:
[----:B------:R-:W-:Y:S02]  /*f350*/  IMAD.MOV.U32 R13, RZ, RZ, R4 ;  /* 0x000000ffff0d7224 */ /* 0x000fe400078e0004 */
[----:B------:R-:W-:Y:S02]  /*f360*/  IMAD.MOV.U32 R12, RZ, RZ, 0x5 ;  /* 0x00000005ff0c7424 */ /* 0x000fe400078e00ff */
[----:B------:R-:W-:-:S07]  /*f370*/  IMAD.MOV.U32 R7, RZ, RZ, R14 ;  /* 0x000000ffff077224 */ /* 0x000fce00078e000e */
[----:B------:R-:W-:Y:S05]  /*f380*/  WARPSYNC.COLLECTIVE R15, `(.L_x_359) ;  /* 0x000000000f087348 */ /* 0x000fea0003c00000 */
[----:B------:R0:W1:Y:S02]  /*f390*/  SHFL.IDX P6, R14, R13, R12, R11 ;  /* 0x0000000c0d0e7389 */ /* 0x00006400000c000b */
[----:B01----:R-:W-:Y:S01]  /*f3a0*/  ENDCOLLECTIVE ;  /* 0x000000000000791b */ /* 0x003fe20003800000 */
.L_x_359:
        /* <DEDUP_REMOVED lines=16> */
.L_x_360:
[----:B------:R-:W-:Y:S02]  /*f4b0*/  IMAD.MOV.U32 R13, RZ, RZ, R4 ;  /* 0x000000ffff0d7224 */ /* 0x000fe400078e0004 */
[----:B------:R-:W-:Y:S02]  /*f4c0*/  IMAD.MOV.U32 R12, RZ, RZ, 0x6 ;  /* 0x00000006ff0c7424 */ /* 0x000fe400078e00ff */
[----:B------:R-:W-:-:S07]  /*f4d0*/  IMAD.MOV.U32 R7, RZ, RZ, R14 ;  /* 0x000000ffff077224 */ /* 0x000fce00078e000e */
[----:B------:R-:W-:Y:S05]  /*f4e0*/  WARPSYNC.COLLECTIVE R15, `(.L_x_361) ;  /* 0x000000000f087348 */ /* 0x000fea0003c00000 */
[----:B------:R0:W1:Y:S02]  /*f4f0*/  SHFL.IDX P6, R14, R13, R12, R11 ;  /* 0x0000000c0d0e7389 */ /* 0x00006400000c000b */
[----:B01----:R-:W-:Y:S01]  /*f500*/  ENDCOLLECTIVE ;  /* 0x000000000000791b */ /* 0x003fe20003800000 */
.L_x_361:
[----:B------:R-:W-:-:S04]  /*f510*/  @!P1 LEA R7, P2, R28, R7, 0x1 ;  /* 0x000000071c079211 */ /* 0x000fc800078408ff */
[----:B------:R-:W-:-:S04]  /*f520*/  @!P1 IADD3.X R6, RZ, R6, RZ, P2, !PT ;  /* 0x00000006ff069210 */ /* 0x000fc800017fe4ff */
        /* <DEDUP_REMOVED lines=14> */
.L_x_362:
[----:B------:R-:W-:Y:S02]  /*f610*/  IMAD.MOV.U32 R13, RZ, RZ, R4 ;  /* 0x000000ffff0d7224 */ /* 0x000fe400078e0004 */
[----:B------:R-:W-:Y:S02]  /*f620*/  IMAD.MOV.U32 R12, RZ, RZ, 0x7 ;  /* 0x00000007ff0c7424 */ /* 0x000fe400078e00ff */
[----:B------:R-:W-:-:S07]  /*f630*/  IMAD.MOV.U32 R7, RZ, RZ, R14 ;  /* 0x000000ffff077224 */ /* 0x000fce00078e000e */
[----:B------:R-:W-:Y:S05]  /*f640*/  WARPSYNC.COLLECTIVE R15, `(.L_x_363) ;  /* 0x000000000f087348 */ /* 0x000fea0003c00000 */
[----:B------:R0:W1:Y:S02]  /*f650*/  SHFL.IDX P6, R14, R13, R12, R11 ;  /* 0x0000000c0d0e7389 */ /* 0x00006400000c000b */
[----:B01----:R-:W-:Y:S01]  /*f660*/  ENDCOLLECTIVE ;  /* 0x000000000000791b */ /* 0x003fe20003800000 */
.L_x_363:
[----:B------:R-:W-:-:S05]  /*f670*/  @!P1 LEA R7, P2, R28, R7, 0x1 ;  /* 0x000000071c079211 */ /* 0x000fca00078408ff */
[----:B------:R-:W-:-:S05]  /*f680*/  @!P1 IMAD.X R6, RZ, RZ, R6, P2 ;  /* 0x000000ffff069224 */ /* 0x000fca00010e0606 */
[-C--:B------:R-:W-:Y:S01]  /*f690*/  @!P1 LOP3.LUT R7, R7, R6.reuse, RZ, 0x3c, !PT ;  /* 0x0000000607079212 */ /* 0x080fe200078e3cff */
[----:B------:R-:W-:Y:S02]  /*f6a0*/  IMAD.MOV.U32 R13, RZ, RZ, R0 ;  /* 0x000000ffff0d7224 */ /* 0x000fe400078e0000 */
[----:B------:R-:W-:Y:S01]  /*f6b0*/  VIADD R0, R17, 0x70 ;  /* 0x0000007011007836 */ /* 0x000fe20000000000 */
[----:B------:R-:W-:-:S04]  /*f6c0*/  @!P1 LOP3.LUT R6, R7, R6, RZ, 0x3c, !PT ;  /* 0x0000000607069212 */ /* 0x000fc800078e3cff */
[----:B------:R-:W-:Y:S02]  /*f6d0*/  @!P1 LOP3.LUT R7, R7, R6, RZ, 0x3c, !PT ;  /* 0x0000000607079212 */ /* 0x000fe400078e3cff */
[----:B------:R-:W-:-:S07]  /*f6e0*/  MOV R4, R14 ;  /* 0x0000000e00047202 */ /* 0x000fce0000000f00 */
[----:B------:R-:W-:Y:S05]  /*f6f0*/  WARPSYNC.COLLECTIVE R15, `(.L_x_364) ;  /* 0x000000000f087348 */ /* 0x000fea0003c00000 */
[----:B------:R0:W1:Y:S02]  /*f700*/  SHFL.IDX P6, R14, R13, R12, R11 ;  /* 0x0000000c0d0e7389 */ /* 0x00006400000c000b */
[----:B01----:R-:W-:Y:S01]  /*f710*/  ENDCOLLECTIVE ;  /* 0x000000000000791b */ /* 0x003fe20003800000 */
.L_x_364:
[----:B------:R-:W-:Y:S01]  /*f720*/  @!PT LDS RZ, [RZ] ;  /* 0x00000000fffff984 */ /* 0x000fe20000000800 */
[----:B------:R-:W-:Y:S01]  /*f730*/  @!PT LDS RZ, [RZ] ;  /* 0x00000000fffff984 */ /* 0x000fe20000000800 */
[----:B------:R-:W-:Y:S01]  /*f740*/  @!PT LDS RZ, [RZ] ;  /* 0x00000000fffff984 */ /* 0x000fe20000000800 */
[----:B------:R0:W-:Y:S01]  /*f750*/  @!P1 LDGSTS.E.BYPASS.LTC128B.128 [R10+0xb400], desc[UR36][R6.64], !P0 ;  /* 0x0b400000060a9fae */ /* 0x0001e2000c101d64 */
[----:B------:R-:W-:Y:S01]  /*f760*/  ISETP.GE.AND P1, PT, R0, R3, PT ;  /* 0x000000030000720c */ /* 0x000fe20003f26270 */
[----:B------:R-:W-:Y:S02]  /*f770*/  VIADD R0, R17, 0x80 ;  /* 0x0000008011007836 */ /* 0x000fe40000000000 */
[----:B------:R-:W-:Y:S02]  /*f780*/  IMAD.MOV.U32 R13, RZ, RZ, R2 ;  /* 0x000000ffff0d7224 */ /* 0x000fe400078e0002 */
[----:B------:R-:W-:Y:S02]  /*f790*/  IMAD.MOV.U32 R12, RZ, RZ, RZ ;  /* 0x000000ffff0c7224 */ /* 0x000fe400078e00ff */
[----:B0-----:R-:W-:-:S07]  /*f7a0*/  IMAD.MOV.U32 R6, RZ, RZ, R14 ;  /* 0x000000ffff067224 */ /* 0x001fce00078e000e */
[----:B------:R-:W-:Y:S05]  /*f7b0*/  WARPSYNC.COLLECTIVE R15, `(.L_x_365) ;  /* 0x000000000f087348 */ /* 0x000fea0003c00000 */
[----:B------:R0:W1:Y:S02]  /*f7c0*/  SHFL.IDX P6, R14, R13, R12, R11 ;  /* 0x0000000c0d0e7389 */ /* 0x00006400000c000b */
[----:B01----:R-:W-:Y:S01]  /*f7d0*/  ENDCOLLECTIVE ;  /* 0x000000000000791b */ /* 0x003fe20003800000 */
.L_x_365:
        /* <DEDUP_REMOVED lines=12> */
.L_x_366:
[----:B------:R-:W-:Y:S02]  /*f8a0*/  IMAD.MOV.U32 R13, RZ, RZ, R2 ;  /* 0x000000ffff0d7224 */ /* 0x000fe400078e0002 */
[----:B------:R-:W-:Y:S01]  /*f8b0*/  IMAD.MOV.U32 R12, RZ, RZ, 0x1 ;  /* 0x00000001ff0c7424 */ /* 0x000fe200078e00ff */
[----:B------:R-:W-:-:S07]  /*f8c0*/  MOV R4, R14 ;  /* 0x0000000e00047202 */ /* 0x000fce0000000f00 */
[----:B------:R-:W-:Y:S05]  /*f8d0*/  WARPSYNC.COLLECTIVE R15, `(.L_x_367) ;  /* 0x000000000f087348 */ /* 0x000fea0003c00000 */
[----:B------:R0:W1:Y:S02]  /*f8e0*/  SHFL.IDX P6, R14, R13, R12, R11 ;  /* 0x0000000c0d0e7389 */ /* 0x00006400000c000b */
[----:B01----:R-:W-:Y:S01]  /*f8f0*/  ENDCOLLECTIVE ;  /* 0x000000000000791b */ /* 0x003fe20003800000 */
.L_x_367:
[----:B------:R-:W-:-:S05]  /*f900*/  @!P1 LEA R4, P3, R28, R4, 0x1 ;  /* 0x000000041c049211 */ /* 0x000fca00078608ff */
[----:B------:R-:W-:Y:S02]  /*f910*/  @!P1 IMAD.X R0, RZ, RZ, R0, P3 ;  /* 0x000000ffff009224 */ /* 0x000fe400018e0600 */
[----:B------:R-:W-:Y:S02]  /*f920*/  @!P1 IMAD.MOV.U32 R6, RZ, RZ, R4 ;  /* 0x000000ffff069224 */ /* 0x000fe400078e0004 */
[----:B------:R-:W-:Y:S02]  /*f930*/  @!P1 IMAD.MOV.U32 R7, RZ, RZ, R0 ;  /* 0x000000ffff079224 */ /* 0x000fe400078e0000 */
[C---:B------:R-:W-:Y:S02]  /*f940*/  VIADD R0, R17.reuse, 0x90 ;  /* 0x0000009011007836 */ /* 0x040fe40000000000 */
[----:B------:R-:W-:Y:S01]  /*f950*/  IMAD.MOV.U32 R13, RZ, RZ, R5 ;  /* 0x000000ffff0d7224 */ /* 0x000fe200078e0005 */
[----:B------:R-:W-:Y:S01]  /*f960*/  @!PT LDS RZ, [RZ] ;  /* 0x00000000fffff984 */ /* 0x000fe20000000800 */
[----:B------:R-:W-:Y:S01]  /*f970*/  @!PT LDS RZ, [RZ] ;  /* 0x00000000fffff984 */ /* 0x000fe20000000800 */
[----:B------:R-:W-:Y:S01]  /*f980*/  @!PT LDS RZ, [RZ] ;  /* 0x00000000fffff984 */ /* 0x000fe20000000800 */
[----:B------:R0:W-:Y:S01]  /*f990*/  @!P1 LDGSTS.E.BYPASS.LTC128B.128 [R10+0xc400], desc[UR36][R6.64], !P0 ;  /* 0x0c400000060a9fae */ /* 0x0001e2000c101d64 */
[----:B------:R-:W-:Y:S01]  /*f9a0*/  VIADD R4, R17, 0xa0 ;  /* 0x000000a011047836 */ /* 0x000fe20000000000 */
[----:B------:R-:W-:Y:S01]  /*f9b0*/  ISETP.GE.AND P1, PT, R0, R3, PT ;  /* 0x000000030000720c */ /* 0x000fe20003f26270 */
[----:B------:R-:W-:-:S12]  /*f9c0*/  IMAD.MOV.U32 R0, RZ, RZ, R14 ;  /* 0x000000ffff007224 */ /* 0x000fd800078e000e */
[----:B0-----:R-:W-:Y:S05]  /*f9d0*/  WARPSYNC.COLLECTIVE R15, `(.L_x_368) ;  /* 0x000000000f087348 */ /* 0x001fea0003c00000 */
[----:B------:R1:W2:Y:S02]  /*f9e0*/  SHFL.IDX P6, R14, R13, R12, R11 ;  /* 0x0000000c0d0e7389 */ /* 0x0002a400000c000b */
[----:B012---:R-:W-:Y:S01]  /*f9f0*/  ENDCOLLECTIVE ;  /* 0x000000000000791b */ /* 0x007fe20003800000 */
.L_x_368:
[----:B------:R-:W-:Y:S02]  /*fa00*/  IMAD.MOV.U32 R13, RZ, RZ, R2 ;  /* 0x000000ffff0d7224 */ /* 0x000fe400078e0002 */
[----:B------:R-:W-:Y:S02]  /*fa10*/  IMAD.MOV.U32 R12, RZ, RZ, 0x2 ;  /* 0x00000002ff0c7424 */ /* 0x000fe400078e00ff */
[----:B------:R-:W-:-:S07]  /*fa20*/  IMAD.MOV.U32 R6, RZ, RZ, R14 ;  /* 0x000000ffff067224 */ /* 0x000fce00078e000e */
[----:B------:R-:W-:Y:S05]  /*fa30*/  WARPSYNC.COLLECTIVE R15, `(.L_x_369) ;  /* 0x000000000f087348 */ /* 0x000fea0003c00000 */
[----:B------:R0:W1:Y:S02]  /*fa40*/  SHFL.IDX P6, R14, R13, R12, R11 ;  /* 0x0000000c0d0e7389 */ /* 0x00006400000c000b */
[----:B01----:R-:W-:Y:S01]  /*fa50*/  ENDCOLLECTIVE ;  /* 0x000000000000791b */ /* 0x003fe20003800000 */
.L_x_369:
[----:B------:R-:W-:-:S04]  /*fa60*/  @!P1 LEA R6, P2, R28, R6, 0x1 ;  /* 0x000000061c069211 */ /* 0x000fc800078408ff */
[----:B------:R-:W-:Y:S02]  /*fa70*/  @!P1 IADD3.X R0, RZ, R0, RZ, P2, !PT ;  /* 0x00000000ff009210 */ /* 0x000fe400017fe4ff */
[----:B------:R-:W-:-:S03]  /*fa80*/  ISETP.GE.AND P2, PT, R4, R3, PT ;  /* 0x000000030400720c */ /* 0x000fc60003f46270 */
[----:B------:R-:W-:Y:S02]  /*fa90*/  @!P1 IMAD.MOV.U32 R7, RZ, RZ, R0 ;  /* 0x000000ffff079224 */ /* 0x000fe400078e0000 */
[----:B------:R-:W-:-:S03]  /*faa0*/  IMAD.MOV.U32 R13, RZ, RZ, R5 ;  /* 0x000000ffff0d7224 */ /* 0x000fc600078e0005 */
[----:B------:R-:W-:Y:S01]  /*fab0*/  @!PT LDS RZ, [RZ] ;  /* 0x00000000fffff984 */ /* 0x000fe20000000800 */
[----:B------:R-:W-:Y:S01]  /*fac0*/  @!PT LDS RZ, [RZ] ;  /* 0x00000000fffff984 */ /* 0x000fe20000000800 */
[----:B------:R-:W-:Y:S01]  /*fad0*/  @!PT LDS RZ, [RZ] ;  /* 0x00000000fffff984 */ /* 0x000fe20000000800 */
[----:B------:R0:W-:Y:S01]  /*fae0*/  @!P1 LDGSTS.E.BYPASS.LTC128B.128 [R10+0xcc00], desc[UR36][R6.64], !P0 ;  /* 0x0cc00000060a9fae */ /* 0x0001e2000c101d64 */
[----:B------:R-:W-:-:S07]  /*faf0*/  IMAD.MOV.U32 R0, RZ, RZ, R14 ;  /* 0x000000ffff007224 */ /* 0x000fce00078e000e */
[----:B0-----:R-:W-:Y:S05]  /*fb00*/  WARPSYNC.COLLECTIVE R15, `(.L_x_370) ;  /* 0x000000000f087348 */ /* 0x001fea0003c00000 */
[----:B------:R1:W2:Y:S02]  /*fb10*/  SHFL.IDX P6, R14, R13, R12, R11 ;  /* 0x0000000c0d0e7389 */ /* 0x0002a400000c000b */
[----:B012---:R-:W-:Y:S01]  /*fb20*/  ENDCOLLECTIVE ;  /* 0x000000000000791b */ /* 0x007fe20003800000 */
.L_x_370:
[----:B------:R-:W-:Y:S01]  /*fb30*/  MOV R13, R2 ;  /* 0x00000002000d7202 */ /* 0x000fe20000000f00 */
[----:B------:R-:W-:Y:S02]  /*fb40*/  IMAD.MOV.U32 R12, RZ, RZ, 0x3 ;  /* 0x00000003ff0c7424 */ /* 0x000fe400078e00ff */
[----:B------:R-:W-:-:S07]  /*fb50*/  IMAD.MOV.U32 R6, RZ, RZ, R14 ;  /* 0x000000ffff067224 */ /* 0x000fce00078e000e */
[----:B------:R-:W-:Y:S05]  /*fb60*/  WARPSYNC.COLLECTIVE R15, `(.L_x_371) ;  /* 0x000000000f087348 */ /* 0x000fea0003c00000 */
[----:B------:R0:W1:Y:S02]  /*fb70*/  SHFL.IDX P6, R14, R13, R12, R11 ;  /* 0x0000000c0d0e7389 */ /* 0x00006400000c000b */
[----:B01----:R-:W-:Y:S01]  /*fb80*/  ENDCOLLECTIVE ;  /* 0x000000000000791b */ /* 0x003fe20003800000 */
.L_x_371:
[----:B------:R-:W-:-:S05]  /*fb90*/  @!P2 LEA R6, P1, R28, R6, 0x1 ;  /* 0x000000061c06a211 */ /* 0x000fca00078208ff */
[----:B------:R-:W-:-:S04]  /*fba0*/  @!P2 IMAD.X R0, RZ, RZ, R0, P1 ;  /* 0x000000ffff00a224 */ /* 0x000fc800008e0600 */
        /* <DEDUP_REMOVED lines=10> */
.L_x_372:
[----:B------:R-:W-:Y:S01]  /*fc50*/  IMAD.MOV.U32 R2, RZ, RZ, R14 ;  /* 0x000000ffff027224 */ /* 0x000fe200078e000e */
[----:B------:R-:W-:Y:S06]  /*fc60*/  BRA `(.L_x_373) ;  /* 0xffffffb8005c7947 */ /* 0x000fec000383ffff */
.L_x_277:
[----:B0-----:R0:W1:Y:S02]  /*fc70*/  SYNCS.PHASECHK.TRANS64.TRYWAIT P0, [R22+URZ+0x16820], R0 ;  /* 0x01682000160075a7 */ /* 0x001064000800017f */
[----:B-1----:R-:W-:Y:S05]  /*fc80*/  @!P0 NANOSLEEP.SYNCS 0x989680 ;  /* 0x009896800000895d */ /* 0x002fea0003900000 */
[----:B------:R-:W1:Y:S02]  /*fc90*/  @!P0 SYNCS.PHASECHK.TRANS64 P0, [R22+URZ+0x16820], R0 ;  /* 0x01682000160085a7 */ /* 0x000e64000800007f */
[----:B-1----:R-:W-:Y:S05]  /*fca0*/  @!P0 BRA `(.L_x_277) ;  /* 0xfffffffc00f08947 */ /* 0x002fea000383ffff */
[----:B------:R-:W-:Y:S05]  /*fcb0*/  BRA `(.L_x_374) ;  /* 0xffffffb800b87947 */ /* 0x000fea000383ffff */
.L_x_282:
[----:B0-----:R0:W1:Y:S02]  /*fcc0*/  SYNCS.PHASECHK.TRANS64.TRYWAIT P0, [R5+URZ+0x16840], R2 ;  /* 0x01684002050075a7 */ /* 0x001064000800017f */
[----:B-1----:R-:W-:Y:S05]  /*fcd0*/  @!P0 NANOSLEEP.SYNCS 0x989680 ;  /* 0x009896800000895d */ /* 0x002fea0003900000 */
[----:B------:R-:W1:Y:S02]  /*fce0*/  @!P0 SYNCS.PHASECHK.TRANS64 P0, [R5+URZ+0x16840], R2 ;  /* 0x01684002050085a7 */ /* 0x000e64000800007f */
[----:B-1----:R-:W-:Y:S05]  /*fcf0*/  @!P0 BRA `(.L_x_282) ;  /* 0xfffffffc00f08947 */ /* 0x002fea000383ffff */
[----:B------:R-:W-:Y:S05]  /*fd00*/  BRA `(.L_x_375) ;  /* 0xffffffbc00907947 */ /* 0x000fea000383ffff */
.L_x_283:
[----:B------:R-:W-:Y:S01]  /*fd10*/  BSSY B1, `(.L_x_376) ;  /* 0x0000008000017945 */ /* 0x000fe20003800000 */
[----:B------:R-:W-:Y:S02]  /*fd20*/  IMAD.MOV.U32 R13, RZ, RZ, R10 ;  /* 0x000000ffff0d7224 */ /* 0x000fe400078e000a */
[----:B------:R-:W-:Y:S02]  /*fd30*/  IMAD.MOV.U32 R12, RZ, RZ, RZ ;  /* 0x000000ffff0c7224 */ /* 0x000fe400078e00ff */
[----:B------:R-:W-:Y:S02]  /*fd40*/  IMAD.MOV.U32 R11, RZ, RZ, 0x181f ;  /* 0x0000181fff0b7424 */ /* 0x000fe400078e00ff */
[----:B------:R-:W-:-:S07]  /*fd50*/  IMAD.MOV.U32 R15, RZ, RZ, -0x1 ;  /* 0xffffffffff0f7424 */ /* 0x000fce00078e00ff */
[----:B------:R-:W-:Y:S05]  /*fd60*/  WARPSYNC.COLLECTIVE R15, `(.L_x_377) ;  /* 0x000000000f087348 */ /* 0x000fea0003c00000 */
[----:B------:R0:W1:Y:S02]  /*fd70*/  SHFL.IDX P6, R14, R13, R12, R11 ;  /* 0x0000000c0d0e7389 */ /* 0x00006400000c000b */
[----:B01----:R-:W-:Y:S01]  /*fd80*/  ENDCOLLECTIVE ;  /* 0x000000000000791b */ /* 0x003fe20003800000 */
.L_x_377:
[----:B------:R-:W-:Y:S05]  /*fd90*/  BSYNC B1 ;  /* 0x0000000000017941 */ /* 0x000fea0003800000 */
.L_x_376:
[----:B------:R-:W-:Y:S01]  /*fda0*/  MOV R13, R8 ;  /* 0x00000008000d7202 */ /* 0x000fe20000000f00 */
[----:B------:R-:W-:Y:S02]  /*fdb0*/  IMAD.MOV.U32 R12, RZ, RZ, RZ ;  /* 0x000000ffff0c7224 */ /* 0x000fe400078e00ff */
[----:B------:R-:W-:Y:S02]  /*fdc0*/  IMAD.MOV.U32 R11, RZ, RZ, 0x181f ;  /* 0x0000181fff0b7424 */ /* 0x000fe400078e00ff */
[----:B------:R-:W-:Y:S02]  /*fdd0*/  IMAD.MOV.U32 R15, RZ, RZ, -0x1 ;  /* 0xffffffffff0f7424 */ /* 0x000fe400078e00ff */
[----:B------:R-:W-:Y:S02]  /*fde0*/  IMAD.MOV.U32 R3, RZ, RZ, R14 ;  /* 0x000000ffff037224 */ /* 0x000fe400078e000e */
[----:B------:R-:W-:-:S07]  /*fdf0*/  IMAD.SHL.U32 R7, R28, 0x2, RZ ;  /* 0x000000021c077824 */ /* 0x000fce00078e00ff */
[----:B------:R-:W-:Y:S05]  /*fe00*/  WARPSYNC.COLLECTIVE R15, `(.L_x_378) ;  /* 0x000000000f087348 */ /* 0x000fea0003c00000 */
[----:B------:R0:W1:Y:S02]  /*fe10*/  SHFL.IDX P6, R14, R13, R12, R11 ;  /* 0x0000000c0d0e7389 */ /* 0x00006400000c000b */
[----:B01----:R-:W-:Y:S01]  /*fe20*/  ENDCOLLECTIVE ;  /* 0x000000000000791b */ /* 0x003fe20003800000 */
.L_x_378:
[----:B------:R-:W-:Y:S02]  /*fe30*/  IMAD R9, R9, 0x2, R22 ;  /* 0x0000000209097824 */ /* 0x000fe400078e0216 */
[----:B------:R-:W-:Y:S02]  /*fe40*/  IMAD.MOV.U32 R13, RZ, RZ, R10 ;  /* 0x000000ffff0d7224 */ /* 0x000fe400078e000a */
[----:B------:R-:W-:Y:S02]  /*fe50*/  IMAD.MOV.U32 R12, RZ, RZ, 0x1 ;  /* 0x00000001ff0c7424 */ /* 0x000fe400078e00ff */
[----:B------:R-:W-:-:S07]  /*fe60*/  IMAD.MOV.U32 R2, RZ, RZ, R14 ;  /* 0x000000ffff027224 */ /* 0x000fce00078e000e */
[----:B------:R-:W-:Y:S05]  /*fe70*/  WARPSYNC.COLLECTIVE R15, `(.L_x_379) ;  /* 0x000000000f087348 */ /* 0x000fea0003c00000 */
[----:B------:R0:W1:Y:S02]  /*fe80*/  SHFL.IDX P6, R14, R13, R12, R11 ;  /* 0x0000000c0d0e7389 */ /* 0x00006400000c000b */
[----:B01----:R-:W-:Y:S01]  /*fe90*/  ENDCOLLECTIVE ;  /* 0x000000000000791b */ /* 0x003fe20003800000 */
.L_x_379:
[----:B------:R-:W-:-:S05]  /*fea0*/  IADD3 R2, P0, R2, R7, RZ ;  /* 0x0000000702027210 */ /* 0x000fca0007f1e0ff */
[----:B------:R-:W-:-:S05]  /*feb0*/  IMAD.X R3, RZ, RZ, R3, P0 ;  /* 0x000000ffff037224 */ /* 0x000fca00000e0603 */
        /* <DEDUP_REMOVED lines=9> */
.L_x_380:
[----:B------:R-:W-:Y:S02]  /*ff50*/  IMAD.MOV.U32 R13, RZ, RZ, R10 ;  /* 0x000000ffff0d7224 */ /* 0x000fe400078e000a */
[----:B------:R-:W-:Y:S02]  /*ff60*/  IMAD.MOV.U32 R12, RZ, RZ, 0x2 ;  /* 0x00000002ff0c7424 */ /* 0x000fe400078e00ff */
[----:B------:R-:W-:-:S07]  /*ff70*/  IMAD.MOV.U32 R2, RZ, RZ, R14 ;  /* 0x000000ffff027224 */ /* 0x000fce00078e000e */
[----:B------:R-:W-:Y:S05]  /*ff80*/  WARPSYNC.COLLECTIVE R15, `(.L_x_381) ;  /* 0x000000000f087348 */ /* 0x000fea0003c00000 */
[----:B------:R0:W1:Y:S02]  /*ff90*/  SHFL.IDX P6, R14, R13, R12, R11 ;  /* 0x0000000c0d0e7389 */ /* 0x00006400000c000b */
[----:B01----:R-:W-:Y:S01]  /*ffa0*/  ENDCOLLECTIVE ;  /* 0x000000000000791b */ /* 0x003fe20003800000 */
.L_x_381:
[----:B------:R-:W-:-:S05]  /*ffb0*/  IADD3 R2, P0, R2, R7, RZ ;  /* 0x0000000702027210 */ /* 0x000fca0007f1e0ff */
[----:B------:R-:W-:-:S05]  /*ffc0*/  IMAD.X R3, RZ, RZ, R3, P0 ;  /* 0x000000ffff037224 */ /* 0x000fca00000e0603 */
        /* <DEDUP_REMOVED lines=9> */
.L_x_382:
[----:B------:R-:W-:Y:S01]  /*10060*/  MOV R13, R10 ;  /* 0x0000000a000d7202 */ /* 0x000fe20000000f00 */
[----:B------:R-:W-:Y:S02]  /*10070*/  IMAD.MOV.U32 R12, RZ, RZ, 0x3 ;  /* 0x00000003ff0c7424 */ /* 0x000fe400078e00ff */
[----:B------:R-:W-:-:S07]  /*10080*/  IMAD.MOV.U32 R2, RZ, RZ, R14 ;  /* 0x000000ffff027224 */ /* 0x000fce00078e000e */
[----:B------:R-:W-:Y:S05]  /*10090*/  WARPSYNC.COLLECTIVE R15, `(.L_x_383) ;  /* 0x000000000f087348 */ /* 0x000fea0003c00000 */
[----:B------:R0:W1:Y:S02]  /*100a0*/  SHFL.IDX P6, R14, R13, R12, R11 ;  /* 0x0000000c0d0e7389 */ /* 0x00006400000c000b */
[----:B01----:R-:W-:Y:S01]  /*100b0*/  ENDCOLLECTIVE ;  /* 0x000000000000791b */ /* 0x003fe20003800000 */
.L_x_383:
        /* <DEDUP_REMOVED lines=11> */
.L_x_384:
[----:B------:R-:W-:Y:S02]  /*10170*/  IMAD.MOV.U32 R13, RZ, RZ, R10 ;  /* 0x000000ffff0d7224 */ /* 0x000fe400078e000a */
[----:B------:R-:W-:Y:S02]  /*10180*/  IMAD.MOV.U32 R12, RZ, RZ, 0x4 ;  /* 0x00000004ff0c7424 */ /* 0x000fe400078e00ff */
[----:B------:R-:W-:-:S07]  /*10190*/  IMAD.MOV.U32 R2, RZ, RZ, R14 ;  /* 0x000000ffff027224 */ /* 0x000fce00078e000e */
[----:B------:R-:W-:Y:S05]  /*101a0*/  WARPSYNC.COLLECTIVE R15, `(.L_x_385) ;  /* 0x000000000f087348 */ /* 0x000fea0003c00000 */
[----:B------:R0:W1:Y:S02]  /*101b0*/  SHFL.IDX P6, R14, R13, R12, R11 ;  /* 0x0000000c0d0e7389 */ /* 0x00006400000c000b */
[----:B01----:R-:W-:Y:S01]  /*101c0*/  ENDCOLLECTIVE ;  /* 0x000000000000791b */ /* 0x003fe20003800000 */
.L_x_385:
        /* <DEDUP_REMOVED lines=11> */
.L_x_386:
[----:B------:R-:W-:Y:S02]  /*10280*/  IMAD.MOV.U32 R13, RZ, RZ, R10 ;  /* 0x000000ffff0d7224 */ /* 0x000fe400078e000a */
[----:B------:R-:W-:Y:S01]  /*10290*/  IMAD.MOV.U32 R12, RZ, RZ, 0x5 ;  /* 0x00000005ff0c7424 */ /* 0x000fe200078e00ff */
[----:B------:R-:W-:-:S07]  /*102a0*/  MOV R2, R14 ;  /* 0x0000000e00027202 */ /* 0x000fce0000000f00 */
[----:B------:R-:W-:Y:S05]  /*102b0*/  WARPSYNC.COLLECTIVE R15, `(.L_x_387) ;  /* 0x000000000f087348 */ /* 0x000fea0003c00000 */
[----:B------:R0:W1:Y:S02]  /*102c0*/  SHFL.IDX P6, R14, R13, R12, R11 ;  /* 0x0000000c0d0e7389 */ /* 0x00006400000c000b */
[----:B01----:R-:W-:Y:S01]  /*102d0*/  ENDCOLLECTIVE ;  /* 0x000000000000791b */ /* 0x003fe20003800000 */
.L_x_387:
        /* <DEDUP_REMOVED lines=11> */
.L_x_388:
[----:B------:R-:W-:Y:S02]  /*10390*/  IMAD.MOV.U32 R13, RZ, RZ, R10 ;  /* 0x000000ffff0d7224 */ /* 0x000fe400078e000a */
[----:B------:R-:W-:Y:S02]  /*103a0*/  IMAD.MOV.U32 R12, RZ, RZ, 0x6 ;  /* 0x00000006ff0c7424 */ /* 0x000fe400078e00ff */
[----:B------:R-:W-:-:S07]  /*103b0*/  IMAD.MOV.U32 R2, RZ, RZ, R14 ;  /* 0x000000ffff027224 */ /* 0x000fce00078e000e */
[----:B------:R-:W-:Y:S05]  /*103c0*/  WARPSYNC.COLLECTIVE R15, `(.L_x_389) ;  /* 0x000000000f087348 */ /* 0x000fea0003c00000 */
[----:B------:R0:W1:Y:S02]  /*103d0*/  SHFL.IDX P6, R14, R13, R12, R11 ;  /* 0x0000000c0d0e7389 */ /* 0x00006400000c000b */
[----:B01----:R-:W-:Y:S01]  /*103e0*/  ENDCOLLECTIVE ;  /* 0x000000000000791b */ /* 0x003fe20003800000 */
.L_x_389:
        /* <DEDUP_REMOVED lines=11> */
.L_x_390:
[----:B------:R-:W-:Y:S02]  /*104a0*/  IMAD.MOV.U32 R13, RZ, RZ, R10 ;  /* 0x000000ffff0d7224 */ /* 0x000fe400078e000a */
[----:B------:R-:W-:Y:S02]  /*104b0*/  IMAD.MOV.U32 R12, RZ, RZ, 0x7 ;  /* 0x00000007ff0c7424 */ /* 0x000fe400078e00ff */
[----:B------:R-:W-:-:S07]  /*104c0*/  IMAD.MOV.U32 R2, RZ, RZ, R14 ;  /* 0x000000ffff027224 */ /* 0x000fce00078e000e */
[----:B------:R-:W-:Y:S05]  /*104d0*/  WARPSYNC.COLLECTIVE R15, `(.L_x_391) ;  /* 0x000000000f087348 */ /* 0x000fea0003c00000 */
[----:B------:R0:W1:Y:S02]  /*104e0*/  SHFL.IDX P6, R14, R13, R12, R11 ;  /* 0x0000000c0d0e7389 */ /* 0x00006400000c000b */
[----:B01----:R-:W-:Y:S01]  /*104f0*/  ENDCOLLECTIVE ;  /* 0x000000000000791b */ /* 0x003fe20003800000 */
.L_x_391:
        /* <DEDUP_REMOVED lines=11> */
.L_x_392:
[----:B------:R-:W-:Y:S01]  /*105b0*/  IMAD.MOV.U32 R2, RZ, RZ, R14 ;  /* 0x000000ffff027224 */ /* 0x000fe200078e000e */
[----:B------:R-:W-:Y:S06]  /*105c0*/  BRA `(.L_x_393) ;  /* 0xffffffb800747947 */ /* 0x000fec000383ffff */
.L_x_288:
[----:B-1----:R1:W2:Y:S02]  /*105d0*/  SYNCS.PHASECHK.TRANS64.TRYWAIT P0, [R5+URZ+0x16860], R2 ;  /* 0x01686002050075a7 */ /* 0x0022a4000800017f */
[----:B--2---:R-:W-:Y:S05]  /*105e0*/  @!P0 NANOSLEEP.SYNCS 0x989680 ;  /* 0x009896800000895d */ /* 0x004fea0003900000 */
[----:B------:R-:W2:Y:S02]  /*105f0*/  @!P0 SYNCS.PHASECHK.TRANS64 P0, [R5+URZ+0x16860], R2 ;  /* 0x01686002050085a7 */ /* 0x000ea4000800007f */
[----:B--2---:R-:W-:Y:S05]  /*10600*/  @!P0 BRA `(.L_x_288) ;  /* 0xfffffffc00f08947 */ /* 0x004fea000383ffff */
[----:B------:R-:W-:Y:S05]  /*10610*/  BRA `(.L_x_394) ;  /* 0xffffffb800cc7947 */ /* 0x000fea000383ffff */
.L_x_289:
[----:B------:R-:W-:Y:S01]  /*10620*/  BSSY B1, `(.L_x_395) ;  /* 0x0000008000017945 */ /* 0x000fe20003800000 */
[----:B------:R-:W-:Y:S01]  /*10630*/  IMAD.MOV.U32 R13, RZ, RZ, R23 ;  /* 0x000000ffff0d7224 */ /* 0x000fe200078e0017 */
[----:B------:R-:W-:Y:S01]  /*10640*/  MOV R12, RZ ;  /* 0x000000ff000c7202 */ /* 0x000fe20000000f00 */
[----:B------:R-:W-:Y:S02]  /*10650*/  IMAD.MOV.U32 R11, RZ, RZ, 0x181f ;  /* 0x0000181fff0b7424 */ /* 0x000fe400078e00ff */
[----:B------:R-:W-:-:S07]  /*10660*/  IMAD.MOV.U32 R15, RZ, RZ, -0x1 ;  /* 0xffffffffff0f7424 */ /* 0x000fce00078e00ff */
[----:B-1----:R-:W-:Y:S05]  /*10670*/  WARPSYNC.COLLECTIVE R15, `(.L_x_396) ;  /* 0x000000000f087348 */ /* 0x002fea0003c00000 */
[----:B------:R0:W2:Y:S02]  /*10680*/  SHFL.IDX P6, R14, R13, R12, R11 ;  /* 0x0000000c0d0e7389 */ /* 0x0000a400000c000b */
[----:B012---:R-:W-:Y:S01]  /*10690*/  ENDCOLLECTIVE ;  /* 0x000000000000791b */ /* 0x007fe20003800000 */
.L_x_396:
[----:B------:R-:W-:Y:S05]  /*106a0*/  BSYNC B1 ;  /* 0x0000000000017941 */ /* 0x000fea0003800000 */
.L_x_395:
[----:B------:R-:W-:Y:S01]  /*106b0*/  IMAD.MOV.U32 R13, RZ, RZ, R18 ;  /* 0x000000ffff0d7224 */ /* 0x000fe200078e0012 */
[----:B------:R-:W-:Y:S01]  /*106c0*/  ISETP.LT.OR P2, PT, R8, 0x1, P1 ;  /* 0x000000010800780c */ /* 0x000fe20000f41670 */
[----:B------:R-:W-:Y:S01]  /*106d0*/  IMAD.MOV.U32 R12, RZ, RZ, RZ ;  /* 0x000000ffff0c7224 */ /* 0x000fe200078e00ff */
[----:B------:R-:W-:Y:S01]  /*106e0*/  LEA R6, R6, R22, 0x1 ;  /* 0x0000001606067211 */ /* 0x000fe200078e08ff */
[----:B------:R-:W-:Y:S02]  /*106f0*/  IMAD.MOV.U32 R11, RZ, RZ, 0x181f ;  /* 0x0000181fff0b7424 */ /* 0x000fe400078e00ff */
[----:B------:R-:W-:Y:S02]  /*10700*/  IMAD.MOV.U32 R15, RZ, RZ, -0x1 ;  /* 0xffffffffff0f7424 */ /* 0x000fe400078e00ff */
[----:B------:R-:W-:-:S07]  /*10710*/  IMAD.MOV.U32 R3, RZ, RZ, R14 ;  /* 0x000000ffff037224 */ /* 0x000fce00078e000e */
[----:B------:R-:W-:Y:S05]  /*10720*/  WARPSYNC.COLLECTIVE R15, `(.L_x_397) ;  /* 0x000000000f087348 */ /* 0x000fea0003c00000 */
[----:B------:R0:W1:Y:S02]  /*10730*/  SHFL.IDX P6, R14, R13, R12, R11 ;  /* 0x0000000c0d0e7389 */ /* 0x00006400000c000b */
[----:B01----:R-:W-:Y:S01]  /*10740*/  ENDCOLLECTIVE ;  /* 0x000000000000791b */ /* 0x003fe20003800000 */
.L_x_397:
[----:B------:R-:W-:Y:S02]  /*10750*/  IMAD.MOV.U32 R13, RZ, RZ, R23 ;  /* 0x000000ffff0d7224 */ /* 0x000fe400078e0017 */
[----:B------:R-:W-:Y:S02]  /*10760*/  IMAD.MOV.U32 R12, RZ, RZ, 0x1 ;  /* 0x00000001ff0c7424 */ /* 0x000fe400078e00ff */
[----:B------:R-:W-:-:S07]  /*10770*/  IMAD.MOV.U32 R2, RZ, RZ, R14 ;  /* 0x000000ffff027224 */ /* 0x000fce00078e000e */
[----:B------:R-:W-:Y:S05]  /*10780*/  WARPSYNC.COLLECTIVE R15, `(.L_x_398) ;  /* 0x000000000f087348 */ /* 0x000fea0003c00000 */
[----:B------:R0:W1:Y:S02]  /*10790*/  SHFL.IDX P6, R14, R13, R12, R11 ;  /* 0x0000000c0d0e7389 */ /* 0x00006400000c000b */
[----:B01----:R-:W-:Y:S01]  /*107a0*/  ENDCOLLECTIVE ;  /* 0x000000000000791b */ /* 0x003fe20003800000 */
.L_x_398:
        /* <DEDUP_REMOVED lines=8> */
[----:B0-----:R-:W-:-:S12]  /*10830*/  IMAD.MOV.U32 R3, RZ, RZ, R14 ;  /* 0x000000ffff037224 */ /* 0x001fd800078e000e */
[----:B------:R-:W-:Y:S05]  /*10840*/  WARPSYNC.COLLECTIVE R15, `(.L_x_399) ;  /* 0x000000000f087348 */ /* 0x000fea0003c00000 */
[----:B------:R0:W1:Y:S02]  /*10850*/  SHFL.IDX P6, R14, R13, R12, R11 ;  /* 0x0000000c0d0e7389 */ /* 0x00006400000c000b */
[----:B01----:R-:W-:Y:S01]  /*10860*/  ENDCOLLECTIVE ;  /* 0x000000000000791b */ /* 0x003fe20003800000 */
.L_x_399:
[----:B------:R-:W-:Y:S02]  /*10870*/  IMAD.MOV.U32 R13, RZ, RZ, R23 ;  /* 0x000000ffff0d7224 */ /* 0x000fe400078e0017 */
[----:B------:R-:W-:Y:S02]  /*10880*/  IMAD.MOV.U32 R12, RZ, RZ, 0x2 ;  /* 0x00000002ff0c7424 */ /* 0x000fe400078e00ff */
[----:B------:R-:W-:-:S07]  /*10890*/  IMAD.MOV.U32 R2, RZ, RZ, R14 ;  /* 0x000000ffff027224 */ /* 0x000fce00078e000e */
[----:B------:R-:W-:Y:S05]  /*108a0*/  WARPSYNC.COLLECTIVE R15, `(.L_x_400) ;  /* 0x000000000f087348 */ /* 0x000fea0003c00000 */
[----:B------:R0:W1:Y:S02]  /*108b0*/  SHFL.IDX P6, R14, R13, R12, R11 ;  /* 0x0000000c0d0e7389 */ /* 0x00006400000c000b */
[----:B01----:R-:W-:Y:S01]  /*108c0*/  ENDCOLLECTIVE ;  /* 0x000000000000791b */ /* 0x003fe20003800000 */
.L_x_400:
[----:B------:R-:W-:-:S05]  /*108d0*/  IADD3 R2, P0, R2, R7, RZ ;  /* 0x0000000702027210 */ /* 0x000fca0007f1e0ff */
[----:B------:R-:W-:-:S05]  /*108e0*/  IMAD.X R3, RZ, RZ, R3, P0 ;  /* 0x000000ffff037224 */ /* 0x000fca00000e0603 */
[----:B------:R-:W-:Y:S01]  /*108f0*/  @!PT LDS RZ, [RZ] ;  /* 0x00000000fffff984 */ /* 0x000fe20000000800 */
[----:B------:R-:W-:Y:S01]  /*10900*/  @!PT LDS RZ, [RZ] ;  /* 0x00000000fffff984 */ /* 0x000fe20000000800 */
[----:B------:R-:W-:Y:S01]  /*10910*/  @!PT LDS RZ, [RZ] ;  /* 0x00000000fffff984 */ /* 0x000fe20000000800 */
[----:B------:R0:W-:Y:S01]  /*10920*/  LDGSTS.E.BYPASS.LTC128B.128 [R6+0xc00], desc[UR36][R2.64], !P2 ;  /* 0x00c0000002067fae */ /* 0x0001e2000d101d64 */
[----:B------:R-:W-:Y:S02]  /*10930*/  MOV R13, R18 ;  /* 0x00000012000d7202 */ /* 0x000fe40000000f00 */
[----:B------:R-:W-:Y:S01]  /*10940*/  ISETP.LT.OR P2, PT, R8, 0x21, P1 ;  /* 0x000000210800780c */ /* 0x000fe20000f41670 */
[----:B0-----:R-:W-:-:S12]  /*10950*/  IMAD.MOV.U32 R3, RZ, RZ, R14 ;  /* 0x000000ffff037224 */ /* 0x001fd800078e000e */
[----:B------:R-:W-:Y:S05]  /*10960*/  WARPSYNC.COLLECTIVE R15, `(.L_x_401) ;  /* 0x000000000f087348 */ /* 0x000fea0003c00000 */
[----:B------:R0:W1:Y:S02]  /*10970*/  SHFL.IDX P6, R14, R13, R12, R11 ;  /* 0x0000000c0d0e7389 */ /* 0x00006400000c000b */
[----:B01----:R-:W-:Y:S01]  /*10980*/  ENDCOLLECTIVE ;  /* 0x000000000000791b */ /* 0x003fe20003800000 */
.L_x_401:
[----:B------:R-:W-:Y:S02]  /*10990*/  IMAD.MOV.U32 R13, RZ, RZ, R23 ;  /* 0x000000ffff0d7224 */ /* 0x000fe400078e0017 */
[----:B------:R-:W-:Y:S02]  /*109a0*/  IMAD.MOV.U32 R12, RZ, RZ, 0x3 ;  /* 0x00000003ff0c7424 */ /* 0x000fe400078e00ff */
[----:B------:R-:W-:-:S07]  /*109b0*/  IMAD.MOV.U32 R2, RZ, RZ, R14 ;  /* 0x000000ffff027224 */ /* 0x000fce00078e000e */
[----:B------:R-:W-:Y:S05]  /*109c0*/  WARPSYNC.COLLECTIVE R15, `(.L_x_402) ;  /* 0x000000000f087348 */ /* 0x000fea0003c00000 */
[----:B------:R0:W1:Y:S02]  /*109d0*/  SHFL.IDX P6, R14, R13, R12, R11 ;  /* 0x0000000c0d0e7389 */ /* 0x00006400000c000b */
[----:B01----:R-:W-:Y:S01]  /*109e0*/  ENDCOLLECTIVE ;  /* 0x000000000000791b */ /* 0x003fe20003800000 */
.L_x_402:
        /* <DEDUP_REMOVED lines=12> */
.L_x_403:
[----:B------:R-:W-:Y:S01]  /*10ab0*/  IMAD.MOV.U32 R13, RZ, RZ, R23 ;  /* 0x000000ffff0d7224 */ /* 0x000fe200078e0017 */
[----:B------:R-:W-:Y:S01]  /*10ac0*/  MOV R12, 0x4 ;  /* 0x00000004000c7802 */ /* 0x000fe20000000f00 */
[----:B------:R-:W-:-:S07]  /*10ad0*/  IMAD.MOV.U32 R2, RZ, RZ, R14 ;  /* 0x000000ffff027224 */ /* 0x000fce00078e000e */
[----:B------:R-:W-:Y:S05]  /*10ae0*/  WARPSYNC.COLLECTIVE R15, `(.L_x_404) ;  /* 0x000000000f087348 */ /* 0x000fea0003c00000 */
[----:B------:R0:W1:Y:S02]  /*10af0*/  SHFL.IDX P6, R14, R13, R12, R11 ;  /* 0x0000000c0d0e7389 */ /* 0x00006400000c000b */
[----:B01----:R-:W-:Y:S01]  /*10b00*/  ENDCOLLECTIVE ;  /* 0x000000000000791b */ /* 0x003fe20003800000 */
.L_x_404:
        /* <DEDUP_REMOVED lines=12> */
.L_x_405:
[----:B------:R-:W-:Y:S02]  /*10bd0*/  IMAD.MOV.U32 R13, RZ, RZ, R23 ;  /* 0x000000ffff0d7224 */ /* 0x000fe400078e0017 */
[----:B------:R-:W-:Y:S02]  /*10be0*/  IMAD.MOV.U32 R12, RZ, RZ, 0x5 ;  /* 0x00000005ff0c7424 */ /* 0x000fe400078e00ff */
[----:B------:R-:W-:-:S07]  /*10bf0*/  IMAD.MOV.U32 R2, RZ, RZ, R14 ;  /* 0x000000ffff027224 */ /* 0x000fce00078e000e */
[----:B------:R-:W-:Y:S05]  /*10c00*/  WARPSYNC.COLLECTIVE R15, `(.L_x_406) ;  /* 0x000000000f087348 */ /* 0x000fea0003c00000 */
[----:B------:R0:W1:Y:S02]  /*10c10*/  SHFL.IDX P6, R14, R13, R12, R11 ;  /* 0x0000000c0d0e7389 */ /* 0x00006400000c000b */
[----:B01----:R-:W-:Y:S01]  /*10c20*/  ENDCOLLECTIVE ;  /* 0x000000000000791b */ /* 0x003fe20003800000 */
.L_x_406:
        /* <DEDUP_REMOVED lines=12> */
.L_x_407:
[----:B------:R-:W-:Y:S02]  /*10cf0*/  IMAD.MOV.U32 R13, RZ, RZ, R23 ;  /* 0x000000ffff0d7224 */ /* 0x000fe400078e0017 */
[----:B------:R-:W-:Y:S02]  /*10d00*/  IMAD.MOV.U32 R12, RZ, RZ, 0x6 ;  /* 0x00000006ff0c7424 */ /* 0x000fe400078e00ff */
[----:B------:R-:W-:-:S07]  /*10d10*/  IMAD.MOV.U32 R2, RZ, RZ, R14 ;  /* 0x000000ffff027224 */ /* 0x000fce00078e000e */
[----:B------:R-:W-:Y:S05]  /*10d20*/  WARPSYNC.COLLECTIVE R15, `(.L_x_408) ;  /* 0x000000000f087348 */ /* 0x000fea0003c00000 */
[----:B------:R0:W1:Y:S02]  /*10d30*/  SHFL.IDX P6, R14, R13, R12, R11 ;  /* 0x0000000c0d0e7389 */ /* 0x00006400000c000b */
[----:B01----:R-:W-:Y:S01]  /*10d40*/  ENDCOLLECTIVE ;  /* 0x000000000000791b */ /* 0x003fe20003800000 */
.L_x_408:
        /* <DEDUP_REMOVED lines=8> */
[----:B0-----:R-:W-:-:S10]  /*10dd0*/  IMAD.MOV.U32 R3, RZ, RZ, R14 ;  /* 0x000000ffff037224 */ /* 0x001fd400078e000e */
[----:B------:R-:W-:Y:S05]  /*10de0*/  WARPSYNC.COLLECTIVE R15, `(.L_x_409) ;  /* 0x000000000f087348 */ /* 0x000fea0003c00000 */
[----:B------:R0:W1:Y:S02]  /*10df0*/  SHFL.IDX P6, R14, R13, R12, R11 ;  /* 0x0000000c0d0e7389 */ /* 0x00006400000c000b */
[----:B01----:R-:W-:Y:S01]  /*10e00*/  ENDCOLLECTIVE ;  /* 0x000000000000791b */ /* 0x003fe20003800000 */
.L_x_409:
[----:B------:R-:W-:Y:S02]  /*10e10*/  IMAD.MOV.U32 R13, RZ, RZ, R23 ;  /* 0x000000ffff0d7224 */ /* 0x000fe400078e0017 */
[----:B------:R-:W-:Y:S02]  /*10e20*/  IMAD.MOV.U32 R12, RZ, RZ, 0x7 ;  /* 0x00000007ff0c7424 */ /* 0x000fe400078e00ff */
[----:B------:R-:W-:-:S07]  /*10e30*/  IMAD.MOV.U32 R2, RZ, RZ, R14 ;  /* 0x000000ffff027224 */ /* 0x000fce00078e000e */
[----:B------:R-:W-:Y:S05]  /*10e40*/  WARPSYNC.COLLECTIVE R15, `(.L_x_410) ;  /* 0x000000000f087348 */ /* 0x000fea0003c00000 */
[----:B------:R0:W1:Y:S02]  /*10e50*/  SHFL.IDX P6, R14, R13, R12, R11 ;  /* 0x0000000c0d0e7389 */ /* 0x00006400000c000b */
[----:B01----:R-:W-:Y:S01]  /*10e60*/  ENDCOLLECTIVE ;  /* 0x000000000000791b */ /* 0x003fe20003800000 */
.L_x_410:
[----:B------:R-:W-:-:S05]  /*10e70*/  IADD3 R2, P0, R2, R7, RZ ;  /* 0x0000000702027210 */ /* 0x000fca0007f1e0ff */
[----:B------:R-:W-:-:S05]  /*10e80*/  IMAD.X R3, RZ, RZ, R3, P0 ;  /* 0x000000ffff037224 */ /* 0x000fca00000e0603 */
[----:B------:R-:W-:Y:S01]  /*10e90*/  @!PT LDS RZ, [RZ] ;  /* 0x00000000fffff984 */ /* 0x000fe20000000800 */
[----:B------:R-:W-:Y:S01]  /*10ea0*/  @!PT LDS RZ, [RZ] ;  /* 0x00000000fffff984 */ /* 0x000fe20000000800 */
[----:B------:R-:W-:Y:S01]  /*10eb0*/  @!PT LDS RZ, [RZ] ;  /* 0x00000000fffff984 */ /* 0x000fe20000000800 */
[----:B------:R0:W-:Y:S01]  /*10ec0*/  LDGSTS.E.BYPASS.LTC128B.128 [R6+0x3400], desc[UR36][R2.64], !P2 ;  /* 0x0340000002067fae */ /* 0x0001e2000d101d64 */
[----:B------:R-:W-:Y:S01]  /*10ed0*/  MOV R13, R18 ;  /* 0x00000012000d7202 */ /* 0x000fe20000000f00 */
[----:B------:R-:W-:-:S07]  /*10ee0*/  IMAD.MOV.U32 R23, RZ, RZ, R14 ;  /* 0x000000ffff177224 */ /* 0x000fce00078e000e */
[----:B0-----:R-:W-:Y:S05]  /*10ef0*/  WARPSYNC.COLLECTIVE R15, `(.L_x_411) ;  /* 0x000000000f087348 */ /* 0x001fea0003c00000 */
[----:B------:R1:W2:Y:S02]  /*10f00*/  SHFL.IDX P6, R14, R13, R12, R11 ;  /* 0x0000000c0d0e7389 */ /* 0x0002a400000c000b */
[----:B012---:R-:W-:Y:S01]  /*10f10*/  ENDCOLLECTIVE ;  /* 0x000000000000791b */ /* 0x007fe20003800000 */
.L_x_411:
[----:B------:R-:W-:Y:S01]  /*10f20*/  IMAD.MOV.U32 R2, RZ, RZ, R14 ;  /* 0x000000ffff027224 */ /* 0x000fe200078e000e */
[----:B------:R-:W-:Y:S06]  /*10f30*/  BRA `(.L_x_412) ;  /* 0xffffffb400787947 */ /* 0x000fec000383ffff */
.L_x_297:
[----:B0-----:R0:W1:Y:S02]  /*10f40*/  SYNCS.PHASECHK.TRANS64.TRYWAIT P0, [R0+URZ+0x16860], R3 ;  /* 0x01686003000075a7 */ /* 0x001064000800017f */
[----:B-1----:R-:W-:Y:S05]  /*10f50*/  @!P0 NANOSLEEP.SYNCS 0x989680 ;  /* 0x009896800000895d */ /* 0x002fea0003900000 */
[----:B------:R-:W1:Y:S02]  /*10f60*/  @!P0 SYNCS.PHASECHK.TRANS64 P0, [R0+URZ+0x16860], R3 ;  /* 0x01686003000085a7 */ /* 0x000e64000800007f */
[----:B-1----:R-:W-:Y:S05]  /*10f70*/  @!P0 BRA `(.L_x_297) ;  /* 0xfffffffc00f08947 */ /* 0x002fea000383ffff */
[----:B------:R-:W-:Y:S05]  /*10f80*/  BRA `(.L_x_413) ;  /* 0xffffffb800907947 */ /* 0x000fea000383ffff */
.L_x_298:
[----:B------:R-:W-:Y:S01]  /*10f90*/  BSSY B0, `(.L_x_414) ;  /* 0x0000008000007945 */ /* 0x000fe20003800000 */
[----:B------:R-:W-:Y:S02]  /*10fa0*/  IMAD.MOV.U32 R13, RZ, RZ, R23 ;  /* 0x000000ffff0d7224 */ /* 0x000fe400078e0017 */
[----:B------:R-:W-:Y:S02]  /*10fb0*/  IMAD.MOV.U32 R12, RZ, RZ, RZ ;  /* 0x000000ffff0c7224 */ /* 0x000fe400078e00ff */
[----:B------:R-:W-:Y:S02]  /*10fc0*/  IMAD.MOV.U32 R11, RZ, RZ, 0x181f ;  /* 0x0000181fff0b7424 */ /* 0x000fe400078e00ff */
[----:B------:R-:W-:-:S07]  /*10fd0*/  IMAD.MOV.U32 R15, RZ, RZ, -0x1 ;  /* 0xffffffffff0f7424 */ /* 0x000fce00078e00ff */
[----:B0-----:R-:W-:Y:S05]  /*10fe0*/  WARPSYNC.COLLECTIVE R15, `(.L_x_415) ;  /* 0x000000000f087348 */ /* 0x001fea0003c00000 */
[----:B------:R1:W2:Y:S02]  /*10ff0*/  SHFL.IDX P6, R14, R13, R12, R11 ;  /* 0x0000000c0d0e7389 */ /* 0x0002a400000c000b */
[----:B012---:R-:W-:Y:S01]  /*11000*/  ENDCOLLECTIVE ;  /* 0x000000000000791b */ /* 0x007fe20003800000 */
.L_x_415:
[----:B------:R-:W-:Y:S05]  /*11010*/  BSYNC B0 ;  /* 0x0000000000007941 */ /* 0x000fea0003800000 */
.L_x_414:
[----:B------:R-:W-:Y:S01]  /*11020*/  IMAD.MOV.U32 R13, RZ, RZ, R18 ;  /* 0x000000ffff0d7224 */ /* 0x000fe200078e0012 */
[----:B------:R-:W-:Y:S01]  /*11030*/  MOV R15, 0xffffffff ;  /* 0xffffffff000f7802 */ /* 0x000fe20000000f00 */
[----:B------:R-:W-:Y:S01]  /*11040*/  IMAD.MOV.U32 R12, RZ, RZ, RZ ;  /* 0x000000ffff0c7224 */ /* 0x000fe200078e00ff */
[----:B------:R-:W-:Y:S01]  /*11050*/  ISETP.LT.OR P2, PT, R6, 0x1, P0 ;  /* 0x000000010600780c */ /* 0x000fe20000741670 */
[----:B------:R-:W-:Y:S02]  /*11060*/  IMAD.MOV.U32 R11, RZ, RZ, 0x181f ;  /* 0x0000181fff0b7424 */ /* 0x000fe400078e00ff */
[----:B------:R-:W-:Y:S02]  /*11070*/  IMAD.MOV.U32 R3, RZ, RZ, R14 ;  /* 0x000000ffff037224 */ /* 0x000fe400078e000e */
[----:B------:R-:W-:-:S08]  /*11080*/  IMAD.SHL.U32 R5, R28, 0x2, RZ ;  /* 0x000000021c057824 */ /* 0x000fd000078e00ff */
[----:B------:R-:W-:Y:S05]  /*11090*/  WARPSYNC.COLLECTIVE R15, `(.L_x_416) ;  /* 0x000000000f087348 */ /* 0x000fea0003c00000 */
[----:B------:R0:W1:Y:S02]  /*110a0*/  SHFL.IDX P6, R14, R13, R12, R11 ;  /* 0x0000000c0d0e7389 */ /* 0x00006400000c000b */
[----:B01----:R-:W-:Y:S01]  /*110b0*/  ENDCOLLECTIVE ;  /* 0x000000000000791b */ /* 0x003fe20003800000 */
.L_x_416:
[----:B------:R-:W-:Y:S02]  /*110c0*/  IMAD R4, R4, 0x2, R22 ;  /* 0x0000000204047824 */ /* 0x000fe400078e0216 */
[----:B------:R-:W-:Y:S02]  /*110d0*/  IMAD.MOV.U32 R13, RZ, RZ, R23 ;  /* 0x000000ffff0d7224 */ /* 0x000fe400078e0017 */
[----:B------:R-:W-:Y:S01]  /*110e0*/  IMAD.MOV.U32 R12, RZ, RZ, 0x1 ;  /* 0x00000001ff0c7424 */ /* 0x000fe200078e00ff */
[----:B------:R-:W-:-:S13]  /*110f0*/  IADD3 R2, P1, R14, R5, RZ ;  /* 0x000000050e027210 */ /* 0x000fda0007f3e0ff */
[----:B------:R-:W-:Y:S05]  /*11100*/  WARPSYNC.COLLECTIVE R15, `(.L_x_417) ;  /* 0x000000000f087348 */ /* 0x000fea0003c00000 */
[----:B------:R0:W1:Y:S02]  /*11110*/  SHFL.IDX P6, R14, R13, R12, R11 ;  /* 0x0000000c0d0e7389 */ /* 0x00006400000c000b */
[----:B01----:R-:W-:Y:S01]  /*11120*/  ENDCOLLECTIVE ;  /* 0x000000000000791b */ /* 0x003fe20003800000 */
.L_x_417:
[----:B------:R-:W-:-:S05]  /*11130*/  IMAD.X R3, RZ, RZ, R3, P1 ;  /* 0x000000ffff037224 */ /* 0x000fca00008e0603 */
        /* <DEDUP_REMOVED lines=10> */
.L_x_418:
[----:B------:R-:W-:Y:S01]  /*111e0*/  IMAD.MOV.U32 R13, RZ, RZ, R23 ;  /* 0x000000ffff0d7224 */ /* 0x000fe200078e0017 */
[----:B------:R-:W-:Y:S02]  /*111f0*/  MOV R12, 0x2 ;  /* 0x00000002000c7802 */ /* 0x000fe40000000f00 */
[----:B------:R-:W-:-:S13]  /*11200*/  IADD3 R2, P1, R14, R5, RZ ;  /* 0x000000050e027210 */ /* 0x000fda0007f3e0ff */
[----:B------:R-:W-:Y:S05]  /*11210*/  WARPSYNC.COLLECTIVE R15, `(.L_x_419) ;  /* 0x000000000f087348 */ /* 0x000fea0003c00000 */
[----:B------:R0:W1:Y:S02]  /*11220*/  SHFL.IDX P6, R14, R13, R12, R11 ;  /* 0x0000000c0d0e7389 */ /* 0x00006400000c000b */
[----:B01----:R-:W-:Y:S01]  /*11230*/  ENDCOLLECTIVE ;  /* 0x000000000000791b */ /* 0x003fe20003800000 */
.L_x_419:
        /* <DEDUP_REMOVED lines=11> */
.L_x_420:
[----:B------:R-:W-:Y:S02]  /*112f0*/  IMAD.MOV.U32 R13, RZ, RZ, R23 ;  /* 0x000000ffff0d7224 */ /* 0x000fe400078e0017 */
[----:B------:R-:W-:Y:S01]  /*11300*/  IMAD.MOV.U32 R12, RZ, RZ, 0x3 ;  /* 0x00000003ff0c7424 */ /* 0x000fe200078e00ff */
[----:B------:R-:W-:-:S13]  /*11310*/  IADD3 R2, P1, R14, R5, RZ ;  /* 0x000000050e027210 */ /* 0x000fda0007f3e0ff */
[----:B------:R-:W-:Y:S05]  /*11320*/  WARPSYNC.COLLECTIVE R15, `(.L_x_421) ;  /* 0x000000000f087348 */ /* 0x000fea0003c00000 */
[----:B------:R0:W1:Y:S02]  /*11330*/  SHFL.IDX P6, R14, R13, R12, R11 ;  /* 0x0000000c0d0e7389 */ /* 0x00006400000c000b */
[----:B01----:R-:W-:Y:S01]  /*11340*/  ENDCOLLECTIVE ;  /* 0x000000000000791b */ /* 0x003fe20003800000 */
.L_x_421:
        /* <DEDUP_REMOVED lines=11> */
.L_x_422:
[----:B------:R-:W-:Y:S01]  /*11400*/  IMAD.MOV.U32 R13, RZ, RZ, R23 ;  /* 0x000000ffff0d7224 */ /* 0x000fe200078e0017 */
[----:B------:R-:W-:Y:S02]  /*11410*/  MOV R12, 0x4 ;  /* 0x00000004000c7802 */ /* 0x000fe40000000f00 */
[----:B------:R-:W-:-:S13]  /*11420*/  IADD3 R2, P1, R14, R5, RZ ;  /* 0x000000050e027210 */ /* 0x000fda0007f3e0ff */
[----:B------:R-:W-:Y:S05]  /*11430*/  WARPSYNC.COLLECTIVE R15, `(.L_x_423) ;  /* 0x000000000f087348 */ /* 0x000fea0003c00000 */
[----:B------:R0:W1:Y:S02]  /*11440*/  SHFL.IDX P6, R14, R13, R12, R11 ;  /* 0x0000000c0d0e7389 */ /* 0x00006400000c000b */
[----:B01----:R-:W-:Y:S01]  /*11450*/  ENDCOLLECTIVE ;  /* 0x000000000000791b */ /* 0x003fe20003800000 */
.L_x_423:
        /* <DEDUP_REMOVED lines=11> */
.L_x_424:
[----:B------:R-:W-:Y:S02]  /*11510*/  IMAD.MOV.U32 R13, RZ, RZ, R23 ;  /* 0x000000ffff0d7224 */ /* 0x000fe400078e0017 */
[----:B------:R-:W-:Y:S01]  /*11520*/  IMAD.MOV.U32 R12, RZ, RZ, 0x5 ;  /* 0x00000005ff0c7424 */ /* 0x000fe200078e00ff */
[----:B------:R-:W-:-:S13]  /*11530*/  IADD3 R2, P1, R14, R5, RZ ;  /* 0x000000050e027210 */ /* 0x000fda0007f3e0ff */
[----:B------:R-:W-:Y:S05]  /*11540*/  WARPSYNC.COLLECTIVE R15, `(.L_x_425) ;  /* 0x000000000f087348 */ /* 0x000fea0003c00000 */
[----:B------:R0:W1:Y:S02]  /*11550*/  SHFL.IDX P6, R14, R13, R12, R11 ;  /* 0x0000000c0d0e7389 */ /* 0x00006400000c000b */
[----:B01----:R-:W-:Y:S01]  /*11560*/  ENDCOLLECTIVE ;  /* 0x000000000000791b */ /* 0x003fe20003800000 */
.L_x_425:
        /* <DEDUP_REMOVED lines=11> */
.L_x_426:
[----:B------:R-:W-:Y:S01]  /*11620*/  IMAD.MOV.U32 R13, RZ, RZ, R23 ;  /* 0x000000ffff0d7224 */ /* 0x000fe200078e0017 */
[----:B------:R-:W-:Y:S02]  /*11630*/  MOV R12, 0x6 ;  /* 0x00000006000c7802 */ /* 0x000fe40000000f00 */
[----:B------:R-:W-:-:S13]  /*11640*/  IADD3 R2, P1, R14, R5, RZ ;  /* 0x000000050e027210 */ /* 0x000fda0007f3e0ff */
[----:B------:R-:W-:Y:S05]  /*11650*/  WARPSYNC.COLLECTIVE R15, `(.L_x_427) ;  /* 0x000000000f087348 */ /* 0x000fea0003c00000 */
[----:B------:R0:W1:Y:S02]  /*11660*/  SHFL.IDX P6, R14, R13, R12, R11 ;  /* 0x0000000c0d0e7389 */ /* 0x00006400000c000b */
[----:B01----:R-:W-:Y:S01]  /*11670*/  ENDCOLLECTIVE ;  /* 0x000000000000791b */ /* 0x003fe20003800000 */
.L_x_427:
        /* <DEDUP_REMOVED lines=11> */
.L_x_428:
[----:B------:R-:W-:Y:S02]  /*11730*/  IMAD.MOV.U32 R13, RZ, RZ, R23 ;  /* 0x000000ffff0d7224 */ /* 0x000fe400078e0017 */
[----:B------:R-:W-:Y:S01]  /*11740*/  IMAD.MOV.U32 R12, RZ, RZ, 0x7 ;  /* 0x00000007ff0c7424 */ /* 0x000fe200078e00ff */
[----:B------:R-:W-:-:S13]  /*11750*/  IADD3 R2, P1, R14, R5, RZ ;  /* 0x000000050e027210 */ /* 0x000fda0007f3e0ff */
[----:B------:R-:W-:Y:S05]  /*11760*/  WARPSYNC.COLLECTIVE R15, `(.L_x_429) ;  /* 0x000000000f087348 */ /* 0x000fea0003c00000 */
[----:B------:R0:W1:Y:S02]  /*11770*/  SHFL.IDX P6, R14, R13, R12, R11 ;  /* 0x0000000c0d0e7389 */ /* 0x00006400000c000b */
[----:B01----:R-:W-:Y:S01]  /*11780*/  ENDCOLLECTIVE ;  /* 0x000000000000791b */ /* 0x003fe20003800000 */
.L_x_429:
        /* <DEDUP_REMOVED lines=10> */
.L_x_430:
[----:B------:R-:W-:Y:S05]  /*11830*/  BRA `(.L_x_431) ;  /* 0xffffffb400587947 */ /* 0x000fea000383ffff */
.L_x_303:
[----:B------:R-:W-:Y:S01]  /*11840*/  BSSY B0, `(.L_x_432) ;  /* 0x0000008000007945 */ /* 0x000fe20003800000 */
[----:B------:R-:W-:Y:S01]  /*11850*/  IMAD.MOV.U32 R13, RZ, RZ, R16 ;  /* 0x000000ffff0d7224 */ /* 0x000fe200078e0010 */
[----:B------:R-:W-:Y:S01]  /*11860*/  MOV R11, 0x1f ;  /* 0x0000001f000b7802 */ /* 0x000fe20000000f00 */
[----:B------:R-:W-:Y:S02]  /*11870*/  IMAD.MOV.U32 R12, RZ, RZ, RZ ;  /* 0x000000ffff0c7224 */ /* 0x000fe400078e00ff */
[----:B------:R-:W-:-:S07]  /*11880*/  IMAD.MOV.U32 R15, RZ, RZ, -0x1 ;  /* 0xffffffffff0f7424 */ /* 0x000fce00078e00ff */
[----:B------:R-:W-:Y:S05]  /*11890*/  WARPSYNC.COLLECTIVE R15, `(.L_x_433) ;  /* 0x000000000f087348 */ /* 0x000fea0003c00000 */
[----:B------:R0:W1:Y:S02]  /*118a0*/  SHFL.IDX P6, R14, R13, R12, R11 ;  /* 0x0000000c0d0e7389 */ /* 0x00006400000c000b */
[----:B01----:R-:W-:Y:S01]  /*118b0*/  ENDCOLLECTIVE ;  /* 0x000000000000791b */ /* 0x003fe20003800000 */
.L_x_433:
[----:B------:R-:W-:Y:S05]  /*118c0*/  BSYNC B0 ;  /* 0x0000000000007941 */ /* 0x000fea0003800000 */
.L_x_432:
[----:B------:R-:W-:Y:S02]  /*118d0*/  IMAD.MOV.U32 R13, RZ, RZ, R16 ;  /* 0x000000ffff0d7224 */ /* 0x000fe400078e0010 */
[----:B------:R-:W-:Y:S02]  /*118e0*/  IMAD.MOV.U32 R12, RZ, RZ, 0x1 ;  /* 0x00000001ff0c7424 */ /* 0x000fe400078e00ff */
[----:B------:R-:W-:Y:S02]  /*118f0*/  IMAD.MOV.U32 R11, RZ, RZ, 0x1f ;  /* 0x0000001fff0b7424 */ /* 0x000fe400078e00ff */
[----:B------:R-:W-:Y:S02]  /*11900*/  IMAD.MOV.U32 R15, RZ, RZ, -0x1 ;  /* 0xffffffffff0f7424 */ /* 0x000fe400078e00ff */
[----:B------:R-:W-:Y:S02]  /*11910*/  IMAD.IADD R7, R19, 0x1, R9 ;  /* 0x0000000113077824 */ /* 0x000fe400078e0209 */
[----:B------:R-:W-:-:S07]  /*11920*/  IMAD.MOV.U32 R0, RZ, RZ, R14 ;  /* 0x000000ffff007224 */ /* 0x000fce00078e000e */
[----:B------:R-:W-:Y:S05]  /*11930*/  WARPSYNC.COLLECTIVE R15, `(.L_x_434) ;  /* 0x000000000f087348 */ /* 0x000fea0003c00000 */
[----:B------:R0:W1:Y:S02]  /*11940*/  SHFL.IDX P6, R14, R13, R12, R11 ;  /* 0x0000000c0d0e7389 */ /* 0x00006400000c000b */
[----:B01----:R-:W-:Y:S01]  /*11950*/  ENDCOLLECTIVE ;  /* 0x000000000000791b */ /* 0x003fe20003800000 */
.L_x_434:
[----:B------:R-:W-:Y:S02]  /*11960*/  ULDC UR4, c[0x0][0xc3c] ;  /* 0x00030f0000047ab9 */ /* 0x000fe40000000800 */
[----:B------:R-:W-:-:S13]  /*11970*/  ISETP.GE.OR P1, PT, R7, UR4, !P0 ;  /* 0x0000000407007c0c */ /* 0x000fda000c726670 */
[----:B------:R-:W0:Y:S08]  /*11980*/  @!P1 LDC.64 R2, c[0x0][0xc80] ;  /* 0x00032000ff029b82 */ /* 0x000e300000000a00 */
[----:B------:R-:W1:Y:S01]  /*11990*/  @!P1 LDC.64 R4, c[0x0][0xc78] ;  /* 0x00031e00ff049b82 */ /* 0x000e620000000a00 */
[----:B------:R-:W-:Y:S02]  /*119a0*/  IMAD.MOV.U32 R11, RZ, RZ, RZ ;  /* 0x000000ffff0b7224 */ /* 0x000fe400078e00ff */
[----:B------:R-:W-:-:S02]  /*119b0*/  IMAD.MOV.U32 R6, RZ, RZ, R14 ;  /* 0x000000ffff067224 */ /* 0x000fc400078e000e */
[----:B0-----:R-:W-:-:S05]  /*119c0*/  @!P1 IMAD.WIDE R2, R7, 0x4, R2 ;  /* 0x0000000407029825 */ /* 0x001fca00078e0202 */
[----:B------:R1:W2:Y:S02]  /*119d0*/  @!P1 LDG.E R8, desc[UR36][R2.64] ;  /* 0x0000002402089981 */ /* 0x0002a4000c1e1900 */
[----:B-1----:R-:W-:-:S05]  /*119e0*/  @!P1 IMAD.WIDE R2, R7, 0x4, R4 ;  /* 0x0000000407029825 */ /* 0x002fca00078e0204 */
[----:B------:R-:W3:Y:S01]  /*119f0*/  @!P1 LDG.E R5, desc[UR36][R2.64] ;  /* 0x0000002402059981 */ /* 0x000ee2000c1e1900 */
[----:B------:R-:W-:Y:S01]  /*11a00*/  IMAD.MOV.U32 R7, RZ, RZ, RZ ;  /* 0x000000ffff077224 */ /* 0x000fe200078e00ff */
[C---:B------:R-:W-:Y:S01]  /*11a10*/  ISETP.GE.U32.AND P2, PT, R9.reuse, 0x2, PT ;  /* 0x000000020900780c */ /* 0x040fe20003f46070 */
[----:B------:R-:W-:Y:S01]  /*11a20*/  IMAD.MOV.U32 R4, RZ, RZ, RZ ;  /* 0x000000ffff047224 */ /* 0x000fe200078e00ff */
[C---:B------:R-:W-:Y:S02]  /*11a30*/  ISETP.GE.U32.AND P3, PT, R9.reuse, 0x4, PT ;  /* 0x000000040900780c */ /* 0x040fe40003f66070 */
[C---:B------:R-:W-:Y:S02]  /*11a40*/  ISETP.GE.U32.AND P4, PT, R9.reuse, 0x8, PT ;  /* 0x000000080900780c */ /* 0x040fe40003f86070 */
[----:B------:R-:W-:Y:S02]  /*11a50*/  ISETP.GE.U32.AND P5, PT, R9, 0x10, PT ;  /* 0x000000100900780c */ /* 0x000fe40003fa6070 */
[----:B------:R-:W-:-:S02]  /*11a60*/  MOV R16, RZ ;  /* 0x000000ff00107202 */ /* 0x000fc40000000f00 */
[----:B--2---:R-:W-:Y:S01]  /*11a70*/  @!P1 MOV R7, R8 ;  /* 0x0000000800079202 */ /* 0x004fe20000000f00 */
[----:B---3--:R-:W-:Y:S01]  /*11a80*/  @!P1 IMAD.MOV.U32 R4, RZ, RZ, R5 ;  /* 0x000000ffff049224 */ /* 0x008fe200078e0005 */
[----:B------:R-:W-:-:S03]  /*11a90*/  ISETP.NE.AND P1, PT, R9, RZ, PT ;  /* 0x000000ff0900720c */ /* 0x000fc60003f25270 */
[----:B------:R-:W-:-:S10]  /*11aa0*/  IMAD R13, R4, R7, RZ ;  /* 0x00000007040d7224 */ /* 0x000fd400078e02ff */
[----:B------:R-:W-:Y:S05]  /*11ab0*/  WARPSYNC.COLLECTIVE R15, `(.L_x_435) ;  /* 0x000000000f087348 */ /* 0x000fea0003c00000 */
[----:B------:R0:W1:Y:S02]  /*11ac0*/  SHFL.UP P6, R14, R13, R12, R11 ;  /* 0x0400000c0d0e7389 */ /* 0x00006400000c000b */
[----:B01----:R-:W-:Y:S01]  /*11ad0*/  ENDCOLLECTIVE ;  /* 0x000000000000791b */ /* 0x003fe20003800000 */
.L_x_435:
[----:B------:R-:W-:Y:S01]  /*11ae0*/  IMAD.MOV.U32 R12, RZ, RZ, 0x2 ;  /* 0x00000002ff0c7424 */ /* 0x000fe200078e00ff */
[----:B------:R-:W-:-:S05]  /*11af0*/  SEL R14, R14, RZ, P1 ;  /* 0x000000ff0e0e7207 */ /* 0x000fca0000800000 */
[----:B------:R-:W-:-:S04]  /*11b00*/  IMAD.IADD R5, R13, 0x1, R14 ;  /* 0x000000010d057824 */ /* 0x000fc800078e020e */
[----:B------:R-:W-:-:S07]  /*11b10*/  IMAD.MOV.U32 R13, RZ, RZ, R5 ;  /* 0x000000ffff0d7224 */ /* 0x000fce00078e0005 */
[----:B------:R-:W-:Y:S05]  /*11b20*/  WARPSYNC.COLLECTIVE R15, `(.L_x_436) ;  /* 0x000000000f087348 */ /* 0x000fea0003c00000 */
[----:B------:R0:W1:Y:S02]  /*11b30*/  SHFL.UP P6, R14, R13, R12, R11 ;  /* 0x0400000c0d0e7389 */ /* 0x00006400000c000b */
[----:B01----:R-:W-:Y:S01]  /*11b40*/  ENDCOLLECTIVE ;  /* 0x000000000000791b */ /* 0x003fe20003800000 */
.L_x_436:
[----:B------:R-:W-:Y:S01]  /*11b50*/  IMAD.MOV.U32 R12, RZ, RZ, 0x4 ;  /* 0x00000004ff0c7424 */ /* 0x000fe200078e00ff */
[----:B------:R-:W-:-:S05]  /*11b60*/  SEL R2, R14, RZ, P2 ;  /* 0x000000ff0e027207 */ /* 0x000fca0001000000 */
[----:B------:R-:W-:-:S04]  /*11b70*/  IMAD.IADD R2, R5, 0x1, R2 ;  /* 0x0000000105027824 */ /* 0x000fc800078e0202 */
[----:B------:R-:W-:-:S07]  /*11b80*/  IMAD.MOV.U32 R13, RZ, RZ, R2 ;  /* 0x000000ffff0d7224 */ /* 0x000fce00078e0002 */
[----:B------:R-:W-:Y:S05]  /*11b90*/  WARPSYNC.COLLECTIVE R15, `(.L_x_437) ;  /* 0x000000000f087348 */ /* 0x000fea0003c00000 */
[----:B------:R0:W1:Y:S02]  /*11ba0*/  SHFL.UP P6, R14, R13, R12, R11 ;  /* 0x0400000c0d0e7389 */ /* 0x00006400000c000b */
[----:B01----:R-:W-:Y:S01]  /*11bb0*/  ENDCOLLECTIVE ;  /* 0x000000000000791b */ /* 0x003fe20003800000 */
.L_x_437:
[----:B------:R-:W-:Y:S01]  /*11bc0*/  IMAD.MOV.U32 R12, RZ, RZ, 0x8 ;  /* 0x00000008ff0c7424 */ /* 0x000fe200078e00ff */
[----:B------:R-:W-:-:S04]  /*11bd0*/  SEL R3, R14, RZ, P3 ;  /* 0x000000ff0e037207 */ /* 0x000fc80001800000 */
[----:B------:R-:W-:-:S05]  /*11be0*/  IADD3 R8, R2, R3, RZ ;  /* 0x0000000302087210 */ /* 0x000fca0007ffe0ff */
[----:B------:R-:W-:-:S07]  /*11bf0*/  IMAD.MOV.U32 R13, RZ, RZ, R8 ;  /* 0x000000ffff0d7224 */ /* 0x000fce00078e0008 */
[----:B------:R-:W-:Y:S05]  /*11c00*/  WARPSYNC.COLLECTIVE R15, `(.L_x_438) ;  /* 0x000000000f087348 */ /* 0x000fea0003c00000 */
[----:B------:R0:W1:Y:S02]  /*11c10*/  SHFL.UP P6, R14, R13, R12, R11 ;  /* 0x0400000c0d0e7389 */ /* 0x00006400000c000b */
[----:B01----:R-:W-:Y:S01]  /*11c20*/  ENDCOLLECTIVE ;  /* 0x000000000000791b */ /* 0x003fe20003800000 */
.L_x_438:
[----:B------:R-:W-:Y:S01]  /*11c30*/  IMAD.MOV.U32 R12, RZ, RZ, 0x10 ;  /* 0x00000010ff0c7424 */ /* 0x000fe200078e00ff */
[----:B------:R-:W-:-:S05]  /*11c40*/  SEL R5, R14, RZ, P4 ;  /* 0x000000ff0e057207 */ /* 0x000fca0002000000 */
[----:B------:R-:W-:-:S04]  /*11c50*/  IMAD.IADD R5, R8, 0x1, R5 ;  /* 0x0000000108057824 */ /* 0x000fc800078e0205 */
[----:B------:R-:W-:-:S07]  /*11c60*/  IMAD.MOV.U32 R13, RZ, RZ, R5 ;  /* 0x000000ffff0d7224 */ /* 0x000fce00078e0005 */
[----:B------:R-:W-:Y:S05]  /*11c70*/  WARPSYNC.COLLECTIVE R15, `(.L_x_439) ;  /* 0x000000000f087348 */ /* 0x000fea0003c00000 */
[----:B------:R0:W1:Y:S02]  /*11c80*/  SHFL.UP P6, R14, R13, R12, R11 ;  /* 0x0400000c0d0e7389 */ /* 0x00006400000c000b */
[----:B01----:R-:W-:Y:S01]  /*11c90*/  ENDCOLLECTIVE ;  /* 0x000000000000791b */ /* 0x003fe20003800000 */
.L_x_439:
[----:B------:R-:W-:Y:S02]  /*11ca0*/  IMAD.MOV.U32 R12, RZ, RZ, 0x1f ;  /* 0x0000001fff0c7424 */ /* 0x000fe400078e00ff */
[----:B------:R-:W-:Y:S01]  /*11cb0*/  IMAD.MOV.U32 R11, RZ, RZ, 0x1f ;  /* 0x0000001fff0b7424 */ /* 0x000fe200078e00ff */
[----:B------:R-:W-:-:S05]  /*11cc0*/  SEL R14, R14, RZ, P5 ;  /* 0x000000ff0e0e7207 */ /* 0x000fca0002800000 */
[----:B------:R-:W-:-:S04]  /*11cd0*/  IMAD.IADD R3, R5, 0x1, R14 ;  /* 0x0000000105037824 */ /* 0x000fc800078e020e */
[----:B------:R-:W-:-:S07]  /*11ce0*/  IMAD.MOV.U32 R13, RZ, RZ, R3 ;  /* 0x000000ffff0d7224 */ /* 0x000fce00078e0003 */
[----:B------:R-:W-:Y:S05]  /*11cf0*/  WARPSYNC.COLLECTIVE R15, `(.L_x_440) ;  /* 0x000000000f087348 */ /* 0x000fea0003c00000 */
[----:B------:R0:W1:Y:S02]  /*11d00*/  SHFL.IDX P6, R14, R13, R12, R11 ;  /* 0x0000000c0d0e7389 */ /* 0x00006400000c000b */
[----:B01----:R-:W-:Y:S01]  /*11d10*/  ENDCOLLECTIVE ;  /* 0x000000000000791b */ /* 0x003fe20003800000 */
.L_x_440:
[----:B------:R-:W-:Y:S05]  /*11d20*/  BRA `(.L_x_441) ;  /* 0xffffffb400647947 */ /* 0x000fea000383ffff */
.L_x_306:
[----:B------:R-:W-:Y:S01]  /*11d30*/  BSSY B0, `(.L_x_442) ;  /* 0x0000007000007945 */ /* 0x000fe20003800000 */
[----:B------:R-:W-:Y:S02]  /*11d40*/  IMAD.MOV.U32 R12, RZ, RZ, 0x1 ;  /* 0x00000001ff0c7424 */ /* 0x000fe400078e00ff */
[----:B------:R-:W-:Y:S02]  /*11d50*/  IMAD.MOV.U32 R11, RZ, RZ, RZ ;  /* 0x000000ffff0b7224 */ /* 0x000fe400078e00ff */
[----:B------:R-:W-:-:S07]  /*11d60*/  IMAD.MOV.U32 R15, RZ, RZ, -0x1 ;  /* 0xffffffffff0f7424 */ /* 0x000fce00078e00ff */
[----:B------:R-:W-:Y:S05]  /*11d70*/  WARPSYNC.COLLECTIVE R15, `(.L_x_443) ;  /* 0x000000000f087348 */ /* 0x000fea0003c00000 */
[----:B------:R0:W1:Y:S02]  /*11d80*/  SHFL.UP P6, R14, R13, R12, R11 ;  /* 0x0400000c0d0e7389 */ /* 0x00006400000c000b */
[----:B01----:R-:W-:Y:S01]  /*11d90*/  ENDCOLLECTIVE ;  /* 0x000000000000791b */ /* 0x003fe20003800000 */
.L_x_443:
[----:B------:R-:W-:Y:S05]  /*11da0*/  BSYNC B0 ;  /* 0x0000000000007941 */ /* 0x000fea0003800000 */
.L_x_442:
[----:B------:R-:W-:Y:S01]  /*11db0*/  SEL R14, R14, RZ, P1 ;  /* 0x000000ff0e0e7207 */ /* 0x000fe20000800000 */
[----:B------:R-:W-:Y:S02]  /*11dc0*/  IMAD.MOV.U32 R12, RZ, RZ, 0x2 ;  /* 0x00000002ff0c7424 */ /* 0x000fe400078e00ff */
[----:B------:R-:W-:Y:S02]  /*11dd0*/  IMAD.MOV.U32 R11, RZ, RZ, RZ ;  /* 0x000000ffff0b7224 */ /* 0x000fe400078e00ff */
[----:B------:R-:W-:Y:S02]  /*11de0*/  IMAD.IADD R13, R13, 0x1, R14 ;  /* 0x000000010d0d7824 */ /* 0x000fe400078e020e */
[----:B------:R-:W-:-:S07]  /*11df0*/  IMAD.MOV.U32 R15, RZ, RZ, -0x1 ;  /* 0xffffffffff0f7424 */ /* 0x000fce00078e00ff */
[----:B------:R-:W-:Y:S05]  /*11e00*/  WARPSYNC.COLLECTIVE R15, `(.L_x_444) ;  /* 0x000000000f087348 */ /* 0x000fea0003c00000 */
[----:B------:R0:W1:Y:S02]  /*11e10*/  SHFL.UP P6, R14, R13, R12, R11 ;  /* 0x0400000c0d0e7389 */ /* 0x00006400000c000b */
[----:B01----:R-:W-:Y:S01]  /*11e20*/  ENDCOLLECTIVE ;  /* 0x000000000000791b */ /* 0x003fe20003800000 */
.L_x_444:
[----:B------:R-:W-:Y:S02]  /*11e30*/  MOV R12, 0x4 ;  /* 0x00000004000c7802 */ /* 0x000fe40000000f00 */
[----:B------:R-:W-:-:S05]  /*11e40*/  SEL R2, R14, RZ, P2 ;  /* 0x000000ff0e027207 */ /* 0x000fca0001000000 */
[----:B------:R-:W-:-:S04]  /*11e50*/  IMAD.IADD R2, R13, 0x1, R2 ;  /* 0x000000010d027824 */ /* 0x000fc800078e0202 */
[----:B------:R-:W-:-:S07]  /*11e60*/  IMAD.MOV.U32 R13, RZ, RZ, R2 ;  /* 0x000000ffff0d7224 */ /* 0x000fce00078e0002 */
[----:B------:R-:W-:Y:S05]  /*11e70*/  WARPSYNC.COLLECTIVE R15, `(.L_x_445) ;  /* 0x000000000f087348 */ /* 0x000fea0003c00000 */
[----:B------:R0:W1:Y:S02]  /*11e80*/  SHFL.UP P6, R14, R13, R12, R11 ;  /* 0x0400000c0d0e7389 */ /* 0x00006400000c000b */
[----:B01----:R-:W-:Y:S01]  /*11e90*/  ENDCOLLECTIVE ;  /* 0x000000000000791b */ /* 0x003fe20003800000 */
.L_x_445:
[----:B------:R-:W-:Y:S01]  /*11ea0*/  IMAD.MOV.U32 R12, RZ, RZ, 0x8 ;  /* 0x00000008ff0c7424 */ /* 0x000fe200078e00ff */
[----:B------:R-:W-:-:S05]  /*11eb0*/  SEL R3, R14, RZ, P3 ;  /* 0x000000ff0e037207 */ /* 0x000fca0001800000 */
[----:B------:R-:W-:-:S04]  /*11ec0*/  IMAD.IADD R3, R2, 0x1, R3 ;  /* 0x0000000102037824 */ /* 0x000fc800078e0203 */
[----:B------:R-:W-:-:S07]  /*11ed0*/  IMAD.MOV.U32 R13, RZ, RZ, R3 ;  /* 0x000000ffff0d7224 */ /* 0x000fce00078e0003 */
[----:B------:R-:W-:Y:S05]  /*11ee0*/  WARPSYNC.COLLECTIVE R15, `(.L_x_446) ;  /* 0x000000000f087348 */ /* 0x000fea0003c00000 */
[----:B------:R0:W1:Y:S02]  /*11ef0*/  SHFL.UP P6, R14, R13, R12, R11 ;  /* 0x0400000c0d0e7389 */ /* 0x00006400000c000b */
[----:B01----:R-:W-:Y:S01]  /*11f00*/  ENDCOLLECTIVE ;  /* 0x000000000000791b */ /* 0x003fe20003800000 */
.L_x_446:
[----:B------:R-:W-:Y:S01]  /*11f10*/  IMAD.MOV.U32 R12, RZ, RZ, 0x10 ;  /* 0x00000010ff0c7424 */ /* 0x000fe200078e00ff */
[----:B------:R-:W-:-:S05]  /*11f20*/  SEL R14, R14, RZ, P4 ;  /* 0x000000ff0e0e7207 */ /* 0x000fca0002000000 */
[----:B------:R-:W-:-:S04]  /*11f30*/  IMAD.IADD R5, R3, 0x1, R14 ;  /* 0x0000000103057824 */ /* 0x000fc800078e020e */
[----:B------:R-:W-:-:S07]  /*11f40*/  IMAD.MOV.U32 R13, RZ, RZ, R5 ;  /* 0x000000ffff0d7224 */ /* 0x000fce00078e0005 */
[----:B------:R-:W-:Y:S05]  /*11f50*/  WARPSYNC.COLLECTIVE R15, `(.L_x_447) ;  /* 0x000000000f087348 */ /* 0x000fea0003c00000 */
[----:B------:R0:W1:Y:S02]  /*11f60*/  SHFL.UP P6, R14, R13, R12, R11 ;  /* 0x0400000c0d0e7389 */ /* 0x00006400000c000b */
[----:B01----:R-:W-:Y:S01]  /*11f70*/  ENDCOLLECTIVE ;  /* 0x000000000000791b */ /* 0x003fe20003800000 */
.L_x_447:
[----:B------:R-:W-:Y:S01]  /*11f80*/  IMAD.MOV.U32 R12, RZ, RZ, 0x1f ;  /* 0x0000001fff0c7424 */ /* 0x000fe200078e00ff */
[----:B------:R-:W-:Y:S02]  /*11f90*/  MOV R11, 0x1f ;  /* 0x0000001f000b7802 */ /* 0x000fe40000000f00 */
[----:B------:R-:W-:-:S05]  /*11fa0*/  SEL R14, R14, RZ, P5 ;  /* 0x000000ff0e0e7207 */ /* 0x000fca0002800000 */
[----:B------:R-:W-:-:S04]  /*11fb0*/  IMAD.IADD R3, R5, 0x1, R14 ;  /* 0x0000000105037824 */ /* 0x000fc800078e020e */
[----:B------:R-:W-:-:S07]  /*11fc0*/  IMAD.MOV.U32 R13, RZ, RZ, R3 ;  /* 0x000000ffff0d7224 */ /* 0x000fce00078e0003 */
[----:B------:R-:W-:Y:S05]  /*11fd0*/  WARPSYNC.COLLECTIVE R15, `(.L_x_448) ;  /* 0x000000000f087348 */ /* 0x000fea0003c00000 */
[----:B------:R0:W1:Y:S02]  /*11fe0*/  SHFL.IDX P6, R14, R13, R12, R11 ;  /* 0x0000000c0d0e7389 */ /* 0x00006400000c000b */
[----:B01----:R-:W-:Y:S01]  /*11ff0*/  ENDCOLLECTIVE ;  /* 0x000000000000791b */ /* 0x003fe20003800000 */
.L_x_448:
[----:B------:R-:W-:Y:S05]  /*12000*/  BRA `(.L_x_449) ;  /* 0xffffffb400507947 */ /* 0x000fea000383ffff */
.L_x_308:
[----:B------:R-:W-:Y:S01]  /*12010*/  BSSY B0, `(.L_x_450) ;  /* 0x0000006000007945 */ /* 0x000fe20003800000 */
[----:B------:R-:W-:Y:S01]  /*12020*/  PLOP3.LUT P6, PT, P6, PT, PT, 0x8, 0x0 ;  /* 0x000000000000781c */ /* 0x000fe200037ce170 */
[----:B------:R-:W-:-:S12]  /*12030*/  IMAD.MOV.U32 R15, RZ, RZ, -0x1 ;  /* 0xffffffffff0f7424 */ /* 0x000fd800078e00ff */
[----:B0-----:R-:W-:Y:S05]  /*12040*/  WARPSYNC.COLLECTIVE R15, `(.L_x_451) ;  /* 0x000000000f087348 */ /* 0x001fea0003c00000 */
[----:B------:R-:W-:Y:S01]  /*12050*/  VOTE.ANY R14, PT, P6 ;  /* 0x00000000000e7806 */ /* 0x000fe200030e0100 */
[----:B0-----:R-:W-:Y:S06]  /*12060*/  ENDCOLLECTIVE ;  /* 0x000000000000791b */ /* 0x001fec0003800000 */
.L_x_451:
[----:B------:R-:W-:Y:S05]  /*12070*/  BSYNC B0 ;  /* 0x0000000000007941 */ /* 0x000fea0003800000 */
.L_x_450:
[----:B------:R-:W-:Y:S02]  /*12080*/  IMAD.MOV.U32 R8, RZ, RZ, R14 ;  /* 0x000000ffff087224 */ /* 0x000fe400078e000e */
[----:B------:R-:W-:Y:S02]  /*12090*/  IMAD.MOV.U32 R13, RZ, RZ, R7 ;  /* 0x000000ffff0d7224 */ /* 0x000fe400078e0007 */
[----:B------:R-:W0:Y:S01]  /*120a0*/  POPC R5, R8 ;  /* 0x0000000800057309 */ /* 0x000e220000000000 */
[----:B------:R-:W-:Y:S02]  /*120b0*/  IMAD.MOV.U32 R11, RZ, RZ, 0x1f ;  /* 0x0000001fff0b7424 */ /* 0x000fe400078e00ff */
[----:B------:R-:W-:Y:S02]  /*120c0*/  IMAD.MOV.U32 R15, RZ, RZ, -0x1 ;  /* 0xffffffffff0f7424 */ /* 0x000fe400078e00ff */
[----:B0-----:R-:W-:-:S07]  /*120d0*/  IMAD.MOV.U32 R12, RZ, RZ, R5 ;  /* 0x000000ffff0c7224 */ /* 0x001fce00078e0005 */
[----:B------:R-:W-:Y:S05]  /*120e0*/  WARPSYNC.COLLECTIVE R15, `(.L_x_452) ;  /* 0x000000000f087348 */ /* 0x000fea0003c00000 */
[----:B------:R0:W1:Y:S02]  /*120f0*/  SHFL.IDX P6, R14, R13, R12, R11 ;  /* 0x0000000c0d0e7389 */ /* 0x00006400000c000b */
[----:B01----:R-:W-:Y:S01]  /*12100*/  ENDCOLLECTIVE ;  /* 0x000000000000791b */ /* 0x003fe20003800000 */
.L_x_452:
[----:B------:R-:W-:Y:S02]  /*12110*/  IMAD.MOV.U32 R13, RZ, RZ, R4 ;  /* 0x000000ffff0d7224 */ /* 0x000fe400078e0004 */
[----:B------:R-:W-:-:S07]  /*12120*/  IMAD.MOV.U32 R7, RZ, RZ, R14 ;  /* 0x000000ffff077224 */ /* 0x000fce00078e000e */
[----:B------:R-:W-:Y:S05]  /*12130*/  WARPSYNC.COLLECTIVE R15, `(.L_x_453) ;  /* 0x000000000f087348 */ /* 0x000fea0003c00000 */
[----:B------:R0:W1:Y:S02]  /*12140*/  SHFL.IDX P6, R14, R13, R12, R11 ;  /* 0x0000000c0d0e7389 */ /* 0x00006400000c000b */
[----:B01----:R-:W-:Y:S01]  /*12150*/  ENDCOLLECTIVE ;  /* 0x000000000000791b */ /* 0x003fe20003800000 */
.L_x_453:
[----:B------:R-:W-:Y:S01]  /*12160*/  IMAD.MOV.U32 R4, RZ, RZ, R14 ;  /* 0x000000ffff047224 */ /* 0x000fe200078e000e */
[----:B------:R-:W-:Y:S06]  /*12170*/  BRA `(.L_x_454) ;  /* 0xffffffb400307947 */ /* 0x000fec000383ffff */
.L_x_310:
[----:B------:R-:W-:Y:S01]  /*12180*/  BSSY B0, `(.L_x_455) ;  /* 0x0000007000007945 */ /* 0x000fe20003800000 */
[----:B------:R-:W-:Y:S01]  /*12190*/  MOV R13, R3 ;  /* 0x00000003000d7202 */ /* 0x000fe20000000f00 */
[----:B------:R-:W-:Y:S02]  /*121a0*/  IMAD.MOV.U32 R11, RZ, RZ, 0x1f ;  /* 0x0000001fff0b7424 */ /* 0x000fe400078e00ff */
[----:B------:R-:W-:-:S07]  /*121b0*/  IMAD.MOV.U32 R15, RZ, RZ, -0x1 ;  /* 0xffffffffff0f7424 */ /* 0x000fce00078e00ff */
[----:B0123--:R-:W-:Y:S05]  /*121c0*/  WARPSYNC.COLLECTIVE R15, `(.L_x_456) ;  /* 0x000000000f087348 */ /* 0x00ffea0003c00000 */
[----:B------:R4:W0:Y:S02]  /*121d0*/  SHFL.IDX P6, R14, R13, R12, R11 ;  /* 0x0000000c0d0e7389 */ /* 0x00082400000c000b */
[----:B01234-:R-:W-:Y:S01]  /*121e0*/  ENDCOLLECTIVE ;  /* 0x000000000000791b */ /* 0x01ffe20003800000 */
.L_x_456:
[----:B------:R-:W-:Y:S05]  /*121f0*/  BSYNC B0 ;  /* 0x0000000000007941 */ /* 0x000fea0003800000 */
.L_x_455:
[----:B------:R-:W-:Y:S01]  /*12200*/  IMAD.MOV.U32 R16, RZ, RZ, R14 ;  /* 0x000000ffff107224 */ /* 0x000fe200078e000e */
[----:B------:R-:W-:Y:S06]  /*12210*/  BRA `(.L_x_309) ;  /* 0xffffffb400207947 */ /* 0x000fec000383ffff */
.L_x_314:
[----:B0-----:R0:W1:Y:S02]  /*12220*/  SYNCS.PHASECHK.TRANS64.TRYWAIT P0, [R5+URZ+0x16820], R0 ;  /* 0x01682000050075a7 */ /* 0x001064000800017f */
[----:B-1----:R-:W-:Y:S05]  /*12230*/  @!P0 NANOSLEEP.SYNCS 0x989680 ;  /* 0x009896800000895d */ /* 0x002fea0003900000 */
[----:B------:R-:W1:Y:S02]  /*12240*/  @!P0 SYNCS.PHASECHK.TRANS64 P0, [R5+URZ+0x16820], R0 ;  /* 0x01682000050085a7 */ /* 0x000e64000800007f */
[----:B-1----:R-:W-:Y:S05]  /*12250*/  @!P0 BRA `(.L_x_314) ;  /* 0xfffffffc00f08947 */ /* 0x002fea000383ffff */
[----:B------:R-:W-:Y:S05]  /*12260*/  BRA `(.L_x_457) ;  /* 0xffffffb800787947 */ /* 0x000fea000383ffff */
.L_x_315:
[----:B------:R-:W1:Y:S01]  /*12270*/  S2R R2, SR_TID.X ;  /* 0x0000000000027919 */ /* 0x000e620000002100 */
[----:B------:R-:W-:Y:S01]  /*12280*/  BSSY B0, `(.L_x_458) ;  /* 0x000000a000007945 */ /* 0x000fe20003800000 */
[----:B------:R-:W-:Y:S02]  /*12290*/  IMAD.MOV.U32 R12, RZ, RZ, RZ ;  /* 0x000000ffff0c7224 */ /* 0x000fe400078e00ff */
[----:B------:R-:W-:Y:S02]  /*122a0*/  IMAD.MOV.U32 R11, RZ, RZ, 0x1f ;  /* 0x0000001fff0b7424 */ /* 0x000fe400078e00ff */
[----:B------:R-:W-:Y:S01]  /*122b0*/  IMAD.MOV.U32 R15, RZ, RZ, -0x1 ;  /* 0xffffffffff0f7424 */ /* 0x000fe200078e00ff */
[----:B-1----:R-:W-:-:S04]  /*122c0*/  SHF.R.U32.HI R2, RZ, 0x5, R2 ;  /* 0x00000005ff027819 */ /* 0x002fc80000011602 */
[----:B------:R-:W-:-:S05]  /*122d0*/  LOP3.LUT R2, R2, 0x3, RZ, 0xc0, !PT ;  /* 0x0000000302027812 */ /* 0x000fca00078ec0ff */
[----:B------:R-:W-:-:S07]  /*122e0*/  IMAD.MOV.U32 R13, RZ, RZ, R2 ;  /* 0x000000ffff0d7224 */ /* 0x000fce00078e0002 */
[----:B0-2---:R-:W-:Y:S05]  /*122f0*/  WARPSYNC.COLLECTIVE R15, `(.L_x_459) ;  /* 0x000000000f087348 */ /* 0x005fea0003c00000 */
[----:B------:R1:W3:Y:S02]  /*12300*/  SHFL.IDX P6, R14, R13, R12, R11 ;  /* 0x0000000c0d0e7389 */ /* 0x0002e400000c000b */
[----:B0123--:R-:W-:Y:S01]  /*12310*/  ENDCOLLECTIVE ;  /* 0x000000000000791b */ /* 0x00ffe20003800000 */
.L_x_459:
[----:B------:R-:W-:Y:S05]  /*12320*/  BSYNC B0 ;  /* 0x0000000000007941 */ /* 0x000fea0003800000 */
.L_x_458:
[----:B------:R-:W-:Y:S05]  /*12330*/  BRA `(.L_x_460) ;  /* 0xffffffb800607947 */ /* 0x000fea000383ffff */
.L_x_318:
[----:B------:R-:W-:Y:S01]  /*12340*/  BSSY B1, `(.L_x_461) ;  /* 0x0000006000017945 */ /* 0x000fe20003800000 */
[----:B------:R-:W-:-:S07]  /*12350*/  IMAD.MOV.U32 R15, RZ, RZ, -0x1 ;  /* 0xffffffffff0f7424 */ /* 0x000fce00078e00ff */
[----:B0-2---:R-:W-:Y:S05]  /*12360*/  WARPSYNC.COLLECTIVE R15, `(.L_x_462) ;  /* 0x000000000f0c7348 */ /* 0x005fea0003c00000 */
[----:B------:R-:W-:Y:S02]  /*12370*/  ELECT P6, UR62, PT ;  /* 0x00000000003e782f */ /* 0x000fe400038c0000 */
[----:B------:R-:W-:Y:S01]  /*12380*/  MOV R14, UR62 ;  /* 0x0000003e000e7c02 */ /* 0x000fe20008000f00 */
[----:B0-2---:R-:W-:Y:S10]  /*12390*/  ENDCOLLECTIVE ;  /* 0x000000000000791b */ /* 0x005ff40003800000 */
.L_x_462:
[----:B------:R-:W-:Y:S05]  /*123a0*/  BSYNC B1 ;  /* 0x0000000000017941 */ /* 0x000fea0003800000 */
.L_x_461:
[----:B------:R-:W-:Y:S05]  /*123b0*/  BRA `(.L_x_463) ;  /* 0xffffffb800587947 */ /* 0x000fea000383ffff */
.L_x_320:
[----:B0-----:R0:W1:Y:S02]  /*123c0*/  SYNCS.PHASECHK.TRANS64.TRYWAIT P1, [R3+URZ+0x16840], R2 ;  /* 0x01684002030075a7 */ /* 0x001064000802017f */
[----:B-1----:R-:W-:Y:S05]  /*123d0*/  @!P1 NANOSLEEP.SYNCS 0x989680 ;  /* 0x009896800000995d */ /* 0x002fea0003900000 */
[----:B------:R-:W1:Y:S02]  /*123e0*/  @!P1 SYNCS.PHASECHK.TRANS64 P1, [R3+URZ+0x16840], R2 ;  /* 0x01684002030095a7 */ /* 0x000e64000802007f */
[----:B-1----:R-:W-:Y:S05]  /*123f0*/  @!P1 BRA `(.L_x_320) ;  /* 0xfffffffc00f09947 */ /* 0x002fea000383ffff */
[----:B------:R-:W-:Y:S05]  /*12400*/  BRA `(.L_x_464) ;  /* 0xffffffb800787947 */ /* 0x000fea000383ffff */
.L_x_322:
[----:B-1----:R1:W3:Y:S02]  /*12410*/  SYNCS.PHASECHK.TRANS64.TRYWAIT P1, [R25+URZ+0x16840], R0 ;  /* 0x01684000190075a7 */ /* 0x0022e4000802017f */
[----:B---3--:R-:W-:Y:S05]  /*12420*/  @!P1 NANOSLEEP.SYNCS 0x989680 ;  /* 0x009896800000995d */ /* 0x008fea0003900000 */
[----:B------:R-:W3:Y:S02]  /*12430*/  @!P1 SYNCS.PHASECHK.TRANS64 P1, [R25+URZ+0x16840], R0 ;  /* 0x01684000190095a7 */ /* 0x000ee4000802007f */
[----:B---3--:R-:W-:Y:S05]  /*12440*/  @!P1 BRA `(.L_x_322) ;  /* 0xfffffffc00f09947 */ /* 0x008fea000383ffff */
[----:B------:R-:W-:Y:S05]  /*12450*/  BRA `(.L_x_465) ;  /* 0xffffffb800847947 */ /* 0x000fea000383ffff */
.L_x_324:
[----:B---3--:R3:W4:Y:S02]  /*12460*/  SYNCS.PHASECHK.TRANS64.TRYWAIT P1, [R3+URZ+0x16860], R2 ;  /* 0x01686002030075a7 */ /* 0x008724000802017f */
[----:B----4-:R-:W-:Y:S05]  /*12470*/  @!P1 NANOSLEEP.SYNCS 0x989680 ;  /* 0x009896800000995d */ /* 0x010fea0003900000 */
[----:B------:R-:W4:Y:S02]  /*12480*/  @!P1 SYNCS.PHASECHK.TRANS64 P1, [R3+URZ+0x16860], R2 ;  /* 0x01686002030095a7 */ /* 0x000f24000802007f */
[----:B----4-:R-:W-:Y:S05]  /*12490*/  @!P1 BRA `(.L_x_324) ;  /* 0xfffffffc00f09947 */ /* 0x010fea000383ffff */
[----:B------:R-:W-:Y:S05]  /*124a0*/  BRA `(.L_x_466) ;  /* 0xffffffb800807947 */ /* 0x000fea000383ffff */
.L_x_467:
        /* <DEDUP_REMOVED lines=13> */
.L_x_3167:


//--------------------- .text._ZN7cutlass13device_kernelIN5flash11enable_sm90INS1_16FlashAttnFwdSm90INS1_25CollectiveMainloopFwdSm90ILi2EN4cute5tupleIJNS5_1CILi1EEES8_S8_EEENS6_IJNS7_ILi192EEENS7_ILi128EEENS7_ILi64EEEEEELi64ENS_6half_tEfNS_4arch4Sm90ELb0ELb0ELb0ELb1ELb1ELb1ELb0ELb1ELb1ELb1ELb1ELb0EEENS1_21CollectiveEpilogueFwdINS6_IJSA_SC_SB_EEES9_SE_SG_Li384ELb1ELb1ELb1ELb0EEENS1_36VarlenDynamicPersistentTileSchedulerILi192ELi128ELi384ELi128ELb1ELb1ELb1ELb0ELb1ELb1EEEEEEEEEvNT_6ParamsE --------------------------
	.section	.text._ZN7cutlass13device_kernelIN5flash11enable_sm90INS1_16FlashAttnFwdSm90INS1_25CollectiveMainloopFwdSm90ILi2EN4cute5tupleIJNS5_1CILi1EEES8_S8_EEENS6_IJNS7_ILi192EEENS7_ILi128EEENS7_ILi64EEEEEELi64ENS_6half_tEfNS_4arch4Sm90ELb0ELb0ELb0ELb1ELb1ELb1ELb0ELb1ELb1ELb1ELb1ELb0EEENS1_21CollectiveEpilogueFwdINS6_IJSA_SC_SB_EEES9_SE_SG_Li384ELb1ELb1ELb1ELb0EEENS1_36VarlenDynamicPersistentTileSchedulerILi192ELi128ELi384ELi128ELb1ELb1ELb1ELb0ELb1ELb1EEEEEEEEEvNT_6ParamsE,"ax",@progbits
	.align	128
.text._ZN7cutlass13device_kernelIN5flash11enable_sm90INS1_16FlashAttnFwdSm90INS1_25CollectiveMainloopFwdSm90ILi2EN4cute5tupleIJNS5_1CILi1EEES8_S8_EEENS6_IJNS7_ILi192EEENS7_ILi128EEENS7_ILi64EEEEEELi64ENS_6half_tEfNS_4arch4Sm90ELb0ELb0ELb0ELb1ELb1ELb1ELb0ELb1ELb1ELb1ELb1ELb0EEENS1_21CollectiveEpilogueFwdINS6_IJSA_SC_SB_EEES9_SE_SG_Li384ELb1ELb1ELb1ELb0EEENS1_36VarlenDynamicPersistentTileSchedulerILi192ELi128ELi384ELi128ELb1ELb1ELb1ELb0ELb1ELb1EEEEEEEEEvNT_6ParamsE:
        .type           _ZN7cutlass13device_kernelIN5flash11enable_sm90INS1_16FlashAttnFwdSm90INS1_25CollectiveMainloopFwdSm90ILi2EN4cute5tupleIJNS5_1CILi1EEES8_S8_EEENS6_IJNS7_ILi192EEENS7_ILi128EEENS7_ILi64EEEEEELi64ENS_6half_tEfNS_4arch4Sm90ELb0ELb0ELb0ELb1ELb1ELb1ELb0ELb1ELb1ELb1ELb1ELb0EEENS1_21CollectiveEpilogueFwdINS6_IJSA_SC_SB_EEES9_SE_SG_Li384ELb1ELb1ELb1ELb0EEENS1_36VarlenDynamicPersistentTileSchedulerILi192ELi128ELi384ELi128ELb1ELb1ELb1ELb0ELb1ELb1EEEEEEEEEvNT_6ParamsE,@function
        .size           _ZN7cutlass13device_kernelIN5flash11enable_sm90INS1_16FlashAttnFwdSm90INS1_25CollectiveMainloopFwdSm90ILi2EN4cute5tupleIJNS5_1CILi1EEES8_S8_EEENS6_IJNS7_ILi192EEENS7_ILi128EEENS7_ILi64EEEEEELi64ENS_6half_tEfNS_4arch4Sm90ELb0ELb0ELb0ELb1ELb1ELb1ELb0ELb1ELb1ELb1ELb1ELb0EEENS1_21CollectiveEpilogueFwdINS6_IJSA_SC_SB_EEES9_SE_SG_Li384ELb1ELb1ELb1ELb0EEENS1_36VarlenDynamicPersistentTileSchedulerILi192ELi128ELi384ELi128ELb1ELb1ELb1ELb0ELb1ELb1EEEEEEEEEvNT_6ParamsE,(.L_x_3168 - _ZN7cutlass13device_kernelIN5flash11enable_sm90INS1_16FlashAttnFwdSm90INS1_25CollectiveMainloopFwdSm90ILi2EN4cute5tupleIJNS5_1CILi1EEES8_S8_EEENS6_IJNS7_ILi192EEENS7_ILi128EEENS7_ILi64EEEEEELi64ENS_6half_tEfNS_4arch4Sm90ELb0ELb0ELb0ELb1ELb1ELb1ELb0ELb1ELb1ELb1ELb1ELb0EEENS1_21CollectiveEpilogueFwdINS6_IJSA_SC_SB_EEES9_SE_SG_Li384ELb1ELb1ELb1ELb0EEENS1_36VarlenDynamicPersistentTileSchedulerILi192ELi128ELi384ELi128ELb1ELb1ELb1ELb0ELb1ELb1EEEEEEEEEvNT_6ParamsE)
        .other          _ZN7cutlass13device_kernelIN5flash11enable_sm90INS1_16FlashAttnFwdSm90INS1_25CollectiveMainloopFwdSm90ILi2EN4cute5tupleIJNS5_1CILi1EEES8_S8_EEENS6_IJNS7_ILi192EEENS7_ILi128EEENS7_ILi64EEEEEELi64ENS_6half_tEfNS_4arch4Sm90ELb0ELb0ELb0ELb1ELb1ELb1ELb0ELb1ELb1ELb1ELb1ELb0EEENS1_21CollectiveEpilogueFwdINS6_IJSA_SC_SB_EEES9_SE_SG_Li384ELb1ELb1ELb1ELb0EEENS1_36VarlenDynamicPersistentTileSchedulerILi192ELi128ELi384ELi128ELb1ELb1ELb1ELb0ELb1ELb1EEEEEEEEEvNT_6ParamsE,@"STO_CUDA_ENTRY STV_DEFAULT"
_ZN7cutlass13device_kernelIN5flash11enable_sm90INS1_16FlashAttnFwdSm90INS1_25CollectiveMainloopFwdSm90ILi2EN4cute5tupleIJNS5_1CILi1EEES8_S8_EEENS6_IJNS7_ILi192EEENS7_ILi128EEENS7_ILi64EEEEEELi64ENS_6half_tEfNS_4arch4Sm90ELb0ELb0ELb0ELb1ELb1ELb1ELb0ELb1ELb1ELb1ELb1ELb0EEENS1_21CollectiveEpilogueFwdINS6_IJSA_SC_SB_EEES9_SE_SG_Li384ELb1ELb1ELb1ELb0EEENS1_36VarlenDynamicPersistentTileSchedulerILi192ELi128ELi384ELi128ELb1ELb1ELb1ELb0ELb1ELb1EEEEEEEEEvNT_6ParamsE:
[----:B------:R-:W0:Y:S02]  /*0000*/  LDC R1, c[0x0][0x28] ;  /* 0x00000a00ff017b82 */ /* 0x000e240000000800 */
[----:B0-----:R-:W-:Y:S01]  /*0010*/  VIADD R1, R1, 0xffffff88 ;  /* 0xffffff8801017836 */ /* 0x001fe20000000000 */
[----:B------:R-:W0:Y:S01]  /*0020*/  S2R R3, SR_TID.X ;  /* 0x0000000000037919 */ /* 0x000e220000002100 */
[----:B------:R-:W-:Y:S01]  /*0030*/  ELECT P0, URZ, PT ;  /* 0x00000000003f782f */ /* 0x000fe20003800000 */
[----:B------:R-:W-:Y:S01]  /*0040*/  BSSY B0, `(.L_x_468) ;  /* 0x000000e000007945 */ /* 0x000fe20003800000 */
[--C-:B0-----:R-:W-:Y:S02]  /*0050*/  SHF.R.U32.HI R0, RZ, 0x5, R3.reuse ;  /* 0x00000005ff007819 */ /* 0x101fe40000011603 */
[----:B------:R-:W-:-:S03]  /*0060*/  SHF.R.U32.HI R3, RZ, 0x7, R3 ;  /* 0x00000007ff037819 */ /* 0x000fc60000011603 */
[----:B------:R-:W0:Y:S02]  /*0070*/  SHFL.IDX PT, R2, R0, RZ, 0x1f ;  /* 0x00001fff00027589 */ /* 0x000e2400000e0000 */
[----:B0-----:R-:W-:-:S13]  /*0080*/  ISETP.EQ.AND P0, PT, R2, RZ, P0 ;  /* 0x000000ff0200720c */ /* 0x001fda0000702270 */
[----:B------:R-:W-:Y:S05]  /*0090*/  @!P0 BRA `(.L_x_469) ;  /* 0x0000000000208947 */ /* 0x000fea0003800000 */
[----:B------:R-:W-:Y:S02]  /*00a0*/  ULDC.64 UR4, c[0x0][0x198] ;  /* 0x0000660000047ab9 */ /* 0x000fe40000000a00 */
[----:B------:R-:W-:Y:S02]  /*00b0*/  UIADD3 UR6, UP0, UR4, 0x570, URZ ;  /* 0x0000057004067890 */ /* 0x000fe4000ff1e03f */
[----:B------:R-:W-:Y:S02]  /*00c0*/  UIADD3 UR4, UP1, UR4, 0x670, URZ ;  /* 0x0000067004047890 */ /* 0x000fe4000ff3e03f */
[----:B------:R-:W-:Y:S02]  /*00d0*/  UIADD3.X UR7, URZ, UR5, URZ, UP0, !UPT ;  /* 0x000000053f077290 */ /* 0x000fe400087fe43f */
[----:B------:R-:W-:-:S07]  /*00e0*/  UIADD3.X UR5, URZ, UR5, URZ, UP1, !UPT ;  /* 0x000000053f057290 */ /* 0x000fce0008ffe43f */
[----:B------:R0:W-:Y:S02]  /*00f0*/  UTMACCTL.PF [UR6] ;  /* 0x00000000060079b9 */ /* 0x0001e40008040000 */
[----:B------:R0:W-:Y:S02]  /*0100*/  UTMACCTL.PF [UR4] ;  /* 0x00000000040079b9 */ /* 0x0001e40008040000 */
[----:B0-----:R-:W-:Y:S01]  /*0110*/  NOP ;  /* 0x0000000000007918 */ /* 0x001fe20000000000 */
.L_x_469:
[----:B------:R-:W-:Y:S05]  /*0120*/  BSYNC B0 ;  /* 0x0000000000007941 */ /* 0x000fea0003800000 */
.L_x_468:
[----:B------:R-:W-:Y:S01]  /*0130*/  VOTEU.ANY UP0, P0 ;  /* 0x00000000003f7886 */ /* 0x000fe20000000100 */
[----:B------:R-:W0:Y:S01]  /*0140*/  SHFL.IDX PT, R3, R3, RZ, 0x1f ;  /* 0x00001fff03037589 */ /* 0x000e2200000e0000 */
[----:B------:R-:W-:Y:S01]  /*0150*/  UMOV UR4, 0x80 ;  /* 0x0000008000047882 */ /* 0x000fe20000000000 */
[----:B------:R-:W-:Y:S01]  /*0160*/  UMOV UR7, 0x180 ;  /* 0x0000018000077882 */ /* 0x000fe20000000000 */
[----:B------:R-:W-:Y:S01]  /*0170*/  VOTEU.ANY UP1, P0 ;  /* 0x00000000003f7886 */ /* 0x000fe20000020100 */
[----:B------:R-:W1:Y:S01]  /*0180*/  @UP0 S2UR UR8, SR_CgaCtaId ;  /* 0x00000000000809c3 */ /* 0x000e620000008800 */
[----:B------:R-:W2:Y:S01]  /*0190*/  SHFL.IDX PT, R2, R0, RZ, 0x1f ;  /* 0x00001fff00027589 */ /* 0x000ea200000e0000 */
[----:B------:R-:W-:Y:S01]  /*01a0*/  @UP0 UMOV UR6, 0x400 ;  /* 0x0000040000060882 */ /* 0x000fe20000000000 */
[----:B------:R-:W-:-:S04]  /*01b0*/  @UP0 UIADD3 UR4, -UR4, 0x100000, URZ ;  /* 0x0010000004040890 */ /* 0x000fc8000fffe13f */
[----:B------:R-:W-:Y:S02]  /*01c0*/  @UP0 USHF.L.U32 UR5, UR4, 0xb, URZ ;  /* 0x0000000b04050899 */ /* 0x000fe4000800063f */
[----:B------:R-:W-:Y:S01]  /*01d0*/  @UP0 USHF.L.U32 UR4, UR4, 0x1, URZ ;  /* 0x0000000104040899 */ /* 0x000fe2000800063f */
[----:B------:R-:W-:Y:S01]  /*01e0*/  VOTEU.ANY UP2, P0 ;  /* 0x00000000003f7886 */ /* 0x000fe20000040100 */
[----:B0-----:R-:W-:Y:S01]  /*01f0*/  R2UR UR9, R3 ;  /* 0x00000000030972ca */ /* 0x001fe200000e0000 */
[----:B-1----:R-:W-:Y:S01]  /*0200*/  @UP0 ULEA UR8, UR8, UR6, 0x18 ;  /* 0x0000000608080291 */ /* 0x002fe2000f8ec03f */
[----:B--2---:R-:W-:Y:S01]  /*0210*/  ISETP.NE.AND P1, PT, R2, RZ, PT ;  /* 0x000000ff0200720c */ /* 0x004fe20003f25270 */
[----:B------:R-:W-:-:S04]  /*0220*/  @UP0 UIADD3 UR6, -UR7, 0x100000, URZ ;  /* 0x0010000007060890 */ /* 0x000fc8000fffe13f */
[----:B------:R-:W-:Y:S02]  /*0230*/  @UP0 USHF.L.U32 UR7, UR6, 0xb, URZ ;  /* 0x0000000b06070899 */ /* 0x000fe4000800063f */
[----:B------:R-:W-:-:S04]  /*0240*/  @UP0 USHF.L.U32 UR6, UR6, 0x1, URZ ;  /* 0x0000000106060899 */ /* 0x000fc8000800063f */
[----:B------:R-:W-:Y:S01]  /*0250*/  UISETP.NE.AND UP0, UPT, UR9, URZ, UPT ;  /* 0x0000003f0900728c */ /* 0x000fe2000bf05270 */
[----:B------:R-:W0:Y:S02]  /*0260*/  FENCE.VIEW.ASYNC.S ;  /* 0x00000000000073c6 */ /* 0x000e240000000000 */
[----:B0-----:R0:W1:Y:S05]  /*0270*/  @UP1 SYNCS.EXCH.64 URZ, [UR8+0x16800], UR4 ;  /* 0x01680004083f15b2 */ /* 0x00106a0008000100 */
[----:B------:R0:W2:Y:S01]  /*0280*/  @UP2 SYNCS.EXCH.64 URZ, [UR8+0x16820], UR6 ;  /* 0x01682006083f25b2 */ /* 0x0000a20008000100 */
        /* <DEDUP_REMOVED lines=14> */
[----:B0-----:R3:W4:Y:S08]  /*0370*/  SYNCS.EXCH.64 URZ, [UR8+0x16830], UR4 ;  /* 0x01683004083f75b2 */ /* 0x0017300008000100 */
[----:B------:R3:W0:Y:S01]  /*0380*/  SYNCS.EXCH.64 URZ, [UR8+0x16840], UR6 ;  /* 0x01684006083f75b2 */ /* 0x0006220008000100 */
[----:B------:R3:W0:Y:S01]  /*0390*/  SYNCS.EXCH.64 URZ, [UR8+0x16838], UR4 ;  /* 0x01683804083f75b2 */ /* 0x0006220008000100 */
[----:B------:R3:W0:Y:S02]  /*03a0*/  SYNCS.EXCH.64 URZ, [UR8+0x16848], UR6 ;  /* 0x01684806083f75b2 */ /* 0x0006240008000100 */
[----:B---3--:R-:W-:Y:S01]  /*03b0*/  NOP ;  /* 0x0000000000007918 */ /* 0x008fe20000000000 */
.L_x_470:
[----:B------:R-:W3:Y:S01]  /*03c0*/  SHFL.IDX PT, R2, R0, RZ, 0x1f ;  /* 0x00001fff00027589 */ /* 0x000ee200000e0000 */
[----:B------:R-:W-:Y:S01]  /*03d0*/  NOP ;  /* 0x0000000000007918 */ /* 0x000fe20000000000 */
[----:B---3--:R-:W-:-:S13]  /*03e0*/  ISETP.NE.AND P0, PT, R2, RZ, PT ;  /* 0x000000ff0200720c */ /* 0x008fda0003f05270 */
        /* <DEDUP_REMOVED lines=17> */
[----:B------:R3:W0:Y:S02]  /*0500*/  SYNCS.EXCH.64 URZ, [UR8+0x16868], UR6 ;  /* 0x01686806083f75b2 */ /* 0x0006240008000100 */
[----:B---3--:R-:W-:Y:S01]  /*0510*/  NOP ;  /* 0x0000000000007918 */ /* 0x008fe20000000000 */
.L_x_471:
[----:B------:R-:W3:Y:S01]  /*0520*/  SHFL.IDX PT, R2, R0, RZ, 0x1f ;  /* 0x00001fff00027589 */ /* 0x000ee200000e0000 */
[----:B------:R-:W-:Y:S01]  /*0530*/  NOP ;  /* 0x0000000000007918 */ /* 0x000fe20000000000 */
[----:B---3--:R-:W-:-:S13]  /*0540*/  ISETP.NE.AND P0, PT, R2, RZ, PT ;  /* 0x000000ff0200720c */ /* 0x008fda0003f05270 */
        /* <DEDUP_REMOVED lines=13> */
[----:B------:R3:W0:Y:S02]  /*0620*/  SYNCS.EXCH.64 URZ, [UR6+0x16888], UR4 ;  /* 0x01688804063f75b2 */ /* 0x0006240008000100 */
[----:B---3--:R-:W-:Y:S01]  /*0630*/  NOP ;  /* 0x0000000000007918 */ /* 0x008fe20000000000 */
.L_x_472:
        /* <DEDUP_REMOVED lines=22> */
.L_x_473:
        /* <DEDUP_REMOVED lines=22> */
.L_x_474:
[----:B------:R-:W-:Y:S01]  /*0900*/  PLOP3.LUT P0, PT, PT, PT, UP0, 0x80, 0x0 ;  /* 0x000000000000781c */ /* 0x000fe20003f0f008 */
[----:B------:R-:W-:Y:S01]  /*0910*/  UMOV UR36, 0x1 ;  /* 0x0000000100247882 */ /* 0x000fe20000000000 */
[----:B------:R-:W-:Y:S01]  /*0920*/  NOP ;  /* 0x0000000000007918 */ /* 0x000fe20000000000 */
[----:B------:R-:W-:Y:S01]  /*0930*/  USEL UR36, UR36, 0x2, !UP0 ;  /* 0x0000000224247887 */ /* 0x000fe2000c000000 */
[----:B------:R-:W-:Y:S01]  /*0940*/  BSSY B9, `(.L_x_475) ;  /* 0x00015a5000097945 */ /* 0x000fe20003800000 */
[----:B------:R-:W-:Y:S01]  /*0950*/  ULDC.64 UR42, c[0x0][0x208] ;  /* 0x00008200002a7ab9 */ /* 0x000fe20000000a00 */
[----:B012-4-:R-:W-:Y:S07]  /*0960*/  BAR.SYNC.DEFER_BLOCKING 0x0 ;  /* 0x0000000000007b1d */ /* 0x017fee0000010000 */
[----:B------:R-:W-:Y:S05]  /*0970*/  @!P0 BRA `(.L_x_476) ;  /* 0x000000e800b88947 */ /* 0x000fea0003800000 */
.L_x_477:
[----:B------:R-:W-:-:S08]  /*0980*/  NOP ;  /* 0x0000000000007918 */ /* 0x000fd00000000000 */
[----:B------:R-:W0:Y:S02]  /*0990*/  USETMAXREG.TRY_ALLOC.CTAPOOL UP0, 0xa0 ;  /* 0x000000a0000079c8 */ /* 0x000e240008000600 */
[----:B0-----:R-:W-:-:S13]  /*09a0*/  PLOP3.LUT P0, PT, PT, PT, UP0, 0x80, 0x0 ;  /* 0x000000000000781c */ /* 0x001fda0003f0f008 */
[----:B------:R-:W-:Y:S05]  /*09b0*/  @!P0 BRA `(.L_x_477) ;  /* 0xfffffffc00f08947 */ /* 0x000fea000383ffff */
[----:B------:R-:W2:Y:S01]  /*09c0*/  LDL.LU R0, [R1] ;  /* 0x0000000001007983 */ /* 0x000ea20000300800 */
[----:B------:R-:W0:Y:S01]  /*09d0*/  S2R R2, SR_TID.X ;  /* 0x0000000000027919 */ /* 0x000e220000002100 */
[----:B------:R-:W1:Y:S01]  /*09e0*/  S2UR UR38, SR_CgaCtaId ;  /* 0x00000000002679c3 */ /* 0x000e620000008800 */
[----:B------:R-:W-:Y:S01]  /*09f0*/  UMOV UR4, 0x400 ;  /* 0x0000040000047882 */ /* 0x000fe20000000000 */
[----:B0-----:R-:W-:-:S06]  /*0a00*/  SHF.R.U32.HI R2, RZ, 0x7, R2 ;  /* 0x00000007ff027819 */ /* 0x001fcc0000011602 */
[----:B------:R-:W-:Y:S06]  /*0a10*/  BAR.ARV 0x8, 0x200 ;  /* 0x0208000000007b1d */ /* 0x000fec0000002000 */
[----:B------:R-:W-:-:S13]  /*0a20*/  ISETP.NE.AND P0, PT, R2, 0x1, PT ;  /* 0x000000010200780c */ /* 0x000fda0003f05270 */
[----:B------:R-:W-:Y:S08]  /*0a30*/  @!P0 BAR.ARV 0x9, 0x100 ;  /* 0x0244000000008b1d */ /* 0x000ff00000002000 */
[----:B------:R-:W-:Y:S01]  /*0a40*/  BAR.SYNC.DEFER_BLOCKING 0x5, 0x200 ;  /* 0x0148000000007b1d */ /* 0x000fe20000010000 */
[----:B-1----:R-:W-:-:S06]  /*0a50*/  ULEA UR4, UR38, UR4, 0x18 ;  /* 0x0000000426047291 */ /* 0x002fcc000f8ec03f */
[----:B------:R-:W-:Y:S01]  /*0a60*/  IMAD.U32 R18, RZ, RZ, UR4 ;  /* 0x00000004ff127e24 */ /* 0x000fe2000f8e00ff */
[----:B------:R-:W-:-:S04]  /*0a70*/  ULDC UR4, c[0x0][0xc3c] ;  /* 0x00030f0000047ab9 */ /* 0x000fc80000000800 */
[----:B------:R-:W0:Y:S01]  /*0a80*/  LDS.128 R32, [R18+0x168d0] ;  /* 0x0168d00012207984 */ /* 0x000e220000000c00 */
[----:B------:R-:W-:Y:S06]  /*0a90*/  BAR.ARV 0x4, 0x200 ;  /* 0x0108000000007b1d */ /* 0x000fec0000002000 */
[----:B--2---:R-:W-:-:S04]  /*0aa0*/  LOP3.LUT R0, R0, 0xffffffef, RZ, 0xc0, !PT ;  /* 0xffffffef00007812 */ /* 0x004fc800078ec0ff */
[----:B------:R-:W-:-:S05]  /*0ab0*/  @P0 LOP3.LUT R0, R0, 0x10, RZ, 0xfc, !PT ;  /* 0x0000001000000812 */ /* 0x000fca00078efcff */
[----:B------:R1:W-:Y:S01]  /*0ac0*/  STL [R1], R0 ;  /* 0x0000000001007387 */ /* 0x0003e20000100800 */
[----:B0-----:R-:W-:-:S13]  /*0ad0*/  ISETP.GE.AND P0, PT, R35, UR4, PT ;  /* 0x0000000423007c0c */ /* 0x001fda000bf06270 */
[----:B-1----:R-:W-:Y:S05]  /*0ae0*/  @P0 BRA `(.L_x_478) ;  /* 0x0000015800280947 */ /* 0x002fea0003800000 */
[----:B------:R-:W0:Y:S01]  /*0af0*/  S2R R0, SR_TID.X ;  /* 0x0000000000007919 */ /* 0x000e220000002100 */
[----:B------:R-:W-:Y:S01]  /*0b00*/  IMAD.MOV.U32 R19, RZ, RZ, RZ ;  /* 0x000000ffff137224 */ /* 0x000fe200078e00ff */
[----:B------:R-:W-:Y:S01]  /*0b10*/  ULOP3.LUT UR39, UR36, 0x1, URZ, 0xfc, !UPT ;  /* 0x0000000124277892 */ /* 0x000fe2000f8efc3f */
[----:B------:R-:W-:Y:S01]  /*0b20*/  IMAD.MOV.U32 R155, RZ, RZ, RZ ;  /* 0x000000ffff9b7224 */ /* 0x000fe200078e00ff */
[----:B------:R-:W-:Y:S01]  /*0b30*/  UMOV UR37, URZ ;  /* 0x0000003f00257c82 */ /* 0x000fe20008000000 */
[----:B------:R-:W-:Y:S02]  /*0b40*/  IMAD.MOV.U32 R156, RZ, RZ, RZ ;  /* 0x000000ffff9c7224 */ /* 0x000fe400078e00ff */
[----:B0-----:R-:W-:-:S05]  /*0b50*/  VIADD R11, R0, 0xffffff80 ;  /* 0xffffff80000b7836 */ /* 0x001fca0000000000 */
[----:B------:R-:W-:-:S04]  /*0b60*/  SHF.R.S32.HI R0, RZ, 0x1f, R11 ;  /* 0x0000001fff007819 */ /* 0x000fc8000001140b */
[CC--:B------:R-:W-:Y:S02]  /*0b70*/  LEA.HI R2, R0.reuse, R11.reuse, RZ, 0x7 ;  /* 0x0000000b00027211 */ /* 0x0c0fe400078f38ff */
[-C--:B------:R-:W-:Y:S02]  /*0b80*/  LEA.HI R4, R0, R11.reuse, RZ, 0x5 ;  /* 0x0000000b00047211 */ /* 0x080fe400078f28ff */
[----:B------:R-:W-:Y:S02]  /*0b90*/  LOP3.LUT R3, R2, 0xffffff80, RZ, 0xc0, !PT ;  /* 0xffffff8002037812 */ /* 0x000fe400078ec0ff */
[----:B------:R-:W-:Y:S02]  /*0ba0*/  SHF.R.S32.HI R12, RZ, 0x7, R2 ;  /* 0x00000007ff0c7819 */ /* 0x000fe40000011402 */
[----:B------:R-:W-:Y:S01]  /*0bb0*/  SHF.R.S32.HI R13, RZ, 0x5, R4 ;  /* 0x00000005ff0d7819 */ /* 0x000fe20000011404 */
[----:B------:R-:W-:Y:S01]  /*0bc0*/  IMAD.IADD R10, R11, 0x1, -R3 ;  /* 0x000000010b0a7824 */ /* 0x000fe200078e0a03 */
[----:B------:R-:W-:Y:S01]  /*0bd0*/  LEA.HI R3, R0, R11, RZ, 0x4 ;  /* 0x0000000b00037211 */ /* 0x000fe200078f20ff */
[----:B------:R-:W-:-:S03]  /*0be0*/  IMAD.HI R4, R12, 0x55555556, RZ ;  /* 0x555555560c047827 */ /* 0x000fc600078e02ff */
[----:B------:R-:W-:Y:S02]  /*0bf0*/  SHF.R.S32.HI R5, RZ, 0x1f, R10 ;  /* 0x0000001fff057819 */ /* 0x000fe4000001140a */
[----:B------:R-:W-:Y:S02]  /*0c00*/  SHF.R.S32.HI R6, RZ, 0x4, R3 ;  /* 0x00000004ff067819 */ /* 0x000fe40000011403 */
[----:B------:R-:W-:Y:S02]  /*0c10*/  LEA.HI R7, R5, R10, RZ, 0x2 ;  /* 0x0000000a05077211 */ /* 0x000fe400078f10ff */
[C---:B------:R-:W-:Y:S02]  /*0c20*/  LOP3.LUT R2, R3.reuse, 0x3fffff0, RZ, 0xc0, !PT ;  /* 0x03fffff003027812 */ /* 0x040fe400078ec0ff */
[----:B------:R-:W-:Y:S02]  /*0c30*/  LEA.HI R3, R3, R6, RZ, 0x1 ;  /* 0x0000000603037211 */ /* 0x000fe400078f08ff */
[----:B------:R-:W-:-:S02]  /*0c40*/  SHF.R.S32.HI R8, RZ, 0x2, R7 ;  /* 0x00000002ff087819 */ /* 0x000fc40000011407 */
[----:B------:R-:W-:Y:S02]  /*0c50*/  SHF.R.S32.HI R9, RZ, 0x1f, R7 ;  /* 0x0000001fff097819 */ /* 0x000fe40000011407 */
[----:B------:R-:W-:Y:S02]  /*0c60*/  IADD3 R2, R11, -R2, RZ ;  /* 0x800000020b027210 */ /* 0x000fe40007ffe0ff */
[----:B------:R-:W-:Y:S02]  /*0c70*/  LOP3.LUT R3, R3, 0x1ffffffe, RZ, 0xc0, !PT ;  /* 0x1ffffffe03037812 */ /* 0x000fe400078ec0ff */
[----:B------:R-:W-:Y:S01]  /*0c80*/  LEA.HI R9, R9, R8, RZ, 0x3 ;  /* 0x0000000809097211 */ /* 0x000fe200078f18ff */
[----:B------:R-:W-:Y:S01]  /*0c90*/  IMAD R2, R13, 0x10, R2 ;  /* 0x000000100d027824 */ /* 0x000fe200078e0202 */
[----:B------:R-:W-:Y:S01]  /*0ca0*/  LEA.HI R5, R5, R10, RZ, 0x5 ;  /* 0x0000000a05057211 */ /* 0x000fe200078f28ff */
[----:B------:R-:W-:Y:S01]  /*0cb0*/  IMAD.IADD R3, R6, 0x1, -R3 ;  /* 0x0000000106037824 */ /* 0x000fe200078e0a03 */
[----:B------:R-:W-:-:S02]  /*0cc0*/  LOP3.LUT R9, R9, 0xfffffff8, RZ, 0xc0, !PT ;  /* 0xfffffff809097812 */ /* 0x000fc400078ec0ff */
[----:B------:R-:W-:Y:S02]  /*0cd0*/  LEA.HI R4, R4, R4, RZ, 0x1 ;  /* 0x0000000404047211 */ /* 0x000fe400078f08ff */
[----:B------:R-:W-:Y:S01]  /*0ce0*/  SHF.R.S32.HI R5, RZ, 0x5, R5 ;  /* 0x00000005ff057819 */ /* 0x000fe20000011405 */
[----:B------:R-:W-:Y:S01]  /*0cf0*/  IMAD.IADD R8, R8, 0x1, -R9 ;  /* 0x0000000108087824 */ /* 0x000fe200078e0a09 */
[----:B------:R-:W-:Y:S01]  /*0d00*/  LEA R6, R2, R3, 0x3 ;  /* 0x0000000302067211 */ /* 0x000fe200078e18ff */
[----:B------:R-:W-:Y:S01]  /*0d10*/  IMAD R4, R4, -0x3, R12 ;  /* 0xfffffffd04047824 */ /* 0x000fe200078e020c */
[CC--:B------:R-:W-:Y:S01]  /*0d20*/  LEA.HI R2, R0.reuse, R11.reuse, RZ, 0x2 ;  /* 0x0000000b00027211 */ /* 0x0c0fe200078f10ff */
[----:B------:R-:W-:Y:S01]  /*0d30*/  IMAD R5, R5, 0x10, R8 ;  /* 0x0000001005057824 */ /* 0x000fe200078e0208 */
[----:B------:R-:W-:Y:S01]  /*0d40*/  LEA.HI R3, R0, R11, RZ, 0x3 ;  /* 0x0000000b00037211 */ /* 0x000fe200078f18ff */
[----:B------:R-:W-:Y:S01]  /*0d50*/  IMAD.SHL.U32 R6, R6, 0x8, RZ ;  /* 0x0000000806067824 */ /* 0x000fe200078e00ff */
[--C-:B------:R-:W-:Y:S01]  /*0d60*/  SHF.R.S32.HI R153, RZ, 0x2, R2.reuse ;  /* 0x00000002ff997819 */ /* 0x100fe20000011402 */
[----:B------:R-:W-:Y:S01]  /*0d70*/  IMAD R9, R4, 0x40, R5 ;  /* 0x0000004004097824 */ /* 0x000fe200078e0205 */
[----:B------:R-:W-:-:S02]  /*0d80*/  SHF.R.S32.HI R0, RZ, 0x1f, R2 ;  /* 0x0000001fff007819 */ /* 0x000fc40000011402 */
[----:B------:R-:W-:Y:S01]  /*0d90*/  LOP3.LUT R2, R2, 0xfffffffc, RZ, 0xc0, !PT ;  /* 0xfffffffc02027812 */ /* 0x000fe200078ec0ff */
[----:B------:R-:W-:Y:S01]  /*0da0*/  VIADD R8, R153, 0x60 ;  /* 0x0000006099087836 */ /* 0x000fe20000000000 */
[----:B------:R-:W-:Y:S01]  /*0db0*/  SHF.R.S32.HI R4, RZ, 0x3, R3 ;  /* 0x00000003ff047819 */ /* 0x000fe20000011403 */
[----:B------:R-:W-:Y:S01]  /*0dc0*/  STL [R1+0x60], R9 ;  /* 0x0000600901007387 */ /* 0x000fe20000100800 */
[----:B------:R-:W-:Y:S02]  /*0dd0*/  LOP3.LUT R3, R3, 0xfffffff8, RZ, 0xc0, !PT ;  /* 0xfffffff803037812 */ /* 0x000fe400078ec0ff */
[----:B------:R-:W-:Y:S01]  /*0de0*/  LEA.HI R0, R0, R153, RZ, 0x3 ;  /* 0x0000009900007211 */ /* 0x000fe200078f18ff */
[----:B------:R-:W-:Y:S01]  /*0df0*/  STL [R1+0x4], RZ ;  /* 0x000004ff01007387 */ /* 0x000fe20000100800 */
[C---:B------:R-:W-:Y:S01]  /*0e00*/  IADD3 R5, R11.reuse, -R2, RZ ;  /* 0x800000020b057210 */ /* 0x040fe20007ffe0ff */
[----:B------:R-:W-:Y:S01]  /*0e10*/  IMAD.IADD R2, R11, 0x1, -R3 ;  /* 0x000000010b027824 */ /* 0x000fe200078e0a03 */
[----:B------:R-:W-:Y:S01]  /*0e20*/  LOP3.LUT R0, R0, 0xfffffff8, RZ, 0xc0, !PT ;  /* 0xfffffff800007812 */ /* 0x000fe200078ec0ff */
[----:B------:R-:W-:Y:S01]  /*0e30*/  IMAD.SHL.U32 R3, R8, 0x40, RZ ;  /* 0x0000004008037824 */ /* 0x000fe200078e00ff */
[----:B------:R-:W-:Y:S01]  /*0e40*/  SHF.R.S32.HI R4, RZ, 0x1f, R8 ;  /* 0x0000001fff047819 */ /* 0x000fe20000011408 */
[C---:B------:R-:W-:Y:S01]  /*0e50*/  IMAD.SHL.U32 R16, R5.reuse, 0x8, RZ ;  /* 0x0000000805107824 */ /* 0x040fe200078e00ff */
[----:B------:R-:W-:Y:S01]  /*0e60*/  LEA.HI R2, R5, R5, RZ, 0x1 ;  /* 0x0000000505027211 */ /* 0x000fe200078f08ff */
[----:B------:R-:W-:Y:S01]  /*0e70*/  IMAD.IADD R11, R153, 0x1, -R0 ;  /* 0x00000001990b7824 */ /* 0x000fe200078e0a00 */
[----:B------:R-:W-:-:S02]  /*0e80*/  SHF.L.U32 R22, R5, 0x2, RZ ;  /* 0x0000000205167819 */ /* 0x000fc400000006ff */
[----:B------:R-:W-:Y:S02]  /*0e90*/  LEA.HI R4, R4, R8, RZ, 0x3 ;  /* 0x0000000804047211 */ /* 0x000fe400078f18ff */
[----:B------:R-:W-:Y:S01]  /*0ea0*/  LOP3.LUT R0, R2, 0x1ffffffe, RZ, 0xc0, !PT ;  /* 0x1ffffffe02007812 */ /* 0x000fe200078ec0ff */
[----:B------:R-:W-:Y:S01]  /*0eb0*/  VIADD R157, R22, 0x10 ;  /* 0x00000010169d7836 */ /* 0x000fe20000000000 */
[----:B------:R-:W-:Y:S01]  /*0ec0*/  LOP3.LUT R3, R3, 0x1c0, RZ, 0xc0, !PT ;  /* 0x000001c003037812 */ /* 0x000fe200078ec0ff */
[----:B------:R0:W-:Y:S01]  /*0ed0*/  STL [R1+0x20], R11 ;  /* 0x0000200b01007387 */ /* 0x0001e20000100800 */
[----:B------:R-:W-:Y:S01]  /*0ee0*/  SHF.L.U32 R4, R4, 0x6, RZ ;  /* 0x0000000604047819 */ /* 0x000fe200000006ff */
[----:B------:R-:W-:Y:S01]  /*0ef0*/  IMAD.IADD R0, R5, 0x1, -R0 ;  /* 0x0000000105007824 */ /* 0x000fe200078e0a00 */
[----:B------:R-:W-:Y:S01]  /*0f00*/  LOP3.LUT R7, R7, 0x7ffffffc, RZ, 0xc0, !PT ;  /* 0x7ffffffc07077812 */ /* 0x000fe200078ec0ff */
[----:B------:R-:W-:Y:S01]  /*0f10*/  VIADD R2, R16, 0x20 ;  /* 0x0000002010027836 */ /* 0x000fe20000000000 */
[----:B------:R-:W-:Y:S01]  /*0f20*/  SHF.R.U32.HI R5, RZ, 0x3, R3 ;  /* 0x00000003ff057819 */ /* 0x000fe20000011603 */
[----:B------:R-:W-:Y:S01]  /*0f30*/  IMAD R0, R0, 0x8, R9 ;  /* 0x0000000800007824 */ /* 0x000fe200078e0209 */
[----:B------:R-:W-:Y:S01]  /*0f40*/  LOP3.LUT R3, R3, 0x38, R16, 0xf8, !PT ;  /* 0x0000003803037812 */ /* 0x000fe200078ef810 */
[----:B------:R-:W-:Y:S01]  /*0f50*/  IMAD.IADD R7, R10, 0x1, -R7 ;  /* 0x000000010a077824 */ /* 0x000fe200078e0a07 */
[----:B------:R-:W-:Y:S01]  /*0f60*/  LOP3.LUT R4, R4, 0xfffffe00, RZ, 0xc0, !PT ;  /* 0xfffffe0004047812 */ /* 0x000fe200078ec0ff */
[----:B0-----:R-:W-:Y:S01]  /*0f70*/  IMAD.SHL.U32 R11, R157, 0x2, RZ ;  /* 0x000000029d0b7824 */ /* 0x001fe200078e00ff */
[----:B------:R-:W-:-:S02]  /*0f80*/  SHF.R.S32.HI R8, RZ, 0x1f, R157 ;  /* 0x0000001fff087819 */ /* 0x000fc4000001149d */
[----:B------:R-:W-:Y:S01]  /*0f90*/  LOP3.LUT R3, R4, R3, R5, 0xf6, !PT ;  /* 0x0000000304037212 */ /* 0x000fe200078ef605 */
[----:B------:R0:W-:Y:S01]  /*0fa0*/  STL [R1+0x2c], R4 ;  /* 0x00002c0401007387 */ /* 0x0001e20000100800 */
[----:B------:R-:W-:Y:S02]  /*0fb0*/  SHF.L.U64.HI R5, R157, 0x1, R8 ;  /* 0x000000019d057819 */ /* 0x000fe40000010208 */
[----:B------:R-:W-:Y:S01]  /*0fc0*/  LEA R3, R3, R18, 0x1 ;  /* 0x0000001203037211 */ /* 0x000fe200078e08ff */
[----:B------:R1:W-:Y:S01]  /*0fd0*/  STL [R1+0x58], R11 ;  /* 0x0000580b01007387 */ /* 0x0003e20000100800 */
[----:B------:R-:W-:Y:S02]  /*0fe0*/  SHF.R.S32.HI R17, RZ, 0x1f, R16 ;  /* 0x0000001fff117819 */ /* 0x000fe40000011410 */
[----:B------:R-:W-:Y:S01]  /*0ff0*/  SHF.R.S32.HI R154, RZ, 0x1f, R2 ;  /* 0x0000001fff9a7819 */ /* 0x000fe20000011402 */
[----:B------:R1:W-:Y:S01]  /*1000*/  STL [R1+0x68], R6 ;  /* 0x0000680601007387 */ /* 0x0003e20000100800 */
[----:B0-----:R-:W-:-:S03]  /*1010*/  IMAD.SHL.U32 R4, R7, 0x2, RZ ;  /* 0x0000000207047824 */ /* 0x001fc600078e00ff */
[----:B------:R1:W-:Y:S04]  /*1020*/  STL [R1+0x54], R5 ;  /* 0x0000540501007387 */ /* 0x0003e80000100800 */
[----:B------:R1:W-:Y:S04]  /*1030*/  STL [R1+0x30], R4 ;  /* 0x0000300401007387 */ /* 0x0003e80000100800 */
[----:B------:R1:W-:Y:S04]  /*1040*/  STL [R1+0x5c], R3 ;  /* 0x00005c0301007387 */ /* 0x0003e80000100800 */
[----:B------:R1:W-:Y:S02]  /*1050*/  STL [R1+0x64], R0 ;  /* 0x0000640001007387 */ /* 0x0003e40000100800 */
.L_x_617:
[----:B01----:R-:W0:Y:S02]  /*1060*/  LDC.64 R4, c[0x0][0xc88] ;  /* 0x00032200ff047b82 */ /* 0x003e240000000a00 */
[----:B0-----:R-:W-:-:S05]  /*1070*/  IMAD.WIDE R4, R35, 0x4, R4 ;  /* 0x0000000423047825 */ /* 0x001fca00078e0204 */
[----:B--2---:R-:W2:Y:S01]  /*1080*/  LDG.E R36, desc[UR42][R4.64] ;  /* 0x0000002a04247981 */ /* 0x004ea2000c1e1900 */
[----:B------:R-:W-:Y:S05]  /*1090*/  YIELD ;  /* 0x0000000000007946 */ /* 0x000fea0003800000 */
[----:B------:R-:W-:Y:S01]  /*10a0*/  ULDC.64 UR4, c[0x0][0xa28] ;  /* 0x00028a0000047ab9 */ /* 0x000fe20000000a00 */
[----:B------:R-:W-:Y:S01]  /*10b0*/  ULDC.64 UR8, c[0x0][0xa18] ;  /* 0x0002860000087ab9 */ /* 0x000fe20000000a00 */
[----:B------:R-:W-:Y:S01]  /*10c0*/  ISETP.NE.U32.AND P1, PT, RZ, UR4, PT ;  /* 0x00000004ff007c0c */ /* 0x000fe2000bf25070 */
[----:B------:R-:W-:Y:S01]  /*10d0*/  ULDC.64 UR6, c[0x0][0xa08] ;  /* 0x0002820000067ab9 */ /* 0x000fe20000000a00 */
[----:B------:R-:W-:Y:S01]  /*10e0*/  IMAD.MOV.U32 R10, RZ, RZ, RZ ;  /* 0x000000ffff0a7224 */ /* 0x000fe200078e00ff */
[----:B------:R-:W-:Y:S01]  /*10f0*/  ISETP.NE.U32.AND P0, PT, RZ, UR6, PT ;  /* 0x00000006ff007c0c */ /* 0x000fe2000bf05070 */
[----:B------:R-:W-:Y:S01]  /*1100*/  IMAD.MOV.U32 R68, RZ, RZ, RZ ;  /* 0x000000ffff447224 */ /* 0x000fe200078e00ff */
[----:B------:R-:W-:-:S02]  /*1110*/  ISETP.NE.AND.EX P1, PT, RZ, UR5, PT, P1 ;  /* 0x00000005ff007c0c */ /* 0x000fc4000bf25310 */
[----:B------:R-:W-:Y:S02]  /*1120*/  ISETP.NE.AND.EX P0, PT, RZ, UR7, PT, P0 ;  /* 0x00000007ff007c0c */ /* 0x000fe4000bf05300 */
[----:B--2---:R-:W-:Y:S01]  /*1130*/  SHF.R.S32.HI R0, RZ, 0x1f, R36 ;  /* 0x0000001fff007819 */ /* 0x004fe20000011424 */
[----:B------:R-:W-:-:S08]  /*1140*/  IMAD.SHL.U32 R38, R36, 0x4, RZ ;  /* 0x0000000424267824 */ /* 0x000fd000078e00ff */
[C---:B------:R-:W-:Y:S01]  /*1150*/  @P1 LEA R6, P2, R36.reuse, UR4, 0x2 ;  /* 0x0000000424061c11 */ /* 0x040fe2000f8410ff */
[----:B------:R0:W-:Y:S01]  /*1160*/  STL [R1+0x38], R36 ;  /* 0x0000382401007387 */ /* 0x0001e20000100800 */
[C-C-:B------:R-:W-:Y:S02]  /*1170*/  SHF.L.U64.HI R37, R36.reuse, 0x2, R0.reuse ;  /* 0x0000000224257819 */ /* 0x140fe40000010200 */
[----:B------:R-:W-:Y:S01]  /*1180*/  @P1 LEA.HI.X R7, R36, UR5, R0, 0x2, P2 ;  /* 0x0000000524071c11 */ /* 0x000fe200090f1400 */
[----:B------:R-:W-:Y:S01]  /*1190*/  ULDC UR4, c[0x0][0x288] ;  /* 0x0000a20000047ab9 */ /* 0x000fe20000000800 */
[----:B------:R-:W-:Y:S01]  /*11a0*/  ISETP.NE.U32.AND P2, PT, RZ, UR8, PT ;  /* 0x00000008ff007c0c */ /* 0x000fe2000bf45070 */
[----:B------:R0:W-:Y:S01]  /*11b0*/  STL [R1+0x50], R0 ;  /* 0x0000500001007387 */ /* 0x0001e20000100800 */
[C---:B------:R-:W-:Y:S02]  /*11c0*/  IADD3 R8, P3, R38.reuse, UR6, RZ ;  /* 0x0000000626087c10 */ /* 0x040fe4000ff7e0ff */
[----:B------:R-:W-:Y:S01]  /*11d0*/  ISETP.NE.AND.EX P2, PT, RZ, UR9, PT, P2 ;  /* 0x00000009ff007c0c */ /* 0x000fe2000bf45320 */
[----:B------:R0:W5:Y:S01]  /*11e0*/  @P1 LDG.E R10, desc[UR42][R6.64] ;  /* 0x0000002a060a1981 */ /* 0x000162000c1e1900 */
[----:B------:R-:W-:Y:S01]  /*11f0*/  MOV R24, UR4 ;  /* 0x0000000400187c02 */ /* 0x000fe20008000f00 */
[----:B------:R-:W-:Y:S01]  /*1200*/  ULDC.64 UR4, c[0x0][0x418] ;  /* 0x0001060000047ab9 */ /* 0x000fe20000000a00 */
[C---:B------:R-:W-:Y:S01]  /*1210*/  IADD3.X R9, R37.reuse, UR7, RZ, P3, !PT ;  /* 0x0000000725097c10 */ /* 0x040fe20009ffe4ff */
[----:B------:R0:W-:Y:S04]  /*1220*/  STL [R1+0x40], R38 ;  /* 0x0000402601007387 */ /* 0x0001e80000100800 */
[----:B------:R0:W5:Y:S04]  /*1230*/  @P0 LDG.E R68, desc[UR42][R8.64] ;  /* 0x0000002a08440981 */ /* 0x000168000c1e1900 */
[----:B------:R-:W-:Y:S01]  /*1240*/  @P2 IADD3 R4, P1, R38, UR8, RZ ;  /* 0x0000000826042c10 */ /* 0x000fe2000ff3e0ff */
[----:B------:R-:W-:Y:S01]  /*1250*/  UISETP.NE.U32.AND UP0, UPT, UR4, URZ, UPT ;  /* 0x0000003f0400728c */ /* 0x000fe2000bf05070 */
[----:B------:R0:W-:Y:S02]  /*1260*/  STL [R1+0x44], R37 ;  /* 0x0000442501007387 */ /* 0x0001e40000100800 */
[----:B------:R-:W-:Y:S01]  /*1270*/  @P2 IADD3.X R5, R37, UR9, RZ, P1, !PT ;  /* 0x0000000925052c10 */ /* 0x000fe20008ffe4ff */
[----:B------:R-:W-:-:S04]  /*1280*/  ULDC UR4, c[0x0][0x424] ;  /* 0x0001090000047ab9 */ /* 0x000fc80000000800 */
[----:B------:R0:W5:Y:S01]  /*1290*/  @P2 LDG.E R24, desc[UR42][R4.64] ;  /* 0x0000002a04182981 */ /* 0x000162000c1e1900 */
[----:B------:R-:W-:-:S03]  /*12a0*/  UISETP.NE.AND.EX UP0, UPT, UR5, URZ, UPT, UP0 ;  /* 0x0000003f0500728c */ /* 0x000fc6000bf05300 */
[----:B------:R-:W-:Y:S01]  /*12b0*/  ULDC UR5, c[0x0][0x2f0] ;  /* 0x0000bc0000057ab9 */ /* 0x000fe20000000800 */
[----:B------:R-:W-:-:S04]  /*12c0*/  USEL UR4, UR4, 0x1, UP0 ;  /* 0x0000000104047887 */ /* 0x000fc80008000000 */
[----:B------:R-:W-:-:S03]  /*12d0*/  UIMAD UR4, UR4, UR5, URZ ;  /* 0x00000005040472a4 */ /* 0x000fc6000f8e023f */
[----:B------:R-:W-:Y:S02]  /*12e0*/  ULDC UR5, c[0x0][0x348] ;  /* 0x0000d20000057ab9 */ /* 0x000fe40000000800 */
[----:B------:R-:W-:Y:S02]  /*12f0*/  IMAD.U32 R27, RZ, RZ, UR5 ;  /* 0x00000005ff1b7e24 */ /* 0x000fe4000f8e00ff */
[----:B------:R-:W-:Y:S01]  /*1300*/  IMAD.U32 R31, RZ, RZ, UR4 ;  /* 0x00000004ff1f7e24 */ /* 0x000fe2000f8e00ff */
[----:B0---4-:R-:W-:Y:S06]  /*1310*/  @P2 BRA `(.L_x_479) ;  /* 0x0000000000242947 */ /* 0x011fec0003800000 */
[----:B------:R-:W-:Y:S02]  /*1320*/  ULDC.64 UR4, c[0x0][0xa00] ;  /* 0x0002800000047ab9 */ /* 0x000fe40000000a00 */
[----:B------:R-:W-:-:S04]  /*1330*/  ISETP.NE.U32.AND P1, PT, RZ, UR4, PT ;  /* 0x00000004ff007c0c */ /* 0x000fc8000bf25070 */
[----:B------:R-:W-:-:S13]  /*1340*/  ISETP.NE.AND.EX P1, PT, RZ, UR5, PT, P1 ;  /* 0x00000005ff007c0c */ /* 0x000fda000bf25310 */
[----:B------:R-:W-:Y:S05]  /*1350*/  @!P1 BRA `(.L_x_479) ;  /* 0x0000000000149947 */ /* 0x000fea0003800000 */
[----:B------:R-:W0:Y:S02]  /*1360*/  LDC.64 R4, c[0x0][0xa00] ;  /* 0x00028000ff047b82 */ /* 0x000e240000000a00 */
[----:B0-----:R-:W-:-:S05]  /*1370*/  IMAD.WIDE R4, R36, 0x4, R4 ;  /* 0x0000000424047825 */ /* 0x001fca00078e0204 */
[----:B-----5:R-:W2:Y:S04]  /*1380*/  LDG.E R24, desc[UR42][R4.64] ;  /* 0x0000002a04187981 */ /* 0x020ea8000c1e1900 */
[----:B------:R-:W2:Y:S02]  /*1390*/  LDG.E R3, desc[UR42][R4.64+0x4] ;  /* 0x0000042a04037981 */ /* 0x000ea4000c1e1900 */
[----:B--2---:R-:W-:-:S07]  /*13a0*/  IMAD.IADD R24, R3, 0x1, -R24 ;  /* 0x0000000103187824 */ /* 0x004fce00078e0a18 */
.L_x_479:
[----:B------:R-:W-:Y:S01]  /*13b0*/  ULDC.64 UR4, c[0x0][0xa20] ;  /* 0x0002880000047ab9 */ /* 0x000fe20000000a00 */
[----:B------:R0:W-:Y:S01]  /*13c0*/  STL [R1+0x48], R33 ;  /* 0x0000482101007387 */ /* 0x0001e20000100800 */
[----:B------:R-:W-:Y:S02]  /*13d0*/  ISETP.NE.U32.AND P1, PT, RZ, UR4, PT ;  /* 0x00000004ff007c0c */ /* 0x000fe4000bf25070 */
[C---:B------:R-:W-:Y:S02]  /*13e0*/  LOP3.LUT R3, R34.reuse, 0xff000000, RZ, 0xc0, !PT ;  /* 0xff00000022037812 */ /* 0x040fe400078ec0ff */
[----:B------:R-:W-:Y:S02]  /*13f0*/  ISETP.NE.AND.EX P1, PT, RZ, UR5, PT, P1 ;  /* 0x00000005ff007c0c */ /* 0x000fe4000bf25310 */
[----:B------:R-:W-:Y:S02]  /*1400*/  LOP3.LUT R0, R34, 0xff0000, RZ, 0xc0, !PT ;  /* 0x00ff000022007812 */ /* 0x000fe400078ec0ff */
[----:B------:R-:W-:-:S02]  /*1410*/  SHF.R.U32.HI R3, RZ, 0x8, R3 ;  /* 0x00000008ff037819 */ /* 0x000fc40000011603 */
[----:B------:R-:W-:Y:S02]  /*1420*/  LOP3.LUT R152, R34, 0xffff, RZ, 0xc0, !PT ;  /* 0x0000ffff22987812 */ /* 0x000fe400078ec0ff */
[----:B------:R-:W-:-:S05]  /*1430*/  LEA.HI R11, R0, R3, RZ, 0x10 ;  /* 0x00000003000b7211 */ /* 0x000fca00078f80ff */
[----:B0-----:R-:W-:Y:S05]  /*1440*/  @!P1 BRA `(.L_x_480) ;  /* 0x0000000000109947 */ /* 0x001fea0003800000 */
[----:B------:R-:W-:-:S04]  /*1450*/  IADD3 R4, P0, R38, UR4, RZ ;  /* 0x0000000426047c10 */ /* 0x000fc8000ff1e0ff */
[----:B------:R-:W-:-:S05]  /*1460*/  IADD3.X R5, R37, UR5, RZ, P0, !PT ;  /* 0x0000000525057c10 */ /* 0x000fca00087fe4ff */
[----:B------:R0:W5:Y:S01]  /*1470*/  LDG.E R31, desc[UR42][R4.64] ;  /* 0x0000002a041f7981 */ /* 0x000162000c1e1900 */
[----:B------:R-:W-:Y:S05]  /*1480*/  BRA `(.L_x_481) ;  /* 0x0000000000107947 */ /* 0x000fea0003800000 */
.L_x_480:
[----:B------:R-:W-:Y:S05]  /*1490*/  @!P0 BRA `(.L_x_481) ;  /* 0x00000000000c8947 */ /* 0x000fea0003800000 */
[----:B------:R-:W2:Y:S04]  /*14a0*/  LDG.E R0, desc[UR42][R8.64] ;  /* 0x0000002a08007981 */ /* 0x000ea8000c1e1900 */
[----:B------:R-:W2:Y:S02]  /*14b0*/  LDG.E R31, desc[UR42][R8.64+0x4] ;  /* 0x0000042a081f7981 */ /* 0x000ea4000c1e1900 */
[----:B--2---:R-:W-:-:S07]  /*14c0*/  IMAD.IADD R31, R31, 0x1, -R0 ;  /* 0x000000011f1f7824 */ /* 0x004fce00078e0a00 */
.L_x_481:
[----:B------:R-:W-:Y:S01]  /*14d0*/  ULDC.64 UR4, c[0x0][0xa10] ;  /* 0x0002840000047ab9 */ /* 0x000fe20000000a00 */
[----:B------:R-:W2:Y:S01]  /*14e0*/  LDL.LU R32, [R1] ;  /* 0x0000000001207983 */ /* 0x000ea20000300800 */
[----:B------:R-:W-:-:S04]  /*14f0*/  ISETP.NE.U32.AND P0, PT, RZ, UR4, PT ;  /* 0x00000004ff007c0c */ /* 0x000fc8000bf05070 */
[----:B------:R-:W-:Y:S01]  /*1500*/  ISETP.NE.AND.EX P0, PT, RZ, UR5, PT, P0 ;  /* 0x00000005ff007c0c */ /* 0x000fe2000bf05300 */
[----:B------:R-:W-:Y:S02]  /*1510*/  ULDC.64 UR4, c[0x0][0xa30] ;  /* 0x00028c0000047ab9 */ /* 0x000fe40000000a00 */
[----:B------:R-:W-:-:S10]  /*1520*/  ISETP.NE.U32.AND P1, PT, RZ, UR4, PT ;  /* 0x00000004ff007c0c */ /* 0x000fd4000bf25070 */
[----:B0-----:R-:W0:Y:S02]  /*1530*/  @P0 LDC.64 R4, c[0x0][0xa10] ;  /* 0x00028400ff040b82 */ /* 0x001e240000000a00 */
[----:B0-----:R-:W-:-:S05]  /*1540*/  @P0 IMAD.WIDE R4, R36, 0x4, R4 ;  /* 0x0000000424040825 */ /* 0x001fca00078e0204 */
[----:B------:R-:W3:Y:S04]  /*1550*/  @P0 LDG.E R0, desc[UR42][R4.64] ;  /* 0x0000002a04000981 */ /* 0x000ee8000c1e1900 */
[----:B------:R0:W3:Y:S01]  /*1560*/  @P0 LDG.E R3, desc[UR42][R4.64+0x4] ;  /* 0x0000042a04030981 */ /* 0x0000e2000c1e1900 */
[----:B------:R-:W-:Y:S02]  /*1570*/  ISETP.NE.AND.EX P1, PT, RZ, UR5, PT, P1 ;  /* 0x00000005ff007c0c */ /* 0x000fe4000bf25310 */
[----:B-----5:R-:W-:-:S11]  /*1580*/  MOV R25, R31 ;  /* 0x0000001f00197202 */ /* 0x020fd60000000f00 */
[----:B------:R-:W-:-:S04]  /*1590*/  @P1 IADD3 R6, P2, R38, UR4, RZ ;  /* 0x0000000426061c10 */ /* 0x000fc8000ff5e0ff */
[----:B------:R-:W-:-:S05]  /*15a0*/  @P1 IADD3.X R7, R37, UR5, RZ, P2, !PT ;  /* 0x0000000525071c10 */ /* 0x000fca00097fe4ff */
[----:B------:R1:W5:Y:S01]  /*15b0*/  @P1 LDG.E R25, desc[UR42][R6.64] ;  /* 0x0000002a06191981 */ /* 0x000362000c1e1900 */
[----:B------:R-:W-:Y:S01]  /*15c0*/  IMAD.IADD R10, R31, 0x1, -R10 ;  /* 0x000000011f0a7824 */ /* 0x000fe200078e0a0a */
[----:B------:R-:W-:Y:S01]  /*15d0*/  LOP3.LUT R12, R11, 0xff, RZ, 0xc0, !PT ;  /* 0x000000ff0b0c7812 */ /* 0x000fe200078ec0ff */
[----:B------:R-:W-:Y:S01]  /*15e0*/  BSSY B0, `(.L_x_482) ;  /* 0x000002c000007945 */ /* 0x000fe20003800000 */
[----:B------:R-:W-:Y:S02]  /*15f0*/  SHF.R.U32.HI R8, RZ, 0x10, R11 ;  /* 0x00000010ff087819 */ /* 0x000fe4000001160b */
[----:B0-----:R-:W-:Y:S01]  /*1600*/  MOV R5, RZ ;  /* 0x000000ff00057202 */ /* 0x001fe20000000f00 */
[----:B------:R1:W-:Y:S04]  /*1610*/  STL [R1+0x4c], R12 ;  /* 0x00004c0c01007387 */ /* 0x0003e80000100800 */
[----:B------:R1:W-:Y:S01]  /*1620*/  STL [R1+0x34], R8 ;  /* 0x0000340801007387 */ /* 0x0003e20000100800 */
[----:B--2---:R-:W-:Y:S01]  /*1630*/  LOP3.LUT R32, R32, 0xfffffffb, RZ, 0xc0, !PT ;  /* 0xfffffffb20207812 */ /* 0x004fe200078ec0ff */
[----:B---3--:R-:W-:-:S04]  /*1640*/  @P0 IMAD.IADD R27, R3, 0x1, -R0 ;  /* 0x00000001031b0824 */ /* 0x008fc800078e0a00 */
[----:B------:R-:W-:-:S04]  /*1650*/  IMAD.IADD R89, R10, 0x1, R27 ;  /* 0x000000010a597824 */ /* 0x000fc800078e021b */
[C---:B------:R-:W-:Y:S01]  /*1660*/  VIADD R0, R89.reuse, 0x7f ;  /* 0x0000007f59007836 */ /* 0x040fe20000000000 */
[----:B------:R-:W-:-:S04]  /*1670*/  ISETP.GE.AND P3, PT, R89, 0x1, PT ;  /* 0x000000015900780c */ /* 0x000fc80003f66270 */
[----:B------:R-:W-:-:S04]  /*1680*/  SHF.R.S32.HI R3, RZ, 0x1f, R0 ;  /* 0x0000001fff037819 */ /* 0x000fc80000011400 */
[----:B------:R-:W-:-:S04]  /*1690*/  LEA.HI R3, R3, R0, RZ, 0x7 ;  /* 0x0000000003037211 */ /* 0x000fc800078f38ff */
[----:B------:R-:W-:Y:S02]  /*16a0*/  SHF.R.S32.HI R26, RZ, 0x7, R3 ;  /* 0x00000007ff1a7819 */ /* 0x000fe40000011403 */
[----:B------:R-:W-:-:S05]  /*16b0*/  @P3 LOP3.LUT R32, R32, 0x4, RZ, 0xfc, !PT ;  /* 0x0000000420203812 */ /* 0x000fca00078efcff */
[----:B------:R1:W-:Y:S01]  /*16c0*/  STL [R1], R32 ;  /* 0x0000002001007387 */ /* 0x0003e20000100800 */
[----:B------:R-:W-:Y:S05]  /*16d0*/  @!P3 BRA `(.L_x_483) ;  /* 0x000000000070b947 */ /* 0x000fea0003800000 */
[----:B------:R-:W-:Y:S01]  /*16e0*/  ISETP.NE.AND P0, PT, R8, RZ, PT ;  /* 0x000000ff0800720c */ /* 0x000fe20003f05270 */
[----:B------:R-:W-:-:S03]  /*16f0*/  ULDC UR4, c[0x0][0x9f0] ;  /* 0x00027c0000047ab9 */ /* 0x000fc60000000800 */
[----:B------:R-:W-:-:S04]  /*1700*/  SEL R9, R8, UR4, P0 ;  /* 0x0000000408097c07 */ /* 0x000fc80008000000 */
[-C--:B-1----:R-:W-:Y:S02]  /*1710*/  IABS R6, R9.reuse ;  /* 0x0000000900067213 */ /* 0x082fe40000000000 */
[----:B------:R-:W-:Y:S02]  /*1720*/  IADD3 R0, R26, -0x1, R9 ;  /* 0xffffffff1a007810 */ /* 0x000fe40007ffe009 */
[----:B------:R-:W0:Y:S01]  /*1730*/  I2F.RP R3, R6 ;  /* 0x0000000600037306 */ /* 0x000e220000209400 */
[-C--:B------:R-:W-:Y:S02]  /*1740*/  IABS R11, R9.reuse ;  /* 0x00000009000b7213 */ /* 0x080fe40000000000 */
[----:B------:R-:W-:Y:S02]  /*1750*/  IABS R8, R0 ;  /* 0x0000000000087213 */ /* 0x000fe40000000000 */
[----:B------:R-:W-:-:S04]  /*1760*/  LOP3.LUT R0, R0, R9, RZ, 0x3c, !PT ;  /* 0x0000000900007212 */ /* 0x000fc800078e3cff */
[----:B------:R-:W-:Y:S01]  /*1770*/  ISETP.GE.AND P2, PT, R0, RZ, PT ;  /* 0x000000ff0000720c */ /* 0x000fe20003f46270 */
[----:B0-----:R-:W0:Y:S02]  /*1780*/  MUFU.RCP R3, R3 ;  /* 0x0000000300037308 */ /* 0x001e240000001000 */
[----:B0-----:R-:W-:Y:S02]  /*1790*/  VIADD R4, R3, 0xffffffe ;  /* 0x0ffffffe03047836 */ /* 0x001fe40000000000 */
[----:B------:R-:W-:-:S04]  /*17a0*/  IMAD.MOV R3, RZ, RZ, -R11 ;  /* 0x000000ffff037224 */ /* 0x000fc800078e0a0b */
[----:B------:R0:W1:Y:S02]  /*17b0*/  F2I.FTZ.U32.TRUNC.NTZ R5, R4 ;  /* 0x0000000400057305 */ /* 0x000064000021f000 */
[----:B0-----:R-:W-:Y:S02]  /*17c0*/  IMAD.MOV.U32 R4, RZ, RZ, RZ ;  /* 0x000000ffff047224 */ /* 0x001fe400078e00ff */
[----:B-1----:R-:W-:-:S04]  /*17d0*/  IMAD.MOV R7, RZ, RZ, -R5 ;  /* 0x000000ffff077224 */ /* 0x002fc800078e0a05 */
[----:B------:R-:W-:-:S04]  /*17e0*/  IMAD R7, R7, R6, RZ ;  /* 0x0000000607077224 */ /* 0x000fc800078e02ff */
[----:B------:R-:W-:-:S06]  /*17f0*/  IMAD.HI.U32 R5, R5, R7, R4 ;  /* 0x0000000705057227 */ /* 0x000fcc00078e0004 */
[----:B------:R-:W-:-:S04]  /*1800*/  IMAD.HI.U32 R5, R5, R8, RZ ;  /* 0x0000000805057227 */ /* 0x000fc800078e00ff */
[----:B------:R-:W-:-:S05]  /*1810*/  IMAD R3, R5, R3, R8 ;  /* 0x0000000305037224 */ /* 0x000fca00078e0208 */
[----:B------:R-:W-:-:S13]  /*1820*/  ISETP.GT.U32.AND P1, PT, R6, R3, PT ;  /* 0x000000030600720c */ /* 0x000fda0003f24070 */
[-C--:B------:R-:W-:Y:S01]  /*1830*/  @!P1 IADD3 R3, R3, -R6.reuse, RZ ;  /* 0x8000000603039210 */ /* 0x080fe20007ffe0ff */
[----:B------:R-:W-:Y:S01]  /*1840*/  @!P1 VIADD R5, R5, 0x1 ;  /* 0x0000000105059836 */ /* 0x000fe20000000000 */
[----:B------:R-:W-:Y:S02]  /*1850*/  ISETP.NE.AND P1, PT, R9, RZ, PT ;  /* 0x000000ff0900720c */ /* 0x000fe40003f25270 */
[----:B------:R-:W-:-:S13]  /*1860*/  ISETP.GE.U32.AND P0, PT, R3, R6, PT ;  /* 0x000000060300720c */ /* 0x000fda0003f06070 */
[----:B------:R-:W-:-:S04]  /*1870*/  @P0 VIADD R5, R5, 0x1 ;  /* 0x0000000105050836 */ /* 0x000fc80000000000 */
[----:B------:R-:W-:Y:S01]  /*1880*/  @!P2 IMAD.MOV R5, RZ, RZ, -R5 ;  /* 0x000000ffff05a224 */ /* 0x000fe200078e0a05 */
[----:B------:R-:W-:-:S07]  /*1890*/  @!P1 LOP3.LUT R5, RZ, R9, RZ, 0x33, !PT ;  /* 0x00000009ff059212 */ /* 0x000fce00078e33ff */
.L_x_483:
[----:B------:R-:W-:Y:S05]  /*18a0*/  BSYNC B0 ;  /* 0x0000000000007941 */ /* 0x000fea0003800000 */
.L_x_482:
[----:B------:R-:W-:-:S05]  /*18b0*/  IMAD R0, R12, R5, RZ ;  /* 0x000000050c007224 */ /* 0x000fca00078e02ff */
[C---:B------:R-:W-:Y:S01]  /*18c0*/  VIADDMNMX R5, R0.reuse, R5, R26, PT ;  /* 0x0000000500057246 */ /* 0x040fe2000380011a */
[----:B------:R-:W-:-:S03]  /*18d0*/  IMAD R0, R0, 0x80, -R10 ;  /* 0x0000008000007824 */ /* 0x000fc600078e0a0a */
[----:B------:R-:W-:Y:S02]  /*18e0*/  LEA R4, R5, -R10, 0x7 ;  /* 0x8000000a05047211 */ /* 0x000fe400078e38ff */
[----:B------:R-:W-:Y:S02]  /*18f0*/  VIMNMX R0, RZ, R0, !PT ;  /* 0x00000000ff007248 */ /* 0x000fe40007fe0100 */
[----:B------:R-:W-:Y:S02]  /*1900*/  VIMNMX R3, R4, R27, PT ;  /* 0x0000001b04037248 */ /* 0x000fe40003fe0100 */
[----:B------:R-:W-:Y:S02]  /*1910*/  SHF.R.U32.HI R30, RZ, 0x7, R0 ;  /* 0x00000007ff1e7819 */ /* 0x000fe40000011600 */
[----:B------:R-:W-:-:S03]  /*1920*/  ISETP.GT.AND P0, PT, R3, R0, PT ;  /* 0x000000000300720c */ /* 0x000fc60003f04270 */
[----:B------:R-:W-:-:S10]  /*1930*/  IMAD.MOV.U32 R29, RZ, RZ, R30 ;  /* 0x000000ffff1d7224 */ /* 0x000fd400078e001e */
[----:B------:R-:W-:-:S05]  /*1940*/  @P0 VIADD R3, R3, 0x7f ;  /* 0x0000007f03030836 */ /* 0x000fca0000000000 */
[----:B------:R-:W-:-:S04]  /*1950*/  @P0 SHF.R.S32.HI R0, RZ, 0x1f, R3 ;  /* 0x0000001fff000819 */ /* 0x000fc80000011403 */
[----:B------:R-:W-:-:S04]  /*1960*/  @P0 LEA.HI R0, R0, R3, RZ, 0x7 ;  /* 0x0000000300000211 */ /* 0x000fc800078f38ff */
[----:B------:R-:W-:Y:S02]  /*1970*/  @P0 SHF.R.S32.HI R29, RZ, 0x7, R0 ;  /* 0x00000007ff1d0819 */ /* 0x000fe40000011400 */
[----:B------:R-:W-:Y:S02]  /*1980*/  PLOP3.LUT P0, PT, PT, PT, PT, 0x80, 0x0 ;  /* 0x000000000000781c */ /* 0x000fe40003f0f070 */
[----:B------:R-:W-:-:S13]  /*1990*/  ISETP.GT.AND P1, PT, R29, R30, PT ;  /* 0x0000001e1d00720c */ /* 0x000fda0003f24270 */
[----:B------:R-:W-:Y:S05]  /*19a0*/  @!P1 BRA `(.L_x_484) ;  /* 0x0000004000109947 */ /* 0x000fea0003800000 */
[----:B------:R-:W-:Y:S01]  /*19b0*/  VIADD R0, R18, 0xe400 ;  /* 0x0000e40012007836 */ /* 0x000fe20000000000 */
[----:B------:R-:W-:Y:S04]  /*19c0*/  BSSY B6, `(.L_x_485) ;  /* 0x0000013000067945 */ /* 0x000fe80003800000 */
[----:B------:R-:W-:-:S13]  /*19d0*/  LOP3.LUT P0, RZ, R0, 0x3ff, RZ, 0xc0, !PT ;  /* 0x000003ff00ff7812 */ /* 0x000fda000780c0ff */
[----:B------:R-:W-:Y:S05]  /*19e0*/  @!P0 BRA `(.L_x_486) ;  /* 0x0000000000408947 */ /* 0x000fea0003800000 */
[----:B------:R-:W-:Y:S01]  /*19f0*/  MOV R0, 0x0 ;  /* 0x0000000000007802 */ /* 0x000fe20000000f00 */
[----:B------:R-:W-:Y:S01]  /*1a00*/  ULDC.64 UR4, c[0x4][0x88] ;  /* 0x0100220000047ab9 */ /* 0x000fe20000000a00 */
[----:B------:R-:W-:Y:S01]  /*1a10*/  ULDC.64 UR6, c[0x4][0x18] ;  /* 0x0100060000067ab9 */ /* 0x000fe20000000a00 */
[----:B------:R-:W-:Y:S01]  /*1a20*/  IMAD.U32 R4, RZ, RZ, UR4 ;  /* 0x00000004ff047e24 */ /* 0x000fe2000f8e00ff */
[----:B------:R0:W2:Y:S01]  /*1a30*/  LDC.64 R14, c[0x4][R0] ;  /* 0x01000000000e7b82 */ /* 0x0000a20000000a00 */
[----:B------:R-:W-:Y:S01]  /*1a40*/  MOV R5, UR5 ;  /* 0x0000000500057c02 */ /* 0x000fe20008000f00 */
[----:B------:R-:W-:Y:S01]  /*1a50*/  ULDC.64 UR4, c[0x4][0x90] ;  /* 0x0100240000047ab9 */ /* 0x000fe20000000a00 */
[----:B------:R-:W-:Y:S01]  /*1a60*/  IMAD.U32 R10, RZ, RZ, UR6 ;  /* 0x00000006ff0a7e24 */ /* 0x000fe2000f8e00ff */
[----:B-1----:R-:W-:Y:S01]  /*1a70*/  MOV R8, 0x70 ;  /* 0x0000007000087802 */ /* 0x002fe20000000f00 */
[----:B------:R-:W-:Y:S02]  /*1a80*/  IMAD.U32 R6, RZ, RZ, UR4 ;  /* 0x00000004ff067e24 */ /* 0x000fe4000f8e00ff */
[----:B------:R-:W-:-:S02]  /*1a90*/  IMAD.U32 R7, RZ, RZ, UR5 ;  /* 0x00000005ff077e24 */ /* 0x000fc4000f8e00ff */
[----:B------:R-:W-:Y:S02]  /*1aa0*/  IMAD.U32 R11, RZ, RZ, UR7 ;  /* 0x00000007ff0b7e24 */ /* 0x000fe4000f8e00ff */
[----:B------:R-:W-:Y:S02]  /*1ab0*/  IMAD.MOV.U32 R12, RZ, RZ, 0x1 ;  /* 0x00000001ff0c7424 */ /* 0x000fe400078e00ff */
[----:B0-----:R-:W-:-:S07]  /*1ac0*/  IMAD.MOV.U32 R13, RZ, RZ, RZ ;  /* 0x000000ffff0d7224 */ /* 0x001fce00078e00ff */
[----:B------:R-:W-:-:S07]  /*1ad0*/  LEPC R20, `(.L_x_486) ;  /* 0x000000001014794e */ /* 0x000fce0000000000 */
[----:B--2--5:R-:W-:Y:S05]  /*1ae0*/  CALL.ABS.NOINC R14 ;  /* 0x000000000e007343 */ /* 0x024fea0003c00000 */
.L_x_486:
[----:B------:R-:W-:Y:S05]  /*1af0*/  BSYNC B6 ;  /* 0x0000000000067941 */ /* 0x000fea0003800000 */
.L_x_485:
        /* <DEDUP_REMOVED lines=20> */
.L_x_488:
[----:B------:R-:W-:Y:S05]  /*1c40*/  BSYNC B6 ;  /* 0x0000000000067941 */ /* 0x000fea0003800000 */
.L_x_487:
[----:B------:R-:W2:Y:S01]  /*1c50*/  LDL R39, [R1+0x20] ;  /* 0x0000200001277983 */ /* 0x000ea20000100800 */
[----:B------:R-:W-:Y:S01]  /*1c60*/  ULDC.64 UR4, c[0x0][0x9f8] ;  /* 0x00027e0000047ab9 */ /* 0x000fe20000000a00 */
[----:B------:R-:W-:Y:S01]  /*1c70*/  IMAD.MOV.U32 R69, RZ, RZ, R36 ;  /* 0x000000ffff457224 */ /* 0x000fe200078e0024 */
[----:B------:R-:W-:Y:S01]  /*1c80*/  ISETP.NE.U32.AND P0, PT, RZ, UR4, PT ;  /* 0x00000004ff007c0c */ /* 0x000fe2000bf05070 */
[----:B------:R-:W3:Y:S01]  /*1c90*/  LDL R14, [R1+0x2c] ;  /* 0x00002c00010e7983 */ /* 0x000ee20000100800 */
[----:B------:R-:W0:Y:S02]  /*1ca0*/  LDC.64 R4, c[0x0][0x3f8] ;  /* 0x0000fe00ff047b82 */ /* 0x000e240000000a00 */
[----:B------:R-:W-:-:S06]  /*1cb0*/  ISETP.NE.AND.EX P0, PT, RZ, UR5, PT, P0 ;  /* 0x00000005ff007c0c */ /* 0x000fcc000bf05300 */
[----:B------:R-:W4:Y:S07]  /*1cc0*/  LDC.64 R62, c[0x0][0x408] ;  /* 0x00010200ff3e7b82 */ /* 0x000f2e0000000a00 */
[----:B-1----:R-:W-:-:S04]  /*1cd0*/  @P0 IADD3 R6, P1, R38, UR4, RZ ;  /* 0x0000000426060c10 */ /* 0x002fc8000ff3e0ff */
[----:B------:R-:W-:Y:S02]  /*1ce0*/  @P0 IADD3.X R7, R37, UR5, RZ, P1, !PT ;  /* 0x0000000525070c10 */ /* 0x000fe40008ffe4ff */
[----:B------:R-:W1:Y:S03]  /*1cf0*/  LDC R37, c[0x0][0x3f4] ;  /* 0x0000fd00ff257b82 */ /* 0x000e660000000800 */
[----:B------:R4:W3:Y:S01]  /*1d00*/  @P0 LDG.E R69, desc[UR42][R6.64] ;  /* 0x0000002a06450981 */ /* 0x0008e2000c1e1900 */
[----:B------:R-:W4:Y:S01]  /*1d10*/  S2R R36, SR_TID.X ;  /* 0x0000000000247919 */ /* 0x000f220000002100 */
[----:B------:R-:W-:Y:S02]  /*1d20*/  SHF.R.S32.HI R3, RZ, 0x1f, R153 ;  /* 0x0000001fff037819 */ /* 0x000fe40000011499 */
[----:B------:R-:W-:-:S03]  /*1d30*/  SHF.R.S32.HI R23, RZ, 0x1f, R22 ;  /* 0x0000001fff177819 */ /* 0x000fc60000011416 */
[-C--:B0-----:R-:W-:Y:S02]  /*1d40*/  IMAD R0, R3, R4.reuse, RZ ;  /* 0x0000000403007224 */ /* 0x081fe400078e02ff */
[----:B------:R-:W-:-:S04]  /*1d50*/  IMAD.WIDE.U32 R8, R153, R4, R22 ;  /* 0x0000000499087225 */ /* 0x000fc800078e0016 */
[C---:B------:R-:W-:Y:S02]  /*1d60*/  IMAD R13, R153.reuse, R5, R0 ;  /* 0x00000005990d7224 */ /* 0x040fe400078e0200 */
[----:B------:R-:W-:Y:S01]  /*1d70*/  IMAD.WIDE.U32 R10, R153, R4, R16 ;  /* 0x00000004990a7225 */ /* 0x000fe200078e0010 */
[----:B-1----:R-:W-:-:S03]  /*1d80*/  ISETP.GE.AND P0, PT, R16, R37, PT ;  /* 0x000000251000720c */ /* 0x002fc60003f06270 */
[----:B----4-:R-:W-:Y:S01]  /*1d90*/  IMAD R0, R3, R62, RZ ;  /* 0x0000003e03007224 */ /* 0x010fe200078e02ff */
[----:B------:R-:W-:Y:S01]  /*1da0*/  IADD3 R9, R9, R13, RZ ;  /* 0x0000000d09097210 */ /* 0x000fe20007ffe0ff */
[----:B------:R-:W-:Y:S01]  /*1db0*/  IMAD.IADD R11, R13, 0x1, R11 ;  /* 0x000000010d0b7824 */ /* 0x000fe200078e020b */
[----:B------:R-:W-:Y:S02]  /*1dc0*/  SEL R3, R37, RZ, P0 ;  /* 0x000000ff25037207 */ /* 0x000fe40000000000 */
[----:B-----5:R-:W-:-:S03]  /*1dd0*/  SHF.R.S32.HI R13, RZ, 0x1f, R25 ;  /* 0x0000001fff0d7819 */ /* 0x020fc60000011419 */
[----:B------:R-:W-:Y:S02]  /*1de0*/  IMAD.IADD R3, R16, 0x1, R3 ;  /* 0x0000000110037824 */ /* 0x000fe400078e0203 */
[----:B------:R-:W-:Y:S02]  /*1df0*/  IMAD R12, R13, R4, RZ ;  /* 0x000000040d0c7224 */ /* 0x000fe400078e02ff */
[----:B------:R-:W-:Y:S01]  /*1e00*/  IMAD R15, R153, R63, R0 ;  /* 0x0000003f990f7224 */ /* 0x000fe200078e0200 */
[----:B------:R-:W-:Y:S01]  /*1e10*/  SHF.R.U32.HI R38, RZ, 0x7, R36 ;  /* 0x00000007ff267819 */ /* 0x000fe20000011624 */
[----:B------:R-:W-:Y:S01]  /*1e20*/  IMAD R57, R25, R5, R12 ;  /* 0x0000000519397224 */ /* 0x000fe200078e020c */
[----:B------:R-:W-:Y:S01]  /*1e30*/  SHF.R.S32.HI R0, RZ, 0x1f, R3 ;  /* 0x0000001fff007819 */ /* 0x000fe20000011403 */
[----:B------:R-:W-:Y:S01]  /*1e40*/  IMAD R12, R13, R62, RZ ;  /* 0x0000003e0d0c7224 */ /* 0x000fe200078e02ff */
[C---:B------:R-:W-:Y:S01]  /*1e50*/  ISETP.NE.AND P6, PT, R38.reuse, 0x1, PT ;  /* 0x000000012600780c */ /* 0x040fe20003fc5270 */
[----:B------:R-:W-:Y:S01]  /*1e60*/  VIADD R78, R38, 0x8 ;  /* 0x00000008264e7836 */ /* 0x000fe20000000000 */
[----:B------:R-:W-:Y:S01]  /*1e70*/  LEA.HI R0, R0, R3, RZ, 0x3 ;  /* 0x0000000300007211 */ /* 0x000fe200078f18ff */
[----:B------:R-:W-:Y:S01]  /*1e80*/  VIADD R38, R153, 0x60 ;  /* 0x0000006099267836 */ /* 0x000fe20000000000 */
[----:B------:R-:W-:Y:S01]  /*1e90*/  SHF.L.U64.HI R66, R4, 0x7, R5 ;  /* 0x0000000704427819 */ /* 0x000fe20000010205 */
[----:B------:R-:W-:Y:S01]  /*1ea0*/  IMAD.WIDE.U32 R20, R25, R4, R8 ;  /* 0x0000000419147225 */ /* 0x000fe200078e0008 */
[----:B------:R-:W-:-:S02]  /*1eb0*/  SHF.L.U64.HI R64, R62, 0x7, R63 ;  /* 0x000000073e407819 */ /* 0x000fc4000001023f */
[----:B------:R-:W-:Y:S01]  /*1ec0*/  LOP3.LUT R32, R32, 0xfffffffd, RZ, 0xc0, !PT ;  /* 0xfffffffd20207812 */ /* 0x000fe200078ec0ff */
[----:B------:R-:W-:-:S04]  /*1ed0*/  IMAD.WIDE.U32 R34, R25, R4, R10 ;  /* 0x0000000419227225 */ /* 0x000fc800078e000a */
[----:B------:R-:W-:Y:S02]  /*1ee0*/  IMAD.SHL.U32 R65, R4, 0x80, RZ ;  /* 0x0000008004417824 */ /* 0x000fe400078e00ff */
[----:B------:R-:W-:Y:S02]  /*1ef0*/  IMAD R3, R25, R63, R12 ;  /* 0x0000003f19037224 */ /* 0x000fe400078e020c */
[----:B------:R-:W-:Y:S01]  /*1f00*/  IMAD.SHL.U32 R38, R38, 0x40, RZ ;  /* 0x0000004026267824 */ /* 0x000fe200078e00ff */
[----:B------:R-:W-:Y:S01]  /*1f10*/  LOP3.LUT R10, R0, 0xfffffff8, RZ, 0xc0, !PT ;  /* 0xfffffff8000a7812 */ /* 0x000fe200078ec0ff */
[----:B------:R-:W-:-:S03]  /*1f20*/  IMAD.IADD R68, R68, 0x1, R31 ;  /* 0x0000000144447824 */ /* 0x000fc600078e021f */
[----:B------:R-:W-:Y:S02]  /*1f30*/  LOP3.LUT R38, R38, 0x1c0, RZ, 0xc0, !PT ;  /* 0x000001c026267812 */ /* 0x000fe400078ec0ff */
[----:B------:R-:W-:Y:S01]  /*1f40*/  SHF.R.S32.HI R31, RZ, 0x3, R0 ;  /* 0x00000003ff1f7819 */ /* 0x000fe20000011400 */
[----:B------:R-:W-:Y:S05]  /*1f50*/  @!P6 WARPSYNC.ALL ;  /* 0x000000000000e948 */ /* 0x000fea0003800000 */
[----:B------:R-:W-:Y:S01]  /*1f60*/  IMAD.WIDE.U32 R52, R153, R62, R22 ;  /* 0x0000003e99347225 */ /* 0x000fe200078e0016 */
[----:B------:R-:W-:-:S03]  /*1f70*/  ULDC UR4, c[0x0][0x2f4] ;  /* 0x0000bd0000047ab9 */ /* 0x000fc60000000800 */
[----:B------:R-:W-:-:S04]  /*1f80*/  IMAD.WIDE.U32 R6, R153, R62, R16 ;  /* 0x0000003e99067225 */ /* 0x000fc800078e0010 */
[----:B------:R-:W-:Y:S02]  /*1f90*/  IMAD.IADD R53, R53, 0x1, R15 ;  /* 0x0000000135357824 */ /* 0x000fe400078e020f */
[----:B------:R-:W-:Y:S02]  /*1fa0*/  IMAD.IADD R7, R15, 0x1, R7 ;  /* 0x000000010f077824 */ /* 0x000fe400078e0207 */
[----:B------:R-:W-:-:S04]  /*1fb0*/  IMAD.WIDE.U32 R52, R25, R62, R52 ;  /* 0x0000003e19347225 */ /* 0x000fc800078e0034 */
[----:B------:R-:W-:Y:S01]  /*1fc0*/  IMAD.WIDE.U32 R54, R25, R62, R6 ;  /* 0x0000003e19367225 */ /* 0x000fe200078e0006 */
[----:B------:R-:W-:Y:S02]  /*1fd0*/  IADD3 R56, R53, R3, RZ ;  /* 0x0000000335387210 */ /* 0x000fe40007ffe0ff */
[----:B------:R-:W-:Y:S01]  /*1fe0*/  ISETP.GE.AND P2, PT, R2, UR4, PT ;  /* 0x0000000402007c0c */ /* 0x000fe2000bf46270 */
[----:B------:R-:W-:Y:S01]  /*1ff0*/  IMAD.IADD R58, R21, 0x1, R57 ;  /* 0x00000001153a7824 */ /* 0x000fe200078e0239 */
[----:B------:R-:W-:Y:S01]  /*2000*/  SHF.R.S32.HI R8, RZ, 0x1f, R10 ;  /* 0x0000001fff087819 */ /* 0x000fe2000001140a */
[----:B------:R-:W-:Y:S02]  /*2010*/  IMAD.SHL.U32 R62, R62, 0x80, RZ ;  /* 0x000000803e3e7824 */ /* 0x000fe400078e00ff */
[----:B------:R-:W-:Y:S02]  /*2020*/  IMAD.SHL.U32 R60, R37, 0x2, RZ ;  /* 0x00000002253c7824 */ /* 0x000fe400078e00ff */
[----:B------:R-:W-:Y:S01]  /*2030*/  IMAD.IADD R57, R57, 0x1, R35 ;  /* 0x0000000139397824 */ /* 0x000fe200078e0223 */
[C---:B--2---:R-:W-:Y:S01]  /*2040*/  SHF.L.U32 R67, R39.reuse, 0x6, RZ ;  /* 0x0000000627437819 */ /* 0x044fe200000006ff */
[----:B------:R-:W-:Y:S01]  /*2050*/  @!P6 BAR.SYNC.DEFER_BLOCKING 0x9, 0x100 ;  /* 0x024400000000eb1d */ /* 0x000fe20000010000 */
[----:B------:R-:W-:Y:S01]  /*2060*/  LOP3.LUT P1, RZ, R39, 0x4, RZ, 0xc0, !PT ;  /* 0x0000000427ff7812 */ /* 0x000fe2000782c0ff */
[----:B------:R-:W-:Y:S01]  /*2070*/  VIADD R39, R36, 0xffffff80 ;  /* 0xffffff8024277836 */ /* 0x000fe20000000000 */
[----:B------:R-:W-:-:S04]  /*2080*/  LOP3.LUT R67, R67, 0x1c0, RZ, 0xc0, !PT ;  /* 0x000001c043437812 */ /* 0x000fc800078ec0ff */
[----:B------:R-:W-:Y:S02]  /*2090*/  SHF.R.S32.HI R36, RZ, 0x1f, R39 ;  /* 0x0000001fff247819 */ /* 0x000fe40000011427 */
[----:B------:R-:W-:Y:S02]  /*20a0*/  SHF.R.U32.HI R63, RZ, 0x3, R67 ;  /* 0x00000003ff3f7819 */ /* 0x000fe40000011643 */
[----:B------:R-:W-:Y:S02]  /*20b0*/  LOP3.LUT R4, R67, 0x18, R16, 0xf8, !PT ;  /* 0x0000001843047812 */ /* 0x000fe400078ef810 */
[----:B------:R-:W-:Y:S02]  /*20c0*/  LEA.HI R36, R36, R39, RZ, 0x5 ;  /* 0x0000002724247211 */ /* 0x000fe400078f28ff */
[----:B------:R-:W-:Y:S02]  /*20d0*/  LOP3.LUT R4, R4, R63, RZ, 0x3c, !PT ;  /* 0x0000003f04047212 */ /* 0x000fe400078e3cff */
[----:B------:R-:W-:-:S02]  /*20e0*/  @P1 LOP3.LUT R32, R32, 0x2, RZ, 0xfc, !PT ;  /* 0x0000000220201812 */ /* 0x000fc400078efcff */
[----:B------:R-:W-:-:S03]  /*20f0*/  SHF.R.S32.HI R36, RZ, 0x5, R36 ;  /* 0x00000005ff247819 */ /* 0x000fc60000011424 */
[----:B------:R0:W-:Y:S02]  /*2100*/  STL [R1], R32 ;  /* 0x0000002001007387 */ /* 0x0001e40000100800 */
[----:B------:R-:W-:Y:S01]  /*2110*/  IMAD R59, R36, 0x200, R4 ;  /* 0x00000200243b7824 */ /* 0x000fe200078e0204 */
[--C-:B------:R-:W-:Y:S02]  /*2120*/  LOP3.LUT R4, R67, 0x38, R0.reuse, 0xf8, !PT ;  /* 0x0000003843047812 */ /* 0x100fe400078ef800 */
[----:B------:R-:W-:Y:S01]  /*2130*/  LOP3.LUT R0, R38, 0x38, R0, 0xf8, !PT ;  /* 0x0000003826007812 */ /* 0x000fe200078ef800 */
[----:B------:R-:W-:Y:S01]  /*2140*/  VIADD R38, R153, 0x60 ;  /* 0x0000006099267836 */ /* 0x000fe20000000000 */
[----:B0-----:R-:W-:-:S04]  /*2150*/  SHF.R.S32.HI R32, RZ, 0x1f, R39 ;  /* 0x0000001fff207819 */ /* 0x001fc80000011427 */
[----:B------:R-:W-:Y:S02]  /*2160*/  LEA.HI R32, R32, R39, RZ, 0x2 ;  /* 0x0000002720207211 */ /* 0x000fe400078f10ff */
[----:B------:R-:W-:Y:S02]  /*2170*/  SHF.L.U32 R38, R38, 0x6, RZ ;  /* 0x0000000626267819 */ /* 0x000fe400000006ff */
[----:B------:R-:W-:Y:S02]  /*2180*/  LOP3.LUT R32, R32, 0xfffffffc, RZ, 0xc0, !PT ;  /* 0xfffffffc20207812 */ /* 0x000fe400078ec0ff */
[----:B------:R-:W-:Y:S02]  /*2190*/  LOP3.LUT R38, R38, 0x1c0, RZ, 0xc0, !PT ;  /* 0x000001c026267812 */ /* 0x000fe400078ec0ff */
[----:B------:R-:W-:Y:S02]  /*21a0*/  IADD3 R32, R39, -R32, RZ ;  /* 0x8000002027207210 */ /* 0x000fe40007ffe0ff */
[----:B------:R-:W-:-:S03]  /*21b0*/  SHF.R.U32.HI R38, RZ, 0x3, R38 ;  /* 0x00000003ff267819 */ /* 0x000fc60000011626 */
[----:B------:R-:W-:Y:S01]  /*21c0*/  IMAD R61, R32, 0x60, R153 ;  /* 0x00000060203d7824 */ /* 0x000fe200078e0299 */
[----:B------:R-:W-:Y:S01]  /*21d0*/  LOP3.LUT R0, R0, R38, RZ, 0x3c, !PT ;  /* 0x0000002600007212 */ /* 0x000fe200078e3cff */
[----:B------:R-:W-:Y:S01]  /*21e0*/  IMAD.IADD R32, R3, 0x1, R55 ;  /* 0x0000000103207824 */ /* 0x000fe200078e0237 */
[----:B------:R-:W-:Y:S02]  /*21f0*/  LOP3.LUT R3, R4, R63, RZ, 0x3c, !PT ;  /* 0x0000003f04037212 */ /* 0x000fe400078e3cff */
[----:B------:R-:W-:Y:S01]  /*2200*/  ISETP.GE.AND P1, PT, R16, UR4, PT ;  /* 0x0000000410007c0c */ /* 0x000fe2000bf26270 */
[----:B---3--:R-:W-:Y:S01]  /*2210*/  IMAD.IADD R0, R14, 0x1, R0 ;  /* 0x000000010e007824 */ /* 0x008fe200078e0200 */
[----:B------:R-:W-:Y:S01]  /*2220*/  SHF.R.S32.HI R9, RZ, 0x1f, R69 ;  /* 0x0000001fff097819 */ /* 0x000fe20000011445 */
[----:B------:R-:W-:-:S10]  /*2230*/  IMAD R3, R36, 0x200, R3 ;  /* 0x0000020024037824 */ /* 0x000fd400078e0203 */
.L_x_544:
[----:B--2---:R-:W2:Y:S01]  /*2240*/  LDL R37, [R1+0x20] ;  /* 0x0000200001257983 */ /* 0x004ea20000100800 */
[----:B------:R-:W0:Y:S03]  /*2250*/  LDC R74, c[0x0][0x430] ;  /* 0x00010c00ff4a7b82 */ /* 0x000e260000000800 */
[----:B---3--:R-:W3:Y:S01]  /*2260*/  LDL.LU R36, [R1] ;  /* 0x0000000001247983 */ /* 0x008ee20000300800 */
[----:B------:R-:W-:Y:S02]  /*2270*/  VIADD R29, R29, 0xffffffff ;  /* 0xffffffff1d1d7836 */ /* 0x000fe40000000000 */
[----:B------:R-:W-:Y:S02]  /*2280*/  IMAD.MOV.U32 R73, RZ, RZ, RZ ;  /* 0x000000ffff497224 */ /* 0x000fe400078e00ff */
[----:B------:R-:W-:Y:S01]  /*2290*/  IMAD R6, R29, 0x80, R61 ;  /* 0x000000801d067824 */ /* 0x000fe200078e023d */
[----:B------:R-:W1:Y:S04]  /*22a0*/  LDC R80, c[0x0][0x3f4] ;  /* 0x0000fd00ff507b82 */ /* 0x000e680000000800 */
[----:B------:R-:W-:-:S05]  /*22b0*/  IADD3 R15, R68, R6, RZ ;  /* 0x00000006440f7210 */ /* 0x000fca0007ffe0ff */
[----:B------:R-:W-:Y:S01]  /*22c0*/  IMAD.MOV.U32 R12, RZ, RZ, R15 ;  /* 0x000000ffff0c7224 */ /* 0x000fe200078e000f */
[----:B0-----:R-:W-:-:S13]  /*22d0*/  ISETP.NE.AND P3, PT, R74, 0x1, PT ;  /* 0x000000014a00780c */ /* 0x001fda0003f65270 */
[----:B------:R-:W0:Y:S08]  /*22e0*/  @P3 LDC R4, c[0x0][0x434] ;  /* 0x00010d00ff043b82 */ /* 0x000e300000000800 */
[----:B----4-:R-:W4:Y:S01]  /*22f0*/  @P3 LDC R5, c[0x0][0x438] ;  /* 0x00010e00ff053b82 */ /* 0x010f220000000800 */
[----:B0-----:R-:W-:-:S05]  /*2300*/  @P3 IMAD.HI.U32 R4, R15, R4, RZ ;  /* 0x000000040f043227 */ /* 0x001fca00078e00ff */
[----:B----4-:R-:W-:Y:S02]  /*2310*/  @P3 SHF.R.U32.HI R12, RZ, R5, R4 ;  /* 0x00000005ff0c3219 */ /* 0x010fe40000011604 */
[----:B------:R-:W-:-:S04]  /*2320*/  ISETP.GE.AND P3, PT, R6, R27, PT ;  /* 0x0000001b0600720c */ /* 0x000fc80003f66270 */
[----:B------:R-:W-:-:S13]  /*2330*/  ISETP.GT.OR P3, PT, R61, 0x7f, P3 ;  /* 0x0000007f3d00780c */ /* 0x000fda0001f64670 */
[----:B------:R-:W0:Y:S01]  /*2340*/  @!P3 LDC.64 R6, c[0x0][0x428] ;  /* 0x00010a00ff06bb82 */ /* 0x000e220000000a00 */
[----:B------:R-:W-:-:S07]  /*2350*/  @!P3 SHF.R.S32.HI R13, RZ, 0x1f, R12 ;  /* 0x0000001fff0db819 */ /* 0x000fce000001140c */
[----:B------:R-:W4:Y:S01]  /*2360*/  @!P3 LDC.64 R4, c[0x0][0x418] ;  /* 0x00010600ff04bb82 */ /* 0x000f220000000a00 */
[----:B0-----:R-:W-:-:S04]  /*2370*/  @!P3 IMAD R14, R9, R6, RZ ;  /* 0x00000006090eb224 */ /* 0x001fc800078e02ff */
[C---:B------:R-:W-:Y:S02]  /*2380*/  @!P3 IMAD R11, R69.reuse, R7, R14 ;  /* 0x00000007450bb224 */ /* 0x040fe400078e020e */
[----:B------:R-:W-:-:S04]  /*2390*/  @!P3 IMAD.WIDE.U32 R6, R69, R6, R12 ;  /* 0x000000064506b225 */ /* 0x000fc800078e000c */
[----:B------:R-:W-:Y:S01]  /*23a0*/  @!P3 IMAD.IADD R7, R7, 0x1, R11 ;  /* 0x000000010707b824 */ /* 0x000fe200078e020b */
[----:B----4-:R-:W-:-:S04]  /*23b0*/  @!P3 LEA R4, P4, R6, R4, 0x2 ;  /* 0x000000040604b211 */ /* 0x010fc800078810ff */
[----:B------:R-:W-:-:S05]  /*23c0*/  @!P3 LEA.HI.X R5, R6, R5, R7, 0x2, P4 ;  /* 0x000000050605b211 */ /* 0x000fca00020f1407 */
[----:B------:R0:W5:Y:S01]  /*23d0*/  @!P3 LDG.E R73, desc[UR42][R4.64] ;  /* 0x0000002a0449b981 */ /* 0x000162000c1e1900 */
[----:B------:R-:W-:Y:S01]  /*23e0*/  ISETP.GT.AND P3, PT, R29, R30, PT ;  /* 0x0000001e1d00720c */ /* 0x000fe20003f64270 */
[----:B------:R-:W-:Y:S01]  /*23f0*/  IMAD.MOV R11, RZ, RZ, -R12 ;  /* 0x000000ffff0b7224 */ /* 0x000fe200078e0a0c */
[----:B------:R-:W-:Y:S01]  /*2400*/  LEA R7, R19, R59, 0xd ;  /* 0x0000003b13077211 */ /* 0x000fe200078e68ff */
[----:B------:R-:W-:Y:S05]  /*2410*/  YIELD ;  /* 0x0000000000007946 */ /* 0x000fea0003800000 */
[----:B------:R-:W-:Y:S01]  /*2420*/  VIADD R71, R7, 0x20 ;  /* 0x0000002007477836 */ /* 0x000fe20000000000 */
[----:B------:R-:W-:Y:S01]  /*2430*/  BSSY B0, `(.L_x_489) ;  /* 0x00002fd000007945 */ /* 0x000fe20003800000 */
[----:B------:R-:W-:-:S02]  /*2440*/  IMAD R74, R74, R11, R15 ;  /* 0x0000000b4a4a7224 */ /* 0x000fc400078e020f */
[----:B------:R-:W-:Y:S01]  /*2450*/  IMAD R72, R7, 0x2, R28 ;  /* 0x0000000207487824 */ /* 0x000fe200078e021c */
[----:B--2---:R-:W-:Y:S02]  /*2460*/  LOP3.LUT P5, RZ, R37, 0x4, RZ, 0xc0, !PT ;  /* 0x0000000425ff7812 */ /* 0x004fe400078ac0ff */
[----:B---3--:R-:W-:-:S04]  /*2470*/  LOP3.LUT R36, R36, 0xfffffffe, RZ, 0xc0, !PT ;  /* 0xfffffffe24247812 */ /* 0x008fc800078ec0ff */
[----:B------:R-:W-:Y:S02]  /*2480*/  @P3 LOP3.LUT R36, R36, 0x1, RZ, 0xfc, !PT ;  /* 0x0000000124243812 */ /* 0x000fe400078efcff */
[----:B-1----:R-:W-:-:S03]  /*2490*/  ISETP.GE.AND P3, PT, R80, 0x1, PT ;  /* 0x000000015000780c */ /* 0x002fc60003f66270 */
[----:B------:R0:W-:Y:S02]  /*24a0*/  STL [R1], R36 ;  /* 0x0000002401007387 */ /* 0x0001e40000100800 */
[----:B------:R-:W-:-:S04]  /*24b0*/  @P5 VIADD R71, R7, 0xffffffe0 ;  /* 0xffffffe007475836 */ /* 0x000fc80000000000 */
[----:B------:R-:W-:-:S04]  /*24c0*/  IMAD R71, R71, 0x2, R28 ;  /* 0x0000000247477824 */ /* 0x000fc800078e021c */
[----:B0-----:R-:W-:Y:S05]  /*24d0*/  @!P3 BRA `(.L_x_490) ;  /* 0x0000002800bcb947 */ /* 0x001fea0003800000 */
[----:B------:R-:W-:Y:S01]  /*24e0*/  SHF.R.S32.HI R75, RZ, 0x1f, R74 ;  /* 0x0000001fff4b7819 */ /* 0x000fe2000001144a */
[----:B------:R-:W-:Y:S01]  /*24f0*/  ULDC.64 UR4, c[0x0][0x300] ;  /* 0x0000c00000047ab9 */ /* 0x000fe20000000a00 */
[----:B-----5:R-:W-:Y:S01]  /*2500*/  SHF.R.S32.HI R76, RZ, 0x1f, R73 ;  /* 0x0000001fff4c7819 */ /* 0x020fe20000011449 */
[----:B------:R-:W-:Y:S01]  /*2510*/  IMAD.WIDE.U32 R4, R74, UR4, RZ ;  /* 0x000000044a047c25 */ /* 0x000fe2000f8e00ff */
[----:B------:R-:W-:-:S03]  /*2520*/  ULDC.64 UR6, c[0x0][0x2e8] ;  /* 0x0000ba0000067ab9 */ /* 0x000fc60000000a00 */
[----:B------:R-:W-:Y:S02]  /*2530*/  IMAD R7, R75, UR4, RZ ;  /* 0x000000044b077c24 */ /* 0x000fe4000f8e02ff */
[----:B------:R-:W-:Y:S02]  /*2540*/  IMAD R77, R29, -0x80, R27 ;  /* 0xffffff801d4d7824 */ /* 0x000fe400078e021b */
[----:B------:R-:W-:Y:S01]  /*2550*/  IMAD R7, R74, UR5, R7 ;  /* 0x000000054a077c24 */ /* 0x000fe2000f8e0207 */
[----:B------:R-:W-:Y:S01]  /*2560*/  ULDC.64 UR4, c[0x0][0x310] ;  /* 0x0000c40000047ab9 */ /* 0x000fe20000000a00 */
[----:B------:R-:W-:Y:S01]  /*2570*/  IMAD.WIDE.U32 R14, R65, R29, RZ ;  /* 0x0000001d410e7225 */ /* 0x000fe200078e00ff */
[----:B------:R-:W-:Y:S02]  /*2580*/  VIMNMX R77, R77, 0x80, PT ;  /* 0x000000804d4d7848 */ /* 0x000fe40003fe0100 */
[----:B------:R-:W-:Y:S01]  /*2590*/  IADD3 R5, R5, R7, RZ ;  /* 0x0000000705057210 */ /* 0x000fe20007ffe0ff */
[----:B------:R-:W-:-:S02]  /*25a0*/  IMAD R6, R76, UR4, RZ ;  /* 0x000000044c067c24 */ /* 0x000fc4000f8e02ff */
[----:B------:R-:W-:-:S04]  /*25b0*/  IMAD.WIDE.U32 R12, R62, R29, RZ ;  /* 0x0000001d3e0c7225 */ /* 0x000fc800078e00ff */
[C---:B------:R-:W-:Y:S02]  /*25c0*/  IMAD R7, R73.reuse, UR5, R6 ;  /* 0x0000000549077c24 */ /* 0x040fe4000f8e0206 */
[----:B------:R-:W-:Y:S01]  /*25d0*/  IMAD.WIDE.U32 R4, R73, UR4, R4 ;  /* 0x0000000449047c25 */ /* 0x000fe2000f8e0004 */
[----:B------:R-:W-:-:S03]  /*25e0*/  ULDC.64 UR4, c[0x0][0x308] ;  /* 0x0000c20000047ab9 */ /* 0x000fc60000000a00 */
[----:B------:R-:W-:Y:S02]  /*25f0*/  IMAD.IADD R5, R5, 0x1, R7 ;  /* 0x0000000105057824 */ /* 0x000fe400078e0207 */
[----:B------:R-:W-:Y:S02]  /*2600*/  IMAD R7, R64, R29, RZ ;  /* 0x0000001d40077224 */ /* 0x000fe400078e02ff */
[----:B------:R-:W-:Y:S01]  /*2610*/  IMAD.WIDE.U32 R4, R152, UR4, R4 ;  /* 0x0000000498047c25 */ /* 0x000fe2000f8e0004 */
[----:B------:R-:W-:-:S03]  /*2620*/  ULDC.U8 UR4, c[0x0][0x410] ;  /* 0x0001040000047ab9 */ /* 0x000fc60000000000 */
[----:B------:R-:W-:Y:S01]  /*2630*/  IMAD R85, R152, UR5, R5 ;  /* 0x0000000598557c24 */ /* 0x000fe2000f8e0205 */
[----:B------:R-:W-:Y:S01]  /*2640*/  LEA R84, P3, R4, UR6, 0x1 ;  /* 0x0000000604547c11 */ /* 0x000fe2000f8608ff */
[----:B------:R-:W-:-:S03]  /*2650*/  IMAD R5, R66, R29, RZ ;  /* 0x0000001d42057224 */ /* 0x000fc600078e02ff */
[----:B------:R-:W-:Y:S02]  /*2660*/  LEA.HI.X R85, R4, UR7, R85, 0x1, P3 ;  /* 0x0000000704557c11 */ /* 0x000fe400098f0c55 */
[----:B------:R-:W-:Y:S02]  /*2670*/  ISETP.NE.AND P3, PT, RZ, UR4, PT ;  /* 0x00000004ff007c0c */ /* 0x000fe4000bf65270 */
[----:B------:R-:W-:-:S05]  /*2680*/  SHF.R.S32.HI R4, RZ, 0x1f, R29 ;  /* 0x0000001fff047819 */ /* 0x000fca000001141d */
[C---:B------:R-:W-:Y:S02]  /*2690*/  IMAD R5, R4.reuse, R65, R5 ;  /* 0x0000004104057224 */ /* 0x040fe400078e0205 */
[----:B------:R-:W-:Y:S02]  /*26a0*/  IMAD R7, R4, R62, R7 ;  /* 0x0000003e04077224 */ /* 0x000fe400078e0207 */
[----:B------:R-:W-:Y:S02]  /*26b0*/  IMAD.IADD R79, R15, 0x1, R5 ;  /* 0x000000010f4f7824 */ /* 0x000fe400078e0205 */
[----:B------:R-:W-:Y:S01]  /*26c0*/  IMAD.IADD R11, R13, 0x1, R7 ;  /* 0x000000010d0b7824 */ /* 0x000fe200078e0207 */
[----:B------:R-:W-:Y:S06]  /*26d0*/  @!P3 BRA `(.L_x_491) ;  /* 0x0000001000f8b947 */ /* 0x000fec0003800000 */
[----:B------:R-:W-:Y:S01]  /*26e0*/  ISETP.GE.AND P3, PT, R153, R77, PT ;  /* 0x0000004d9900720c */ /* 0x000fe20003f66270 */
[----:B------:R-:W-:Y:S01]  /*26f0*/  BSSY B1, `(.L_x_492) ;  /* 0x000001e000017945 */ /* 0x000fe20003800000 */
[----:B------:R-:W-:Y:S02]  /*2700*/  CS2R R36, SRZ ;  /* 0x0000000000247805 */ /* 0x000fe4000001ff00 */
[----:B------:R-:W-:Y:S02]  /*2710*/  CS2R R44, SRZ ;  /* 0x00000000002c7805 */ /* 0x000fe4000001ff00 */
[----:B------:R-:W-:Y:S02]  /*2720*/  CS2R R48, SRZ ;  /* 0x0000000000307805 */ /* 0x000fe4000001ff00 */
[----:B------:R-:W-:Y:S02]  /*2730*/  CS2R R46, SRZ ;  /* 0x00000000002e7805 */ /* 0x000fe4000001ff00 */
[----:B------:R-:W-:-:S02]  /*2740*/  CS2R R50, SRZ ;  /* 0x0000000000327805 */ /* 0x000fc4000001ff00 */
[----:B------:R-:W-:Y:S02]  /*2750*/  CS2R R40, SRZ ;  /* 0x0000000000287805 */ /* 0x000fe4000001ff00 */
[----:B------:R-:W-:Y:S02]  /*2760*/  CS2R R38, SRZ ;  /* 0x0000000000267805 */ /* 0x000fe4000001ff00 */
[----:B------:R-:W-:Y:S01]  /*2770*/  CS2R R42, SRZ ;  /* 0x00000000002a7805 */ /* 0x000fe2000001ff00 */
[----:B------:R-:W-:Y:S06]  /*2780*/  @P3 BRA `(.L_x_493) ;  /* 0x0000000000503947 */ /* 0x000fec0003800000 */
[----:B------:R-:W-:Y:S01]  /*2790*/  IADD3 R5, P4, R20, R14, RZ ;  /* 0x0000000e14057210 */ /* 0x000fe20007f9e0ff */
[----:B------:R-:W-:Y:S01]  /*27a0*/  ULDC.64 UR4, c[0x0][0x3e8] ;  /* 0x0000fa0000047ab9 */ /* 0x000fe20000000a00 */
[----:B------:R-:W-:Y:S02]  /*27b0*/  CS2R R48, SRZ ;  /* 0x0000000000307805 */ /* 0x000fe4000001ff00 */
[----:B------:R-:W-:Y:S01]  /*27c0*/  CS2R R50, SRZ ;  /* 0x0000000000327805 */ /* 0x000fe2000001ff00 */
[----:B------:R-:W-:Y:S01]  /*27d0*/  IMAD.X R6, R79, 0x1, R58, P4 ;  /* 0x000000014f067824 */ /* 0x000fe200020e063a */
[----:B------:R-:W-:-:S04]  /*27e0*/  IADD3 R7, P4, R52, R12, RZ ;  /* 0x0000000c34077210 */ /* 0x000fc80007f9e0ff */
[----:B------:R-:W-:Y:S02]  /*27f0*/  IADD3.X R44, R11, R56, RZ, P4, !PT ;  /* 0x000000380b2c7210 */ /* 0x000fe400027fe4ff */
[----:B------:R-:W-:-:S04]  /*2800*/  LEA R4, P4, R5, UR4, 0x1 ;  /* 0x0000000405047c11 */ /* 0x000fc8000f8808ff */
[----:B------:R-:W-:Y:S01]  /*2810*/  LEA.HI.X R5, R5, UR5, R6, 0x1, P4 ;  /* 0x0000000505057c11 */ /* 0x000fe2000a0f0c06 */
[----:B------:R-:W-:Y:S02]  /*2820*/  ULDC.64 UR4, c[0x0][0x400] ;  /* 0x0001000000047ab9 */ /* 0x000fe40000000a00 */
[----:B------:R-:W-:-:S04]  /*2830*/  LEA R6, P4, R7, UR4, 0x1 ;  /* 0x0000000407067c11 */ /* 0x000fc8000f8808ff */
[----:B------:R-:W-:Y:S02]  /*2840*/  LEA.HI.X R7, R7, UR5, R44, 0x1, P4 ;  /* 0x0000000507077c11 */ /* 0x000fe4000a0f0c2c */
[----:B------:R-:W-:Y:S02]  /*2850*/  ISETP.GE.AND P4, PT, R22, R80, PT ;  /* 0x000000501600720c */ /* 0x000fe40003f86270 */
[----:B------:R-:W-:Y:S02]  /*2860*/  CS2R R44, SRZ ;  /* 0x00000000002c7805 */ /* 0x000fe4000001ff00 */
[----:B------:R-:W-:-:S09]  /*2870*/  CS2R R46, SRZ ;  /* 0x00000000002e7805 */ /* 0x000fd2000001ff00 */
[----:B------:R0:W5:Y:S04]  /*2880*/  @!P4 LDG.E.64 R48, desc[UR42][R4.64] ;  /* 0x0000002a0430c981 */ /* 0x000168000c1e1b00 */
[----:B------:R0:W5:Y:S01]  /*2890*/  @!P4 LDG.E.64 R50, desc[UR42][R6.64] ;  /* 0x0000002a0632c981 */ /* 0x000162000c1e1b00 */
[----:B------:R-:W-:-:S13]  /*28a0*/  ISETP.GE.AND P4, PT, R157, R80, PT ;  /* 0x000000509d00720c */ /* 0x000fda0003f86270 */
[----:B------:R0:W5:Y:S04]  /*28b0*/  @!P4 LDG.E.64 R44, desc[UR42][R4.64+0x20] ;  /* 0x0000202a042cc981 */ /* 0x000168000c1e1b00 */
[----:B------:R0:W5:Y:S02]  /*28c0*/  @!P4 LDG.E.64 R46, desc[UR42][R6.64+0x20] ;  /* 0x0000202a062ec981 */ /* 0x000164000c1e1b00 */
.L_x_493:
[----:B------:R-:W-:Y:S05]  /*28d0*/  BSYNC B1 ;  /* 0x0000000000017941 */ /* 0x000fea0003800000 */
.L_x_492:
[----:B0-----:R-:W-:Y:S01]  /*28e0*/  VIADD R4, R153, 0x60 ;  /* 0x0000006099047836 */ /* 0x001fe20000000000 */
[----:B------:R-:W-:Y:S01]  /*28f0*/  BSSY B1, `(.L_x_494) ;  /* 0x0000021000017945 */ /* 0x000fe20003800000 */
[----:B-----5:R-:W-:Y:S02]  /*2900*/  IMAD.MOV.U32 R70, RZ, RZ, R44 ;  /* 0x000000ffff467224 */ /* 0x020fe400078e002c */
[----:B------:R-:W-:Y:S01]  /*2910*/  IMAD.MOV.U32 R81, RZ, RZ, R45 ;  /* 0x000000ffff517224 */ /* 0x000fe200078e002d */
[----:B------:R-:W-:-:S13]  /*2920*/  ISETP.GE.AND P4, PT, R4, R77, PT ;  /* 0x0000004d0400720c */ /* 0x000fda0003f86270 */
[----:B------:R-:W-:Y:S05]  /*2930*/  @P4 BRA `(.L_x_495) ;  /* 0x0000000000704947 */ /* 0x000fea0003800000 */
[----:B------:R-:W0:Y:S01]  /*2940*/  LDC.64 R4, c[0x0][0x3f8] ;  /* 0x0000fe00ff047b82 */ /* 0x000e220000000a00 */
[----:B------:R-:W-:Y:S01]  /*2950*/  IMAD.MOV.U32 R15, RZ, RZ, R79 ;  /* 0x000000ffff0f7224 */ /* 0x000fe200078e004f */
[----:B------:R-:W-:Y:S01]  /*2960*/  MOV R13, R11 ;  /* 0x0000000b000d7202 */ /* 0x000fe20000000f00 */
[----:B------:R-:W-:Y:S01]  /*2970*/  ULDC.64 UR4, c[0x0][0x3e8] ;  /* 0x0000fa0000047ab9 */ /* 0x000fe20000000a00 */
[----:B------:R-:W-:Y:S02]  /*2980*/  CS2R R40, SRZ ;  /* 0x0000000000287805 */ /* 0x000fe4000001ff00 */
[----:B------:R-:W-:Y:S01]  /*2990*/  CS2R R42, SRZ ;  /* 0x00000000002a7805 */ /* 0x000fe2000001ff00 */
[----:B0-----:R-:W-:-:S04]  /*29a0*/  IMAD.WIDE.U32 R14, R4, 0x60, R14 ;  /* 0x00000060040e7825 */ /* 0x001fc800078e000e */
[----:B------:R-:W-:Y:S01]  /*29b0*/  IMAD R5, R5, 0x60, RZ ;  /* 0x0000006005057824 */ /* 0x000fe200078e02ff */
[----:B------:R-:W-:-:S04]  /*29c0*/  IADD3 R6, P5, R20, R14, RZ ;  /* 0x0000000e14067210 */ /* 0x000fc80007fbe0ff */
[----:B------:R-:W-:Y:S02]  /*29d0*/  IADD3.X R15, R58, R15, R5, P5, !PT ;  /* 0x0000000f3a0f7210 */ /* 0x000fe40002ffe405 */
[----:B------:R-:W0:Y:S02]  /*29e0*/  LDC.64 R4, c[0x0][0x408] ;  /* 0x00010200ff047b82 */ /* 0x000e240000000a00 */
[----:B0-----:R-:W-:-:S04]  /*29f0*/  IMAD.WIDE.U32 R12, R4, 0x60, R12 ;  /* 0x00000060040c7825 */ /* 0x001fc800078e000c */
[----:B------:R-:W-:Y:S01]  /*2a00*/  IMAD R5, R5, 0x60, RZ ;  /* 0x0000006005057824 */ /* 0x000fe200078e02ff */
[----:B------:R-:W-:-:S04]  /*2a10*/  IADD3 R7, P5, R52, R12, RZ ;  /* 0x0000000c34077210 */ /* 0x000fc80007fbe0ff */
[----:B------:R-:W-:Y:S02]  /*2a20*/  IADD3.X R12, R56, R13, R5, P5, !PT ;  /* 0x0000000d380c7210 */ /* 0x000fe40002ffe405 */
        /* <DEDUP_REMOVED lines=13> */
.L_x_495:
[----:B------:R-:W-:Y:S05]  /*2b00*/  BSYNC B1 ;  /* 0x0000000000017941 */ /* 0x000fea0003800000 */
.L_x_494:
[----:B0-----:R-:W-:Y:S01]  /*2b10*/  IMAD.MOV.U32 R4, RZ, RZ, R48 ;  /* 0x000000ffff047224 */ /* 0x001fe200078e0030 */
[----:B------:R-:W-:Y:S01]  /*2b20*/  UISETP.NE.AND UP0, UPT, UR39, 0x3, UPT ;  /* 0x000000032700788c */ /* 0x000fe2000bf05270 */
[----:B------:R-:W-:Y:S01]  /*2b30*/  IMAD.MOV.U32 R5, RZ, RZ, R49 ;  /* 0x000000ffff057224 */ /* 0x000fe200078e0031 */
[----:B------:R-:W-:Y:S01]  /*2b40*/  PRMT R90, R90, 0x5410, R70 ;  /* 0x000054105a5a7816 */ /* 0x000fe20000000046 */
[----:B------:R-:W-:Y:S01]  /*2b50*/  IMAD.MOV.U32 R7, RZ, RZ, R51 ;  /* 0x000000ffff077224 */ /* 0x000fe200078e0033 */
[----:B------:R-:W-:Y:S02]  /*2b60*/  PRMT R88, R81, 0x7610, R88 ;  /* 0x0000761051587816 */ /* 0x000fe40000000058 */
[----:B------:R-:W-:Y:S01]  /*2b70*/  PRMT R95, R4, 0x5410, R5 ;  /* 0x00005410045f7816 */ /* 0x000fe20000000005 */
[----:B------:R-:W-:Y:S01]  /*2b80*/  IMAD.MOV.U32 R4, RZ, RZ, R46 ;  /* 0x000000ffff047224 */ /* 0x000fe200078e002e */
[----:B------:R-:W-:Y:S01]  /*2b90*/  MOV R6, R50 ;  /* 0x0000003200067202 */ /* 0x000fe20000000f00 */
[----:B------:R-:W-:Y:S01]  /*2ba0*/  IMAD.MOV.U32 R5, RZ, RZ, R47 ;  /* 0x000000ffff057224 */ /* 0x000fe200078e002f */
[----:B------:R-:W-:-:S02]  /*2bb0*/  PLOP3.LUT P5, PT, PT, PT, UP0, 0x80, 0x0 ;  /* 0x000000000000781c */ /* 0x000fc40003faf008 */
[----:B------:R-:W-:Y:S01]  /*2bc0*/  PRMT R90, R4, 0x7610, R90 ;  /* 0x00007610045a7816 */ /* 0x000fe2000000005a */
[----:B-----5:R-:W-:Y:S01]  /*2bd0*/  IMAD.MOV.U32 R4, RZ, RZ, R36 ;  /* 0x000000ffff047224 */ /* 0x020fe200078e0024 */
[----:B------:R-:W-:Y:S01]  /*2be0*/  PRMT R88, R88, 0x5410, R5 ;  /* 0x0000541058587816 */ /* 0x000fe20000000005 */
[----:B------:R-:W-:Y:S01]  /*2bf0*/  IMAD.MOV.U32 R5, RZ, RZ, R37 ;  /* 0x000000ffff057224 */ /* 0x000fe200078e0025 */
[----:B------:R-:W-:Y:S01]  /*2c00*/  PRMT R97, R6, 0x5410, R7 ;  /* 0x0000541006617816 */ /* 0x000fe20000000007 */
[----:B------:R-:W-:Y:S01]  /*2c10*/  IMAD.MOV.U32 R6, RZ, RZ, R40 ;  /* 0x000000ffff067224 */ /* 0x000fe200078e0028 */
[----:B------:R-:W-:Y:S02]  /*2c20*/  MOV R7, R41 ;  /* 0x0000002900077202 */ /* 0x000fe40000000f00 */
[----:B------:R-:W-:Y:S01]  /*2c30*/  PRMT R82, R4, 0x5410, R5 ;  /* 0x0000541004527816 */ /* 0x000fe20000000005 */
[----:B------:R-:W-:Y:S01]  /*2c40*/  IMAD.MOV.U32 R4, RZ, RZ, R38 ;  /* 0x000000ffff047224 */ /* 0x000fe200078e0026 */
[----:B------:R-:W-:Y:S01]  /*2c50*/  PRMT R86, R6, 0x5410, R7 ;  /* 0x0000541006567816 */ /* 0x000fe20000000007 */
[----:B------:R-:W-:-:S02]  /*2c60*/  IMAD.MOV.U32 R5, RZ, RZ, R39 ;  /* 0x000000ffff057224 */ /* 0x000fc400078e0027 */
[----:B------:R-:W-:Y:S02]  /*2c70*/  IMAD.MOV.U32 R6, RZ, RZ, R42 ;  /* 0x000000ffff067224 */ /* 0x000fe400078e002a */
[----:B------:R-:W-:Y:S01]  /*2c80*/  IMAD.MOV.U32 R7, RZ, RZ, R43 ;  /* 0x000000ffff077224 */ /* 0x000fe200078e002b */
[----:B------:R-:W-:-:S04]  /*2c90*/  PRMT R83, R4, 0x5410, R5 ;  /* 0x0000541004537816 */ /* 0x000fc80000000005 */
[----:B------:R-:W-:Y:S01]  /*2ca0*/  PRMT R87, R6, 0x5410, R7 ;  /* 0x0000541006577816 */ /* 0x000fe20000000007 */
[----:B------:R-:W-:Y:S06]  /*2cb0*/  @!P5 BRA `(.L_x_496) ;  /* 0x000000000004d947 */ /* 0x000fec0003800000 */
[----:B------:R-:W-:Y:S01]  /*2cc0*/  BPT.TRAP 0x1 ;  /* 0x000000040000795c */ /* 0x000fe20000300000 */
.L_x_496:
[----:B------:R-:W-:Y:S01]  /*2cd0*/  LEA R70, R19, R18, 0x3 ;  /* 0x0000001213467211 */ /* 0x000fe200078e18ff */
[----:B------:R-:W-:Y:S01]  /*2ce0*/  BSSY B1, `(.L_x_497) ;  /* 0x0000004000017945 */ /* 0x000fe20003800000 */
[----:B------:R-:W-:-:S04]  /*2cf0*/  SHF.L.U32 R79, R155, 0x1f, RZ ;  /* 0x0000001f9b4f7819 */ /* 0x000fc800000006ff */
[----:B------:R-:W0:Y:S02]  /*2d00*/  SYNCS.PHASECHK.TRANS64.TRYWAIT P6, [R70+URZ+0x16890], R79 ;  /* 0x0168904f460075a7 */ /* 0x000e2400080c017f */
[----:B0-----:R-:W-:Y:S05]  /*2d10*/  @!P6 BRA `(.L_x_498) ;  /* 0x0000013400a4e947 */ /* 0x001fea0003800000 */
.L_x_732:
[----:B------:R-:W-:Y:S05]  /*2d20*/  BSYNC B1 ;  /* 0x0000000000017941 */ /* 0x000fea0003800000 */
.L_x_497:
[----:B------:R-:W-:-:S03]  /*2d30*/  UMOV UR4, 0xffffffff ;  /* 0xffffffff00047882 */ /* 0x000fc60000000000 */
[----:B------:R-:W-:Y:S05]  /*2d40*/  BRA.DIV UR4, `(.L_x_499) ;  /* 0x0000013604ac7947 */ /* 0x000fea000b800000 */
[----:B------:R1:W2:Y:S04]  /*2d50*/  SHFL.IDX PT, R81, R85, RZ, 0x1c1f ;  /* 0x001c1fff55517589 */ /* 0x0002a800000e0000 */
[----:B------:R1:W3:Y:S02]  /*2d60*/  SHFL.IDX PT, R14, R84, RZ, 0x1c1f ;  /* 0x001c1fff540e7589 */ /* 0x0002e400000e0000 */
.L_x_736:
[----:B------:R-:W-:Y:S04]  /*2d70*/  BSSY B1, `(.L_x_500) ;  /* 0x0000068000017945 */ /* 0x000fe80003800000 */
[----:B------:R-:W-:Y:S05]  /*2d80*/  @P3 BRA `(.L_x_501) ;  /* 0x0000000400983947 */ /* 0x000fea0003800000 */
[----:B------:R-:W-:Y:S04]  /*2d90*/  BSSY B2, `(.L_x_502) ;  /* 0x0000033000027945 */ /* 0x000fe80003800000 */
[----:B------:R-:W-:Y:S05]  /*2da0*/  @P1 BRA `(.L_x_503) ;  /* 0x0000000000c41947 */ /* 0x000fea0003800000 */
[----:B------:R4:W0:Y:S01]  /*2db0*/  LDS.128 R4, [R72+0xe000] ;  /* 0x00e0000048047984 */ /* 0x0008220000000c00 */
[C---:B---3--:R-:W-:Y:S01]  /*2dc0*/  LEA R12, P3, R16.reuse, R14, 0x1 ;  /* 0x0000000e100c7211 */ /* 0x048fe200078608ff */
[----:B------:R-:W-:Y:S03]  /*2dd0*/  BSSY B3, `(.L_x_504) ;  /* 0x000002d000037945 */ /* 0x000fe60003800000 */
[----:B--2---:R-:W-:Y:S02]  /*2de0*/  LEA.HI.X R13, R16, R81, R17, 0x1, P3 ;  /* 0x00000051100d7211 */ /* 0x004fe400018f0c11 */
[----:B------:R-:W-:-:S13]  /*2df0*/  ISETP.GE.AND P3, PT, R22, R80, PT ;  /* 0x000000501600720c */ /* 0x000fda0003f66270 */
[----:B----4-:R-:W-:Y:S05]  /*2e00*/  @P3 BRA `(.L_x_505) ;  /* 0x0000000000a43947 */ /* 0x010fea0003800000 */
[--C-:B------:R-:W-:Y:S01]  /*2e10*/  SHF.R.U64 R48, R48, 0x10, R49.reuse ;  /* 0x0000001030307819 */ /* 0x100fe20000001231 */
[----:B0-----:R-:W-:Y:S01]  /*2e20*/  IMAD.MOV.U32 R11, RZ, RZ, R6 ;  /* 0x000000ffff0b7224 */ /* 0x001fe200078e0006 */
[----:B------:R-:W-:Y:S01]  /*2e30*/  SHF.R.U32.HI R91, RZ, 0x10, R49 ;  /* 0x00000010ff5b7819 */ /* 0x000fe20000011631 */
[--C-:B------:R-:W-:Y:S01]  /*2e40*/  HADD2.F32 R6, -RZ, R5.reuse.H1_H1 ;  /* 0x30000005ff067230 */ /* 0x100fe20000004100 */
[--C-:B------:R-:W-:Y:S01]  /*2e50*/  SHF.R.U64 R49, R50, 0x10, R51.reuse ;  /* 0x0000001032317819 */ /* 0x100fe20000001233 */
[----:B------:R-:W-:Y:S01]  /*2e60*/  HADD2.F32 R5, -RZ, R5.H0_H0 ;  /* 0x20000005ff057230 */ /* 0x000fe20000004100 */
[----:B------:R-:W-:Y:S01]  /*2e70*/  SHF.R.U32.HI R92, RZ, 0x10, R51 ;  /* 0x00000010ff5c7819 */ /* 0x000fe20000011633 */
[----:B------:R-:W-:Y:S02]  /*2e80*/  HADD2.F32 R48, -RZ, R48.H0_H0 ;  /* 0x20000030ff307230 */ /* 0x000fe40000004100 */
[----:B------:R-:W-:Y:S02]  /*2e90*/  HADD2.F32 R49, -RZ, R49.H0_H0 ;  /* 0x20000031ff317230 */ /* 0x000fe40000004100 */
[----:B------:R-:W-:-:S02]  /*2ea0*/  HADD2.F32 R92, -RZ, R92.H0_H0 ;  /* 0x2000005cff5c7230 */ /* 0x000fc40000004100 */
[--C-:B------:R-:W-:Y:S02]  /*2eb0*/  HADD2.F32 R15, -RZ, R7.reuse.H1_H1 ;  /* 0x30000007ff0f7230 */ /* 0x100fe40000004100 */
[CC--:B------:R-:W-:Y:S01]  /*2ec0*/  FMUL.FTZ R94, R6.reuse, R49.reuse ;  /* 0x00000031065e7220 */ /* 0x0c0fe20000410000 */
[----:B------:R-:W-:Y:S02]  /*2ed0*/  HADD2.F32 R7, -RZ, R7.H0_H0 ;  /* 0x20000007ff077230 */ /* 0x000fe40000004100 */
[----:B------:R-:W-:Y:S01]  /*2ee0*/  FMUL.FTZ R49, R5, R49 ;  /* 0x0000003105317220 */ /* 0x000fe20000410000 */
[----:B------:R-:W-:Y:S02]  /*2ef0*/  HADD2.F32 R50, -RZ, R91.H0_H0 ;  /* 0x2000005bff327230 */ /* 0x000fe40000004100 */
[----:B------:R-:W-:Y:S01]  /*2f00*/  FMUL.FTZ R96, R15, R92 ;  /* 0x0000005c0f607220 */ /* 0x000fe20000410000 */
[-C--:B------:R-:W-:Y:S01]  /*2f10*/  FFMA.FTZ R94, R5, R48.reuse, -R94 ;  /* 0x00000030055e7223 */ /* 0x080fe2000001085e */
[----:B------:R-:W-:Y:S01]  /*2f20*/  FFMA.FTZ R91, R6, R48, R49 ;  /* 0x00000030065b7223 */ /* 0x000fe20000010031 */
[----:B------:R-:W-:Y:S01]  /*2f30*/  FMUL.FTZ R92, R7, R92 ;  /* 0x0000005c075c7220 */ /* 0x000fe20000410000 */
[----:B------:R-:W-:-:S02]  /*2f40*/  HADD2.F32 R48, -RZ, R97.H0_H0 ;  /* 0x20000061ff307230 */ /* 0x000fc40000004100 */
[-C--:B------:R-:W-:Y:S01]  /*2f50*/  FFMA.FTZ R96, R7, R50.reuse, -R96 ;  /* 0x0000003207607223 */ /* 0x080fe20000010860 */
[----:B------:R-:W-:Y:S02]  /*2f60*/  HADD2.F32 R49, -RZ, R97.H1_H1 ;  /* 0x30000061ff317230 */ /* 0x000fe40000004100 */
[----:B------:R-:W-:Y:S01]  /*2f70*/  FFMA.FTZ R93, R15, R50, R92 ;  /* 0x000000320f5d7223 */ /* 0x000fe2000001005c */
[--C-:B------:R-:W-:Y:S02]  /*2f80*/  HADD2.F32 R5, -RZ, R4.reuse.H1_H1 ;  /* 0x30000004ff057230 */ /* 0x100fe40000004100 */
[--C-:B------:R-:W-:Y:S02]  /*2f90*/  HADD2.F32 R6, -RZ, R11.reuse.H1_H1 ;  /* 0x3000000bff067230 */ /* 0x100fe40000004100 */
[----:B------:R-:W-:Y:S02]  /*2fa0*/  HADD2.F32 R4, -RZ, R4.H0_H0 ;  /* 0x20000004ff047230 */ /* 0x000fe40000004100 */
[----:B------:R-:W-:Y:S01]  /*2fb0*/  FMUL.FTZ R51, R5, R48 ;  /* 0x0000003005337220 */ /* 0x000fe20000410000 */
[----:B------:R-:W-:-:S02]  /*2fc0*/  HADD2.F32 R11, -RZ, R11.H0_H0 ;  /* 0x2000000bff0b7230 */ /* 0x000fc40000004100 */
[-C--:B------:R-:W-:Y:S01]  /*2fd0*/  FMUL.FTZ R50, R6, R49.reuse ;  /* 0x0000003106327220 */ /* 0x080fe20000410000 */
[--C-:B------:R-:W-:Y:S02]  /*2fe0*/  HADD2.F32 R7, -RZ, R95.reuse.H0_H0 ;  /* 0x2000005fff077230 */ /* 0x100fe40000004100 */
[C---:B------:R-:W-:Y:S01]  /*2ff0*/  FMUL.FTZ R48, R4.reuse, R48 ;  /* 0x0000003004307220 */ /* 0x040fe20000410000 */
[----:B------:R-:W-:Y:S02]  /*3000*/  HADD2.F32 R15, -RZ, R95.H1_H1 ;  /* 0x3000005fff0f7230 */ /* 0x000fe40000004100 */
[----:B------:R-:W-:Y:S01]  /*3010*/  FMUL.FTZ R49, R11, R49 ;  /* 0x000000310b317220 */ /* 0x000fe20000410000 */
[-C--:B------:R-:W-:Y:S01]  /*3020*/  FFMA.FTZ R51, R4, R7.reuse, -R51 ;  /* 0x0000000704337223 */ /* 0x080fe20000010833 */
[----:B------:R-:W-:Y:S01]  /*3030*/  FFMA.FTZ R48, R5, R7, R48 ;  /* 0x0000000705307223 */ /* 0x000fe20000010030 */
[-C--:B------:R-:W-:Y:S01]  /*3040*/  FFMA.FTZ R50, R11, R15.reuse, -R50 ;  /* 0x0000000f0b327223 */ /* 0x080fe20000010832 */
[----:B------:R-:W-:Y:S01]  /*3050*/  FFMA.FTZ R49, R6, R15, R49 ;  /* 0x0000000f06317223 */ /* 0x000fe20000010031 */
[----:B------:R-:W-:-:S02]  /*3060*/  F2FP.F16.F32.PACK_AB R5, R91, R94 ;  /* 0x0000005e5b05723e */ /* 0x000fc400000000ff */
[----:B------:R-:W-:Y:S02]  /*3070*/  F2FP.F16.F32.PACK_AB R7, R93, R96 ;  /* 0x000000605d07723e */ /* 0x000fe400000000ff */
[----:B------:R-:W-:Y:S02]  /*3080*/  F2FP.F16.F32.PACK_AB R4, R48, R51 ;  /* 0x000000333004723e */ /* 0x000fe400000000ff */
[----:B------:R-:W-:-:S07]  /*3090*/  F2FP.F16.F32.PACK_AB R6, R49, R50 ;  /* 0x000000323106723e */ /* 0x000fce00000000ff */
.L_x_505:
[----:B------:R-:W-:Y:S05]  /*30a0*/  BSYNC B3 ;  /* 0x0000000000037941 */ /* 0x000fea0003800000 */
.L_x_504:
[----:B0-----:R4:W-:Y:S02]  /*30b0*/  ST.E.128 desc[UR42][R12.64], R4 ;  /* 0x000000040c007985 */ /* 0x0019e4000c101d2a */
.L_x_503:
[----:B------:R-:W-:Y:S05]  /*30c0*/  BSYNC B2 ;  /* 0x0000000000027941 */ /* 0x000fea0003800000 */
.L_x_502:
[----:B------:R-:W-:Y:S05]  /*30d0*/  @P2 BRA `(.L_x_501) ;  /* 0x0000000000c42947 */ /* 0x000fea0003800000 */
[----:B----4-:R4:W0:Y:S01]  /*30e0*/  LDS.128 R4, [R71+0xe000] ;  /* 0x00e0000047047984 */ /* 0x0108220000000c00 */
        /* <DEDUP_REMOVED lines=8> */
[----:B------:R-:W-:Y:S01]  /*3170*/  HADD2.F32 R6, -RZ, R5.H1_H1 ;  /* 0x30000005ff067230 */ /* 0x000fe20000004100 */
[--C-:B------:R-:W-:Y:S01]  /*3180*/  SHF.R.U64 R45, R46, 0x10, R47.reuse ;  /* 0x000000102e2d7819 */ /* 0x100fe2000000122f */
[----:B------:R-:W-:Y:S01]  /*3190*/  HADD2.F32 R14, -RZ, R7.H1_H1 ;  /* 0x30000007ff0e7230 */ /* 0x000fe20000004100 */
[----:B------:R-:W-:Y:S01]  /*31a0*/  SHF.R.U32.HI R46, RZ, 0x10, R47 ;  /* 0x00000010ff2e7819 */ /* 0x000fe2000001162f */
[----:B------:R-:W-:Y:S02]  /*31b0*/  HADD2.F32 R5, -RZ, R5.H0_H0 ;  /* 0x20000005ff057230 */ /* 0x000fe40000004100 */
[----:B------:R-:W-:Y:S02]  /*31c0*/  HADD2.F32 R45, -RZ, R45.H0_H0 ;  /* 0x2000002dff2d7230 */ /* 0x000fe40000004100 */
[----:B------:R-:W-:-:S02]  /*31d0*/  HADD2.F32 R46, -RZ, R46.H0_H0 ;  /* 0x2000002eff2e7230 */ /* 0x000fc40000004100 */
[----:B------:R-:W-:Y:S02]  /*31e0*/  HADD2.F32 R7, -RZ, R7.H0_H0 ;  /* 0x20000007ff077230 */ /* 0x000fe40000004100 */
[-C--:B------:R-:W-:Y:S01]  /*31f0*/  FMUL.FTZ R48, R6, R45.reuse ;  /* 0x0000002d06307220 */ /* 0x080fe20000410000 */
[----:B------:R-:W-:Y:S02]  /*3200*/  HADD2.F32 R44, -RZ, R44.H0_H0 ;  /* 0x2000002cff2c7230 */ /* 0x000fe40000004100 */
[-C--:B------:R-:W-:Y:S01]  /*3210*/  FMUL.FTZ R50, R14, R46.reuse ;  /* 0x0000002e0e327220 */ /* 0x080fe20000410000 */
[----:B------:R-:W-:Y:S02]  /*3220*/  HADD2.F32 R15, -RZ, R15.H0_H0 ;  /* 0x2000000fff0f7230 */ /* 0x000fe40000004100 */
[----:B------:R-:W-:Y:S01]  /*3230*/  FMUL.FTZ R45, R5, R45 ;  /* 0x0000002d052d7220 */ /* 0x000fe20000410000 */
[C---:B------:R-:W-:Y:S01]  /*3240*/  FMUL.FTZ R47, R7.reuse, R46 ;  /* 0x0000002e072f7220 */ /* 0x040fe20000410000 */
[----:B------:R-:W-:Y:S01]  /*3250*/  FFMA.FTZ R50, R7, R44, -R50 ;  /* 0x0000002c07327223 */ /* 0x000fe20000010832 */
[----:B------:R-:W-:-:S02]  /*3260*/  HADD2.F32 R7, -RZ, R90.H1_H1 ;  /* 0x3000005aff077230 */ /* 0x000fc40000004100 */
[-C--:B------:R-:W-:Y:S01]  /*3270*/  FFMA.FTZ R48, R5, R15.reuse, -R48 ;  /* 0x0000000f05307223 */ /* 0x080fe20000010830 */
[----:B------:R-:W-:Y:S01]  /*3280*/  FFMA.FTZ R45, R6, R15, R45 ;  /* 0x0000000f062d7223 */ /* 0x000fe2000001002d */
[----:B------:R-:W-:Y:S01]  /*3290*/  FFMA.FTZ R49, R14, R44, R47 ;  /* 0x0000002c0e317223 */ /* 0x000fe2000001002f */
[----:B------:R-:W-:Y:S02]  /*32a0*/  HADD2.F32 R90, -RZ, R90.H0_H0 ;  /* 0x2000005aff5a7230 */ /* 0x000fe40000004100 */
[----:B------:R-:W-:Y:S02]  /*32b0*/  HADD2.F32 R5, -RZ, R4.H1_H1 ;  /* 0x30000004ff057230 */ /* 0x000fe40000004100 */
[----:B------:R-:W-:Y:S02]  /*32c0*/  HADD2.F32 R6, -RZ, R11.H1_H1 ;  /* 0x3000000bff067230 */ /* 0x000fe40000004100 */
[----:B------:R-:W-:Y:S02]  /*32d0*/  HADD2.F32 R14, -RZ, R88.H1_H1 ;  /* 0x30000058ff0e7230 */ /* 0x000fe40000004100 */
[----:B------:R-:W-:Y:S01]  /*32e0*/  FMUL.FTZ R15, R5, R90 ;  /* 0x0000005a050f7220 */ /* 0x000fe20000410000 */
[----:B------:R-:W-:-:S02]  /*32f0*/  HADD2.F32 R4, -RZ, R4.H0_H0 ;  /* 0x20000004ff047230 */ /* 0x000fc40000004100 */
[----:B------:R-:W-:Y:S02]  /*3300*/  HADD2.F32 R11, -RZ, R11.H0_H0 ;  /* 0x2000000bff0b7230 */ /* 0x000fe40000004100 */
[----:B------:R-:W-:Y:S01]  /*3310*/  FMUL.FTZ R44, R6, R14 ;  /* 0x0000000e062c7220 */ /* 0x000fe20000410000 */
[----:B------:R-:W-:Y:S02]  /*3320*/  HADD2.F32 R88, -RZ, R88.H0_H0 ;  /* 0x20000058ff587230 */ /* 0x000fe40000004100 */
[C---:B------:R-:W-:Y:S01]  /*3330*/  FMUL.FTZ R90, R4.reuse, R90 ;  /* 0x0000005a045a7220 */ /* 0x040fe20000410000 */
[-C--:B------:R-:W-:Y:S01]  /*3340*/  FFMA.FTZ R15, R4, R7.reuse, -R15 ;  /* 0x00000007040f7223 */ /* 0x080fe2000001080f */
[----:B------:R-:W-:Y:S02]  /*3350*/  FMUL.FTZ R47, R11, R14 ;  /* 0x0000000e0b2f7220 */ /* 0x000fe40000410000 */
[----:B------:R-:W-:Y:S01]  /*3360*/  FFMA.FTZ R90, R5, R7, R90 ;  /* 0x00000007055a7223 */ /* 0x000fe2000001005a */
[-C--:B------:R-:W-:Y:S01]  /*3370*/  FFMA.FTZ R44, R11, R88.reuse, -R44 ;  /* 0x000000580b2c7223 */ /* 0x080fe2000001082c */
[----:B------:R-:W-:Y:S01]  /*3380*/  FFMA.FTZ R47, R6, R88, R47 ;  /* 0x00000058062f7223 */ /* 0x000fe2000001002f */
[----:B------:R-:W-:-:S02]  /*3390*/  F2FP.F16.F32.PACK_AB R5, R45, R48 ;  /* 0x000000302d05723e */ /* 0x000fc400000000ff */
[----:B------:R-:W-:Y:S02]  /*33a0*/  F2FP.F16.F32.PACK_AB R7, R49, R50 ;  /* 0x000000323107723e */ /* 0x000fe400000000ff */
[----:B------:R-:W-:Y:S02]  /*33b0*/  F2FP.F16.F32.PACK_AB R4, R90, R15 ;  /* 0x0000000f5a04723e */ /* 0x000fe400000000ff */
[----:B------:R-:W-:-:S07]  /*33c0*/  F2FP.F16.F32.PACK_AB R6, R47, R44 ;  /* 0x0000002c2f06723e */ /* 0x000fce00000000ff */
.L_x_507:
[----:B------:R-:W-:Y:S05]  /*33d0*/  BSYNC B2 ;  /* 0x0000000000027941 */ /* 0x000fea0003800000 */
.L_x_506:
[----:B0-----:R0:W-:Y:S02]  /*33e0*/  ST.E.128 desc[UR42][R12.64], R4 ;  /* 0x000000040c007985 */ /* 0x0011e4000c101d2a */
.L_x_501:
[----:B------:R-:W-:Y:S05]  /*33f0*/  BSYNC B1 ;  /* 0x0000000000017941 */ /* 0x000fea0003800000 */
.L_x_500:
[----:B------:R-:W-:-:S03]  /*3400*/  UMOV UR4, 0xffffffff ;  /* 0xffffffff00047882 */ /* 0x000fc60000000000 */
[----:B------:R-:W-:Y:S05]  /*3410*/  BRA.DIV UR4, `(.L_x_508) ;  /* 0x0000013204407947 */ /* 0x000fea000b800000 */
[----:B-1----:R-:W1:Y:S04]  /*3420*/  SHFL.IDX PT, R85, R85, 0x1, 0x1c1f ;  /* 0x003c1f0055557f89 */ /* 0x002e6800000e0000 */
[----:B---3--:R3:W0:Y:S02]  /*3430*/  SHFL.IDX PT, R14, R84, 0x1, 0x1c1f ;  /* 0x003c1f00540e7f89 */ /* 0x00862400000e0000 */
.L_x_740:
[----:B------:R-:W-:Y:S05]  /*3440*/  @P4 BRA `(.L_x_509) ;  /* 0x0000001c00ec4947 */ /* 0x000fea0003800000 */
[----:B------:R-:W-:Y:S04]  /*3450*/  BSSY B1, `(.L_x_510) ;  /* 0x0000033000017945 */ /* 0x000fe80003800000 */
[----:B------:R-:W-:Y:S05]  /*3460*/  @P1 BRA `(.L_x_511) ;  /* 0x0000000000c41947 */ /* 0x000fea0003800000 */
[----:B0---4-:R0:W4:Y:S01]  /*3470*/  LDS.128 R4, [R72+0x11000] ;  /* 0x0110000048047984 */ /* 0x0111220000000c00 */
[C---:B------:R-:W-:Y:S01]  /*3480*/  LEA R12, P3, R16.reuse, R14, 0x1 ;  /* 0x0000000e100c7211 */ /* 0x040fe200078608ff */
[----:B------:R-:W-:Y:S03]  /*3490*/  BSSY B2, `(.L_x_512) ;  /* 0x000002d000027945 */ /* 0x000fe60003800000 */
[----:B-1----:R-:W-:Y:S02]  /*34a0*/  LEA.HI.X R13, R16, R85, R17, 0x1, P3 ;  /* 0x00000055100d7211 */ /* 0x002fe400018f0c11 */
[----:B------:R-:W-:-:S13]  /*34b0*/  ISETP.GE.AND P3, PT, R22, R80, PT ;  /* 0x000000501600720c */ /* 0x000fda0003f66270 */
[----:B0-----:R-:W-:Y:S05]  /*34c0*/  @P3 BRA `(.L_x_513) ;  /* 0x0000000000a43947 */ /* 0x001fea0003800000 */
[--C-:B------:R-:W-:Y:S01]  /*34d0*/  SHF.R.U64 R40, R40, 0x10, R41.reuse ;  /* 0x0000001028287819 */ /* 0x100fe20000001229 */
[----:B----4-:R-:W-:Y:S01]  /*34e0*/  IMAD.MOV.U32 R11, RZ, RZ, R6 ;  /* 0x000000ffff0b7224 */ /* 0x010fe200078e0006 */
[----:B------:R-:W-:Y:S01]  /*34f0*/  SHF.R.U32.HI R45, RZ, 0x10, R41 ;  /* 0x00000010ff2d7819 */ /* 0x000fe20000011629 */
[----:B------:R-:W-:Y:S01]  /*3500*/  HADD2.F32 R15, -RZ, R7.H1_H1 ;  /* 0x30000007ff0f7230 */ /* 0x000fe20000004100 */
[--C-:B------:R-:W-:Y:S01]  /*3510*/  SHF.R.U32.HI R44, RZ, 0x10, R43.reuse ;  /* 0x00000010ff2c7819 */ /* 0x100fe2000001162b */
[----:B------:R-:W-:Y:S01]  /*3520*/  HADD2.F32 R6, -RZ, R5.H1_H1 ;  /* 0x30000005ff067230 */ /* 0x000fe20000004100 */
[----:B------:R-:W-:Y:S01]  /*3530*/  SHF.R.U64 R41, R42, 0x10, R43 ;  /* 0x000000102a297819 */ /* 0x000fe2000000122b */
        /* <DEDUP_REMOVED lines=9> */
[----:B------:R-:W-:Y:S01]  /*35d0*/  FMUL.FTZ R41, R5, R41 ;  /* 0x0000002905297220 */ /* 0x000fe20000410000 */
[----:B------:R-:W-:Y:S01]  /*35e0*/  FFMA.FTZ R48, R7, R42, -R48 ;  /* 0x0000002a07307223 */ /* 0x000fe20000010830 */
[----:B------:R-:W-:-:S02]  /*35f0*/  HADD2.F32 R7, -RZ, R86.H0_H0 ;  /* 0x20000056ff077230 */ /* 0x000fc40000004100 */
[----:B------:R-:W-:Y:S01]  /*3600*/  FFMA.FTZ R45, R15, R42, R44 ;  /* 0x0000002a0f2d7223 */ /* 0x000fe2000001002c */
[-C--:B------:R-:W-:Y:S01]  /*3610*/  FFMA.FTZ R46, R5, R40.reuse, -R46 ;  /* 0x00000028052e7223 */ /* 0x080fe2000001082e */
[----:B------:R-:W-:Y:S01]  /*3620*/  FFMA.FTZ R43, R6, R40, R41 ;  /* 0x00000028062b7223 */ /* 0x000fe20000010029 */
[--C-:B------:R-:W-:Y:S02]  /*3630*/  HADD2.F32 R15, -RZ, R87.reuse.H0_H0 ;  /* 0x20000057ff0f7230 */ /* 0x100fe40000004100 */
[----:B------:R-:W-:Y:S02]  /*3640*/  HADD2.F32 R87, -RZ, R87.H1_H1 ;  /* 0x30000057ff577230 */ /* 0x000fe40000004100 */
[--C-:B------:R-:W-:Y:S02]  /*3650*/  HADD2.F32 R5, -RZ, R4.reuse.H1_H1 ;  /* 0x30000004ff057230 */ /* 0x100fe40000004100 */
[----:B------:R-:W-:Y:S02]  /*3660*/  HADD2.F32 R6, -RZ, R11.H1_H1 ;  /* 0x3000000bff067230 */ /* 0x000fe40000004100 */
[----:B------:R-:W-:-:S02]  /*3670*/  HADD2.F32 R4, -RZ, R4.H0_H0 ;  /* 0x20000004ff047230 */ /* 0x000fc40000004100 */
[----:B------:R-:W-:Y:S01]  /*3680*/  FMUL.FTZ R41, R5, R15 ;  /* 0x0000000f05297220 */ /* 0x000fe20000410000 */
[----:B------:R-:W-:Y:S02]  /*3690*/  HADD2.F32 R11, -RZ, R11.H0_H0 ;  /* 0x2000000bff0b7230 */ /* 0x000fe40000004100 */
[----:B------:R-:W-:Y:S01]  /*36a0*/  FMUL.FTZ R42, R6, R87 ;  /* 0x00000057062a7220 */ /* 0x000fe20000410000 */
[----:B------:R-:W-:Y:S02]  /*36b0*/  HADD2.F32 R86, -RZ, R86.H1_H1 ;  /* 0x30000056ff567230 */ /* 0x000fe40000004100 */
[C---:B------:R-:W-:Y:S01]  /*36c0*/  FMUL.FTZ R40, R4.reuse, R15 ;  /* 0x0000000f04287220 */ /* 0x040fe20000410000 */
[----:B------:R-:W-:Y:S01]  /*36d0*/  FFMA.FTZ R41, R4, R7, -R41 ;  /* 0x0000000704297223 */ /* 0x000fe20000010829 */
        /* <DEDUP_REMOVED lines=8> */
.L_x_513:
[----:B------:R-:W-:Y:S05]  /*3760*/  BSYNC B2 ;  /* 0x0000000000027941 */ /* 0x000fea0003800000 */
.L_x_512:
[----:B----4-:R0:W-:Y:S02]  /*3770*/  ST.E.128 desc[UR42][R12.64], R4 ;  /* 0x000000040c007985 */ /* 0x0101e4000c101d2a */
.L_x_511:
[----:B------:R-:W-:Y:S05]  /*3780*/  BSYNC B1 ;  /* 0x0000000000017941 */ /* 0x000fea0003800000 */
.L_x_510:
        /* <DEDUP_REMOVED lines=24> */
[----:B------:R-:W-:Y:S01]  /*3910*/  FFMA.FTZ R39, R14, R36, R39 ;  /* 0x000000240e277223 */ /* 0x000fe20000010027 */
[----:B------:R-:W-:-:S02]  /*3920*/  HADD2.F32 R14, -RZ, R83.H0_H0 ;  /* 0x20000053ff0e7230 */ /* 0x000fc40000004100 */
[-C--:B------:R-:W-:Y:S01]  /*3930*/  FFMA.FTZ R40, R5, R15.reuse, -R40 ;  /* 0x0000000f05287223 */ /* 0x080fe20000010828 */
[----:B------:R-:W-:Y:S01]  /*3940*/  FFMA.FTZ R37, R6, R15, R37 ;  /* 0x0000000f06257223 */ /* 0x000fe20000010025 */
[----:B------:R-:W-:Y:S02]  /*3950*/  HADD2.F32 R83, -RZ, R83.H1_H1 ;  /* 0x30000053ff537230 */ /* 0x000fe40000004100 */
[----:B------:R-:W-:Y:S01]  /*3960*/  FFMA.FTZ R42, R7, R36, -R42 ;  /* 0x00000024072a7223 */ /* 0x000fe2000001082a */
        /* <DEDUP_REMOVED lines=18> */
.L_x_515:
[----:B------:R-:W-:Y:S05]  /*3a90*/  BSYNC B1 ;  /* 0x0000000000017941 */ /* 0x000fea0003800000 */
.L_x_514:
[----:B----4-:R0:W-:Y:S01]  /*3aa0*/  ST.E.128 desc[UR42][R12.64], R4 ;  /* 0x000000040c007985 */ /* 0x0101e2000c101d2a */
[----:B------:R-:W-:Y:S05]  /*3ab0*/  BRA `(.L_x_509) ;  /* 0x0000001800507947 */ /* 0x000fea0003800000 */
.L_x_491:
[C---:B------:R-:W-:Y:S02]  /*3ac0*/  ISETP.GE.AND P3, PT, R153.reuse, R77, PT ;  /* 0x0000004d9900720c */ /* 0x040fe40003f66270 */
[----:B------:R-:W-:Y:S02]  /*3ad0*/  CS2R R38, SRZ ;  /* 0x0000000000267805 */ /* 0x000fe4000001ff00 */
[----:B------:R-:W-:Y:S01]  /*3ae0*/  CS2R R36, SRZ ;  /* 0x0000000000247805 */ /* 0x000fe2000001ff00 */
[----:B------:R-:W-:Y:S01]  /*3af0*/  VIADD R44, R153, 0x60 ;  /* 0x00000060992c7836 */ /* 0x000fe20000000000 */
[----:B------:R-:W-:-:S13]  /*3b00*/  ISETP.GE.OR P3, PT, R16, R80, P3 ;  /* 0x000000501000720c */ /* 0x000fda0001f66670 */
[----:B------:R-:W0:Y:S01]  /*3b10*/  @!P3 LDC.64 R40, c[0x0][0x3e8] ;  /* 0x0000fa00ff28bb82 */ /* 0x000e220000000a00 */
[----:B------:R-:W-:-:S04]  /*3b20*/  @!P3 IADD3 R6, P4, R34, R14, RZ ;  /* 0x0000000e2206b210 */ /* 0x000fc80007f9e0ff */
[----:B------:R-:W-:Y:S02]  /*3b30*/  @!P3 IADD3.X R7, R79, R57, RZ, P4, !PT ;  /* 0x000000394f07b210 */ /* 0x000fe400027fe4ff */
[----:B------:R-:W-:Y:S01]  /*3b40*/  @!P3 IADD3 R4, P4, R54, R12, RZ ;  /* 0x0000000c3604b210 */ /* 0x000fe20007f9e0ff */
[----:B------:R-:W1:Y:S04]  /*3b50*/  @!P3 LDC.64 R42, c[0x0][0x400] ;  /* 0x00010000ff2abb82 */ /* 0x000e680000000a00 */
[----:B------:R-:W-:Y:S01]  /*3b60*/  @!P3 IMAD.X R5, R11, 0x1, R32, P4 ;  /* 0x000000010b05b824 */ /* 0x000fe200020e0620 */
[----:B0-----:R-:W-:-:S04]  /*3b70*/  @!P3 LEA R40, P4, R6, R40, 0x1 ;  /* 0x000000280628b211 */ /* 0x001fc800078808ff */
[----:B------:R-:W-:Y:S02]  /*3b80*/  @!P3 LEA.HI.X R41, R6, R41, R7, 0x1, P4 ;  /* 0x000000290629b211 */ /* 0x000fe400020f0c07 */
[----:B------:R-:W-:Y:S02]  /*3b90*/  CS2R R6, SRZ ;  /* 0x0000000000067805 */ /* 0x000fe4000001ff00 */
[----:B-1----:R-:W-:-:S04]  /*3ba0*/  @!P3 LEA R42, P4, R4, R42, 0x1 ;  /* 0x0000002a042ab211 */ /* 0x002fc800078808ff */
[----:B------:R-:W-:Y:S02]  /*3bb0*/  @!P3 LEA.HI.X R43, R4, R43, R5, 0x1, P4 ;  /* 0x0000002b042bb211 */ /* 0x000fe400020f0c05 */
[----:B------:R-:W-:-:S03]  /*3bc0*/  CS2R R4, SRZ ;  /* 0x0000000000047805 */ /* 0x000fc6000001ff00 */
[----:B------:R0:W5:Y:S04]  /*3bd0*/  @!P3 LDG.E.128 R36, desc[UR42][R42.64] ;  /* 0x0000002a2a24b981 */ /* 0x000168000c1e1d00 */
[----:B------:R1:W5:Y:S01]  /*3be0*/  @!P3 LDG.E.128 R4, desc[UR42][R40.64] ;  /* 0x0000002a2804b981 */ /* 0x000362000c1e1d00 */
[----:B------:R-:W-:-:S04]  /*3bf0*/  ISETP.GE.AND P3, PT, R44, R77, PT ;  /* 0x0000004d2c00720c */ /* 0x000fc80003f66270 */
[----:B------:R-:W-:Y:S01]  /*3c00*/  ISETP.GE.OR P3, PT, R16, R80, P3 ;  /* 0x000000501000720c */ /* 0x000fe20001f66670 */
[----:B------:R-:W-:Y:S01]  /*3c10*/  BSSY B1, `(.L_x_516) ;  /* 0x000001a000017945 */ /* 0x000fe20003800000 */
[----:B0-----:R-:W-:Y:S02]  /*3c20*/  CS2R R42, SRZ ;  /* 0x00000000002a7805 */ /* 0x001fe4000001ff00 */
[----:B------:R-:W-:Y:S02]  /*3c30*/  CS2R R46, SRZ ;  /* 0x00000000002e7805 */ /* 0x000fe4000001ff00 */
[----:B------:R-:W-:Y:S02]  /*3c40*/  CS2R R44, SRZ ;  /* 0x00000000002c7805 */ /* 0x000fe4000001ff00 */
[----:B-1----:R-:W-:-:S05]  /*3c50*/  CS2R R40, SRZ ;  /* 0x0000000000287805 */ /* 0x002fca000001ff00 */
[----:B------:R-:W-:Y:S05]  /*3c60*/  @P3 BRA `(.L_x_517) ;  /* 0x0000000000503947 */ /* 0x000fea0003800000 */
[----:B------:R-:W0:Y:S01]  /*3c70*/  LDC.64 R40, c[0x0][0x3f8] ;  /* 0x0000fe00ff287b82 */ /* 0x000e220000000a00 */
[----:B------:R-:W-:Y:S01]  /*3c80*/  IMAD.MOV.U32 R15, RZ, RZ, R79 ;  /* 0x000000ffff0f7224 */ /* 0x000fe200078e004f */
[----:B------:R-:W-:Y:S01]  /*3c90*/  ULDC.64 UR4, c[0x0][0x3e8] ;  /* 0x0000fa0000047ab9 */ /* 0x000fe20000000a00 */
[----:B------:R-:W-:Y:S02]  /*3ca0*/  IMAD.MOV.U32 R13, RZ, RZ, R11 ;  /* 0x000000ffff0d7224 */ /* 0x000fe400078e000b */
        /* <DEDUP_REMOVED lines=12> */
[----:B------:R-:W-:-:S03]  /*3d70*/  LEA R44, P3, R11, UR4, 0x1 ;  /* 0x000000040b2c7c11 */ /* 0x000fc6000f8608ff */
[----:B------:R-:W5:Y:S01]  /*3d80*/  LDG.E.128 R40, desc[UR42][R40.64] ;  /* 0x0000002a28287981 */ /* 0x000f62000c1e1d00 */
[----:B------:R-:W-:-:S06]  /*3d90*/  LEA.HI.X R45, R11, UR5, R12, 0x1, P3 ;  /* 0x000000050b2d7c11 */ /* 0x000fcc00098f0c0c */
[----:B------:R-:W5:Y:S03]  /*3da0*/  LDG.E.128 R44, desc[UR42][R44.64] ;  /* 0x0000002a2c2c7981 */ /* 0x000f66000c1e1d00 */
.L_x_517:
[----:B------:R-:W-:Y:S05]  /*3db0*/  BSYNC B1 ;  /* 0x0000000000017941 */ /* 0x000fea0003800000 */
.L_x_516:
[----:B-----5:R-:W-:Y:S01]  /*3dc0*/  IMAD.MOV.U32 R13, RZ, RZ, R40 ;  /* 0x000000ffff0d7224 */ /* 0x020fe200078e0028 */
[----:B------:R-:W-:Y:S01]  /*3dd0*/  MOV R11, R42 ;  /* 0x0000002a000b7202 */ /* 0x000fe20000000f00 */
[----:B------:R-:W-:Y:S01]  /*3de0*/  IMAD.MOV.U32 R12, RZ, RZ, R43 ;  /* 0x000000ffff0c7224 */ /* 0x000fe200078e002b */
[----:B------:R-:W-:Y:S01]  /*3df0*/  UISETP.NE.AND UP0, UPT, UR39, 0x3, UPT ;  /* 0x000000032700788c */ /* 0x000fe2000bf05270 */
[----:B------:R-:W-:Y:S01]  /*3e00*/  IMAD.MOV.U32 R14, RZ, RZ, R41 ;  /* 0x000000ffff0e7224 */ /* 0x000fe200078e0029 */
[----:B------:R-:W-:Y:S01]  /*3e10*/  PRMT R88, R13, 0x5410, R11 ;  /* 0x000054100d587816 */ /* 0x000fe2000000000b */
[----:B------:R-:W-:Y:S01]  /*3e20*/  IMAD.MOV.U32 R11, RZ, RZ, R46 ;  /* 0x000000ffff0b7224 */ /* 0x000fe200078e002e */
[----:B------:R-:W-:Y:S01]  /*3e30*/  PRMT R92, R92, 0x5410, R12 ;  /* 0x000054105c5c7816 */ /* 0x000fe2000000000c */
[----:B------:R-:W-:Y:S01]  /*3e40*/  IMAD.MOV.U32 R13, RZ, RZ, R44 ;  /* 0x000000ffff0d7224 */ /* 0x000fe200078e002c */
[----:B------:R-:W-:Y:S01]  /*3e50*/  PRMT R93, R93, 0x5410, R14 ;  /* 0x000054105d5d7816 */ /* 0x000fe2000000000e */
[----:B------:R-:W-:Y:S01]  /*3e60*/  IMAD.MOV.U32 R14, RZ, RZ, R45 ;  /* 0x000000ffff0e7224 */ /* 0x000fe200078e002d */
[----:B------:R-:W-:-:S02]  /*3e70*/  MOV R12, R47 ;  /* 0x0000002f000c7202 */ /* 0x000fc40000000f00 */
[----:B------:R-:W-:Y:S02]  /*3e80*/  PLOP3.LUT P5, PT, PT, PT, UP0, 0x80, 0x0 ;  /* 0x000000000000781c */ /* 0x000fe40003faf008 */
[----:B------:R-:W-:Y:S01]  /*3e90*/  PRMT R90, R11, 0x5410, R13 ;  /* 0x000054100b5a7816 */ /* 0x000fe2000000000d */
[----:B------:R-:W-:Y:S01]  /*3ea0*/  IMAD.MOV.U32 R11, RZ, RZ, R6 ;  /* 0x000000ffff0b7224 */ /* 0x000fe200078e0006 */
        /* <DEDUP_REMOVED lines=8> */
[----:B------:R-:W-:Y:S01]  /*3f30*/  IMAD.MOV.U32 R12, RZ, RZ, R39 ;  /* 0x000000ffff0c7224 */ /* 0x000fe200078e0027 */
[----:B------:R-:W-:Y:S01]  /*3f40*/  PRMT R95, R95, 0x5410, R13 ;  /* 0x000054105f5f7816 */ /* 0x000fe2000000000d */
[----:B------:R-:W-:Y:S01]  /*3f50*/  IMAD.MOV.U32 R13, RZ, RZ, R36 ;  /* 0x000000ffff0d7224 */ /* 0x000fe200078e0024 */
[----:B------:R-:W-:-:S02]  /*3f60*/  PRMT R98, R14, 0x7610, R98 ;  /* 0x000076100e627816 */ /* 0x000fc40000000062 */
[----:B------:R-:W-:Y:S02]  /*3f70*/  MOV R14, R37 ;  /* 0x00000025000e7202 */ /* 0x000fe40000000f00 */
[----:B------:R-:W-:Y:S02]  /*3f80*/  PRMT R94, R94, 0x5410, R11 ;  /* 0x000054105e5e7816 */ /* 0x000fe4000000000b */
[----:B------:R-:W-:Y:S02]  /*3f90*/  PRMT R97, R12, 0x7610, R97 ;  /* 0x000076100c617816 */ /* 0x000fe40000000061 */
[----:B------:R-:W-:Y:S02]  /*3fa0*/  PRMT R95, R13, 0x7610, R95 ;  /* 0x000076100d5f7816 */ /* 0x000fe4000000005f */
[----:B------:R-:W-:Y:S02]  /*3fb0*/  PRMT R100, R14, 0x7610, R100 ;  /* 0x000076100e647816 */ /* 0x000fe40000000064 */
[----:B------:R-:W-:Y:S01]  /*3fc0*/  ISETP.GE.AND P3, PT, R16, R80, PT ;  /* 0x000000501000720c */ /* 0x000fe20003f66270 */
[----:B------:R-:W-:-:S12]  /*3fd0*/  @!P5 BRA `(.L_x_518) ;  /* 0x000000000004d947 */ /* 0x000fd80003800000 */
[----:B------:R-:W-:Y:S01]  /*3fe0*/  BPT.TRAP 0x1 ;  /* 0x000000040000795c */ /* 0x000fe20000300000 */
.L_x_518:
[----:B------:R-:W-:Y:S01]  /*3ff0*/  IMAD R70, R19, 0x8, R18 ;  /* 0x0000000813467824 */ /* 0x000fe200078e0212 */
[----:B------:R-:W-:Y:S01]  /*4000*/  SHF.L.U32 R79, R155, 0x1f, RZ ;  /* 0x0000001f9b4f7819 */ /* 0x000fe200000006ff */
[----:B------:R-:W0:Y:S01]  /*4010*/  LDC R87, c[0x0][0x2f4] ;  /* 0x0000bd00ff577b82 */ /* 0x000e220000000800 */
[----:B------:R-:W-:Y:S02]  /*4020*/  BSSY B1, `(.L_x_519) ;  /* 0x0000003000017945 */ /* 0x000fe40003800000 */
[----:B------:R-:W1:Y:S02]  /*4030*/  SYNCS.PHASECHK.TRANS64.TRYWAIT P4, [R70+URZ+0x16890], R79 ;  /* 0x0168904f460075a7 */ /* 0x000e64000808017f */
[----:B-1----:R-:W-:Y:S05]  /*4040*/  @!P4 BRA `(.L_x_520) ;  /* 0x00000124007cc947 */ /* 0x002fea0003800000 */
.L_x_741:
[----:B------:R-:W-:Y:S05]  /*4050*/  BSYNC B1 ;  /* 0x0000000000017941 */ /* 0x000fea0003800000 */
.L_x_519:
[----:B------:R-:W-:Y:S01]  /*4060*/  UMOV UR4, 0xffffffff ;  /* 0xffffffff00047882 */ /* 0x000fe20000000000 */
[----:B0-----:R-:W-:Y:S02]  /*4070*/  IMAD.IADD R91, R87, 0x1, -R60 ;  /* 0x00000001575b7824 */ /* 0x001fe400078e0a3c */
[----:B------:R-:W-:Y:S05]  /*4080*/  BRA.DIV UR4, `(.L_x_521) ;  /* 0x0000012604807947 */ /* 0x000fea000b800000 */
[----:B------:R0:W2:Y:S04]  /*4090*/  SHFL.IDX PT, R83, R85, RZ, 0x1c1f ;  /* 0x001c1fff55537589 */ /* 0x0000a800000e0000 */
[----:B------:R0:W3:Y:S02]  /*40a0*/  SHFL.IDX PT, R82, R84, RZ, 0x1c1f ;  /* 0x001c1fff54527589 */ /* 0x0000e400000e0000 */
.L_x_745:
[----:B------:R-:W-:Y:S01]  /*40b0*/  ISETP.GE.OR P4, PT, R153, R77, P1 ;  /* 0x0000004d9900720c */ /* 0x000fe20000f86670 */
[----:B------:R-:W-:-:S12]  /*40c0*/  BSSY B1, `(.L_x_522) ;  /* 0x000006f000017945 */ /* 0x000fd80003800000 */
[----:B------:R-:W-:Y:S05]  /*40d0*/  @P4 BRA `(.L_x_523) ;  /* 0x0000000400b44947 */ /* 0x000fea0003800000 */
[----:B------:R-:W4:Y:S01]  /*40e0*/  S2R R12, SR_TID.X ;  /* 0x00000000000c7919 */ /* 0x000f220000002100 */
[----:B------:R-:W-:Y:S01]  /*40f0*/  SEL R11, R60, R91, !P0 ;  /* 0x0000005b3c0b7207 */ /* 0x000fe20004000000 */
[----:B------:R-:W-:Y:S01]  /*4100*/  BSSY B2, `(.L_x_524) ;  /* 0x0000066000027945 */ /* 0x000fe20003800000 */
[----:B---3--:R-:W-:-:S04]  /*4110*/  LEA R80, P4, R10, R82, 0x1 ;  /* 0x000000520a507211 */ /* 0x008fc800078808ff */
[----:B--2---:R-:W-:Y:S01]  /*4120*/  LEA.HI.X R81, R10, R83, R8, 0x1, P4 ;  /* 0x000000530a517211 */ /* 0x004fe200020f0c08 */
[----:B----4-:R-:W-:Y:S01]  /*4130*/  VIADD R14, R12, 0xffffff80 ;  /* 0xffffff800c0e7836 */ /* 0x010fe20000000000 */
[----:B------:R-:W-:-:S04]  /*4140*/  SHF.R.S32.HI R12, RZ, 0x1f, R11 ;  /* 0x0000001fff0c7819 */ /* 0x000fc8000001140b */
[----:B------:R-:W-:Y:S01]  /*4150*/  LEA.HI R12, R12, R11, RZ, 0x4 ;  /* 0x0000000b0c0c7211 */ /* 0x000fe200078f20ff */
[----:B------:R-:W-:Y:S01]  /*4160*/  IMAD R11, R19, 0x2000, R3 ;  /* 0x00002000130b7824 */ /* 0x000fe200078e0203 */
[----:B------:R-:W-:Y:S02]  /*4170*/  SHF.R.S32.HI R13, RZ, 0x1f, R14 ;  /* 0x0000001fff0d7819 */ /* 0x000fe4000001140e */
[----:B------:R-:W-:Y:S01]  /*4180*/  LEA.HI.SX32 R12, R12, R31, 0x1c ;  /* 0x0000001f0c0c7211 */ /* 0x000fe200078fe2ff */
[----:B------:R-:W-:Y:S01]  /*4190*/  IMAD R11, R11, 0x2, R18 ;  /* 0x000000020b0b7824 */ /* 0x000fe200078e0212 */
[----:B------:R-:W-:-:S03]  /*41a0*/  LEA.HI R13, R13, R14, RZ, 0x5 ;  /* 0x0000000e0d0d7211 */ /* 0x000fc600078f28ff */
[----:B------:R-:W-:Y:S01]  /*41b0*/  IMAD.SHL.U32 R86, R12, 0x8, RZ ;  /* 0x000000080c567824 */ /* 0x000fe200078e00ff */
[----:B------:R-:W-:-:S04]  /*41c0*/  SHF.R.S32.HI R13, RZ, 0x5, R13 ;  /* 0x00000005ff0d7819 */ /* 0x000fc8000001140d */
[----:B------:R-:W-:-:S04]  /*41d0*/  LOP3.LUT R12, R67, 0x38, R86, 0xf8, !PT ;  /* 0x00000038430c7812 */ /* 0x000fc800078ef856 */
[----:B------:R-:W-:-:S04]  /*41e0*/  LOP3.LUT R12, R12, R63, RZ, 0x3c, !PT ;  /* 0x0000003f0c0c7212 */ /* 0x000fc800078e3cff */
[----:B------:R-:W-:-:S05]  /*41f0*/  LEA R12, R13, R12, 0x9 ;  /* 0x0000000c0d0c7211 */ /* 0x000fca00078e48ff */
[----:B------:R-:W-:-:S04]  /*4200*/  IMAD R13, R19, 0x2000, R12 ;  /* 0x00002000130d7824 */ /* 0x000fc800078e020c */
[----:B------:R-:W-:Y:S02]  /*4210*/  IMAD R48, R13, 0x2, R18 ;  /* 0x000000020d307824 */ /* 0x000fe400078e0212 */
[----:B------:R2:W3:Y:S04]  /*4220*/  LDS.128 R12, [R11+0xe400] ;  /* 0x00e400000b0c7984 */ /* 0x0004e80000000c00 */
[----:B------:R-:W4:Y:S01]  /*4230*/  LDS.128 R48, [R48+0xe400] ;  /* 0x00e4000030307984 */ /* 0x000f220000000c00 */
[----:B------:R-:W-:Y:S05]  /*4240*/  @P3 BRA `(.L_x_525) ;  /* 0x0000000400443947 */ /* 0x000fea0003800000 */
[----:B------:R-:W-:Y:S01]  /*4250*/  SHF.R.U32.HI R101, RZ, 0x10, R37 ;  /* 0x00000010ff657819 */ /* 0x000fe20000011625 */
[----:B------:R-:W-:Y:S01]  /*4260*/  HADD2.F32 R100, -RZ, R100.H0_H0 ;  /* 0x20000064ff647230 */ /* 0x000fe20000004100 */
[--C-:B------:R-:W-:Y:S01]  /*4270*/  SHF.R.U64 R4, R4, 0x10, R5.reuse ;  /* 0x0000001004047819 */ /* 0x100fe20000001205 */
[----:B----4-:R-:W-:Y:S01]  /*4280*/  HADD2.F32 R96, -RZ, R49.H0_H0 ;  /* 0x20000031ff607230 */ /* 0x010fe20000004100 */
[----:B--2---:R-:W-:Y:S01]  /*4290*/  SHF.R.U32.HI R11, RZ, 0x10, R5 ;  /* 0x00000010ff0b7819 */ /* 0x004fe20000011605 */
[----:B------:R-:W-:Y:S01]  /*42a0*/  HADD2.F32 R101, -RZ, R101.H0_H0 ;  /* 0x20000065ff657230 */ /* 0x000fe20000004100 */
[----:B------:R-:W-:Y:S01]  /*42b0*/  SHF.R.U64 R5, R36, 0x10, R37 ;  /* 0x0000001024057819 */ /* 0x000fe20000001225 */
[----:B---3--:R-:W-:Y:S01]  /*42c0*/  HADD2.F32 R37, -RZ, R13.H0_H0 ;  /* 0x2000000dff257230 */ /* 0x008fe20000004100 */
[--C-:B------:R-:W-:Y:S01]  /*42d0*/  SHF.R.U64 R6, R6, 0x10, R7.reuse ;  /* 0x0000001006067819 */ /* 0x100fe20000001207 */
[----:B------:R-:W-:Y:S01]  /*42e0*/  HADD2.F32 R98, -RZ, R98.H0_H0 ;  /* 0x20000062ff627230 */ /* 0x000fe20000004100 */
[----:B------:R-:W-:Y:S01]  /*42f0*/  SHF.R.U32.HI R36, RZ, 0x10, R7 ;  /* 0x00000010ff247819 */ /* 0x000fe20000011607 */
[----:B------:R-:W-:Y:S01]  /*4300*/  HADD2.F32 R49, -RZ, R49.H1_H1 ;  /* 0x30000031ff317230 */ /* 0x000fe20000004100 */
[----:B------:R-:W-:Y:S01]  /*4310*/  SHF.R.U64 R7, R38, 0x10, R39 ;  /* 0x0000001026077819 */ /* 0x000fe20000001227 */
[----:B------:R-:W-:-:S02]  /*4320*/  HADD2.F32 R38, -RZ, R13.H1_H1 ;  /* 0x3000000dff267230 */ /* 0x000fc40000004100 */
[-C--:B------:R-:W-:Y:S01]  /*4330*/  FMUL.FTZ R102, R96, R100.reuse ;  /* 0x0000006460667220 */ /* 0x080fe20000410000 */
[----:B------:R-:W-:Y:S02]  /*4340*/  HADD2.F32 R99, -RZ, R11.H0_H0 ;  /* 0x2000000bff637230 */ /* 0x000fe40000004100 */
[----:B------:R-:W-:Y:S01]  /*4350*/  FMUL.FTZ R13, R37, R100 ;  /* 0x00000064250d7220 */ /* 0x000fe20000410000 */
[----:B------:R-:W-:Y:S01]  /*4360*/  SHF.R.U32.HI R39, RZ, 0x10, R39 ;  /* 0x00000010ff277819 */ /* 0x000fe20000011627 */
[-C--:B------:R-:W-:Y:S01]  /*4370*/  FMUL.FTZ R100, R38, R101.reuse ;  /* 0x0000006526647220 */ /* 0x080fe20000410000 */
[----:B------:R-:W-:Y:S01]  /*4380*/  FMUL.FTZ R103, R49, R101 ;  /* 0x0000006531677220 */ /* 0x000fe20000410000 */
[-C--:B------:R-:W-:Y:S01]  /*4390*/  FFMA.FTZ R13, R96, R98.reuse, R13 ;  /* 0x00000062600d7223 */ /* 0x080fe2000001000d */
[----:B------:R-:W-:Y:S01]  /*43a0*/  FFMA.FTZ R11, R37, R98, -R102 ;  /* 0x00000062250b7223 */ /* 0x000fe20000010866 */
[----:B------:R-:W-:Y:S01]  /*43b0*/  FFMA.FTZ R96, R49, R99, R100 ;  /* 0x0000006331607223 */ /* 0x000fe20000010064 */
[----:B------:R-:W-:-:S02]  /*43c0*/  HADD2.F32 R100, -RZ, R97.H1_H1 ;  /* 0x30000061ff647230 */ /* 0x000fc40000004100 */
[----:B------:R-:W-:Y:S01]  /*43d0*/  FFMA.FTZ R38, R38, R99, -R103 ;  /* 0x0000006326267223 */ /* 0x000fe20000010867 */
[----:B------:R-:W-:Y:S02]  /*43e0*/  HADD2.F32 R102, -RZ, R97.H0_H0 ;  /* 0x20000061ff667230 */ /* 0x000fe40000004100 */
[--C-:B------:R-:W-:Y:S02]  /*43f0*/  HADD2.F32 R49, -RZ, R51.reuse.H0_H0 ;  /* 0x20000033ff317230 */ /* 0x100fe40000004100 */
[----:B------:R-:W-:Y:S01]  /*4400*/  HADD2.F32 R51, -RZ, R51.H1_H1 ;  /* 0x30000033ff337230 */ /* 0x000fe20000004100 */
[----:B------:R-:W-:Y:S01]  /*4410*/  F2FP.F16.F32.PACK_AB R11, R38, R11 ;  /* 0x0000000b260b723e */ /* 0x000fe200000000ff */
[----:B------:R-:W-:Y:S02]  /*4420*/  HADD2.F32 R97, -RZ, R39.H0_H0 ;  /* 0x20000027ff617230 */ /* 0x000fe40000004100 */
[--C-:B------:R-:W-:Y:S02]  /*4430*/  HADD2.F32 R98, -RZ, R15.reuse.H1_H1 ;  /* 0x3000000fff627230 */ /* 0x100fe40000004100 */
[----:B------:R-:W-:-:S02]  /*4440*/  HADD2.F32 R37, -RZ, R15.H0_H0 ;  /* 0x2000000fff257230 */ /* 0x000fc40000004100 */
[-C--:B------:R-:W-:Y:S01]  /*4450*/  FMUL.FTZ R99, R51, R97.reuse ;  /* 0x0000006133637220 */ /* 0x080fe20000410000 */
[----:B------:R-:W-:Y:S02]  /*4460*/  HADD2.F32 R39, -RZ, R36.H0_H0 ;  /* 0x20000024ff277230 */ /* 0x000fe40000004100 */
[-C--:B------:R-:W-:Y:S01]  /*4470*/  FMUL.FTZ R36, R49, R102.reuse ;  /* 0x0000006631247220 */ /* 0x080fe20000410000 */
[C---:B------:R-:W-:Y:S01]  /*4480*/  FMUL.FTZ R104, R98.reuse, R97 ;  /* 0x0000006162687220 */ /* 0x040fe20000410000 */
[C---:B------:R-:W-:Y:S02]  /*4490*/  FMUL.FTZ R102, R37.reuse, R102 ;  /* 0x0000006625667220 */ /* 0x040fe40000410000 */
[----:B------:R-:W-:Y:S01]  /*44a0*/  FFMA.FTZ R15, R37, R100, -R36 ;  /* 0x00000064250f7223 */ /* 0x000fe20000010824 */
[-C--:B------:R-:W-:Y:S01]  /*44b0*/  FFMA.FTZ R98, R98, R39.reuse, -R99 ;  /* 0x0000002762627223 */ /* 0x080fe20000010863 */
[----:B------:R-:W-:Y:S01]  /*44c0*/  FFMA.FTZ R37, R51, R39, R104 ;  /* 0x0000002733257223 */ /* 0x000fe20000010068 */
[----:B------:R-:W-:-:S02]  /*44d0*/  HADD2.F32 R51, -RZ, R5.H0_H0 ;  /* 0x20000005ff337230 */ /* 0x000fc40000004100 */
[----:B------:R-:W-:Y:S01]  /*44e0*/  FFMA.FTZ R36, R49, R100, R102 ;  /* 0x0000006431247223 */ /* 0x000fe20000010066 */
[----:B------:R-:W-:Y:S01]  /*44f0*/  HADD2.F32 R39, -RZ, R48.H0_H0 ;  /* 0x20000030ff277230 */ /* 0x000fe20000004100 */
[----:B------:R-:W-:Y:S01]  /*4500*/  F2FP.F16.F32.PACK_AB R15, R98, R15 ;  /* 0x0000000f620f723e */ /* 0x000fe200000000ff */
[----:B------:R-:W-:Y:S02]  /*4510*/  HADD2.F32 R5, -RZ, R12.H0_H0 ;  /* 0x2000000cff057230 */ /* 0x000fe40000004100 */
[----:B------:R-:W-:Y:S02]  /*4520*/  HADD2.F32 R48, -RZ, R48.H1_H1 ;  /* 0x30000030ff307230 */ /* 0x000fe40000004100 */
[--C-:B------:R-:W-:Y:S02]  /*4530*/  HADD2.F32 R102, -RZ, R95.reuse.H0_H0 ;  /* 0x2000005fff667230 */ /* 0x100fe40000004100 */
[----:B------:R-:W-:Y:S02]  /*4540*/  HADD2.F32 R12, -RZ, R12.H1_H1 ;  /* 0x3000000cff0c7230 */ /* 0x000fe40000004100 */
[----:B------:R-:W-:-:S02]  /*4550*/  HADD2.F32 R100, -RZ, R95.H1_H1 ;  /* 0x3000005fff647230 */ /* 0x000fc40000004100 */
[-C--:B------:R-:W-:Y:S01]  /*4560*/  FMUL.FTZ R95, R48, R51.reuse ;  /* 0x00000033305f7220 */ /* 0x080fe20000410000 */
[----:B------:R-:W-:Y:S02]  /*4570*/  HADD2.F32 R49, -RZ, R4.H0_H0 ;  /* 0x20000004ff317230 */ /* 0x000fe40000004100 */
[-C--:B------:R-:W-:Y:S01]  /*4580*/  FMUL.FTZ R4, R39, R102.reuse ;  /* 0x0000006627047220 */ /* 0x080fe20000410000 */
[C---:B------:R-:W-:Y:S01]  /*4590*/  FMUL.FTZ R51, R12.reuse, R51 ;  /* 0x000000330c337220 */ /* 0x040fe20000410000 */
[C---:B------:R-:W-:Y:S02]  /*45a0*/  FMUL.FTZ R102, R5.reuse, R102 ;  /* 0x0000006605667220 */ /* 0x040fe40000410000 */
[-C--:B------:R-:W-:Y:S01]  /*45b0*/  FFMA.FTZ R4, R5, R100.reuse, -R4 ;  /* 0x0000006405047223 */ /* 0x080fe20000010804 */
[-C--:B------:R-:W-:Y:S01]  /*45c0*/  FFMA.FTZ R95, R12, R49.reuse, -R95 ;  /* 0x000000310c5f7223 */ /* 0x080fe2000001085f */
[----:B------:R-:W-:Y:S01]  /*45d0*/  FFMA.FTZ R48, R48, R49, R51 ;  /* 0x0000003130307223 */ /* 0x000fe20000010033 */
[----:B------:R-:W-:Y:S01]  /*45e0*/  FFMA.FTZ R5, R39, R100, R102 ;  /* 0x0000006427057223 */ /* 0x000fe20000010066 */
[----:B------:R-:W-:-:S02]  /*45f0*/  HADD2.F32 R51, -RZ, R7.H0_H0 ;  /* 0x20000007ff337230 */ /* 0x000fc40000004100 */
[----:B------:R-:W-:Y:S02]  /*4600*/  HADD2.F32 R12, -RZ, R50.H0_H0 ;  /* 0x20000032ff0c7230 */ /* 0x000fe40000004100 */
[----:B------:R-:W-:Y:S01]  /*4610*/  HADD2.F32 R39, -RZ, R94.H0_H0 ;  /* 0x2000005eff277230 */ /* 0x000fe20000004100 */
[----:B------:R-:W-:Y:S01]  /*4620*/  F2FP.F16.F32.PACK_AB R48, R48, R5 ;  /* 0x000000053030723e */ /* 0x000fe200000000ff */
[----:B------:R-:W-:Y:S02]  /*4630*/  HADD2.F32 R7, -RZ, R14.H0_H0 ;  /* 0x2000000eff077230 */ /* 0x000fe40000004100 */
[----:B------:R-:W-:Y:S02]  /*4640*/  HADD2.F32 R50, -RZ, R50.H1_H1 ;  /* 0x30000032ff327230 */ /* 0x000fe40000004100 */
[----:B------:R-:W-:Y:S02]  /*4650*/  HADD2.F32 R94, -RZ, R94.H1_H1 ;  /* 0x3000005eff5e7230 */ /* 0x000fe40000004100 */
[----:B------:R-:W-:-:S02]  /*4660*/  HADD2.F32 R14, -RZ, R14.H1_H1 ;  /* 0x3000000eff0e7230 */ /* 0x000fc40000004100 */
[-C--:B------:R-:W-:Y:S01]  /*4670*/  FMUL.FTZ R99, R50, R51.reuse ;  /* 0x0000003332637220 */ /* 0x080fe20000410000 */
[----:B------:R-:W-:Y:S02]  /*4680*/  HADD2.F32 R49, -RZ, R6.H0_H0 ;  /* 0x20000006ff317230 */ /* 0x000fe40000004100 */
[-C--:B------:R-:W-:Y:S01]  /*4690*/  FMUL.FTZ R6, R12, R94.reuse ;  /* 0x0000005e0c067220 */ /* 0x080fe20000410000 */
[C---:B------:R-:W-:Y:S01]  /*46a0*/  FMUL.FTZ R97, R7.reuse, R94 ;  /* 0x0000005e07617220 */ /* 0x040fe20000410000 */
[----:B------:R-:W-:Y:S02]  /*46b0*/  FMUL.FTZ R51, R14, R51 ;  /* 0x000000330e337220 */ /* 0x000fe40000410000 */
[-C--:B------:R-:W-:Y:S01]  /*46c0*/  FFMA.FTZ R6, R7, R39.reuse, -R6 ;  /* 0x0000002707067223 */ /* 0x080fe20000010806 */
[----:B------:R-:W-:Y:S01]  /*46d0*/  FFMA.FTZ R97, R12, R39, R97 ;  /* 0x000000270c617223 */ /* 0x000fe20000010061 */
[-C--:B------:R-:W-:Y:S01]  /*46e0*/  FFMA.FTZ R99, R14, R49.reuse, -R99 ;  /* 0x000000310e637223 */ /* 0x080fe20000010863 */
[----:B------:R-:W-:Y:S01]  /*46f0*/  FFMA.FTZ R50, R50, R49, R51 ;  /* 0x0000003132327223 */ /* 0x000fe20000010033 */
[----:B------:R-:W-:-:S02]  /*4700*/  F2FP.F16.F32.PACK_AB R49, R96, R13 ;  /* 0x0000000d6031723e */ /* 0x000fc400000000ff */
[----:B------:R-:W-:Y:S02]  /*4710*/  F2FP.F16.F32.PACK_AB R51, R37, R36 ;  /* 0x000000242533723e */ /* 0x000fe400000000ff */
[----:B------:R-:W-:Y:S02]  /*4720*/  F2FP.F16.F32.PACK_AB R12, R95, R4 ;  /* 0x000000045f0c723e */ /* 0x000fe400000000ff */
[----:B------:R-:W-:Y:S02]  /*4730*/  F2FP.F16.F32.PACK_AB R14, R99, R6 ;  /* 0x00000006630e723e */ /* 0x000fe400000000ff */
[----:B------:R-:W-:Y:S02]  /*4740*/  F2FP.F16.F32.PACK_AB R50, R50, R97 ;  /* 0x000000613232723e */ /* 0x000fe400000000ff */
[----:B------:R-:W-:-:S07]  /*4750*/  MOV R13, R11 ;  /* 0x0000000b000d7202 */ /* 0x000fce0000000f00 */
.L_x_525:
[----:B------:R-:W-:Y:S05]  /*4760*/  BSYNC B2 ;  /* 0x0000000000027941 */ /* 0x000fea0003800000 */
.L_x_524:
[----:B------:R-:W-:Y:S01]  /*4770*/  ISETP.GE.AND P4, PT, R86, R87, PT ;  /* 0x000000575600720c */ /* 0x000fe20003f86270 */
[----:B---3--:R3:W-:-:S12]  /*4780*/  ST.E.128 desc[UR42][R80.64], R12 ;  /* 0x0000000c50007985 */ /* 0x0087d8000c101d2a */
[----:B------:R-:W-:-:S05]  /*4790*/  @!P4 IMAD.WIDE R82, R86, 0x2, R82 ;  /* 0x000000025652c825 */ /* 0x000fca00078e0252 */
[----:B----4-:R3:W-:Y:S02]  /*47a0*/  @!P4 ST.E.128 desc[UR42][R82.64], R48 ;  /* 0x000000305200c985 */ /* 0x0107e4000c101d2a */
.L_x_523:
[----:B------:R-:W-:Y:S05]  /*47b0*/  BSYNC B1 ;  /* 0x0000000000017941 */ /* 0x000fea0003800000 */
.L_x_522:
[----:B------:R-:W-:-:S03]  /*47c0*/  UMOV UR4, 0xffffffff ;  /* 0xffffffff00047882 */ /* 0x000fc60000000000 */
[----:B------:R-:W-:Y:S05]  /*47d0*/  BRA.DIV UR4, `(.L_x_526) ;  /* 0x0000011e04f87947 */ /* 0x000fea000b800000 */
[----:B0-----:R-:W0:Y:S04]  /*47e0*/  SHFL.IDX PT, R85, R85, 0x1, 0x1c1f ;  /* 0x003c1f0055557f89 */ /* 0x001e2800000e0000 */
[----:B------:R-:W4:Y:S02]  /*47f0*/  SHFL.IDX PT, R84, R84, 0x1, 0x1c1f ;  /* 0x003c1f0054547f89 */ /* 0x000f2400000e0000 */
.L_x_749:
[----:B------:R-:W-:-:S05]  /*4800*/  VIADD R4, R153, 0x60 ;  /* 0x0000006099047836 */ /* 0x000fca0000000000 */
[----:B------:R-:W-:-:S13]  /*4810*/  ISETP.GE.OR P4, PT, R4, R77, P1 ;  /* 0x0000004d0400720c */ /* 0x000fda0000f86670 */
[----:B------:R-:W-:Y:S05]  /*4820*/  @P4 BRA `(.L_x_509) ;  /* 0x0000000800f44947 */ /* 0x000fea0003800000 */
[----:B------:R-:W5:Y:S01]  /*4830*/  LDL R5, [R1+0x2c] ;  /* 0x00002c0001057983 */ /* 0x000f620000100800 */
[----:B------:R-:W-:Y:S01]  /*4840*/  SEL R91, R60, R91, !P0 ;  /* 0x0000005b3c5b7207 */ /* 0x000fe20004000000 */
[C---:B------:R-:W-:Y:S01]  /*4850*/  VIADD R6, R153.reuse, 0x60 ;  /* 0x0000006099067836 */ /* 0x040fe20000000000 */
[----:B----4-:R-:W-:Y:S01]  /*4860*/  LEA R36, P4, R10, R84, 0x1 ;  /* 0x000000540a247211 */ /* 0x010fe200078808ff */
[----:B------:R-:W-:Y:S01]  /*4870*/  VIADD R7, R153, 0x60 ;  /* 0x0000006099077836 */ /* 0x000fe20000000000 */
[----:B------:R-:W-:Y:S01]  /*4880*/  SHF.R.S32.HI R4, RZ, 0x1f, R91 ;  /* 0x0000001fff047819 */ /* 0x000fe2000001145b */
[----:B------:R-:W-:Y:S01]  /*4890*/  IMAD.SHL.U32 R6, R6, 0x40, RZ ;  /* 0x0000004006067824 */ /* 0x000fe200078e00ff */
[----:B------:R-:W-:Y:S01]  /*48a0*/  BSSY B1, `(.L_x_527) ;  /* 0x000006a000017945 */ /* 0x000fe20003800000 */
[----:B0-----:R-:W-:Y:S02]  /*48b0*/  LEA.HI.X R37, R10, R85, R8, 0x1, P4 ;  /* 0x000000550a257211 */ /* 0x001fe400020f0c08 */
[----:B------:R-:W-:-:S02]  /*48c0*/  LEA.HI R4, R4, R91, RZ, 0x4 ;  /* 0x0000005b04047211 */ /* 0x000fc400078f20ff */
[----:B------:R-:W-:Y:S02]  /*48d0*/  SHF.L.U32 R7, R7, 0x6, RZ ;  /* 0x0000000607077819 */ /* 0x000fe400000006ff */
[----:B------:R-:W-:Y:S02]  /*48e0*/  LEA.HI.SX32 R4, R4, R31, 0x1c ;  /* 0x0000001f04047211 */ /* 0x000fe400078fe2ff */
[----:B------:R-:W-:Y:S02]  /*48f0*/  LOP3.LUT R6, R6, 0x1c0, RZ, 0xc0, !PT ;  /* 0x000001c006067812 */ /* 0x000fe400078ec0ff */
[----:B------:R-:W-:Y:S01]  /*4900*/  LOP3.LUT R7, R7, 0x1c0, RZ, 0xc0, !PT ;  /* 0x000001c007077812 */ /* 0x000fe200078ec0ff */
[----:B--2---:R-:W-:Y:S01]  /*4910*/  IMAD.SHL.U32 R11, R4, 0x8, RZ ;  /* 0x00000008040b7824 */ /* 0x004fe200078e00ff */
[----:B------:R-:W-:-:S04]  /*4920*/  SHF.R.U32.HI R6, RZ, 0x3, R6 ;  /* 0x00000003ff067819 */ /* 0x000fc80000011606 */
[----:B------:R-:W-:-:S04]  /*4930*/  LOP3.LUT R4, R7, 0x38, R11, 0xf8, !PT ;  /* 0x0000003807047812 */ /* 0x000fc800078ef80b */
[----:B------:R-:W-:-:S05]  /*4940*/  LOP3.LUT R4, R4, R6, RZ, 0x3c, !PT ;  /* 0x0000000604047212 */ /* 0x000fca00078e3cff */
[----:B-----5:R-:W-:Y:S02]  /*4950*/  IMAD.IADD R4, R5, 0x1, R4 ;  /* 0x0000000105047824 */ /* 0x020fe400078e0204 */
[C---:B------:R-:W-:Y:S02]  /*4960*/  IMAD R5, R19.reuse, 0x2000, R0 ;  /* 0x0000200013057824 */ /* 0x040fe400078e0200 */
[----:B------:R-:W-:-:S03]  /*4970*/  IMAD R7, R19, 0x2000, R4 ;  /* 0x0000200013077824 */ /* 0x000fc600078e0204 */
[----:B------:R-:W-:Y:S01]  /*4980*/  LEA R5, R5, R18, 0x1 ;  /* 0x0000001205057211 */ /* 0x000fe200078e08ff */
[----:B---3--:R-:W-:-:S05]  /*4990*/  IMAD R12, R7, 0x2, R18 ;  /* 0x00000002070c7824 */ /* 0x008fca00078e0212 */
[----:B------:R-:W0:Y:S04]  /*49a0*/  LDS.128 R4, [R5+0xe400] ;  /* 0x00e4000005047984 */ /* 0x000e280000000c00 */
[----:B------:R-:W2:Y:S01]  /*49b0*/  LDS.128 R12, [R12+0xe400] ;  /* 0x00e400000c0c7984 */ /* 0x000ea20000000c00 */
[----:B------:R-:W-:Y:S05]  /*49c0*/  @P3 BRA `(.L_x_528) ;  /* 0x00000004005c3947 */ /* 0x000fea0003800000 */
[----:B------:R-:W-:Y:S01]  /*49d0*/  SHF.R.U64 R38, R42, 0x10, R43 ;  /* 0x000000102a267819 */ /* 0x000fe2000000122b */
[----:B0-----:R-:W-:Y:S01]  /*49e0*/  IMAD.MOV.U32 R42, RZ, RZ, R4 ;  /* 0x000000ffff2a7224 */ /* 0x001fe200078e0004 */
[----:B------:R-:W-:Y:S01]  /*49f0*/  SHF.R.U32.HI R48, RZ, 0x10, R45 ;  /* 0x00000010ff307819 */ /* 0x000fe2000001162d */
[----:B--2---:R-:W-:Y:S01]  /*4a00*/  IMAD.MOV.U32 R4, RZ, RZ, R13 ;  /* 0x000000ffff047224 */ /* 0x004fe200078e000d */
[--C-:B------:R-:W-:Y:S02]  /*4a10*/  SHF.R.U64 R39, R40, 0x10, R41.reuse ;  /* 0x0000001028277819 */ /* 0x100fe40000001229 */
[----:B------:R-:W-:Y:S01]  /*4a20*/  SHF.R.U32.HI R50, RZ, 0x10, R41 ;  /* 0x00000010ff327819 */ /* 0x000fe20000011629 */
[----:B------:R-:W-:Y:S01]  /*4a30*/  HADD2.F32 R48, -RZ, R48.H0_H0 ;  /* 0x20000030ff307230 */ /* 0x000fe20000004100 */
[----:B------:R-:W-:Y:S01]  /*4a40*/  SHF.R.U64 R41, R44, 0x10, R45 ;  /* 0x000000102c297819 */ /* 0x000fe2000000122d */
[----:B------:R-:W-:Y:S01]  /*4a50*/  IMAD.MOV.U32 R44, RZ, RZ, R15 ;  /* 0x000000ffff2c7224 */ /* 0x000fe200078e000f */
[----:B------:R-:W-:Y:S01]  /*4a60*/  SHF.R.U32.HI R51, RZ, 0x10, R43 ;  /* 0x00000010ff337819 */ /* 0x000fe2000001162b */
[----:B------:R-:W-:Y:S01]  /*4a70*/  IMAD.MOV.U32 R43, RZ, RZ, R12 ;  /* 0x000000ffff2b7224 */ /* 0x000fe200078e000c */
[----:B------:R-:W-:Y:S01]  /*4a80*/  MOV R13, R7 ;  /* 0x00000007000d7202 */ /* 0x000fe20000000f00 */
[--C-:B------:R-:W-:Y:S01]  /*4a90*/  HADD2.F32 R45, -RZ, R93.reuse.H1_H1 ;  /* 0x3000005dff2d7230 */ /* 0x100fe20000004100 */
[--C-:B------:R-:W-:Y:S01]  /*4aa0*/  SHF.R.U64 R40, R46, 0x10, R47.reuse ;  /* 0x000000102e287819 */ /* 0x100fe2000000122f */
[----:B------:R-:W-:Y:S01]  /*4ab0*/  HADD2.F32 R93, -RZ, R93.H0_H0 ;  /* 0x2000005dff5d7230 */ /* 0x000fe20000004100 */
[----:B------:R-:W-:Y:S01]  /*4ac0*/  SHF.R.U32.HI R49, RZ, 0x10, R47 ;  /* 0x00000010ff317819 */ /* 0x000fe2000001162f */
[----:B------:R-:W-:-:S02]  /*4ad0*/  HADD2.F32 R12, -RZ, R4.H0_H0 ;  /* 0x20000004ff0c7230 */ /* 0x000fc40000004100 */
[----:B------:R-:W-:Y:S02]  /*4ae0*/  HADD2.F32 R15, -RZ, R4.H1_H1 ;  /* 0x30000004ff0f7230 */ /* 0x000fe40000004100 */
[--C-:B------:R-:W-:Y:S02]  /*4af0*/  HADD2.F32 R4, -RZ, R5.reuse.H0_H0 ;  /* 0x20000005ff047230 */ /* 0x100fe40000004100 */
[----:B------:R-:W-:Y:S02]  /*4b00*/  HADD2.F32 R7, -RZ, R5.H1_H1 ;  /* 0x30000005ff077230 */ /* 0x000fe40000004100 */
[-C--:B------:R-:W-:Y:S01]  /*4b10*/  FMUL.FTZ R5, R12, R93.reuse ;  /* 0x0000005d0c057220 */ /* 0x080fe20000410000 */
[----:B------:R-:W-:Y:S02]  /*4b20*/  HADD2.F32 R46, -RZ, R50.H0_H0 ;  /* 0x20000032ff2e7230 */ /* 0x000fe40000004100 */
[C---:B------:R-:W-:Y:S01]  /*4b30*/  FMUL.FTZ R93, R4.reuse, R93 ;  /* 0x0000005d045d7220 */ /* 0x040fe20000410000 */
[-C--:B------:R-:W-:Y:S01]  /*4b40*/  FMUL.FTZ R50, R15, R48.reuse ;  /* 0x000000300f327220 */ /* 0x080fe20000410000 */
[----:B------:R-:W-:Y:S01]  /*4b50*/  FMUL.FTZ R48, R7, R48 ;  /* 0x0000003007307220 */ /* 0x000fe20000410000 */
[-C--:B------:R-:W-:Y:S01]  /*4b60*/  FFMA.FTZ R4, R4, R45.reuse, -R5 ;  /* 0x0000002d04047223 */ /* 0x080fe20000010805 */
[----:B------:R-:W-:Y:S01]  /*4b70*/  FFMA.FTZ R5, R12, R45, R93 ;  /* 0x0000002d0c057223 */ /* 0x000fe2000001005d */
[----:B------:R-:W-:-:S02]  /*4b80*/  HADD2.F32 R45, -RZ, R44.H0_H0 ;  /* 0x2000002cff2d7230 */ /* 0x000fc40000004100 */
[-C--:B------:R-:W-:Y:S01]  /*4b90*/  FFMA.FTZ R12, R15, R46.reuse, R48 ;  /* 0x0000002e0f0c7223 */ /* 0x080fe20000010030 */
[--C-:B------:R-:W-:Y:S02]  /*4ba0*/  HADD2.F32 R48, -RZ, R92.reuse.H1_H1 ;  /* 0x3000005cff307230 */ /* 0x100fe40000004100 */
[----:B------:R-:W-:Y:S01]  /*4bb0*/  FFMA.FTZ R7, R7, R46, -R50 ;  /* 0x0000002e07077223 */ /* 0x000fe20000010832 */
[----:B------:R-:W-:Y:S02]  /*4bc0*/  HADD2.F32 R92, -RZ, R92.H0_H0 ;  /* 0x2000005cff5c7230 */ /* 0x000fe40000004100 */
[----:B------:R-:W-:Y:S02]  /*4bd0*/  HADD2.F32 R15, -RZ, R13.H0_H0 ;  /* 0x2000000dff0f7230 */ /* 0x000fe40000004100 */
[----:B------:R-:W-:Y:S02]  /*4be0*/  HADD2.F32 R46, -RZ, R44.H1_H1 ;  /* 0x3000002cff2e7230 */ /* 0x000fe40000004100 */
[----:B------:R-:W-:Y:S01]  /*4bf0*/  FMUL.FTZ R50, R45, R92 ;  /* 0x0000005c2d327220 */ /* 0x000fe20000410000 */
[----:B------:R-:W-:-:S02]  /*4c00*/  HADD2.F32 R49, -RZ, R49.H0_H0 ;  /* 0x20000031ff317230 */ /* 0x000fc40000004100 */
[C---:B------:R-:W-:Y:S01]  /*4c10*/  FMUL.FTZ R92, R15.reuse, R92 ;  /* 0x0000005c0f5c7220 */ /* 0x040fe20000410000 */
[----:B------:R-:W-:Y:S02]  /*4c20*/  HADD2.F32 R44, -RZ, R13.H1_H1 ;  /* 0x3000000dff2c7230 */ /* 0x000fe40000004100 */
[-C--:B------:R-:W-:Y:S01]  /*4c30*/  FFMA.FTZ R13, R15, R48.reuse, -R50 ;  /* 0x000000300f0d7223 */ /* 0x080fe20000010832 */
[----:B------:R-:W-:Y:S02]  /*4c40*/  HADD2.F32 R47, -RZ, R51.H0_H0 ;  /* 0x20000033ff2f7230 */ /* 0x000fe40000004100 */
[-C--:B------:R-:W-:Y:S01]  /*4c50*/  FMUL.FTZ R51, R46, R49.reuse ;  /* 0x000000312e337220 */ /* 0x080fe20000410000 */
[----:B------:R-:W-:Y:S01]  /*4c60*/  FFMA.FTZ R92, R45, R48, R92 ;  /* 0x000000302d5c7223 */ /* 0x000fe2000001005c */
[C---:B------:R-:W-:Y:S01]  /*4c70*/  FMUL.FTZ R49, R44.reuse, R49 ;  /* 0x000000312c317220 */ /* 0x040fe20000410000 */
[----:B------:R-:W-:Y:S02]  /*4c80*/  HADD2.F32 R45, -RZ, R41.H0_H0 ;  /* 0x20000029ff2d7230 */ /* 0x000fe40000004100 */
[----:B------:R-:W-:Y:S01]  /*4c90*/  FFMA.FTZ R80, R44, R47, -R51 ;  /* 0x0000002f2c507223 */ /* 0x000fe20000010833 */
[----:B------:R-:W-:-:S02]  /*4ca0*/  HADD2.F32 R41, -RZ, R43.H0_H0 ;  /* 0x2000002bff297230 */ /* 0x000fc40000004100 */
[----:B------:R-:W-:Y:S01]  /*4cb0*/  FFMA.FTZ R51, R46, R47, R49 ;  /* 0x0000002f2e337223 */ /* 0x000fe20000010031 */
[--C-:B------:R-:W-:Y:S01]  /*4cc0*/  HADD2.F32 R15, -RZ, R42.reuse.H0_H0 ;  /* 0x2000002aff0f7230 */ /* 0x100fe20000004100 */
[----:B------:R-:W-:Y:S01]  /*4cd0*/  F2FP.F16.F32.PACK_AB R7, R7, R4 ;  /* 0x000000040707723e */ /* 0x000fe200000000ff */
[----:B------:R-:W-:Y:S01]  /*4ce0*/  HADD2.F32 R43, -RZ, R43.H1_H1 ;  /* 0x3000002bff2b7230 */ /* 0x000fe20000004100 */
[----:B------:R-:W-:Y:S01]  /*4cf0*/  F2FP.F16.F32.PACK_AB R80, R80, R13 ;  /* 0x0000000d5050723e */ /* 0x000fe200000000ff */
[----:B------:R-:W-:Y:S01]  /*4d00*/  HADD2.F32 R42, -RZ, R42.H1_H1 ;  /* 0x3000002aff2a7230 */ /* 0x000fe20000004100 */
[----:B------:R-:W-:Y:S01]  /*4d10*/  F2FP.F16.F32.PACK_AB R13, R12, R5 ;  /* 0x000000050c0d723e */ /* 0x000fe200000000ff */
[----:B------:R-:W-:Y:S02]  /*4d20*/  HADD2.F32 R46, -RZ, R90.H1_H1 ;  /* 0x3000005aff2e7230 */ /* 0x000fe40000004100 */
[----:B------:R-:W-:Y:S01]  /*4d30*/  FMUL.FTZ R47, R43, R45 ;  /* 0x0000002d2b2f7220 */ /* 0x000fe20000410000 */
[----:B------:R-:W-:-:S02]  /*4d40*/  HADD2.F32 R39, -RZ, R39.H0_H0 ;  /* 0x20000027ff277230 */ /* 0x000fc40000004100 */
[C---:B------:R-:W-:Y:S01]  /*4d50*/  FMUL.FTZ R50, R42.reuse, R45 ;  /* 0x0000002d2a327220 */ /* 0x040fe20000410000 */
[----:B------:R-:W-:Y:S02]  /*4d60*/  HADD2.F32 R44, -RZ, R88.H0_H0 ;  /* 0x20000058ff2c7230 */ /* 0x000fe40000004100 */
[-C--:B------:R-:W-:Y:S01]  /*4d70*/  FMUL.FTZ R48, R41, R46.reuse ;  /* 0x0000002e29307220 */ /* 0x080fe20000410000 */
[----:B------:R-:W-:Y:S01]  /*4d80*/  FMUL.FTZ R46, R15, R46 ;  /* 0x0000002e0f2e7220 */ /* 0x000fe20000410000 */
[-C--:B------:R-:W-:Y:S01]  /*4d90*/  FFMA.FTZ R47, R42, R39.reuse, -R47 ;  /* 0x000000272a2f7223 */ /* 0x080fe2000001082f */
[----:B------:R-:W-:Y:S01]  /*4da0*/  FFMA.FTZ R45, R43, R39, R50 ;  /* 0x000000272b2d7223 */ /* 0x000fe20000010032 */
[-C--:B------:R-:W-:Y:S01]  /*4db0*/  FFMA.FTZ R48, R15, R44.reuse, -R48 ;  /* 0x0000002c0f307223 */ /* 0x080fe20000010830 */
[----:B------:R-:W-:Y:S02]  /*4dc0*/  HADD2.F32 R39, -RZ, R14.H0_H0 ;  /* 0x2000000eff277230 */ /* 0x000fe40000004100 */
[----:B------:R-:W-:Y:S01]  /*4dd0*/  FFMA.FTZ R46, R41, R44, R46 ;  /* 0x0000002c292e7223 */ /* 0x000fe2000001002e */
[----:B------:R-:W-:-:S02]  /*4de0*/  HADD2.F32 R90, -RZ, R90.H0_H0 ;  /* 0x2000005aff5a7230 */ /* 0x000fc40000004100 */
[----:B------:R-:W-:Y:S01]  /*4df0*/  HADD2.F32 R43, -RZ, R40.H0_H0 ;  /* 0x20000028ff2b7230 */ /* 0x000fe20000004100 */
[----:B------:R-:W-:Y:S01]  /*4e00*/  F2FP.F16.F32.PACK_AB R4, R47, R48 ;  /* 0x000000302f04723e */ /* 0x000fe200000000ff */
[----:B------:R-:W-:Y:S01]  /*4e10*/  HADD2.F32 R15, -RZ, R6.H0_H0 ;  /* 0x20000006ff0f7230 */ /* 0x000fe20000004100 */
[----:B------:R-:W-:Y:S01]  /*4e20*/  F2FP.F16.F32.PACK_AB R12, R45, R46 ;  /* 0x0000002e2d0c723e */ /* 0x000fe200000000ff */
[----:B------:R-:W-:Y:S02]  /*4e30*/  HADD2.F32 R14, -RZ, R14.H1_H1 ;  /* 0x3000000eff0e7230 */ /* 0x000fe40000004100 */
[----:B------:R-:W-:Y:S02]  /*4e40*/  HADD2.F32 R6, -RZ, R6.H1_H1 ;  /* 0x30000006ff067230 */ /* 0x000fe40000004100 */
[----:B------:R-:W-:Y:S02]  /*4e50*/  HADD2.F32 R41, -RZ, R38.H0_H0 ;  /* 0x20000026ff297230 */ /* 0x000fe40000004100 */
[----:B------:R-:W-:Y:S01]  /*4e60*/  FMUL.FTZ R38, R39, R90 ;  /* 0x0000005a27267220 */ /* 0x000fe20000410000 */
[----:B------:R-:W-:-:S02]  /*4e70*/  HADD2.F32 R88, -RZ, R88.H1_H1 ;  /* 0x30000058ff587230 */ /* 0x000fc40000004100 */
[-C--:B------:R-:W-:Y:S01]  /*4e80*/  FMUL.FTZ R49, R14, R43.reuse ;  /* 0x0000002b0e317220 */ /* 0x080fe20000410000 */
[C---:B------:R-:W-:Y:S01]  /*4e90*/  FMUL.FTZ R90, R15.reuse, R90 ;  /* 0x0000005a0f5a7220 */ /* 0x040fe20000410000 */
[C---:B------:R-:W-:Y:S01]  /*4ea0*/  FMUL.FTZ R43, R6.reuse, R43 ;  /* 0x0000002b062b7220 */ /* 0x040fe20000410000 */
[----:B------:R-:W-:Y:S02]  /*4eb0*/  IMAD.MOV.U32 R5, RZ, RZ, R7 ;  /* 0x000000ffff057224 */ /* 0x000fe400078e0007 */
[-C--:B------:R-:W-:Y:S01]  /*4ec0*/  FFMA.FTZ R38, R15, R88.reuse, -R38 ;  /* 0x000000580f267223 */ /* 0x080fe20000010826 */
[----:B------:R-:W-:Y:S01]  /*4ed0*/  FFMA.FTZ R90, R39, R88, R90 ;  /* 0x00000058275a7223 */ /* 0x000fe2000001005a */
[-C--:B------:R-:W-:Y:S01]  /*4ee0*/  FFMA.FTZ R49, R6, R41.reuse, -R49 ;  /* 0x0000002906317223 */ /* 0x080fe20000010831 */
[----:B------:R-:W-:Y:S01]  /*4ef0*/  FFMA.FTZ R43, R14, R41, R43 ;  /* 0x000000290e2b7223 */ /* 0x000fe2000001002b */
[----:B------:R-:W-:Y:S01]  /*4f00*/  F2FP.F16.F32.PACK_AB R15, R51, R92 ;  /* 0x0000005c330f723e */ /* 0x000fe200000000ff */
[----:B------:R-:W-:-:S02]  /*4f10*/  IMAD.MOV.U32 R7, RZ, RZ, R80 ;  /* 0x000000ffff077224 */ /* 0x000fc400078e0050 */
[----:B------:R-:W-:Y:S02]  /*4f20*/  F2FP.F16.F32.PACK_AB R6, R49, R38 ;  /* 0x000000263106723e */ /* 0x000fe400000000ff */
[----:B------:R-:W-:-:S07]  /*4f30*/  F2FP.F16.F32.PACK_AB R14, R43, R90 ;  /* 0x0000005a2b0e723e */ /* 0x000fce00000000ff */
.L_x_528:
[----:B------:R-:W-:Y:S05]  /*4f40*/  BSYNC B1 ;  /* 0x0000000000017941 */ /* 0x000fea0003800000 */
.L_x_527:
[----:B------:R-:W-:Y:S01]  /*4f50*/  ISETP.GE.AND P3, PT, R11, R87, PT ;  /* 0x000000570b00720c */ /* 0x000fe20003f66270 */
[----:B0-----:R0:W-:Y:S02]  /*4f60*/  ST.E.128 desc[UR42][R36.64], R4 ;  /* 0x0000000424007985 */ /* 0x0011e4000c101d2a */
[----:B0-----:R-:W-:Y:S01]  /*4f70*/  IMAD.MOV.U32 R4, RZ, RZ, R84 ;  /* 0x000000ffff047224 */ /* 0x001fe200078e0054 */
[----:B------:R-:W-:-:S09]  /*4f80*/  MOV R5, R85 ;  /* 0x0000005500057202 */ /* 0x000fd20000000f00 */
[----:B------:R-:W-:Y:S05]  /*4f90*/  @P3 BRA `(.L_x_509) ;  /* 0x0000000400183947 */ /* 0x000fea0003800000 */
[----:B------:R-:W-:-:S05]  /*4fa0*/  IMAD.WIDE R4, R11, 0x2, R4 ;  /* 0x000000020b047825 */ /* 0x000fca00078e0204 */
[----:B--2---:R0:W-:Y:S01]  /*4fb0*/  ST.E.128 desc[UR42][R4.64], R12 ;  /* 0x0000000c04007985 */ /* 0x0041e2000c101d2a */
[----:B------:R-:W-:Y:S05]  /*4fc0*/  BRA `(.L_x_509) ;  /* 0x00000004000c7947 */ /* 0x000fea0003800000 */
.L_x_490:
[----:B------:R-:W-:-:S06]  /*4fd0*/  UISETP.NE.AND UP0, UPT, UR39, 0x3, UPT ;  /* 0x000000032700788c */ /* 0x000fcc000bf05270 */
[----:B------:R-:W-:-:S13]  /*4fe0*/  PLOP3.LUT P5, PT, PT, PT, UP0, 0x80, 0x0 ;  /* 0x000000000000781c */ /* 0x000fda0003faf008 */
[----:B------:R-:W-:Y:S05]  /*4ff0*/  @!P5 BRA `(.L_x_529) ;  /* 0x000000000004d947 */ /* 0x000fea0003800000 */
[----:B------:R-:W-:Y:S01]  /*5000*/  BPT.TRAP 0x1 ;  /* 0x000000040000795c */ /* 0x000fe20000300000 */
.L_x_529:
[----:B------:R-:W-:Y:S01]  /*5010*/  IMAD R70, R19, 0x8, R18 ;  /* 0x0000000813467824 */ /* 0x000fe200078e0212 */
[----:B------:R-:W-:Y:S01]  /*5020*/  SHF.L.U32 R79, R155, 0x1f, RZ ;  /* 0x0000001f9b4f7819 */ /* 0x000fe200000006ff */
[----:B------:R-:W-:Y:S01]  /*5030*/  BSSY B1, `(.L_x_530) ;  /* 0x0000004000017945 */ /* 0x000fe20003800000 */
[----:B------:R-:W-:Y:S02]  /*5040*/  SHF.R.S32.HI R75, RZ, 0x1f, R74 ;  /* 0x0000001fff4b7819 */ /* 0x000fe4000001144a */
[----:B------:R-:W0:Y:S02]  /*5050*/  SYNCS.PHASECHK.TRANS64.TRYWAIT P3, [R70+URZ+0x16890], R79 ;  /* 0x0168904f460075a7 */ /* 0x000e24000806017f */
[----:B0-----:R-:W-:Y:S05]  /*5060*/  @!P3 BRA `(.L_x_531) ;  /* 0x000001180020b947 */ /* 0x001fea0003800000 */
.L_x_750:
[----:B------:R-:W-:Y:S05]  /*5070*/  BSYNC B1 ;  /* 0x0000000000017941 */ /* 0x000fea0003800000 */
.L_x_530:
[----:B------:R-:W-:Y:S01]  /*5080*/  ULDC.64 UR4, c[0x0][0x300] ;  /* 0x0000c00000047ab9 */ /* 0x000fe20000000a00 */
[----:B-----5:R-:W-:Y:S01]  /*5090*/  SHF.R.S32.HI R76, RZ, 0x1f, R73 ;  /* 0x0000001fff4c7819 */ /* 0x020fe20000011449 */
[----:B------:R-:W-:Y:S01]  /*50a0*/  IMAD R7, R75, UR4, RZ ;  /* 0x000000044b077c24 */ /* 0x000fe2000f8e02ff */
[----:B------:R-:W-:Y:S01]  /*50b0*/  ULDC.64 UR6, c[0x0][0x2e8] ;  /* 0x0000ba0000067ab9 */ /* 0x000fe20000000a00 */
[----:B------:R-:W-:-:S04]  /*50c0*/  IMAD.WIDE.U32 R4, R74, UR4, RZ ;  /* 0x000000044a047c25 */ /* 0x000fc8000f8e00ff */
[----:B------:R-:W-:Y:S01]  /*50d0*/  IMAD R7, R74, UR5, R7 ;  /* 0x000000054a077c24 */ /* 0x000fe2000f8e0207 */
[----:B------:R-:W-:Y:S01]  /*50e0*/  ULDC.64 UR4, c[0x0][0x310] ;  /* 0x0000c40000047ab9 */ /* 0x000fe20000000a00 */
[----:B------:R-:W-:Y:S02]  /*50f0*/  IMAD R77, R29, -0x80, R27 ;  /* 0xffffff801d4d7824 */ /* 0x000fe400078e021b */
[----:B------:R-:W-:Y:S02]  /*5100*/  IMAD R6, R76, UR4, RZ ;  /* 0x000000044c067c24 */ /* 0x000fe4000f8e02ff */
[----:B------:R-:W-:Y:S01]  /*5110*/  IMAD.IADD R5, R5, 0x1, R7 ;  /* 0x0000000105057824 */ /* 0x000fe200078e0207 */
[----:B------:R-:W-:Y:S01]  /*5120*/  VIMNMX R77, R77, 0x80, PT ;  /* 0x000000804d4d7848 */ /* 0x000fe20003fe0100 */
[C---:B------:R-:W-:Y:S02]  /*5130*/  IMAD R7, R73.reuse, UR5, R6 ;  /* 0x0000000549077c24 */ /* 0x040fe4000f8e0206 */
[----:B------:R-:W-:Y:S01]  /*5140*/  IMAD.WIDE.U32 R4, R73, UR4, R4 ;  /* 0x0000000449047c25 */ /* 0x000fe2000f8e0004 */
[----:B------:R-:W-:-:S03]  /*5150*/  ULDC.64 UR4, c[0x0][0x308] ;  /* 0x0000c20000047ab9 */ /* 0x000fc60000000a00 */
[----:B------:R-:W-:Y:S02]  /*5160*/  IMAD.IADD R5, R5, 0x1, R7 ;  /* 0x0000000105057824 */ /* 0x000fe400078e0207 */
[----:B------:R-:W-:Y:S02]  /*5170*/  IMAD.IADD R38, R77, 0x1, -R153 ;  /* 0x000000014d267824 */ /* 0x000fe400078e0a99 */
[----:B------:R-:W-:Y:S01]  /*5180*/  IMAD.WIDE.U32 R4, R152, UR4, R4 ;  /* 0x0000000498047c25 */ /* 0x000fe2000f8e0004 */
[----:B------:R-:W-:-:S03]  /*5190*/  UMOV UR4, 0xffffffff ;  /* 0xffffffff00047882 */ /* 0x000fc60000000000 */
[----:B------:R-:W-:Y:S01]  /*51a0*/  IMAD R37, R152, UR5, R5 ;  /* 0x0000000598257c24 */ /* 0x000fe2000f8e0205 */
[----:B------:R-:W-:-:S04]  /*51b0*/  LEA R36, P3, R4, UR6, 0x1 ;  /* 0x0000000604247c11 */ /* 0x000fc8000f8608ff */
[----:B------:R-:W-:Y:S02]  /*51c0*/  LEA.HI.X R37, R4, UR7, R37, 0x1, P3 ;  /* 0x0000000704257c11 */ /* 0x000fe400098f0c25 */
[----:B------:R-:W-:Y:S01]  /*51d0*/  ISETP.GE.AND P3, PT, R38, 0x1, PT ;  /* 0x000000012600780c */ /* 0x000fe20003f66270 */
[----:B------:R-:W-:-:S12]  /*51e0*/  BRA.DIV UR4, `(.L_x_532) ;  /* 0x0000011604d47947 */ /* 0x000fd8000b800000 */
[----:B------:R1:W2:Y:S04]  /*51f0*/  SHFL.IDX PT, R5, R37, RZ, 0x1c1f ;  /* 0x001c1fff25057589 */ /* 0x0002a800000e0000 */
[----:B------:R1:W3:Y:S02]  /*5200*/  SHFL.IDX PT, R7, R36, RZ, 0x1c1f ;  /* 0x001c1fff24077589 */ /* 0x0002e400000e0000 */
.L_x_754:
[----:B------:R-:W-:Y:S04]  /*5210*/  BSSY B1, `(.L_x_533) ;  /* 0x000000d000017945 */ /* 0x000fe80003800000 */
[----:B------:R-:W-:Y:S05]  /*5220*/  @!P3 BRA `(.L_x_534) ;  /* 0x00000000002cb947 */ /* 0x000fea0003800000 */
[----:B------:R-:W-:Y:S02]  /*5230*/  ULDC UR4, c[0x0][0x2f4] ;  /* 0x0000bd0000047ab9 */ /* 0x000fe40000000800 */
[----:B------:R-:W-:-:S13]  /*5240*/  ISETP.GE.AND P3, PT, R16, UR4, PT ;  /* 0x0000000410007c0c */ /* 0x000fda000bf66270 */
[----:B---3--:R-:W-:-:S04]  /*5250*/  @!P3 LEA R14, P4, R16, R7, 0x1 ;  /* 0x00000007100eb211 */ /* 0x008fc800078808ff */
[----:B--2---:R-:W-:Y:S02]  /*5260*/  @!P3 LEA.HI.X R15, R16, R5, R17, 0x1, P4 ;  /* 0x00000005100fb211 */ /* 0x004fe400020f0c11 */
[----:B------:R-:W-:-:S13]  /*5270*/  ISETP.GE.AND P4, PT, R2, UR4, PT ;  /* 0x0000000402007c0c */ /* 0x000fda000bf86270 */
[----:B------:R-:W-:-:S04]  /*5280*/  @!P4 LEA R12, P6, R2, R7, 0x1 ;  /* 0x00000007020cc211 */ /* 0x000fc800078c08ff */
[----:B------:R-:W-:Y:S02]  /*5290*/  @!P4 LEA.HI.X R13, R2, R5, R154, 0x1, P6 ;  /* 0x00000005020dc211 */ /* 0x000fe400030f0c9a */
[----:B------:R-:W2:Y:S04]  /*52a0*/  @!P3 LDS.128 R4, [R72+0xe000] ;  /* 0x00e000004804b984 */ /* 0x000ea80000000c00 */
[----:B--2---:R-:W-:Y:S04]  /*52b0*/  @!P3 ST.E.128 desc[UR42][R14.64], R4 ;  /* 0x000000040e00b985 */ /* 0x004fe8000c101d2a */
[----:B------:R-:W2:Y:S04]  /*52c0*/  @!P4 LDS.128 R4, [R71+0xe000] ;  /* 0x00e000004704c984 */ /* 0x000ea80000000c00 */
[----:B--2---:R4:W-:Y:S02]  /*52d0*/  @!P4 ST.E.128 desc[UR42][R12.64], R4 ;  /* 0x000000040c00c985 */ /* 0x0049e4000c101d2a */
.L_x_534:
[----:B------:R-:W-:Y:S05]  /*52e0*/  BSYNC B1 ;  /* 0x0000000000017941 */ /* 0x000fea0003800000 */
.L_x_533:
[----:B------:R-:W-:-:S03]  /*52f0*/  UMOV UR4, 0xffffffff ;  /* 0xffffffff00047882 */ /* 0x000fc60000000000 */
[----:B------:R-:W-:Y:S05]  /*5300*/  BRA.DIV UR4, `(.L_x_535) ;  /* 0x0000011604d87947 */ /* 0x000fea000b800000 */
[----:B--2-4-:R2:W4:Y:S04]  /*5310*/  SHFL.IDX PT, R5, R37, 0x1, 0x1c1f ;  /* 0x003c1f0025057f89 */ /* 0x01452800000e0000 */
[----:B---3--:R2:W3:Y:S02]  /*5320*/  SHFL.IDX PT, R7, R36, 0x1, 0x1c1f ;  /* 0x003c1f0024077f89 */ /* 0x0084e400000e0000 */
.L_x_758:
[----:B------:R-:W-:-:S13]  /*5330*/  ISETP.GE.AND P3, PT, R38, 0x61, PT ;  /* 0x000000612600780c */ /* 0x000fda0003f66270 */
[----:B------:R-:W-:Y:S05]  /*5340*/  @!P3 BRA `(.L_x_509) ;  /* 0x00000000002cb947 */ /* 0x000fea0003800000 */
[----:B------:R-:W-:Y:S02]  /*5350*/  ULDC UR4, c[0x0][0x2f4] ;  /* 0x0000bd0000047ab9 */ /* 0x000fe40000000800 */
[----:B------:R-:W-:-:S13]  /*5360*/  ISETP.GE.AND P3, PT, R16, UR4, PT ;  /* 0x0000000410007c0c */ /* 0x000fda000bf66270 */
[----:B---3--:R-:W-:-:S04]  /*5370*/  @!P3 LEA R14, P4, R16, R7, 0x1 ;  /* 0x00000007100eb211 */ /* 0x008fc800078808ff */
[----:B----4-:R-:W-:Y:S02]  /*5380*/  @!P3 LEA.HI.X R15, R16, R5, R17, 0x1, P4 ;  /* 0x00000005100fb211 */ /* 0x010fe400020f0c11 */
[----:B------:R-:W-:-:S13]  /*5390*/  ISETP.GE.AND P4, PT, R2, UR4, PT ;  /* 0x0000000402007c0c */ /* 0x000fda000bf86270 */
[----:B------:R-:W-:-:S04]  /*53a0*/  @!P4 LEA R12, P6, R2, R7, 0x1 ;  /* 0x00000007020cc211 */ /* 0x000fc800078c08ff */
[----:B------:R-:W-:Y:S02]  /*53b0*/  @!P4 LEA.HI.X R13, R2, R5, R154, 0x1, P6 ;  /* 0x00000005020dc211 */ /* 0x000fe400030f0c9a */
[----:B------:R-:W3:Y:S04]  /*53c0*/  @!P3 LDS.128 R4, [R72+0x11000] ;  /* 0x011000004804b984 */ /* 0x000ee80000000c00 */
[----:B---3--:R-:W-:Y:S04]  /*53d0*/  @!P3 ST.E.128 desc[UR42][R14.64], R4 ;  /* 0x000000040e00b985 */ /* 0x008fe8000c101d2a */
[----:B------:R-:W3:Y:S04]  /*53e0*/  @!P4 LDS.128 R4, [R71+0x11000] ;  /* 0x011000004704c984 */ /* 0x000ee80000000c00 */
[----:B---3--:R3:W-:Y:S02]  /*53f0*/  @!P4 ST.E.128 desc[UR42][R12.64], R4 ;  /* 0x000000040c00c985 */ /* 0x0087e4000c101d2a */
.L_x_509:
[----:B------:R-:W-:Y:S05]  /*5400*/  BSYNC B0 ;  /* 0x0000000000007941 */ /* 0x000fea0003800000 */
.L_x_489:
[----:B0--34-:R-:W0:Y:S01]  /*5410*/  S2R R4, SR_TID.X ;  /* 0x0000000000047919 */ /* 0x019e220000002100 */
[----:B------:R-:W-:Y:S01]  /*5420*/  @!PT LDS RZ, [RZ] ;  /* 0x00000000fffff984 */ /* 0x000fe20000000800 */
[----:B------:R-:W-:Y:S01]  /*5430*/  @!PT LDS RZ, [RZ] ;  /* 0x00000000fffff984 */ /* 0x000fe20000000800 */
[----:B------:R-:W-:Y:S01]  /*5440*/  @!PT LDS RZ, [RZ] ;  /* 0x00000000fffff984 */ /* 0x000fe20000000800 */
[----:B------:R-:W-:Y:S01]  /*5450*/  @!PT LDS RZ, [RZ] ;  /* 0x00000000fffff984 */ /* 0x000fe20000000800 */
[----:B------:R3:W-:Y:S06]  /*5460*/  MEMBAR.ALL.CTA ;  /* 0x0000000000007992 */ /* 0x0007ec0000008000 */
[----:B---3--:R-:W3:Y:S01]  /*5470*/  FENCE.VIEW.ASYNC.S ;  /* 0x00000000000073c6 */ /* 0x008ee20000000000 */
[----:B------:R-:W-:Y:S05]  /*5480*/  WARPSYNC.ALL ;  /* 0x0000000000007948 */ /* 0x000fea0003800000 */
[----:B------:R-:W-:Y:S01]  /*5490*/  BSSY B0, `(.L_x_536) ;  /* 0x0000008000007945 */ /* 0x000fe20003800000 */
[----:B---3--:R3:W-:Y:S01]  /*54a0*/  BAR.SYNC.DEFER_BLOCKING R78, 0x80 ;  /* 0x0002004e0000751d */ /* 0x0087e20000010000 */
[----:B0-----:R-:W-:-:S13]  /*54b0*/  LOP3.LUT P3, RZ, R4, 0x7f, RZ, 0xc0, !PT ;  /* 0x0000007f04ff7812 */ /* 0x001fda000786c0ff */
[----:B------:R-:W-:-:S04]  /*54c0*/  @!P3 IADD3 R4, R70, 0x168a0, RZ ;  /* 0x000168a04604b810 */ /* 0x000fc80007ffe0ff */
[----:B------:R-:W-:-:S04]  /*54d0*/  @!P3 PRMT R4, RZ, 0x654, R4 ;  /* 0x00000654ff04b816 */ /* 0x000fc80000000004 */
[----:B------:R3:W-:Y:S01]  /*54e0*/  @!P3 SYNCS.ARRIVE.TRANS64.RED.A1T0 RZ, [R4+URZ], RZ ;  /* 0x000000ff04ffb9a7 */ /* 0x0007e2000810043f */
[----:B------:R-:W-:Y:S05]  /*54f0*/  @!P5 BRA `(.L_x_537) ;  /* 0x000000000004d947 */ /* 0x000fea0003800000 */
[----:B------:R-:W-:Y:S01]  /*5500*/  BPT.TRAP 0x1 ;  /* 0x000000040000795c */ /* 0x000fe20000300000 */
.L_x_537:
[----:B------:R-:W-:Y:S05]  /*5510*/  BSYNC B0 ;  /* 0x0000000000007941 */ /* 0x000fea0003800000 */
.L_x_536:
[----:B------:R-:W0:Y:S01]  /*5520*/  SYNCS.PHASECHK.TRANS64.TRYWAIT P4, [R70+URZ+0x168b0], R79 ;  /* 0x0168b04f460075a7 */ /* 0x000e22000808017f */
[----:B------:R-:W-:Y:S01]  /*5530*/  ULDC UR40, c[0x0][0x2f4] ;  /* 0x0000bd0000287ab9 */ /* 0x000fe20000000800 */
[----:B------:R-:W-:Y:S04]  /*5540*/  BSSY B0, `(.L_x_538) ;  /* 0x0000002000007945 */ /* 0x000fe80003800000 */
[----:B0-----:R-:W-:Y:S05]  /*5550*/  @!P4 BRA `(.L_x_539) ;  /* 0x000001140090c947 */ /* 0x001fea0003800000 */
.L_x_759:
[----:B------:R-:W-:Y:S05]  /*5560*/  BSYNC B0 ;  /* 0x0000000000007941 */ /* 0x000fea0003800000 */
.L_x_538:
[----:B------:R-:W-:Y:S01]  /*5570*/  ULDC.64 UR4, c[0x0][0x328] ;  /* 0x0000ca0000047ab9 */ /* 0x000fe20000000a00 */
[----:B------:R-:W-:Y:S01]  /*5580*/  ULDC.64 UR6, c[0x0][0x318] ;  /* 0x0000c60000067ab9 */ /* 0x000fe20000000a00 */
[----:B------:R-:W-:Y:S01]  /*5590*/  IMAD R75, R75, UR4, RZ ;  /* 0x000000044b4b7c24 */ /* 0x000fe2000f8e02ff */
[----:B------:R-:W-:Y:S01]  /*55a0*/  BSSY B0, `(.L_x_540) ;  /* 0x000001d000007945 */ /* 0x000fe20003800000 */
[----:B---3--:R-:W-:-:S04]  /*55b0*/  IMAD.WIDE.U32 R4, R74, UR4, RZ ;  /* 0x000000044a047c25 */ /* 0x008fc8000f8e00ff */
[----:B------:R-:W-:Y:S01]  /*55c0*/  IMAD R75, R74, UR5, R75 ;  /* 0x000000054a4b7c24 */ /* 0x000fe2000f8e024b */
[----:B------:R-:W-:Y:S01]  /*55d0*/  ULDC.64 UR4, c[0x0][0x338] ;  /* 0x0000ce0000047ab9 */ /* 0x000fe20000000a00 */
[----:B------:R-:W-:Y:S02]  /*55e0*/  IMAD.IADD R77, R77, 0x1, -R153 ;  /* 0x000000014d4d7824 */ /* 0x000fe400078e0a99 */
[----:B------:R-:W-:Y:S02]  /*55f0*/  IMAD R76, R76, UR4, RZ ;  /* 0x000000044c4c7c24 */ /* 0x000fe4000f8e02ff */
[----:B------:R-:W-:Y:S02]  /*5600*/  IMAD.IADD R5, R5, 0x1, R75 ;  /* 0x0000000105057824 */ /* 0x000fe400078e024b */
[C---:B------:R-:W-:Y:S02]  /*5610*/  IMAD R7, R73.reuse, UR5, R76 ;  /* 0x0000000549077c24 */ /* 0x040fe4000f8e024c */
[----:B------:R-:W-:Y:S01]  /*5620*/  IMAD.WIDE.U32 R4, R73, UR4, R4 ;  /* 0x0000000449047c25 */ /* 0x000fe2000f8e0004 */
[----:B------:R-:W-:-:S03]  /*5630*/  ULDC.64 UR4, c[0x0][0x330] ;  /* 0x0000cc0000047ab9 */ /* 0x000fc60000000a00 */
[----:B------:R-:W-:Y:S02]  /*5640*/  IMAD.IADD R5, R5, 0x1, R7 ;  /* 0x0000000105057824 */ /* 0x000fe400078e0207 */
[----:B------:R-:W-:-:S04]  /*5650*/  IMAD.WIDE.U32 R4, R152, UR4, R4 ;  /* 0x0000000498047c25 */ /* 0x000fc8000f8e0004 */
[----:B------:R-:W-:Y:S01]  /*5660*/  IMAD R5, R152, UR5, R5 ;  /* 0x0000000598057c24 */ /* 0x000fe2000f8e0205 */
[----:B--2---:R-:W-:-:S04]  /*5670*/  LEA R11, P4, R4, UR6, 0x1 ;  /* 0x00000006040b7c11 */ /* 0x004fc8000f8808ff */
[----:B-1----:R-:W-:Y:S01]  /*5680*/  LEA.HI.X R36, R4, UR7, R5, 0x1, P4 ;  /* 0x0000000704247c11 */ /* 0x002fe2000a0f0c05 */
[----:B------:R1:W2:Y:S01]  /*5690*/  SHFL.IDX PT, R13, R11, RZ, 0x1c1f ;  /* 0x001c1fff0b0d7589 */ /* 0x0002a200000e0000 */
[----:B------:R-:W-:-:S03]  /*56a0*/  ISETP.GE.AND P4, PT, R77, 0x1, PT ;  /* 0x000000014d00780c */ /* 0x000fc60003f86270 */
[----:B------:R1:W3:Y:S10]  /*56b0*/  SHFL.IDX PT, R5, R36, RZ, 0x1c1f ;  /* 0x001c1fff24057589 */ /* 0x0002f400000e0000 */
[----:B-1----:R-:W-:Y:S05]  /*56c0*/  @!P4 BRA `(.L_x_541) ;  /* 0x000000000028c947 */ /* 0x002fea0003800000 */
[----:B------:R-:W-:-:S13]  /*56d0*/  ISETP.GE.AND P4, PT, R16, UR40, PT ;  /* 0x0000002810007c0c */ /* 0x000fda000bf86270 */
[----:B--2---:R-:W-:-:S04]  /*56e0*/  @!P4 LEA R14, P5, R16, R13, 0x1 ;  /* 0x0000000d100ec211 */ /* 0x004fc800078a08ff */
[----:B---3--:R-:W-:Y:S02]  /*56f0*/  @!P4 LEA.HI.X R15, R16, R5, R17, 0x1, P5 ;  /* 0x00000005100fc211 */ /* 0x008fe400028f0c11 */
[----:B------:R-:W-:-:S13]  /*5700*/  ISETP.GE.AND P5, PT, R2, UR40, PT ;  /* 0x0000002802007c0c */ /* 0x000fda000bfa6270 */
[----:B------:R-:W-:-:S04]  /*5710*/  @!P5 LEA R12, P6, R2, R13, 0x1 ;  /* 0x0000000d020cd211 */ /* 0x000fc800078c08ff */
[----:B------:R-:W-:Y:S02]  /*5720*/  @!P5 LEA.HI.X R13, R2, R5, R154, 0x1, P6 ;  /* 0x00000005020dd211 */ /* 0x000fe400030f0c9a */
[----:B------:R-:W1:Y:S04]  /*5730*/  @!P4 LDS.128 R4, [R72] ;  /* 0x000000004804c984 */ /* 0x000e680000000c00 */
[----:B-1----:R-:W-:Y:S04]  /*5740*/  @!P4 ST.E.128 desc[UR42][R14.64], R4 ;  /* 0x000000040e00c985 */ /* 0x002fe8000c101d2a */
[----:B------:R-:W1:Y:S04]  /*5750*/  @!P5 LDS.128 R4, [R71] ;  /* 0x000000004704d984 */ /* 0x000e680000000c00 */
[----:B-1----:R1:W-:Y:S02]  /*5760*/  @!P5 ST.E.128 desc[UR42][R12.64], R4 ;  /* 0x000000040c00d985 */ /* 0x0023e4000c101d2a */
.L_x_541:
[----:B------:R-:W-:Y:S05]  /*5770*/  BSYNC B0 ;  /* 0x0000000000007941 */ /* 0x000fea0003800000 */
.L_x_540:
[----:B------:R-:W-:Y:S01]  /*5780*/  ISETP.GE.AND P4, PT, R77, 0x61, PT ;  /* 0x000000614d00780c */ /* 0x000fe20003f86270 */
[----:B-1-3--:R1:W3:Y:S01]  /*5790*/  SHFL.IDX PT, R5, R36, 0x1, 0x1c1f ;  /* 0x003c1f0024057f89 */ /* 0x00a2e200000e0000 */
[----:B------:R-:W-:Y:S03]  /*57a0*/  BSSY B0, `(.L_x_542) ;  /* 0x000000d000007945 */ /* 0x000fe60003800000 */
[----:B------:R-:W4:Y:S08]  /*57b0*/  SHFL.IDX PT, R11, R11, 0x1, 0x1c1f ;  /* 0x003c1f000b0b7f89 */ /* 0x000f3000000e0000 */
[----:B-1----:R-:W-:Y:S05]  /*57c0*/  @!P4 BRA `(.L_x_543) ;  /* 0x000000000028c947 */ /* 0x002fea0003800000 */
[----:B------:R-:W-:-:S13]  /*57d0*/  ISETP.GE.AND P4, PT, R16, UR40, PT ;  /* 0x0000002810007c0c */ /* 0x000fda000bf86270 */
[----:B----4-:R-:W-:-:S04]  /*57e0*/  @!P4 LEA R14, P5, R16, R11, 0x1 ;  /* 0x0000000b100ec211 */ /* 0x010fc800078a08ff */
[----:B---3--:R-:W-:Y:S02]  /*57f0*/  @!P4 LEA.HI.X R15, R16, R5, R17, 0x1, P5 ;  /* 0x00000005100fc211 */ /* 0x008fe400028f0c11 */
[----:B------:R-:W-:-:S13]  /*5800*/  ISETP.GE.AND P5, PT, R2, UR40, PT ;  /* 0x0000002802007c0c */ /* 0x000fda000bfa6270 */
[----:B------:R-:W-:-:S04]  /*5810*/  @!P5 LEA R12, P6, R2, R11, 0x1 ;  /* 0x0000000b020cd211 */ /* 0x000fc800078c08ff */
[----:B--2---:R-:W-:Y:S02]  /*5820*/  @!P5 LEA.HI.X R13, R2, R5, R154, 0x1, P6 ;  /* 0x00000005020dd211 */ /* 0x004fe400030f0c9a */
[----:B------:R-:W1:Y:S04]  /*5830*/  @!P4 LDS.128 R4, [R72+0x3000] ;  /* 0x003000004804c984 */ /* 0x000e680000000c00 */
[----:B-1----:R-:W-:Y:S04]  /*5840*/  @!P4 ST.E.128 desc[UR42][R14.64], R4 ;  /* 0x000000040e00c985 */ /* 0x002fe8000c101d2a */
[----:B------:R-:W1:Y:S04]  /*5850*/  @!P5 LDS.128 R4, [R71+0x3000] ;  /* 0x003000004704d984 */ /* 0x000e680000000c00 */
[----:B-1----:R1:W-:Y:S02]  /*5860*/  @!P5 ST.E.128 desc[UR42][R12.64], R4 ;  /* 0x000000040c00d985 */ /* 0x0023e4000c101d2a */
.L_x_543:
[----:B------:R-:W-:Y:S05]  /*5870*/  BSYNC B0 ;  /* 0x0000000000007941 */ /* 0x000fea0003800000 */
.L_x_542:
[----:B-1----:R-:W5:Y:S01]  /*5880*/  LDL R4, [R1] ;  /* 0x0000000001047983 */ /* 0x002f620000100800 */
[----:B0-----:R-:W-:Y:S01]  /*5890*/  @!P3 VIADD R70, R70, 0x168c0 ;  /* 0x000168c04646b836 */ /* 0x001fe20000000000 */
[----:B------:R-:W-:Y:S01]  /*58a0*/  IADD3 R19, R19, 0x1, RZ ;  /* 0x0000000113137810 */ /* 0x000fe20007ffe0ff */
[----:B------:R-:W-:Y:S01]  /*58b0*/  @!PT LDS RZ, [RZ] ;  /* 0x00000000fffff984 */ /* 0x000fe20000000800 */
[----:B------:R-:W-:Y:S01]  /*58c0*/  @!PT LDS RZ, [RZ] ;  /* 0x00000000fffff984 */ /* 0x000fe20000000800 */
[----:B------:R-:W-:Y:S01]  /*58d0*/  @!PT LDS RZ, [RZ] ;  /* 0x00000000fffff984 */ /* 0x000fe20000000800 */
[----:B------:R-:W-:Y:S01]  /*58e0*/  @!PT LDS RZ, [RZ] ;  /* 0x00000000fffff984 */ /* 0x000fe20000000800 */
[----:B------:R0:W-:Y:S06]  /*58f0*/  MEMBAR.ALL.CTA ;  /* 0x0000000000007992 */ /* 0x0001ec0000008000 */
[----:B0-----:R-:W0:Y:S01]  /*5900*/  FENCE.VIEW.ASYNC.S ;  /* 0x00000000000073c6 */ /* 0x001e220000000000 */
[----:B------:R-:W-:Y:S01]  /*5910*/  @!P3 PRMT R70, RZ, 0x654, R70 ;  /* 0x00000654ff46b816 */ /* 0x000fe20000000046 */
[----:B0-----:R0:W-:Y:S06]  /*5920*/  BAR.SYNC.DEFER_BLOCKING R78, 0x80 ;  /* 0x0002004e0000751d */ /* 0x0011ec0000010000 */
[----:B------:R0:W-:Y:S01]  /*5930*/  @!P3 SYNCS.ARRIVE.TRANS64.RED.A1T0 RZ, [R70+URZ], RZ ;  /* 0x000000ff46ffb9a7 */ /* 0x0001e2000810043f */
[----:B------:R-:W-:-:S04]  /*5940*/  ISETP.NE.AND P3, PT, R19, 0x2, PT ;  /* 0x000000021300780c */ /* 0x000fc80003f65270 */
[----:B------:R-:W-:Y:S02]  /*5950*/  SEL R19, R19, RZ, P3 ;  /* 0x000000ff13137207 */ /* 0x000fe40001800000 */
[----:B-----5:R-:W-:Y:S02]  /*5960*/  LOP3.LUT P4, RZ, R4, 0x1, RZ, 0xc0, !PT ;  /* 0x0000000104ff7812 */ /* 0x020fe4000788c0ff */
[----:B------:R-:W-:-:S04]  /*5970*/  SEL R4, RZ, 0x1, P3 ;  /* 0x00000001ff047807 */ /* 0x000fc80001800000 */
[----:B------:R-:W-:-:S07]  /*5980*/  LOP3.LUT R155, R155, R4, RZ, 0x3c, !PT ;  /* 0x000000049b9b7212 */ /* 0x000fce00078e3cff */
[----:B0-----:R-:W-:Y:S05]  /*5990*/  @P4 BRA `(.L_x_544) ;  /* 0xffffffc800284947 */ /* 0x001fea000383ffff */
[----:B---3--:R-:W0:Y:S01]  /*59a0*/  S2R R5, SR_TID.X ;  /* 0x0000000000057919 */ /* 0x008e220000002100 */
[----:B------:R-:W-:Y:S02]  /*59b0*/  PLOP3.LUT P0, PT, PT, PT, PT, 0x8, 0x0 ;  /* 0x000000000000781c */ /* 0x000fe40003f0e170 */
[----:B0-----:R-:W-:-:S04]  /*59c0*/  SHF.R.U32.HI R5, RZ, 0x7, R5 ;  /* 0x00000007ff057819 */ /* 0x001fc80000011605 */
[----:B------:R-:W-:-:S13]  /*59d0*/  ISETP.NE.AND P4, PT, R5, 0x1, PT ;  /* 0x000000010500780c */ /* 0x000fda0003f85270 */
[----:B------:R-:W-:Y:S06]  /*59e0*/  @!P4 BAR.ARV 0x9, 0x100 ;  /* 0x024400000000cb1d */ /* 0x000fec0000002000 */
.L_x_484:
[----:B------:R-:W-:Y:S01]  /*59f0*/  IMAD.MOV.U32 R5, RZ, RZ, RZ ;  /* 0x000000ffff057224 */ /* 0x000fe200078e00ff */
[----:B------:R-:W-:Y:S06]  /*5a00*/  @P0 BRA `(.L_x_545) ;  /* 0x00000000000c0947 */ /* 0x000fec0003800000 */
[----:B------:R-:W0:Y:S01]  /*5a10*/  FENCE.VIEW.ASYNC.G ;  /* 0x00000000000073c6 */ /* 0x000e220000000100 */
[----:B------:R-:W-:Y:S05]  /*5a20*/  WARPSYNC.ALL ;  /* 0x0000000000007948 */ /* 0x000fea0003800000 */
[----:B0-----:R-:W-:Y:S06]  /*5a30*/  BAR.ARV 0xc, 0x200 ;  /* 0x0308000000007b1d */ /* 0x001fec0000002000 */
.L_x_545:
[----:B------:R-:W3:Y:S01]  /*5a40*/  LDL R0, [R1] ;  /* 0x0000000001007983 */ /* 0x000ee20000100800 */
[----:B------:R-:W-:Y:S01]  /*5a50*/  BSSY B0, `(.L_x_546) ;  /* 0x0000020000007945 */ /* 0x000fe20003800000 */
[----:B---3--:R-:W-:-:S13]  /*5a60*/  LOP3.LUT P0, RZ, R0, 0x4, RZ, 0xc0, !PT ;  /* 0x0000000400ff7812 */ /* 0x008fda000780c0ff */
[----:B------:R-:W-:Y:S05]  /*5a70*/  @!P0 BRA `(.L_x_547) ;  /* 0x0000000000748947 */ /* 0x000fea0003800000 */
[----:B------:R-:W3:Y:S01]  /*5a80*/  LDL R0, [R1+0x34] ;  /* 0x0000340001007983 */ /* 0x000ee20000100800 */
[----:B------:R-:W-:Y:S01]  /*5a90*/  ULDC UR4, c[0x0][0x9f0] ;  /* 0x00027c0000047ab9 */ /* 0x000fe20000000800 */
[----:B---3--:R-:W-:-:S04]  /*5aa0*/  ISETP.NE.AND P0, PT, R0, RZ, PT ;  /* 0x000000ff0000720c */ /* 0x008fc80003f05270 */
        /* <DEDUP_REMOVED lines=12> */
[----:B0-----:R-:W-:Y:S01]  /*5b70*/  MOV R4, RZ ;  /* 0x000000ff00047202 */ /* 0x001fe20000000f00 */
[----:B-1----:R-:W-:-:S04]  /*5b80*/  IMAD.MOV R7, RZ, RZ, -R5 ;  /* 0x000000ffff077224 */ /* 0x002fc800078e0a05 */
        /* <DEDUP_REMOVED lines=11> */
[----:B------:R-:W-:-:S07]  /*5c40*/  @!P1 LOP3.LUT R5, RZ, R9, RZ, 0x33, !PT ;  /* 0x00000009ff059212 */ /* 0x000fce00078e33ff */
.L_x_547:
[----:B------:R-:W-:Y:S05]  /*5c50*/  BSYNC B0 ;  /* 0x0000000000007941 */ /* 0x000fea0003800000 */
.L_x_546:
[----:B------:R-:W3:Y:S01]  /*5c60*/  LDL R0, [R1+0x4c] ;  /* 0x00004c0001007983 */ /* 0x000ee20000100800 */
[----:B------:R-:W-:Y:S01]  /*5c70*/  PLOP3.LUT P0, PT, PT, PT, PT, 0x80, 0x0 ;  /* 0x000000000000781c */ /* 0x000fe20003f0f070 */
[----:B------:R-:W-:Y:S01]  /*5c80*/  IMAD.MOV.U32 R60, RZ, RZ, RZ ;  /* 0x000000ffff3c7224 */ /* 0x000fe200078e00ff */
[----:B------:R-:W-:Y:S02]  /*5c90*/  MOV R3, RZ ;  /* 0x000000ff00037202 */ /* 0x000fe40000000f00 */
        /* <DEDUP_REMOVED lines=14> */
[----:B------:R-:W-:Y:S01]  /*5d80*/  CS2R R20, SRZ ;  /* 0x0000000000147805 */ /* 0x000fe2000001ff00 */
[----:B---3--:R-:W-:-:S05]  /*5d90*/  IMAD R0, R0, R5, RZ ;  /* 0x0000000500007224 */ /* 0x008fca00078e02ff */
[----:B------:R0:W-:Y:S01]  /*5da0*/  STL [R1+0x24], R0 ;  /* 0x0000240001007387 */ /* 0x0001e20000100800 */
[----:B------:R-:W-:Y:S02]  /*5db0*/  VIADDMNMX R88, R0, R5, R26, PT ;  /* 0x0000000500587246 */ /* 0x000fe4000380011a */
[----:B------:R-:W-:Y:S02]  /*5dc0*/  CS2R R26, SRZ ;  /* 0x00000000001a7805 */ /* 0x000fe4000001ff00 */
[----:B------:R-:W-:-:S13]  /*5dd0*/  ISETP.GT.AND P1, PT, R88, R0, PT ;  /* 0x000000005800720c */ /* 0x000fda0003f24270 */
[----:B0-----:R-:W-:Y:S05]  /*5de0*/  @!P1 BRA `(.L_x_548) ;  /* 0x00000070005c9947 */ /* 0x001fea0003800000 */
[----:B------:R-:W-:-:S03]  /*5df0*/  UMOV UR4, 0xffffffff ;  /* 0xffffffff00047882 */ /* 0x000fc60000000000 */
[----:B------:R-:W-:Y:S05]  /*5e00*/  BRA.DIV UR4, `(.L_x_549) ;  /* 0x0000010e04787947 */ /* 0x000fea000b800000 */
[----:B------:R-:W0:Y:S02]  /*5e10*/  S2R R0, SR_TID.X ;  /* 0x0000000000007919 */ /* 0x000e240000002100 */
[----:B0-----:R-:W-:-:S05]  /*5e20*/  VIADD R3, R0, 0xffffff80 ;  /* 0xffffff8000037836 */ /* 0x001fca0000000000 */
[----:B------:R-:W-:-:S04]  /*5e30*/  SHF.R.S32.HI R0, RZ, 0x1f, R3 ;  /* 0x0000001fff007819 */ /* 0x000fc80000011403 */
[----:B------:R-:W-:-:S04]  /*5e40*/  LEA.HI R0, R0, R3, RZ, 0x7 ;  /* 0x0000000300007211 */ /* 0x000fc800078f38ff */
[----:B------:R-:W-:-:S06]  /*5e50*/  SHF.R.S32.HI R0, RZ, 0x7, R0 ;  /* 0x00000007ff007819 */ /* 0x000fcc0000011400 */
[----:B------:R-:W0:Y:S04]  /*5e60*/  SHFL.IDX PT, R0, R0, RZ, 0x1f ;  /* 0x00001fff00007589 */ /* 0x000e2800000e0000 */
[----:B0-----:R0:W-:Y:S02]  /*5e70*/  STL [R1+0x28], R0 ;  /* 0x0000280001007387 */ /* 0x0011e40000100800 */
.L_x_762:
[----:B------:R-:W0:Y:S01]  /*5e80*/  LDL R3, [R1+0x28] ;  /* 0x0000280001037983 */ /* 0x000e220000100800 */
[----:B------:R-:W-:Y:S01]  /*5e90*/  BSSY B6, `(.L_x_550) ;  /* 0x000001b000067945 */ /* 0x000fe20003800000 */
[----:B0-----:R-:W-:-:S05]  /*5ea0*/  IMAD.HI R0, R3, 0x55555556, RZ ;  /* 0x5555555603007827 */ /* 0x001fca00078e02ff */
[----:B------:R-:W-:-:S05]  /*5eb0*/  LEA.HI R0, R0, R0, RZ, 0x1 ;  /* 0x0000000000007211 */ /* 0x000fca00078f08ff */
[----:B------:R-:W-:Y:S02]  /*5ec0*/  IMAD R0, R0, -0x3, R3 ;  /* 0xfffffffd00007824 */ /* 0x000fe400078e0203 */
[----:B------:R-:W-:-:S04]  /*5ed0*/  VIADD R3, R18, 0x8400 ;  /* 0x0000840012037836 */ /* 0x000fc80000000000 */
[----:B------:R-:W-:Y:S01]  /*5ee0*/  IMAD R0, R0, 0x2000, R3 ;  /* 0x0000200000007824 */ /* 0x000fe200078e0203 */
[----:B------:R-:W-:-:S04]  /*5ef0*/  LOP3.LUT P0, RZ, R3, 0x3ff, RZ, 0xc0, !PT ;  /* 0x000003ff03ff7812 */ /* 0x000fc8000780c0ff */
[----:B------:R-:W-:Y:S02]  /*5f00*/  SHF.R.U32.HI R0, RZ, 0x4, R0 ;  /* 0x00000004ff007819 */ /* 0x000fe40000011600 */
[----:B------:R-:W-:Y:S02]  /*5f10*/  P2R R26, PR, RZ, 0x1 ;  /* 0x00000001ff1a7803 */ /* 0x000fe40000000000 */
[----:B------:R-:W-:-:S05]  /*5f20*/  LOP3.LUT R29, R0, 0x3fff, RZ, 0xc0, !PT ;  /* 0x00003fff001d7812 */ /* 0x000fca00078ec0ff */
[----:B------:R-:W-:Y:S05]  /*5f30*/  @!P0 BRA `(.L_x_551) ;  /* 0x0000000000408947 */ /* 0x000fea0003800000 */
[----:B------:R-:W-:Y:S01]  /*5f40*/  MOV R0, 0x0 ;  /* 0x0000000000007802 */ /* 0x000fe20000000f00 */
[----:B------:R-:W-:Y:S01]  /*5f50*/  ULDC.64 UR4, c[0x4][0x88] ;  /* 0x0100220000047ab9 */ /* 0x000fe20000000a00 */
[----:B------:R-:W-:Y:S01]  /*5f60*/  ULDC.64 UR6, c[0x4][0x90] ;  /* 0x0100240000067ab9 */ /* 0x000fe20000000a00 */
[----:B------:R-:W-:Y:S01]  /*5f70*/  MOV R4, UR4 ;  /* 0x0000000400047c02 */ /* 0x000fe20008000f00 */
[----:B---3--:R0:W3:Y:S01]  /*5f80*/  LDC.64 R14, c[0x4][R0] ;  /* 0x01000000000e7b82 */ /* 0x0080e20000000a00 */
[----:B------:R-:W-:Y:S01]  /*5f90*/  IMAD.U32 R5, RZ, RZ, UR5 ;  /* 0x00000005ff057e24 */ /* 0x000fe2000f8e00ff */
[----:B------:R-:W-:Y:S01]  /*5fa0*/  ULDC.64 UR4, c[0x4][0x28] ;  /* 0x01000a0000047ab9 */ /* 0x000fe20000000a00 */
[----:B-1----:R-:W-:Y:S01]  /*5fb0*/  IMAD.U32 R6, RZ, RZ, UR6 ;  /* 0x00000006ff067e24 */ /* 0x002fe2000f8e00ff */
[----:B----4-:R-:W-:Y:S01]  /*5fc0*/  MOV R11, UR5 ;  /* 0x00000005000b7c02 */ /* 0x010fe20008000f00 */
[----:B------:R-:W-:Y:S02]  /*5fd0*/  IMAD.U32 R7, RZ, RZ, UR7 ;  /* 0x00000007ff077e24 */ /* 0x000fe4000f8e00ff */
[----:B------:R-:W-:-:S02]  /*5fe0*/  IMAD.U32 R10, RZ, RZ, UR4 ;  /* 0x00000004ff0a7e24 */ /* 0x000fc4000f8e00ff */
[----:B------:R-:W-:Y:S02]  /*5ff0*/  IMAD.MOV.U32 R8, RZ, RZ, 0x70 ;  /* 0x00000070ff087424 */ /* 0x000fe400078e00ff */
[----:B------:R-:W-:Y:S02]  /*6000*/  IMAD.MOV.U32 R12, RZ, RZ, 0x1 ;  /* 0x00000001ff0c7424 */ /* 0x000fe400078e00ff */
[----:B0-2---:R-:W-:-:S07]  /*6010*/  IMAD.MOV.U32 R13, RZ, RZ, RZ ;  /* 0x000000ffff0d7224 */ /* 0x005fce00078e00ff */
[----:B------:R-:W-:-:S07]  /*6020*/  LEPC R20, `(.L_x_551) ;  /* 0x000000001014794e */ /* 0x000fce0000000000 */
[----:B---3-5:R-:W-:Y:S05]  /*6030*/  CALL.ABS.NOINC R14 ;  /* 0x000000000e007343 */ /* 0x028fea0003c00000 */
.L_x_551:
[----:B------:R-:W-:Y:S05]  /*6040*/  BSYNC B6 ;  /* 0x0000000000067941 */ /* 0x000fea0003800000 */
.L_x_550:
[----:B------:R-:W-:Y:S02]  /*6050*/  ULDC UR4, c[0x0][0x3f4] ;  /* 0x0000fd0000047ab9 */ /* 0x000fe40000000800 */
[----:B------:R-:W-:-:S13]  /*6060*/  ISETP.LT.AND P0, PT, RZ, UR4, PT ;  /* 0x00000004ff007c0c */ /* 0x000fda000bf01270 */
[----:B------:R-:W-:Y:S05]  /*6070*/  @P0 BRA `(.L_x_552) ;  /* 0x0000000000400947 */ /* 0x000fea0003800000 */
[----:B------:R-:W-:-:S04]  /*6080*/  ULEA.HI UR4, UR37, UR37, URZ, 0x1 ;  /* 0x0000002525047291 */ /* 0x000fc8000f8f083f */
[----:B------:R-:W-:-:S04]  /*6090*/  ULOP3.LUT UR4, UR4, 0xfffffffe, URZ, 0xc0, !UPT ;  /* 0xfffffffe04047892 */ /* 0x000fc8000f8ec03f */
[----:B------:R-:W-:-:S06]  /*60a0*/  UIADD3 UR4, UR37, -UR4, URZ ;  /* 0x8000000425047290 */ /* 0x000fcc000fffe03f */
[----:B------:R-:W-:-:S05]  /*60b0*/  IMAD.U32 R3, RZ, RZ, UR4 ;  /* 0x00000004ff037e24 */ /* 0x000fca000f8e00ff */
[----:B------:R-:W-:-:S04]  /*60c0*/  SHF.L.U32 R3, R3, 0x1f, RZ ;  /* 0x0000001f03037819 */ /* 0x000fc800000006ff */
[----:B------:R0:W0:Y:S03]  /*60d0*/  SYNCS.PHASECHK.TRANS64.TRYWAIT P0, [R18+URZ+0x16800], R3 ;  /* 0x01680003120075a7 */ /* 0x000026000800017f */
[----:B0-----:R-:W-:Y:S05]  /*60e0*/  @!P0 NANOSLEEP.SYNCS 0x989680 ;  /* 0x009896800000895d */ /* 0x001fea0003900000 */
[----:B------:R-:W0:Y:S01]  /*60f0*/  @!P0 SYNCS.PHASECHK.TRANS64 P0, [R18+URZ+0x16800], R3 ;  /* 0x01680003120085a7 */ /* 0x000e22000800007f */
[----:B------:R-:W-:Y:S04]  /*6100*/  BSSY B0, `(.L_x_553) ;  /* 0x0000006000007945 */ /* 0x000fe80003800000 */
[----:B0-----:R-:W-:Y:S05]  /*6110*/  @P0 BRA `(.L_x_554) ;  /* 0x0000000000100947 */ /* 0x001fea0003800000 */
.L_x_555:
[----:B------:R0:W0:Y:S02]  /*6120*/  SYNCS.PHASECHK.TRANS64.TRYWAIT P0, [R18+URZ+0x16800], R3 ;  /* 0x01680003120075a7 */ /* 0x000024000800017f */
[----:B0-----:R-:W-:Y:S05]  /*6130*/  @!P0 NANOSLEEP.SYNCS 0x989680 ;  /* 0x009896800000895d */ /* 0x001fea0003900000 */
[----:B------:R-:W0:Y:S02]  /*6140*/  @!P0 SYNCS.PHASECHK.TRANS64 P0, [R18+URZ+0x16800], R3 ;  /* 0x01680003120085a7 */ /* 0x000e24000800007f */
[----:B0-----:R-:W-:Y:S05]  /*6150*/  @!P0 BRA `(.L_x_555) ;  /* 0xfffffffc00f08947 */ /* 0x001fea000383ffff */
.L_x_554:
[----:B------:R-:W-:Y:S05]  /*6160*/  BSYNC B0 ;  /* 0x0000000000007941 */ /* 0x000fea0003800000 */
.L_x_553:
[----:B------:R-:W-:Y:S05]  /*6170*/  BRA `(.L_x_556) ;  /* 0x0000002000ec7947 */ /* 0x000fea0003800000 */
.L_x_552:
[----:B-----5:R-:W-:Y:S01]  /*6180*/  SHF.R.S32.HI R0, RZ, 0x1f, R25 ;  /* 0x0000001fff007819 */ /* 0x020fe20000011419 */
[----:B------:R-:W-:Y:S01]  /*6190*/  ULDC.64 UR4, c[0x0][0x3f8] ;  /* 0x0000fe0000047ab9 */ /* 0x000fe20000000a00 */
[----:B------:R-:W-:Y:S01]  /*61a0*/  ULDC.64 UR6, c[0x0][0x408] ;  /* 0x0001020000067ab9 */ /* 0x000fe20000000a00 */
[----:B------:R-:W-:Y:S01]  /*61b0*/  ISETP.NE.AND P2, PT, R26, RZ, PT ;  /* 0x000000ff1a00720c */ /* 0x000fe20003f45270 */
[----:B------:R-:W-:Y:S01]  /*61c0*/  IMAD.WIDE.U32 R4, R25, UR4, RZ ;  /* 0x0000000419047c25 */ /* 0x000fe2000f8e00ff */
[----:B------:R-:W-:Y:S03]  /*61d0*/  BSSY B6, `(.L_x_557) ;  /* 0x000001f000067945 */ /* 0x000fe60003800000 */
[C---:B-1----:R-:W-:Y:S02]  /*61e0*/  IMAD R6, R0.reuse, UR4, RZ ;  /* 0x0000000400067c24 */ /* 0x042fe4000f8e02ff */
[----:B------:R-:W-:-:S02]  /*61f0*/  IMAD R0, R0, UR6, RZ ;  /* 0x0000000600007c24 */ /* 0x000fc4000f8e02ff */
[C---:B------:R-:W-:Y:S01]  /*6200*/  IMAD R3, R25.reuse, UR5, R6 ;  /* 0x0000000519037c24 */ /* 0x040fe2000f8e0206 */
[----:B------:R-:W-:Y:S01]  /*6210*/  ULDC.64 UR4, c[0x0][0x3e8] ;  /* 0x0000fa0000047ab9 */ /* 0x000fe20000000a00 */
[----:B------:R-:W-:-:S03]  /*6220*/  IMAD.WIDE.U32 R6, R25, UR6, RZ ;  /* 0x0000000619067c25 */ /* 0x000fc6000f8e00ff */
[----:B------:R-:W-:Y:S01]  /*6230*/  IADD3 R5, R3, R5, RZ ;  /* 0x0000000503057210 */ /* 0x000fe20007ffe0ff */
[----:B------:R-:W-:Y:S01]  /*6240*/  IMAD R9, R25, UR7, R0 ;  /* 0x0000000719097c24 */ /* 0x000fe2000f8e0200 */
[----:B------:R-:W-:Y:S01]  /*6250*/  ULDC.64 UR6, c[0x0][0x400] ;  /* 0x0001000000067ab9 */ /* 0x000fe20000000a00 */
[----:B------:R-:W-:Y:S02]  /*6260*/  LEA R25, P0, R4, UR4, 0x1 ;  /* 0x0000000404197c11 */ /* 0x000fe4000f8008ff */
[----:B------:R-:W-:Y:S01]  /*6270*/  IMAD.IADD R3, R9, 0x1, R7 ;  /* 0x0000000109037824 */ /* 0x000fe200078e0207 */
[----:B------:R-:W-:Y:S02]  /*6280*/  LEA R27, P1, R6, UR6, 0x1 ;  /* 0x00000006061b7c11 */ /* 0x000fe4000f8208ff */
[----:B------:R-:W-:Y:S02]  /*6290*/  LEA.HI.X R26, R4, UR5, R5, 0x1, P0 ;  /* 0x00000005041a7c11 */ /* 0x000fe400080f0c05 */
[----:B------:R-:W-:Y:S01]  /*62a0*/  LEA.HI.X R28, R6, UR7, R3, 0x1, P1 ;  /* 0x00000007061c7c11 */ /* 0x000fe200088f0c03 */
[----:B------:R-:W-:Y:S08]  /*62b0*/  @!P2 BRA `(.L_x_558) ;  /* 0x000000000040a947 */ /* 0x000ff00003800000 */
[----:B------:R-:W-:Y:S01]  /*62c0*/  MOV R0, 0x0 ;  /* 0x0000000000007802 */ /* 0x000fe20000000f00 */
[----:B------:R-:W-:Y:S01]  /*62d0*/  ULDC.64 UR4, c[0x4][0x88] ;  /* 0x0100220000047ab9 */ /* 0x000fe20000000a00 */
[----:B------:R-:W-:Y:S01]  /*62e0*/  ULDC.64 UR6, c[0x4][0x90] ;  /* 0x0100240000067ab9 */ /* 0x000fe20000000a00 */
[----:B------:R-:W-:Y:S01]  /*62f0*/  IMAD.U32 R4, RZ, RZ, UR4 ;  /* 0x00000004ff047e24 */ /* 0x000fe2000f8e00ff */
[----:B---3--:R0:W1:Y:S01]  /*6300*/  LDC.64 R14, c[0x4][R0] ;  /* 0x01000000000e7b82 */ /* 0x0080620000000a00 */
[----:B------:R-:W-:Y:S01]  /*6310*/  IMAD.U32 R5, RZ, RZ, UR5 ;  /* 0x00000005ff057e24 */ /* 0x000fe2000f8e00ff */
[----:B------:R-:W-:Y:S01]  /*6320*/  ULDC.64 UR4, c[0x4][0x20] ;  /* 0x0100080000047ab9 */ /* 0x000fe20000000a00 */
[----:B------:R-:W-:Y:S01]  /*6330*/  IMAD.U32 R6, RZ, RZ, UR6 ;  /* 0x00000006ff067e24 */ /* 0x000fe2000f8e00ff */
[----:B------:R-:W-:Y:S01]  /*6340*/  MOV R7, UR7 ;  /* 0x0000000700077c02 */ /* 0x000fe20008000f00 */
[----:B------:R-:W-:Y:S01]  /*6350*/  IMAD.U32 R10, RZ, RZ, UR4 ;  /* 0x00000004ff0a7e24 */ /* 0x000fe2000f8e00ff */
[----:B--2---:R-:W-:Y:S01]  /*6360*/  MOV R13, RZ ;  /* 0x000000ff000d7202 */ /* 0x004fe20000000f00 */
[----:B----4-:R-:W-:-:S02]  /*6370*/  IMAD.U32 R11, RZ, RZ, UR5 ;  /* 0x00000005ff0b7e24 */ /* 0x010fc4000f8e00ff */
[----:B------:R-:W-:Y:S02]  /*6380*/  IMAD.MOV.U32 R8, RZ, RZ, 0x70 ;  /* 0x00000070ff087424 */ /* 0x000fe400078e00ff */
[----:B0-----:R-:W-:-:S07]  /*6390*/  IMAD.MOV.U32 R12, RZ, RZ, 0x1 ;  /* 0x00000001ff0c7424 */ /* 0x001fce00078e00ff */
[----:B------:R-:W-:-:S07]  /*63a0*/  LEPC R20, `(.L_x_558) ;  /* 0x000000001014794e */ /* 0x000fce0000000000 */
[----:B-1----:R-:W-:Y:S05]  /*63b0*/  CALL.ABS.NOINC R14 ;  /* 0x000000000e007343 */ /* 0x002fea0003c00000 */
.L_x_558:
[----:B------:R-:W-:Y:S05]  /*63c0*/  BSYNC B6 ;  /* 0x0000000000067941 */ /* 0x000fea0003800000 */
.L_x_557:
[----:B------:R-:W-:Y:S01]  /*63d0*/  ULDC.U8 UR4, c[0x0][0x410] ;  /* 0x0001040000047ab9 */ /* 0x000fe20000000000 */
[----:B------:R-:W-:Y:S01]  /*63e0*/  BSSY B0, `(.L_x_559) ;  /* 0x000020c000007945 */ /* 0x000fe20003800000 */
[----:B------:R-:W-:Y:S01]  /*63f0*/  ISETP.NE.AND P0, PT, RZ, UR4, PT ;  /* 0x00000004ff007c0c */ /* 0x000fe2000bf05270 */
[----:B------:R-:W-:-:S12]  /*6400*/  IMAD R4, R33, 0xc0, R153 ;  /* 0x000000c021047824 */ /* 0x000fd800078e0299 */
[----:B------:R-:W-:Y:S05]  /*6410*/  @!P0 BRA `(.L_x_560) ;  /* 0x0000001000288947 */ /* 0x000fea0003800000 */
[----:B------:R-:W-:-:S03]  /*6420*/  UMOV UR4, 0xffffffff ;  /* 0xffffffff00047882 */ /* 0x000fc60000000000 */
[----:B------:R-:W-:Y:S05]  /*6430*/  BRA.DIV UR4, `(.L_x_561) ;  /* 0x0000010a042c7947 */ /* 0x000fea000b800000 */
[----:B------:R0:W1:Y:S04]  /*6440*/  SHFL.IDX PT, R3, R26, RZ, 0x1c1f ;  /* 0x001c1fff1a037589 */ /* 0x00006800000e0000 */
[----:B------:R0:W0:Y:S04]  /*6450*/  SHFL.IDX PT, R0, R25, RZ, 0x1c1f ;  /* 0x001c1fff19007589 */ /* 0x00002800000e0000 */
[----:B------:R0:W0:Y:S04]  /*6460*/  SHFL.IDX PT, R5, R28, RZ, 0x1c1f ;  /* 0x001c1fff1c057589 */ /* 0x00002800000e0000 */
[----:B---3--:R3:W0:Y:S02]  /*6470*/  SHFL.IDX PT, R14, R27, RZ, 0x1c1f ;  /* 0x001c1fff1b0e7589 */ /* 0x00862400000e0000 */
.L_x_768:
[----:B------:R-:W-:Y:S01]  /*6480*/  ULDC UR4, c[0x0][0x448] ;  /* 0x0001120000047ab9 */ /* 0x000fe20000000800 */
[----:B------:R-:W-:Y:S01]  /*6490*/  BSSY B1, `(.L_x_562) ;  /* 0x000001e000017945 */ /* 0x000fe20003800000 */
[----:B0-----:R-:W-:Y:S01]  /*64a0*/  IMAD R26, R24, UR4, RZ ;  /* 0x00000004181a7c24 */ /* 0x001fe2000f8e02ff */
[----:B------:R-:W-:Y:S02]  /*64b0*/  CS2R R8, SRZ ;  /* 0x0000000000087805 */ /* 0x000fe4000001ff00 */
[----:B------:R-:W-:Y:S02]  /*64c0*/  CS2R R6, SRZ ;  /* 0x0000000000067805 */ /* 0x000fe4000001ff00 */
[----:B----4-:R-:W-:Y:S02]  /*64d0*/  CS2R R10, SRZ ;  /* 0x00000000000a7805 */ /* 0x010fe4000001ff00 */
[----:B--2---:R-:W-:Y:S02]  /*64e0*/  CS2R R12, SRZ ;  /* 0x00000000000c7805 */ /* 0x004fe4000001ff00 */
[----:B------:R-:W-:-:S13]  /*64f0*/  ISETP.GE.AND P0, PT, R4, R26, PT ;  /* 0x0000001a0400720c */ /* 0x000fda0003f06270 */
[----:B------:R-:W-:Y:S05]  /*6500*/  @P0 BRA `(.L_x_563) ;  /* 0x0000000000580947 */ /* 0x000fea0003800000 */
[----:B------:R-:W2:Y:S01]  /*6510*/  LDL R28, [R1+0x58] ;  /* 0x00005800011c7983 */ /* 0x000ea20000100800 */
[----:B------:R-:W-:-:S03]  /*6520*/  ULDC UR4, c[0x0][0x3f4] ;  /* 0x0000fd0000047ab9 */ /* 0x000fc60000000800 */
[----:B---3--:R-:W3:Y:S01]  /*6530*/  LDL R27, [R1+0x54] ;  /* 0x00005400011b7983 */ /* 0x008ee20000100800 */
[----:B------:R-:W-:Y:S01]  /*6540*/  ISETP.GE.AND P3, PT, R157, UR4, PT ;  /* 0x000000049d007c0c */ /* 0x000fe2000bf66270 */
[----:B------:R-:W-:Y:S01]  /*6550*/  IMAD.MOV.U32 R6, RZ, RZ, R0 ;  /* 0x000000ffff067224 */ /* 0x000fe200078e0000 */
[----:B------:R-:W-:Y:S01]  /*6560*/  ISETP.GE.AND P2, PT, R22, UR4, PT ;  /* 0x0000000416007c0c */ /* 0x000fe2000bf46270 */
[----:B-1----:R-:W-:Y:S01]  /*6570*/  IMAD.MOV.U32 R7, RZ, RZ, R3 ;  /* 0x000000ffff077224 */ /* 0x002fe200078e0003 */
[----:B------:R-:W-:Y:S01]  /*6580*/  CS2R R10, SRZ ;  /* 0x00000000000a7805 */ /* 0x000fe2000001ff00 */
[----:B------:R-:W-:Y:S01]  /*6590*/  IMAD.MOV.U32 R15, RZ, RZ, R5 ;  /* 0x000000ffff0f7224 */ /* 0x000fe200078e0005 */
[----:B------:R-:W-:Y:S02]  /*65a0*/  CS2R R8, SRZ ;  /* 0x0000000000087805 */ /* 0x000fe4000001ff00 */
[----:B------:R-:W-:-:S07]  /*65b0*/  CS2R R12, SRZ ;  /* 0x00000000000c7805 */ /* 0x000fce000001ff00 */
[----:B------:R-:W-:Y:S01]  /*65c0*/  @!P2 IMAD.WIDE R20, R22, 0x2, R6 ;  /* 0x000000021614a825 */ /* 0x000fe200078e0206 */
[----:B------:R-:W-:-:S04]  /*65d0*/  CS2R R6, SRZ ;  /* 0x0000000000067805 */ /* 0x000fc8000001ff00 */
[----:B------:R0:W5:Y:S01]  /*65e0*/  @!P2 LD.E.64 R10, desc[UR42][R20.64] ;  /* 0x0000002a140aa980 */ /* 0x000162000c101b00 */
[-C--:B--2---:R-:W-:Y:S02]  /*65f0*/  @!P3 IADD3 R24, P0, R0, R28.reuse, RZ ;  /* 0x0000001c0018b210 */ /* 0x084fe40007f1e0ff */
[----:B------:R-:W-:Y:S01]  /*6600*/  @!P3 IADD3 R4, P1, R14, R28, RZ ;  /* 0x0000001c0e04b210 */ /* 0x000fe20007f3e0ff */
[----:B------:R-:W-:-:S03]  /*6610*/  @!P2 IMAD.WIDE R14, R22, 0x2, R14 ;  /* 0x00000002160ea825 */ /* 0x000fc600078e020e */
[----:B---3--:R-:W-:Y:S01]  /*6620*/  @!P3 IADD3.X R5, R5, R27, RZ, P1, !PT ;  /* 0x0000001b0505b210 */ /* 0x008fe20000ffe4ff */
[----:B------:R-:W-:Y:S01]  /*6630*/  @!P3 IMAD.X R25, R3, 0x1, R27, P0 ;  /* 0x000000010319b824 */ /* 0x000fe200000e061b */
[----:B------:R0:W5:Y:S04]  /*6640*/  @!P2 LD.E.64 R8, desc[UR42][R14.64] ;  /* 0x0000002a0e08a980 */ /* 0x000168000c101b00 */
[----:B------:R0:W5:Y:S04]  /*6650*/  @!P3 LD.E.64 R12, desc[UR42][R24.64] ;  /* 0x0000002a180cb980 */ /* 0x000168000c101b00 */
[----:B------:R0:W5:Y:S02]  /*6660*/  @!P3 LD.E.64 R6, desc[UR42][R4.64] ;  /* 0x0000002a0406b980 */ /* 0x000164000c101b00 */
.L_x_563:
[----:B------:R-:W-:Y:S05]  /*6670*/  BSYNC B1 ;  /* 0x0000000000017941 */ /* 0x000fea0003800000 */
.L_x_562:
[----:B0-----:R-:W2:Y:S01]  /*6680*/  LDL R14, [R1+0x20] ;  /* 0x00002000010e7983 */ /* 0x001ea20000100800 */
[----:B------:R-:W-:Y:S01]  /*6690*/  ULEA.HI UR4, UR37, UR37, URZ, 0x1 ;  /* 0x0000002525047291 */ /* 0x000fe2000f8f083f */
[----:B------:R-:W-:Y:S01]  /*66a0*/  IMAD R4, R33, -0xc0, R26 ;  /* 0xffffff4021047824 */ /* 0x000fe200078e021a */
[----:B-----5:R-:W-:Y:S01]  /*66b0*/  SHF.R.U64 R34, R10, 0x10, R11 ;  /* 0x000000100a227819 */ /* 0x020fe2000000120b */
[----:B------:R-:W0:Y:S01]  /*66c0*/  S2R R5, SR_TID.X ;  /* 0x0000000000057919 */ /* 0x000e220000002100 */
[----:B------:R-:W-:Y:S01]  /*66d0*/  ULOP3.LUT UR4, UR4, 0xfffffffe, URZ, 0xc0, !UPT ;  /* 0xfffffffe04047892 */ /* 0x000fe2000f8ec03f */
[----:B------:R-:W-:Y:S01]  /*66e0*/  IMAD.MOV.U32 R33, RZ, RZ, R10 ;  /* 0x000000ffff217224 */ /* 0x000fe200078e000a */
[--C-:B------:R-:W-:Y:S01]  /*66f0*/  SHF.R.U64 R24, R12, 0x10, R13.reuse ;  /* 0x000000100c187819 */ /* 0x100fe2000000120d */
[--C-:B------:R-:W-:Y:S01]  /*6700*/  IMAD.MOV.U32 R10, RZ, RZ, R13.reuse ;  /* 0x000000ffff0a7224 */ /* 0x100fe200078e000d */
[----:B------:R-:W-:Y:S01]  /*6710*/  UIADD3 UR4, UR37, -UR4, URZ ;  /* 0x8000000425047290 */ /* 0x000fe2000fffe03f */
[----:B------:R-:W-:Y:S01]  /*6720*/  SHF.R.U32.HI R25, RZ, 0x10, R13 ;  /* 0x00000010ff197819 */ /* 0x000fe2000001160d */
[--C-:B------:R-:W-:Y:S01]  /*6730*/  IMAD.MOV.U32 R13, RZ, RZ, R9.reuse ;  /* 0x000000ffff0d7224 */ /* 0x100fe200078e0009 */
[----:B------:R-:W-:Y:S01]  /*6740*/  MOV R20, R11 ;  /* 0x0000000b00147202 */ /* 0x000fe20000000f00 */
[----:B------:R-:W-:Y:S01]  /*6750*/  BSSY B1, `(.L_x_564) ;  /* 0x0000027000017945 */ /* 0x000fe20003800000 */
[--C-:B------:R-:W-:Y:S01]  /*6760*/  SHF.R.U64 R35, R8, 0x10, R9.reuse ;  /* 0x0000001008237819 */ /* 0x100fe20000001209 */
[----:B------:R-:W-:Y:S01]  /*6770*/  IMAD.U32 R15, RZ, RZ, UR4 ;  /* 0x00000004ff0f7e24 */ /* 0x000fe2000f8e00ff */
[----:B------:R-:W-:Y:S01]  /*6780*/  SHF.R.U32.HI R26, RZ, 0x10, R9 ;  /* 0x00000010ff1a7819 */ /* 0x000fe20000011609 */
[----:B------:R-:W-:Y:S01]  /*6790*/  IMAD.MOV.U32 R9, RZ, RZ, R6 ;  /* 0x000000ffff097224 */ /* 0x000fe200078e0006 */
[----:B------:R-:W-:-:S02]  /*67a0*/  MOV R32, R8 ;  /* 0x0000000800207202 */ /* 0x000fc40000000f00 */
[----:B------:R-:W-:Y:S02]  /*67b0*/  SHF.L.U32 R15, R15, 0x1f, RZ ;  /* 0x0000001f0f0f7819 */ /* 0x000fe400000006ff */
[----:B------:R-:W-:Y:S02]  /*67c0*/  SHF.R.U64 R6, R6, 0x10, R7 ;  /* 0x0000001006067819 */ /* 0x000fe40000001207 */
[----:B------:R-:W4:Y:S01]  /*67d0*/  SYNCS.PHASECHK.TRANS64.TRYWAIT P0, [R18+URZ+0x16800], R15 ;  /* 0x0168000f120075a7 */ /* 0x000f22000800017f */
[----:B------:R-:W-:Y:S02]  /*67e0*/  PRMT R8, R10, 0x5410, R25 ;  /* 0x000054100a087816 */ /* 0x000fe40000000019 */
[----:B------:R-:W-:Y:S02]  /*67f0*/  PRMT R33, R33, 0x5410, R20 ;  /* 0x0000541021217816 */ /* 0x000fe40000000014 */
[----:B------:R-:W-:Y:S02]  /*6800*/  PRMT R10, R24, 0x7610, R10 ;  /* 0x00007610180a7816 */ /* 0x000fe4000000000a */
[----:B------:R-:W-:-:S02]  /*6810*/  PRMT R32, R32, 0x5410, R13 ;  /* 0x0000541020207816 */ /* 0x000fc4000000000d */
[----:B------:R-:W-:Y:S01]  /*6820*/  PRMT R35, R35, 0x5410, R26 ;  /* 0x0000541023237816 */ /* 0x000fe2000000001a */
[----:B0-----:R-:W-:-:S05]  /*6830*/  VIADD R21, R5, 0xffffff80 ;  /* 0xffffff8005157836 */ /* 0x001fca0000000000 */
[----:B------:R-:W-:-:S04]  /*6840*/  SHF.R.S32.HI R5, RZ, 0x1f, R21 ;  /* 0x0000001fff057819 */ /* 0x000fc80000011415 */
[----:B------:R-:W-:Y:S02]  /*6850*/  LEA.HI R5, R5, R21, RZ, 0x5 ;  /* 0x0000001505057211 */ /* 0x000fe400078f28ff */
[----:B------:R-:W-:Y:S01]  /*6860*/  SHF.R.U32.HI R21, RZ, 0x10, R11 ;  /* 0x00000010ff157819 */ /* 0x000fe2000001160b */
[----:B------:R-:W-:Y:S01]  /*6870*/  IMAD.MOV.U32 R11, RZ, RZ, R12 ;  /* 0x000000ffff0b7224 */ /* 0x000fe200078e000c */
[----:B------:R-:W-:Y:S02]  /*6880*/  SHF.R.S32.HI R5, RZ, 0x5, R5 ;  /* 0x00000005ff057819 */ /* 0x000fe40000011405 */
[----:B------:R-:W-:Y:S02]  /*6890*/  VIMNMX R12, R4, 0xc0, PT ;  /* 0x000000c0040c7848 */ /* 0x000fe40003fe0100 */
[----:B------:R-:W-:Y:S02]  /*68a0*/  PRMT R11, R11, 0x5410, R9 ;  /* 0x000054100b0b7816 */ /* 0x000fe40000000009 */
[----:B------:R-:W-:Y:S01]  /*68b0*/  PRMT R34, R34, 0x5410, R21 ;  /* 0x0000541022227816 */ /* 0x000fe20000000015 */
[C---:B--2---:R-:W-:Y:S01]  /*68c0*/  IMAD.SHL.U32 R0, R14.reuse, 0x40, RZ ;  /* 0x000000400e007824 */ /* 0x044fe200078e00ff */
[----:B------:R-:W-:-:S02]  /*68d0*/  LOP3.LUT P1, RZ, R14, 0x4, RZ, 0xc0, !PT ;  /* 0x000000040eff7812 */ /* 0x000fc4000782c0ff */
[----:B------:R-:W-:Y:S02]  /*68e0*/  MOV R14, R7 ;  /* 0x00000007000e7202 */ /* 0x000fe40000000f00 */
[----:B-1----:R-:W-:Y:S02]  /*68f0*/  LOP3.LUT R3, R0, 0x1c0, RZ, 0xc0, !PT ;  /* 0x000001c000037812 */ /* 0x002fe400078ec0ff */
[----:B------:R-:W-:Y:S02]  /*6900*/  SHF.R.U32.HI R7, RZ, 0x10, R7 ;  /* 0x00000010ff077819 */ /* 0x000fe40000011607 */
[----:B------:R-:W-:Y:S02]  /*6910*/  LOP3.LUT R0, R3, 0x18, R16, 0xf8, !PT ;  /* 0x0000001803007812 */ /* 0x000fe400078ef810 */
[----:B------:R-:W-:Y:S02]  /*6920*/  SHF.R.U32.HI R3, RZ, 0x3, R3 ;  /* 0x00000003ff037819 */ /* 0x000fe40000011603 */
[----:B------:R-:W-:-:S02]  /*6930*/  PRMT R9, R14, 0x7610, R9 ;  /* 0x000076100e097816 */ /* 0x000fc40000000009 */
[----:B------:R-:W-:-:S05]  /*6940*/  LOP3.LUT R0, R0, R3, RZ, 0x3c, !PT ;  /* 0x0000000300007212 */ /* 0x000fca00078e3cff */
[----:B------:R-:W-:-:S04]  /*6950*/  IMAD R3, R5, 0x200, R0 ;  /* 0x0000020005037824 */ /* 0x000fc800078e0200 */
[----:B------:R-:W-:-:S04]  /*6960*/  IMAD R3, R3, 0x2, R18 ;  /* 0x0000000203037824 */ /* 0x000fc800078e0212 */
[C---:B------:R-:W-:Y:S02]  /*6970*/  VIADD R5, R3.reuse, 0x8400 ;  /* 0x0000840003057836 */ /* 0x040fe40000000000 */
[----:B------:R-:W-:Y:S02]  /*6980*/  VIADD R0, R3, 0x8440 ;  /* 0x0000844003007836 */ /* 0x000fe40000000000 */
[----:B------:R-:W-:Y:S01]  /*6990*/  @P1 VIADD R0, R5, 0xffffffc0 ;  /* 0xffffffc005001836 */ /* 0x000fe20000000000 */
[----:B------:R-:W-:Y:S01]  /*69a0*/  ISETP.GE.AND P1, PT, R153, R12, PT ;  /* 0x0000000c9900720c */ /* 0x000fe20003f26270 */
[----:B----4-:R-:W-:-:S12]  /*69b0*/  @!P0 BRA `(.L_x_565) ;  /* 0x00000104003c8947 */ /* 0x010fd80003800000 */
.L_x_769:
[----:B------:R-:W-:Y:S05]  /*69c0*/  BSYNC B1 ;  /* 0x0000000000017941 */ /* 0x000fea0003800000 */
.L_x_564:
[----:B------:R-:W-:Y:S01]  /*69d0*/  BSSY B1, `(.L_x_566) ;  /* 0x0000057000017945 */ /* 0x000fe20003800000 */
[----:B------:R-:W-:Y:S02]  /*69e0*/  PRMT R10, R10, 0x5410, R6 ;  /* 0x000054100a0a7816 */ /* 0x000fe40000000006 */
[----:B------:R-:W-:Y:S01]  /*69f0*/  PRMT R9, R9, 0x5410, R7 ;  /* 0x0000541009097816 */ /* 0x000fe20000000007 */
[----:B------:R-:W-:Y:S06]  /*6a00*/  @P1 BRA `(.L_x_567) ;  /* 0x00000004004c1947 */ /* 0x000fec0003800000 */
[----:B------:R-:W1:Y:S01]  /*6a10*/  LDC R4, c[0x0][0x3f4] ;  /* 0x0000fd00ff047b82 */ /* 0x000e620000000800 */
[----:B------:R-:W-:Y:S01]  /*6a20*/  BSSY B2, `(.L_x_568) ;  /* 0x000002a000027945 */ /* 0x000fe20003800000 */
[-C--:B-1----:R-:W-:Y:S02]  /*6a30*/  ISETP.GE.AND P0, PT, R22, R4.reuse, PT ;  /* 0x000000041600720c */ /* 0x082fe40003f06270 */
[----:B------:R-:W-:-:S11]  /*6a40*/  ISETP.GE.AND P1, PT, R157, R4, PT ;  /* 0x000000049d00720c */ /* 0x000fd60003f26270 */
[----:B------:R-:W-:Y:S05]  /*6a50*/  @P0 BRA `(.L_x_569) ;  /* 0x0000000000980947 */ /* 0x000fea0003800000 */
[----:B------:R-:W1:Y:S01]  /*6a60*/  LDS.128 R4, [R3+0x8400] ;  /* 0x0084000003047984 */ /* 0x000e620000000c00 */
[----:B------:R-:W-:Y:S02]  /*6a70*/  HADD2.F32 R25, -RZ, R32.H0_H0 ;  /* 0x20000020ff197230 */ /* 0x000fe40000004100 */
[----:B------:R-:W-:Y:S02]  /*6a80*/  HADD2.F32 R21, -RZ, R33.H0_H0 ;  /* 0x20000021ff157230 */ /* 0x000fe40000004100 */
[----:B------:R-:W-:Y:S02]  /*6a90*/  HADD2.F32 R24, -RZ, R34.H0_H0 ;  /* 0x20000022ff187230 */ /* 0x000fe40000004100 */
[----:B------:R-:W-:Y:S02]  /*6aa0*/  HADD2.F32 R26, -RZ, R35.H0_H0 ;  /* 0x20000023ff1a7230 */ /* 0x000fe40000004100 */
[--C-:B-1----:R-:W-:Y:S02]  /*6ab0*/  HADD2.F32 R13, -RZ, R4.reuse.H0_H0 ;  /* 0x20000004ff0d7230 */ /* 0x102fe40000004100 */
[----:B------:R-:W-:-:S02]  /*6ac0*/  HADD2.F32 R4, -RZ, R4.H1_H1 ;  /* 0x30000004ff047230 */ /* 0x000fc40000004100 */
[--C-:B------:R-:W-:Y:S02]  /*6ad0*/  HADD2.F32 R14, -RZ, R5.reuse.H0_H0 ;  /* 0x20000005ff0e7230 */ /* 0x100fe40000004100 */
[----:B------:R-:W-:Y:S02]  /*6ae0*/  HADD2.F32 R5, -RZ, R5.H1_H1 ;  /* 0x30000005ff057230 */ /* 0x000fe40000004100 */
[C---:B------:R-:W-:Y:S01]  /*6af0*/  FMUL.FTZ R28, R4.reuse, R25 ;  /* 0x00000019041c7220 */ /* 0x040fe20000410000 */
[-C--:B------:R-:W-:Y:S01]  /*6b00*/  FMUL.FTZ R4, R4, R21.reuse ;  /* 0x0000001504047220 */ /* 0x080fe20000410000 */
[--C-:B0-----:R-:W-:Y:S02]  /*6b10*/  HADD2.F32 R15, -RZ, R6.reuse.H0_H0 ;  /* 0x20000006ff0f7230 */ /* 0x101fe40000004100 */
[----:B------:R-:W-:Y:S02]  /*6b20*/  HADD2.F32 R20, -RZ, R7.H0_H0 ;  /* 0x20000007ff147230 */ /* 0x000fe40000004100 */
[----:B---3--:R-:W-:Y:S01]  /*6b30*/  FMUL.FTZ R27, R5, R26 ;  /* 0x0000001a051b7220 */ /* 0x008fe20000410000 */
[C---:B------:R-:W-:Y:S01]  /*6b40*/  FFMA.FTZ R28, R13.reuse, R21, -R28 ;  /* 0x000000150d1c7223 */ /* 0x040fe2000001081c */
[----:B------:R-:W-:Y:S01]  /*6b50*/  FFMA.FTZ R25, R13, R25, R4 ;  /* 0x000000190d197223 */ /* 0x000fe20000010004 */
[----:B------:R-:W-:Y:S01]  /*6b60*/  FMUL.FTZ R31, R5, R24 ;  /* 0x00000018051f7220 */ /* 0x000fe20000410000 */
[----:B------:R-:W-:-:S02]  /*6b70*/  HADD2.F32 R6, -RZ, R6.H1_H1 ;  /* 0x30000006ff067230 */ /* 0x000fc40000004100 */
[C---:B------:R-:W-:Y:S01]  /*6b80*/  FFMA.FTZ R27, R14.reuse, R24, -R27 ;  /* 0x000000180e1b7223 */ /* 0x040fe2000001081b */
[----:B------:R-:W-:Y:S02]  /*6b90*/  HADD2.F32 R7, -RZ, R7.H1_H1 ;  /* 0x30000007ff077230 */ /* 0x000fe40000004100 */
[----:B------:R-:W-:Y:S01]  /*6ba0*/  FFMA.FTZ R14, R14, R26, R31 ;  /* 0x0000001a0e0e7223 */ /* 0x000fe2000001001f */
[----:B------:R-:W-:Y:S02]  /*6bb0*/  HADD2.F32 R13, -RZ, R32.H1_H1 ;  /* 0x30000020ff0d7230 */ /* 0x000fe40000004100 */
[----:B------:R-:W-:Y:S02]  /*6bc0*/  HADD2.F32 R4, -RZ, R33.H1_H1 ;  /* 0x30000021ff047230 */ /* 0x000fe40000004100 */
[----:B------:R-:W-:Y:S02]  /*6bd0*/  HADD2.F32 R21, -RZ, R35.H1_H1 ;  /* 0x30000023ff157230 */ /* 0x000fe40000004100 */
[----:B------:R-:W-:Y:S01]  /*6be0*/  FMUL.FTZ R24, R6, R13 ;  /* 0x0000000d06187220 */ /* 0x000fe20000410000 */
[----:B------:R-:W-:-:S02]  /*6bf0*/  HADD2.F32 R5, -RZ, R34.H1_H1 ;  /* 0x30000022ff057230 */ /* 0x000fc40000004100 */
[-C--:B------:R-:W-:Y:S01]  /*6c00*/  FMUL.FTZ R26, R6, R4.reuse ;  /* 0x00000004061a7220 */ /* 0x080fe20000410000 */
[----:B------:R-:W-:Y:S01]  /*6c10*/  FMUL.FTZ R31, R7, R21 ;  /* 0x00000015071f7220 */ /* 0x000fe20000410000 */
[----:B------:R-:W-:Y:S01]  /*6c20*/  FFMA.FTZ R6, R15, R4, -R24 ;  /* 0x000000040f067223 */ /* 0x000fe20000010818 */
[----:B------:R-:W-:Y:S01]  /*6c30*/  FMUL.FTZ R30, R7, R5 ;  /* 0x00000005071e7220 */ /* 0x000fe20000410000 */
[----:B------:R-:W-:Y:S01]  /*6c40*/  FFMA.FTZ R13, R15, R13, R26 ;  /* 0x0000000d0f0d7223 */ /* 0x000fe2000001001a */
[C---:B------:R-:W-:Y:S01]  /*6c50*/  FFMA.FTZ R7, R20.reuse, R5, -R31 ;  /* 0x0000000514077223 */ /* 0x040fe2000001081f */
[----:B------:R-:W-:Y:S01]  /*6c60*/  F2FP.F16.F32.PACK_AB R4, R25, R28 ;  /* 0x0000001c1904723e */ /* 0x000fe200000000ff */
[----:B------:R-:W-:Y:S01]  /*6c70*/  FFMA.FTZ R30, R20, R21, R30 ;  /* 0x00000015141e7223 */ /* 0x000fe2000001001e */
[----:B------:R-:W-:Y:S02]  /*6c80*/  F2FP.F16.F32.PACK_AB R5, R14, R27 ;  /* 0x0000001b0e05723e */ /* 0x000fe400000000ff */
[----:B------:R-:W-:-:S02]  /*6c90*/  F2FP.F16.F32.PACK_AB R6, R13, R6 ;  /* 0x000000060d06723e */ /* 0x000fc400000000ff */
[----:B------:R-:W-:-:S05]  /*6ca0*/  F2FP.F16.F32.PACK_AB R7, R30, R7 ;  /* 0x000000071e07723e */ /* 0x000fca00000000ff */
[----:B------:R1:W-:Y:S02]  /*6cb0*/  STS.128 [R3+0x8400], R4 ;  /* 0x0084000403007388 */ /* 0x0003e40000000c00 */
.L_x_569:
[----:B------:R-:W-:Y:S05]  /*6cc0*/  BSYNC B2 ;  /* 0x0000000000027941 */ /* 0x000fea0003800000 */
.L_x_568:
[----:B------:R-:W-:Y:S05]  /*6cd0*/  @P1 BRA `(.L_x_567) ;  /* 0x0000000000981947 */ /* 0x000fea0003800000 */
[----:B-1----:R-:W1:Y:S01]  /*6ce0*/  LDS.128 R4, [R0] ;  /* 0x0000000000047984 */ /* 0x002e620000000c00 */
[--C-:B------:R-:W-:Y:S02]  /*6cf0*/  HADD2.F32 R25, -RZ, R11.reuse.H1_H1 ;  /* 0x3000000bff197230 */ /* 0x100fe40000004100 */
[----:B------:R-:W-:Y:S02]  /*6d00*/  HADD2.F32 R21, -RZ, R11.H0_H0 ;  /* 0x2000000bff157230 */ /* 0x000fe40000004100 */
[--C-:B------:R-:W-:Y:S02]  /*6d10*/  HADD2.F32 R24, -RZ, R10.reuse.H0_H0 ;  /* 0x2000000aff187230 */ /* 0x100fe40000004100 */
[----:B------:R-:W-:Y:S02]  /*6d20*/  HADD2.F32 R26, -RZ, R10.H1_H1 ;  /* 0x3000000aff1a7230 */ /* 0x000fe40000004100 */
        /* <DEDUP_REMOVED lines=16> */
[--C-:B------:R-:W-:Y:S02]  /*6e30*/  HADD2.F32 R13, -RZ, R9.reuse.H0_H0 ;  /* 0x20000009ff0d7230 */ /* 0x100fe40000004100 */
[--C-:B------:R-:W-:Y:S02]  /*6e40*/  HADD2.F32 R4, -RZ, R8.reuse.H0_H0 ;  /* 0x20000008ff047230 */ /* 0x100fe40000004100 */
        /* <DEDUP_REMOVED lines=14> */
[----:B------:R2:W-:Y:S02]  /*6f30*/  STS.128 [R0], R4 ;  /* 0x0000000400007388 */ /* 0x0005e40000000c00 */
.L_x_567:
[----:B------:R-:W-:Y:S05]  /*6f40*/  BSYNC B1 ;  /* 0x0000000000017941 */ /* 0x000fea0003800000 */
.L_x_566:
[----:B-12---:R-:W-:-:S05]  /*6f50*/  VIADD R4, R153, 0x60 ;  /* 0x0000006099047836 */ /* 0x006fca0000000000 */
[----:B------:R-:W-:-:S13]  /*6f60*/  ISETP.GE.AND P0, PT, R4, R12, PT ;  /* 0x0000000c0400720c */ /* 0x000fda0003f06270 */
[----:B------:R-:W-:Y:S05]  /*6f70*/  @P0 BRA `(.L_x_570) ;  /* 0x0000001400480947 */ /* 0x000fea0003800000 */
        /* <DEDUP_REMOVED lines=9> */
[----:B---3--:R-:W-:Y:S02]  /*7010*/  HADD2.F32 R27, -RZ, R34.H0_H0 ;  /* 0x20000022ff1b7230 */ /* 0x008fe40000004100 */
[----:B------:R-:W-:Y:S02]  /*7020*/  HADD2.F32 R28, -RZ, R32.H1_H1 ;  /* 0x30000020ff1c7230 */ /* 0x000fe40000004100 */
[----:B-1----:R-:W-:-:S02]  /*7030*/  HADD2.F32 R12, -RZ, R4.H0_H0 ;  /* 0x20000004ff0c7230 */ /* 0x002fc40000004100 */
[----:B------:R-:W-:Y:S02]  /*7040*/  HADD2.F32 R4, -RZ, R4.H1_H1 ;  /* 0x30000004ff047230 */ /* 0x000fe40000004100 */
[--C-:B------:R-:W-:Y:S02]  /*7050*/  HADD2.F32 R13, -RZ, R5.reuse.H0_H0 ;  /* 0x20000005ff0d7230 */ /* 0x100fe40000004100 */
[----:B------:R-:W-:Y:S02]  /*7060*/  HADD2.F32 R5, -RZ, R5.H1_H1 ;  /* 0x30000005ff057230 */ /* 0x000fe40000004100 */
[-C--:B------:R-:W-:Y:S01]  /*7070*/  FMUL.FTZ R21, R26, R4.reuse ;  /* 0x000000041a157220 */ /* 0x080fe20000410000 */
[C---:B------:R-:W-:Y:S01]  /*7080*/  FMUL.FTZ R25, R24.reuse, R4 ;  /* 0x0000000418197220 */ /* 0x040fe20000410000 */
[----:B------:R-:W-:Y:S02]  /*7090*/  HADD2.F32 R14, -RZ, R6.H0_H0 ;  /* 0x20000006ff0e7230 */ /* 0x000fe40000004100 */
[-C--:B------:R-:W-:Y:S01]  /*70a0*/  FMUL.FTZ R20, R31, R5.reuse ;  /* 0x000000051f147220 */ /* 0x080fe20000410000 */
[-C--:B------:R-:W-:Y:S01]  /*70b0*/  FFMA.FTZ R4, R24, R12.reuse, -R21 ;  /* 0x0000000c18047223 */ /* 0x080fe20000010815 */
[----:B------:R-:W-:Y:S01]  /*70c0*/  FFMA.FTZ R25, R26, R12, R25 ;  /* 0x0000000c1a197223 */ /* 0x000fe20000010019 */
[----:B------:R-:W-:Y:S01]  /*70d0*/  FMUL.FTZ R12, R27, R5 ;  /* 0x000000051b0c7220 */ /* 0x000fe20000410000 */
[----:B0-----:R-:W-:-:S02]  /*70e0*/  HADD2.F32 R15, -RZ, R7.H0_H0 ;  /* 0x20000007ff0f7230 */ /* 0x001fc40000004100 */
[-C--:B------:R-:W-:Y:S01]  /*70f0*/  FFMA.FTZ R5, R27, R13.reuse, -R20 ;  /* 0x0000000d1b057223 */ /* 0x080fe20000010814 */
[----:B------:R-:W-:Y:S02]  /*7100*/  HADD2.F32 R26, -RZ, R33.H1_H1 ;  /* 0x30000021ff1a7230 */ /* 0x000fe40000004100 */
[----:B------:R-:W-:Y:S01]  /*7110*/  FFMA.FTZ R12, R31, R13, R12 ;  /* 0x0000000d1f0c7223 */ /* 0x000fe2000001000c */
[----:B------:R-:W-:Y:S01]  /*7120*/  HADD2.F32 R6, -RZ, R6.H1_H1 ;  /* 0x30000006ff067230 */ /* 0x000fe20000004100 */
[----:B------:R-:W-:Y:S01]  /*7130*/  F2FP.F16.F32.PACK_AB R4, R25, R4 ;  /* 0x000000041904723e */ /* 0x000fe200000000ff */
[----:B------:R-:W-:Y:S02]  /*7140*/  HADD2.F32 R7, -RZ, R7.H1_H1 ;  /* 0x30000007ff077230 */ /* 0x000fe40000004100 */
[----:B------:R-:W-:Y:S02]  /*7150*/  HADD2.F32 R33, -RZ, R35.H1_H1 ;  /* 0x30000023ff217230 */ /* 0x000fe40000004100 */
[----:B------:R-:W-:Y:S01]  /*7160*/  FMUL.FTZ R13, R28, R6 ;  /* 0x000000061c0d7220 */ /* 0x000fe20000410000 */
[----:B------:R-:W-:-:S02]  /*7170*/  HADD2.F32 R27, -RZ, R34.H1_H1 ;  /* 0x30000022ff1b7230 */ /* 0x000fc40000004100 */
[----:B------:R-:W-:Y:S01]  /*7180*/  FMUL.FTZ R21, R26, R6 ;  /* 0x000000061a157220 */ /* 0x000fe20000410000 */
[----:B------:R-:W-:Y:S01]  /*7190*/  F2FP.F16.F32.PACK_AB R5, R12, R5 ;  /* 0x000000050c05723e */ /* 0x000fe200000000ff */
[-C--:B------:R-:W-:Y:S01]  /*71a0*/  FMUL.FTZ R20, R33, R7.reuse ;  /* 0x0000000721147220 */ /* 0x080fe20000410000 */
[-C--:B------:R-:W-:Y:S01]  /*71b0*/  FFMA.FTZ R6, R26, R14.reuse, -R13 ;  /* 0x0000000e1a067223 */ /* 0x080fe2000001080d */
[C---:B------:R-:W-:Y:S01]  /*71c0*/  FMUL.FTZ R24, R27.reuse, R7 ;  /* 0x000000071b187220 */ /* 0x040fe20000410000 */
[----:B------:R-:W-:Y:S01]  /*71d0*/  FFMA.FTZ R21, R28, R14, R21 ;  /* 0x0000000e1c157223 */ /* 0x000fe20000010015 */
[-C--:B------:R-:W-:Y:S02]  /*71e0*/  FFMA.FTZ R7, R27, R15.reuse, -R20 ;  /* 0x0000000f1b077223 */ /* 0x080fe40000010814 */
[----:B------:R-:W-:Y:S02]  /*71f0*/  FFMA.FTZ R24, R33, R15, R24 ;  /* 0x0000000f21187223 */ /* 0x000fe40000010018 */
[----:B------:R-:W-:-:S03]  /*7200*/  F2FP.F16.F32.PACK_AB R6, R21, R6 ;  /* 0x000000061506723e */ /* 0x000fc600000000ff */
[----:B------:R-:W-:-:S05]  /*7210*/  F2FP.F16.F32.PACK_AB R7, R24, R7 ;  /* 0x000000071807723e */ /* 0x000fca00000000ff */
[----:B------:R1:W-:Y:S02]  /*7220*/  STS.128 [R3+0xb400], R4 ;  /* 0x00b4000403007388 */ /* 0x0003e40000000c00 */
.L_x_572:
[----:B------:R-:W-:Y:S05]  /*7230*/  BSYNC B1 ;  /* 0x0000000000017941 */ /* 0x000fea0003800000 */
.L_x_571:
[----:B------:R-:W-:Y:S05]  /*7240*/  @P1 BRA `(.L_x_570) ;  /* 0x0000001000941947 */ /* 0x000fea0003800000 */
[----:B-1----:R-:W1:Y:S01]  /*7250*/  LDS.128 R4, [R0+0x3000] ;  /* 0x0030000000047984 */ /* 0x002e620000000c00 */
[--C-:B------:R-:W-:Y:S02]  /*7260*/  HADD2.F32 R21, -RZ, R11.reuse.H1_H1 ;  /* 0x3000000bff157230 */ /* 0x100fe40000004100 */
[--C-:B------:R-:W-:Y:S02]  /*7270*/  HADD2.F32 R24, -RZ, R10.reuse.H0_H0 ;  /* 0x2000000aff187230 */ /* 0x100fe40000004100 */
[----:B------:R-:W-:Y:S02]  /*7280*/  HADD2.F32 R26, -RZ, R10.H1_H1 ;  /* 0x3000000aff1a7230 */ /* 0x000fe40000004100 */
[----:B0-----:R-:W-:Y:S02]  /*7290*/  HADD2.F32 R15, -RZ, R11.H0_H0 ;  /* 0x2000000bff0f7230 */ /* 0x001fe40000004100 */
[----:B------:R-:W-:Y:S02]  /*72a0*/  HADD2.F32 R25, -RZ, R9.H0_H0 ;  /* 0x20000009ff197230 */ /* 0x000fe40000004100 */
[----:B-1----:R-:W-:-:S02]  /*72b0*/  HADD2.F32 R3, -RZ, R4.H0_H0 ;  /* 0x20000004ff037230 */ /* 0x002fc40000004100 */
[----:B------:R-:W-:Y:S02]  /*72c0*/  HADD2.F32 R4, -RZ, R4.H1_H1 ;  /* 0x30000004ff047230 */ /* 0x000fe40000004100 */
[--C-:B------:R-:W-:Y:S02]  /*72d0*/  HADD2.F32 R10, -RZ, R5.reuse.H0_H0 ;  /* 0x20000005ff0a7230 */ /* 0x100fe40000004100 */
[----:B------:R-:W-:Y:S02]  /*72e0*/  HADD2.F32 R5, -RZ, R5.H1_H1 ;  /* 0x30000005ff057230 */ /* 0x000fe40000004100 */
[-C--:B------:R-:W-:Y:S01]  /*72f0*/  FMUL.FTZ R14, R21, R4.reuse ;  /* 0x00000004150e7220 */ /* 0x080fe20000410000 */
[C---:B------:R-:W-:Y:S01]  /*7300*/  FMUL.FTZ R20, R15.reuse, R4 ;  /* 0x000000040f147220 */ /* 0x040fe20000410000 */
[----:B------:R-:W-:Y:S02]  /*7310*/  HADD2.F32 R11, -RZ, R6.H0_H0 ;  /* 0x20000006ff0b7230 */ /* 0x000fe40000004100 */
[----:B------:R-:W-:Y:S01]  /*7320*/  FMUL.FTZ R13, R26, R5 ;  /* 0x000000051a0d7220 */ /* 0x000fe20000410000 */
[----:B------:R-:W-:Y:S01]  /*7330*/  FFMA.FTZ R4, R15, R3, -R14 ;  /* 0x000000030f047223 */ /* 0x000fe2000001080e */
[----:B------:R-:W-:Y:S01]  /*7340*/  FMUL.FTZ R15, R24, R5 ;  /* 0x00000005180f7220 */ /* 0x000fe20000410000 */
[----:B------:R-:W-:-:S02]  /*7350*/  HADD2.F32 R12, -RZ, R7.H0_H0 ;  /* 0x20000007ff0c7230 */ /* 0x000fc40000004100 */
[-C--:B------:R-:W-:Y:S01]  /*7360*/  FFMA.FTZ R5, R24, R10.reuse, -R13 ;  /* 0x0000000a18057223 */ /* 0x080fe2000001080d */
[----:B------:R-:W-:Y:S02]  /*7370*/  HADD2.F32 R6, -RZ, R6.H1_H1 ;  /* 0x30000006ff067230 */ /* 0x000fe40000004100 */
[----:B------:R-:W-:Y:S01]  /*7380*/  FFMA.FTZ R3, R21, R3, R20 ;  /* 0x0000000315037223 */ /* 0x000fe20000010014 */
[----:B------:R-:W-:Y:S02]  /*7390*/  HADD2.F32 R7, -RZ, R7.H1_H1 ;  /* 0x30000007ff077230 */ /* 0x000fe40000004100 */
[----:B------:R-:W-:Y:S01]  /*73a0*/  FFMA.FTZ R10, R26, R10, R15 ;  /* 0x0000000a1a0a7223 */ /* 0x000fe2000001000f */
[----:B------:R-:W-:Y:S02]  /*73b0*/  HADD2.F32 R24, -RZ, R9.H1_H1 ;  /* 0x30000009ff187230 */ /* 0x000fe40000004100 */
[--C-:B------:R-:W-:Y:S01]  /*73c0*/  HADD2.F32 R21, -RZ, R8.reuse.H0_H0 ;  /* 0x20000008ff157230 */ /* 0x100fe20000004100 */
[----:B------:R-:W-:Y:S01]  /*73d0*/  F2FP.F16.F32.PACK_AB R4, R3, R4 ;  /* 0x000000040304723e */ /* 0x000fe200000000ff */
[----:B------:R-:W-:-:S02]  /*73e0*/  HADD2.F32 R20, -RZ, R8.H1_H1 ;  /* 0x30000008ff147230 */ /* 0x000fc40000004100 */
[-C--:B------:R-:W-:Y:S01]  /*73f0*/  FMUL.FTZ R8, R25, R6.reuse ;  /* 0x0000000619087220 */ /* 0x080fe20000410000 */
[----:B------:R-:W-:Y:S01]  /*7400*/  FMUL.FTZ R9, R24, R7 ;  /* 0x0000000718097220 */ /* 0x000fe20000410000 */
[C---:B------:R-:W-:Y:S01]  /*7410*/  FMUL.FTZ R14, R21.reuse, R6 ;  /* 0x00000006150e7220 */ /* 0x040fe20000410000 */
[----:B------:R-:W-:Y:S01]  /*7420*/  F2FP.F16.F32.PACK_AB R5, R10, R5 ;  /* 0x000000050a05723e */ /* 0x000fe200000000ff */
[C---:B------:R-:W-:Y:S01]  /*7430*/  FMUL.FTZ R13, R20.reuse, R7 ;  /* 0x00000007140d7220 */ /* 0x040fe20000410000 */
[-C--:B------:R-:W-:Y:S01]  /*7440*/  FFMA.FTZ R6, R21, R11.reuse, -R8 ;  /* 0x0000000b15067223 */ /* 0x080fe20000010808 */
[-C--:B------:R-:W-:Y:S01]  /*7450*/  FFMA.FTZ R7, R20, R12.reuse, -R9 ;  /* 0x0000000c14077223 */ /* 0x080fe20000010809 */
[----:B------:R-:W-:Y:S01]  /*7460*/  FFMA.FTZ R11, R25, R11, R14 ;  /* 0x0000000b190b7223 */ /* 0x000fe2000001000e */
[----:B------:R-:W-:-:S04]  /*7470*/  FFMA.FTZ R12, R24, R12, R13 ;  /* 0x0000000c180c7223 */ /* 0x000fc8000001000d */
[----:B------:R-:W-:Y:S02]  /*7480*/  F2FP.F16.F32.PACK_AB R6, R11, R6 ;  /* 0x000000060b06723e */ /* 0x000fe400000000ff */
[----:B------:R-:W-:-:S05]  /*7490*/  F2FP.F16.F32.PACK_AB R7, R12, R7 ;  /* 0x000000070c07723e */ /* 0x000fca00000000ff */
[----:B------:R4:W-:Y:S01]  /*74a0*/  STS.128 [R0+0x3000], R4 ;  /* 0x0030000400007388 */ /* 0x0009e20000000c00 */
[----:B------:R-:W-:Y:S05]  /*74b0*/  BRA `(.L_x_570) ;  /* 0x0000000c00f87947 */ /* 0x000fea0003800000 */
.L_x_560:
[----:B------:R-:W-:-:S03]  /*74c0*/  UMOV UR4, 0xffffffff ;  /* 0xffffffff00047882 */ /* 0x000fc60000000000 */
[----:B------:R-:W-:Y:S05]  /*74d0*/  BRA.DIV UR4, `(.L_x_573) ;  /* 0x000000fa04887947 */ /* 0x000fea000b800000 */
[----:B------:R0:W1:Y:S04]  /*74e0*/  SHFL.IDX PT, R0, R26, RZ, 0x1c1f ;  /* 0x001c1fff1a007589 */ /* 0x00006800000e0000 */
[----:B------:R0:W0:Y:S04]  /*74f0*/  SHFL.IDX PT, R3, R25, RZ, 0x1c1f ;  /* 0x001c1fff19037589 */ /* 0x00002800000e0000 */
[----:B------:R0:W0:Y:S04]  /*7500*/  SHFL.IDX PT, R20, R28, RZ, 0x1c1f ;  /* 0x001c1fff1c147589 */ /* 0x00002800000e0000 */
[----:B---3--:R3:W0:Y:S02]  /*7510*/  SHFL.IDX PT, R14, R27, RZ, 0x1c1f ;  /* 0x001c1fff1b0e7589 */ /* 0x00862400000e0000 */
.L_x_775:
[----:B------:R-:W-:Y:S01]  /*7520*/  ULDC UR4, c[0x0][0x448] ;  /* 0x0001120000047ab9 */ /* 0x000fe20000000800 */
[----:B------:R-:W-:Y:S01]  /*7530*/  BSSY B1, `(.L_x_574) ;  /* 0x0000014000017945 */ /* 0x000fe20003800000 */
[----:B------:R-:W-:Y:S01]  /*7540*/  IMAD R24, R24, UR4, RZ ;  /* 0x0000000418187c24 */ /* 0x000fe2000f8e02ff */
[----:B------:R-:W-:Y:S02]  /*7550*/  CS2R R8, SRZ ;  /* 0x0000000000087805 */ /* 0x000fe4000001ff00 */
[----:B------:R-:W-:Y:S02]  /*7560*/  CS2R R6, SRZ ;  /* 0x0000000000067805 */ /* 0x000fe4000001ff00 */
[----:B----4-:R-:W-:Y:S02]  /*7570*/  CS2R R10, SRZ ;  /* 0x00000000000a7805 */ /* 0x010fe4000001ff00 */
[----:B------:R-:W-:Y:S02]  /*7580*/  ISETP.GE.AND P0, PT, R4, R24, PT ;  /* 0x000000180400720c */ /* 0x000fe40003f06270 */
[----:B------:R-:W-:-:S11]  /*7590*/  CS2R R4, SRZ ;  /* 0x0000000000047805 */ /* 0x000fd6000001ff00 */
[----:B------:R-:W-:Y:S05]  /*75a0*/  @P0 BRA `(.L_x_575) ;  /* 0x0000000000300947 */ /* 0x000fea0003800000 */
[----:B------:R-:W-:Y:S01]  /*75b0*/  ULDC UR4, c[0x0][0x3f4] ;  /* 0x0000fd0000047ab9 */ /* 0x000fe20000000800 */
[C---:B------:R-:W-:Y:S01]  /*75c0*/  IMAD.SHL.U32 R15, R16.reuse, 0x2, RZ ;  /* 0x00000002100f7824 */ /* 0x040fe200078e00ff */
[C---:B------:R-:W-:Y:S02]  /*75d0*/  ISETP.GE.AND P2, PT, R16.reuse, UR4, PT ;  /* 0x0000000410007c0c */ /* 0x040fe4000bf46270 */
[----:B------:R-:W-:Y:S02]  /*75e0*/  SHF.L.U64.HI R9, R16, 0x1, R17 ;  /* 0x0000000110097819 */ /* 0x000fe40000010211 */
[-C--:B0-----:R-:W-:Y:S02]  /*75f0*/  IADD3 R12, P0, R3, R15.reuse, RZ ;  /* 0x0000000f030c7210 */ /* 0x081fe40007f1e0ff */
[----:B------:R-:W-:-:S03]  /*7600*/  IADD3 R14, P1, R14, R15, RZ ;  /* 0x0000000f0e0e7210 */ /* 0x000fc60007f3e0ff */
[----:B-12---:R-:W-:Y:S01]  /*7610*/  IMAD.X R13, R0, 0x1, R9, P0 ;  /* 0x00000001000d7824 */ /* 0x006fe200000e0609 */
[----:B------:R-:W-:Y:S02]  /*7620*/  IADD3.X R15, R20, R9, RZ, P1, !PT ;  /* 0x00000009140f7210 */ /* 0x000fe40000ffe4ff */
[----:B------:R-:W-:Y:S01]  /*7630*/  CS2R R8, SRZ ;  /* 0x0000000000087805 */ /* 0x000fe2000001ff00 */
[----:B------:R-:W-:Y:S06]  /*7640*/  @P2 BRA `(.L_x_575) ;  /* 0x0000000000082947 */ /* 0x000fec0003800000 */
[----:B------:R4:W5:Y:S04]  /*7650*/  LD.E.128 R4, desc[UR42][R12.64] ;  /* 0x0000002a0c047980 */ /* 0x000968000c101d00 */
[----:B------:R4:W5:Y:S02]  /*7660*/  LD.E.128 R8, desc[UR42][R14.64] ;  /* 0x0000002a0e087980 */ /* 0x000964000c101d00 */
.L_x_575:
[----:B------:R-:W-:Y:S05]  /*7670*/  BSYNC B1 ;  /* 0x0000000000017941 */ /* 0x000fea0003800000 */
.L_x_574:
[----:B------:R-:W-:Y:S01]  /*7680*/  ULEA.HI UR4, UR37, UR37, URZ, 0x1 ;  /* 0x0000002525047291 */ /* 0x000fe2000f8f083f */
[----:B---3--:R-:W3:Y:S01]  /*7690*/  LDC R27, c[0x0][0x3f4] ;  /* 0x0000fd00ff1b7b82 */ /* 0x008ee20000000800 */
[----:B----4-:R-:W-:Y:S01]  /*76a0*/  IMAD R12, R33, -0xc0, R24 ;  /* 0xffffff40210c7824 */ /* 0x010fe200078e0218 */
[--C-:B0----5:R-:W-:Y:S01]  /*76b0*/  SHF.R.U64 R3, R4, 0x10, R5.reuse ;  /* 0x0000001004037819 */ /* 0x121fe20000001205 */
[----:B------:R-:W-:Y:S01]  /*76c0*/  ULOP3.LUT UR4, UR4, 0xfffffffe, URZ, 0xc0, !UPT ;  /* 0xfffffffe04047892 */ /* 0x000fe2000f8ec03f */
[----:B------:R-:W-:Y:S01]  /*76d0*/  IMAD.MOV.U32 R21, RZ, RZ, R4 ;  /* 0x000000ffff157224 */ /* 0x000fe200078e0004 */
[--C-:B------:R-:W-:Y:S01]  /*76e0*/  SHF.R.U32.HI R14, RZ, 0x10, R5.reuse ;  /* 0x00000010ff0e7819 */ /* 0x100fe20000011605 */
[----:B------:R-:W-:Y:S01]  /*76f0*/  IMAD.MOV.U32 R15, RZ, RZ, R5 ;  /* 0x000000ffff0f7224 */ /* 0x000fe200078e0005 */
[----:B------:R-:W-:Y:S01]  /*7700*/  UIADD3 UR4, UR37, -UR4, URZ ;  /* 0x8000000425047290 */ /* 0x000fe2000fffe03f */
[----:B--2---:R-:W-:Y:S01]  /*7710*/  IMAD.MOV.U32 R13, RZ, RZ, R6 ;  /* 0x000000ffff0d7224 */ /* 0x004fe200078e0006 */
[----:B------:R-:W-:Y:S01]  /*7720*/  SHF.R.U64 R24, R6, 0x10, R7 ;  /* 0x0000001006187819 */ /* 0x000fe20000001207 */
[----:B------:R-:W-:Y:S01]  /*7730*/  IMAD.MOV.U32 R4, RZ, RZ, R8 ;  /* 0x000000ffff047224 */ /* 0x000fe200078e0008 */
[----:B------:R-:W-:Y:S01]  /*7740*/  VIMNMX R12, R12, 0xc0, PT ;  /* 0x000000c00c0c7848 */ /* 0x000fe20003fe0100 */
[----:B------:R-:W-:Y:S01]  /*7750*/  IMAD.MOV.U32 R5, RZ, RZ, R10 ;  /* 0x000000ffff057224 */ /* 0x000fe200078e000a */
[----:B-1----:R-:W-:Y:S01]  /*7760*/  MOV R0, R7 ;  /* 0x0000000700007202 */ /* 0x002fe20000000f00 */
[----:B------:R-:W-:Y:S01]  /*7770*/  IMAD.U32 R25, RZ, RZ, UR4 ;  /* 0x00000004ff197e24 */ /* 0x000fe2000f8e00ff */
[--C-:B------:R-:W-:Y:S01]  /*7780*/  SHF.R.U64 R8, R8, 0x10, R9.reuse ;  /* 0x0000001008087819 */ /* 0x100fe20000001209 */
[----:B------:R-:W-:Y:S01]  /*7790*/  IMAD.MOV.U32 R20, RZ, RZ, R9 ;  /* 0x000000ffff147224 */ /* 0x000fe200078e0009 */
[--C-:B------:R-:W-:Y:S01]  /*77a0*/  SHF.R.U64 R10, R10, 0x10, R11.reuse ;  /* 0x000000100a0a7819 */ /* 0x100fe2000000120b */
[----:B------:R-:W-:Y:S01]  /*77b0*/  IMAD.MOV.U32 R6, RZ, RZ, R11 ;  /* 0x000000ffff067224 */ /* 0x000fe200078e000b */
[----:B------:R-:W-:Y:S01]  /*77c0*/  SHF.L.U32 R25, R25, 0x1f, RZ ;  /* 0x0000001f19197819 */ /* 0x000fe200000006ff */
[----:B------:R-:W-:Y:S01]  /*77d0*/  BSSY B1, `(.L_x_576) ;  /* 0x0000013000017945 */ /* 0x000fe20003800000 */
[----:B------:R-:W-:-:S02]  /*77e0*/  IADD3 R26, R153, 0x60, RZ ;  /* 0x00000060991a7810 */ /* 0x000fc40007ffe0ff */
[----:B------:R-:W0:Y:S01]  /*77f0*/  SYNCS.PHASECHK.TRANS64.TRYWAIT P1, [R18+URZ+0x16800], R25 ;  /* 0x01680019120075a7 */ /* 0x000e22000802017f */
[----:B---3--:R-:W-:Y:S02]  /*7800*/  ISETP.GE.AND P0, PT, R16, R27, PT ;  /* 0x0000001b1000720c */ /* 0x008fe40003f06270 */
[----:B------:R-:W-:Y:S02]  /*7810*/  SHF.R.U32.HI R7, RZ, 0x10, R7 ;  /* 0x00000010ff077819 */ /* 0x000fe40000011607 */
[----:B------:R-:W-:Y:S02]  /*7820*/  SHF.R.U32.HI R9, RZ, 0x10, R9 ;  /* 0x00000010ff097819 */ /* 0x000fe40000011609 */
[----:B------:R-:W-:Y:S02]  /*7830*/  SHF.R.U32.HI R11, RZ, 0x10, R11 ;  /* 0x00000010ff0b7819 */ /* 0x000fe4000001160b */
[----:B------:R-:W-:Y:S02]  /*7840*/  ISETP.GE.OR P2, PT, R153, R12, P0 ;  /* 0x0000000c9900720c */ /* 0x000fe40000746670 */
[----:B------:R-:W-:-:S02]  /*7850*/  PRMT R15, R15, 0x5410, R3 ;  /* 0x000054100f0f7816 */ /* 0x000fc40000000003 */
[----:B------:R-:W-:Y:S01]  /*7860*/  PRMT R21, R21, 0x5410, R4 ;  /* 0x0000541015157816 */ /* 0x000fe20000000004 */
[----:B------:R-:W-:Y:S01]  /*7870*/  IMAD.IADD R4, R16, 0x1, R27 ;  /* 0x0000000110047824 */ /* 0x000fe200078e021b */
[----:B------:R-:W-:Y:S02]  /*7880*/  ISETP.GE.OR P0, PT, R26, R12, P0 ;  /* 0x0000000c1a00720c */ /* 0x000fe40000706670 */
[----:B------:R-:W-:Y:S02]  /*7890*/  PRMT R0, R7, 0x5410, R0 ;  /* 0x0000541007007816 */ /* 0x000fe40000000000 */
[----:B------:R-:W-:Y:S02]  /*78a0*/  PRMT R3, R24, 0x5410, R10 ;  /* 0x0000541018037816 */ /* 0x000fe4000000000a */
[----:B------:R-:W-:Y:S02]  /*78b0*/  PRMT R20, R20, 0x5410, R8 ;  /* 0x0000541014147816 */ /* 0x000fe40000000008 */
[----:B------:R-:W-:-:S02]  /*78c0*/  PRMT R14, R14, 0x5410, R9 ;  /* 0x000054100e0e7816 */ /* 0x000fc40000000009 */
[----:B------:R-:W-:Y:S02]  /*78d0*/  PRMT R13, R13, 0x5410, R5 ;  /* 0x000054100d0d7816 */ /* 0x000fe40000000005 */
[----:B------:R-:W-:Y:S01]  /*78e0*/  PRMT R12, R6, 0x5410, R11 ;  /* 0x00005410060c7816 */ /* 0x000fe2000000000b */
[----:B0-----:R-:W-:Y:S06]  /*78f0*/  @!P1 BRA `(.L_x_577) ;  /* 0x000000f400f09947 */ /* 0x001fec0003800000 */
.L_x_776:
[----:B------:R-:W-:Y:S05]  /*7900*/  BSYNC B1 ;  /* 0x0000000000017941 */ /* 0x000fea0003800000 */
.L_x_576:
[----:B------:R-:W-:Y:S01]  /*7910*/  BSSY B1, `(.L_x_578) ;  /* 0x000005f000017945 */ /* 0x000fe20003800000 */
[----:B------:R-:W-:-:S03]  /*7920*/  LOP3.LUT R24, R4, 0x38, RZ, 0xc0, !PT ;  /* 0x0000003804187812 */ /* 0x000fc600078ec0ff */
[----:B------:R-:W-:Y:S05]  /*7930*/  @P2 BRA `(.L_x_579) ;  /* 0x0000000400702947 */ /* 0x000fea0003800000 */
[----:B------:R-:W2:Y:S01]  /*7940*/  LDL R6, [R1+0x20] ;  /* 0x0000200001067983 */ /* 0x000ea20000100800 */
[----:B------:R-:W1:Y:S02]  /*7950*/  S2R R5, SR_TID.X ;  /* 0x0000000000057919 */ /* 0x000e640000002100 */
[----:B-1----:R-:W-:-:S05]  /*7960*/  VIADD R5, R5, 0xffffff80 ;  /* 0xffffff8005057836 */ /* 0x002fca0000000000 */
[----:B------:R-:W-:-:S04]  /*7970*/  SHF.R.S32.HI R10, RZ, 0x1f, R5 ;  /* 0x0000001fff0a7819 */ /* 0x000fc80000011405 */
[----:B------:R-:W-:-:S04]  /*7980*/  LEA.HI R10, R10, R5, RZ, 0x5 ;  /* 0x000000050a0a7211 */ /* 0x000fc800078f28ff */
[----:B------:R-:W-:Y:S01]  /*7990*/  SHF.R.S32.HI R10, RZ, 0x5, R10 ;  /* 0x00000005ff0a7819 */ /* 0x000fe2000001140a */
[--C-:B------:R-:W-:Y:S02]  /*79a0*/  HADD2.F32 R34, -RZ, R21.reuse.H0_H0 ;  /* 0x20000015ff227230 */ /* 0x100fe40000004100 */
[----:B------:R-:W-:Y:S02]  /*79b0*/  HADD2.F32 R36, -RZ, R21.H1_H1 ;  /* 0x30000015ff247230 */ /* 0x000fe40000004100 */
[----:B------:R-:W-:Y:S02]  /*79c0*/  HADD2.F32 R37, -RZ, R20.H1_H1 ;  /* 0x30000014ff257230 */ /* 0x000fe40000004100 */
[----:B------:R-:W-:Y:S02]  /*79d0*/  HADD2.F32 R35, -RZ, R15.H1_H1 ;  /* 0x3000000fff237230 */ /* 0x000fe40000004100 */
[----:B--2---:R-:W-:-:S05]  /*79e0*/  IMAD.SHL.U32 R4, R6, 0x40, RZ ;  /* 0x0000004006047824 */ /* 0x004fca00078e00ff */
[----:B------:R-:W-:-:S04]  /*79f0*/  LOP3.LUT R7, R4, 0x1c0, RZ, 0xc0, !PT ;  /* 0x000001c004077812 */ /* 0x000fc800078ec0ff */
[--C-:B------:R-:W-:Y:S02]  /*7a00*/  SHF.R.U32.HI R9, RZ, 0x3, R7.reuse ;  /* 0x00000003ff097819 */ /* 0x100fe40000011607 */
[----:B------:R-:W-:Y:S02]  /*7a10*/  LOP3.LUT R4, R7, 0x38, R16, 0xf8, !PT ;  /* 0x0000003807047812 */ /* 0x000fe400078ef810 */
[----:B------:R-:W-:Y:S02]  /*7a20*/  LOP3.LUT R8, R9, R24, R7, 0x1e, !PT ;  /* 0x0000001809087212 */ /* 0x000fe400078e1e07 */
[----:B------:R-:W-:-:S03]  /*7a30*/  LOP3.LUT R4, R4, R9, RZ, 0x3c, !PT ;  /* 0x0000000904047212 */ /* 0x000fc600078e3cff */
[C---:B------:R-:W-:Y:S02]  /*7a40*/  IMAD R9, R10.reuse, 0x200, R8 ;  /* 0x000002000a097824 */ /* 0x040fe400078e0208 */
[----:B------:R-:W-:Y:S02]  /*7a50*/  IMAD R5, R10, 0x200, R4 ;  /* 0x000002000a057824 */ /* 0x000fe400078e0204 */
[----:B------:R-:W-:-:S03]  /*7a60*/  IMAD R44, R9, 0x2, R18 ;  /* 0x00000002092c7824 */ /* 0x000fc600078e0212 */
[----:B------:R-:W-:Y:S02]  /*7a70*/  LEA R43, R5, R18, 0x1 ;  /* 0x00000012052b7211 */ /* 0x000fe400078e08ff */
[----:B------:R-:W1:Y:S04]  /*7a80*/  LDS.128 R8, [R44+0x8400] ;  /* 0x008400002c087984 */ /* 0x000e680000000c00 */
[----:B------:R-:W0:Y:S01]  /*7a90*/  LDS.128 R4, [R43+0x8400] ;  /* 0x008400002b047984 */ /* 0x000e220000000c00 */
[--C-:B-1----:R-:W-:Y:S02]  /*7aa0*/  HADD2.F32 R30, -RZ, R8.reuse.H0_H0 ;  /* 0x20000008ff1e7230 */ /* 0x102fe40000004100 */
[----:B------:R-:W-:Y:S02]  /*7ab0*/  HADD2.F32 R8, -RZ, R8.H1_H1 ;  /* 0x30000008ff087230 */ /* 0x000fe40000004100 */
[----:B0-----:R-:W-:-:S02]  /*7ac0*/  HADD2.F32 R25, -RZ, R4.H0_H0 ;  /* 0x20000004ff197230 */ /* 0x001fc40000004100 */
[C---:B------:R-:W-:Y:S01]  /*7ad0*/  FMUL.FTZ R38, R30.reuse, R36 ;  /* 0x000000241e267220 */ /* 0x040fe20000410000 */
[-C--:B------:R-:W-:Y:S01]  /*7ae0*/  FMUL.FTZ R40, R30, R34.reuse ;  /* 0x000000221e287220 */ /* 0x080fe20000410000 */
[----:B------:R-:W-:Y:S02]  /*7af0*/  HADD2.F32 R4, -RZ, R4.H1_H1 ;  /* 0x30000004ff047230 */ /* 0x000fe40000004100 */
[----:B------:R-:W-:Y:S01]  /*7b00*/  FMUL.FTZ R39, R8, R37 ;  /* 0x0000002508277220 */ /* 0x000fe20000410000 */
[----:B------:R-:W-:Y:S02]  /*7b10*/  HADD2.F32 R31, -RZ, R9.H0_H0 ;  /* 0x20000009ff1f7230 */ /* 0x000fe40000004100 */
[C---:B------:R-:W-:Y:S01]  /*7b20*/  FFMA.FTZ R38, R25.reuse, R34, -R38 ;  /* 0x0000002219267223 */ /* 0x040fe20000010826 */
[----:B------:R-:W-:Y:S02]  /*7b30*/  HADD2.F32 R30, -RZ, R20.H0_H0 ;  /* 0x20000014ff1e7230 */ /* 0x000fe40000004100 */
[----:B------:R-:W-:Y:S01]  /*7b40*/  FFMA.FTZ R40, R25, R36, R40 ;  /* 0x0000002419287223 */ /* 0x000fe20000010028 */
[----:B------:R-:W-:-:S02]  /*7b50*/  HADD2.F32 R25, -RZ, R15.H0_H0 ;  /* 0x2000000fff197230 */ /* 0x000fc40000004100 */
[-C--:B------:R-:W-:Y:S01]  /*7b60*/  FMUL.FTZ R41, R8, R35.reuse ;  /* 0x0000002308297220 */ /* 0x080fe20000410000 */
[----:B------:R-:W-:Y:S02]  /*7b70*/  HADD2.F32 R26, -RZ, R5.H0_H0 ;  /* 0x20000005ff1a7230 */ /* 0x000fe40000004100 */
[C---:B------:R-:W-:Y:S01]  /*7b80*/  FFMA.FTZ R39, R4.reuse, R35, -R39 ;  /* 0x0000002304277223 */ /* 0x040fe20000010827 */
[C---:B------:R-:W-:Y:S01]  /*7b90*/  FMUL.FTZ R35, R31.reuse, R30 ;  /* 0x0000001e1f237220 */ /* 0x040fe20000410000 */
[----:B------:R-:W-:Y:S02]  /*7ba0*/  HADD2.F32 R9, -RZ, R9.H1_H1 ;  /* 0x30000009ff097230 */ /* 0x000fe40000004100 */
[----:B------:R-:W-:Y:S01]  /*7bb0*/  FMUL.FTZ R31, R31, R25 ;  /* 0x000000191f1f7220 */ /* 0x000fe20000410000 */
[--C-:B------:R-:W-:Y:S02]  /*7bc0*/  HADD2.F32 R34, -RZ, R14.reuse.H1_H1 ;  /* 0x3000000eff227230 */ /* 0x100fe40000004100 */
[----:B------:R-:W-:Y:S01]  /*7bd0*/  FFMA.FTZ R41, R4, R37, R41 ;  /* 0x0000002504297223 */ /* 0x000fe20000010029 */
[----:B------:R-:W-:-:S02]  /*7be0*/  HADD2.F32 R4, -RZ, R14.H0_H0 ;  /* 0x2000000eff047230 */ /* 0x000fc40000004100 */
[C---:B------:R-:W-:Y:S01]  /*7bf0*/  FFMA.FTZ R35, R26.reuse, R25, -R35 ;  /* 0x000000191a237223 */ /* 0x040fe20000010823 */
[----:B------:R-:W-:Y:S02]  /*7c00*/  HADD2.F32 R5, -RZ, R5.H1_H1 ;  /* 0x30000005ff057230 */ /* 0x000fe40000004100 */
[----:B------:R-:W-:Y:S01]  /*7c10*/  FFMA.FTZ R26, R26, R30, R31 ;  /* 0x0000001e1a1a7223 */ /* 0x000fe2000001001f */
[----:B------:R-:W-:Y:S02]  /*7c20*/  HADD2.F32 R32, -RZ, R10.H0_H0 ;  /* 0x2000000aff207230 */ /* 0x000fe40000004100 */
[C---:B------:R-:W-:Y:S01]  /*7c30*/  FMUL.FTZ R30, R9.reuse, R34 ;  /* 0x00000022091e7220 */ /* 0x040fe20000410000 */
[--C-:B------:R-:W-:Y:S02]  /*7c40*/  HADD2.F32 R8, -RZ, R13.reuse.H0_H0 ;  /* 0x2000000dff087230 */ /* 0x100fe40000004100 */
[----:B------:R-:W-:Y:S01]  /*7c50*/  FMUL.FTZ R36, R9, R4 ;  /* 0x0000000409247220 */ /* 0x000fe20000410000 */
[----:B------:R-:W-:-:S02]  /*7c60*/  HADD2.F32 R25, -RZ, R13.H1_H1 ;  /* 0x3000000dff197230 */ /* 0x000fc40000004100 */
[----:B------:R-:W-:Y:S02]  /*7c70*/  HADD2.F32 R10, -RZ, R10.H1_H1 ;  /* 0x3000000aff0a7230 */ /* 0x000fe40000004100 */
[--C-:B------:R-:W-:Y:S02]  /*7c80*/  HADD2.F32 R31, -RZ, R3.reuse.H1_H1 ;  /* 0x30000003ff1f7230 */ /* 0x100fe40000004100 */
[----:B------:R-:W-:Y:S01]  /*7c90*/  FFMA.FTZ R30, R5, R4, -R30 ;  /* 0x00000004051e7223 */ /* 0x000fe2000001081e */
[--C-:B------:R-:W-:Y:S02]  /*7ca0*/  HADD2.F32 R27, -RZ, R6.reuse.H0_H0 ;  /* 0x20000006ff1b7230 */ /* 0x100fe40000004100 */
[C---:B------:R-:W-:Y:S01]  /*7cb0*/  FMUL.FTZ R4, R32.reuse, R25 ;  /* 0x0000001920047220 */ /* 0x040fe20000410000 */
[----:B------:R-:W-:Y:S02]  /*7cc0*/  HADD2.F32 R6, -RZ, R6.H1_H1 ;  /* 0x30000006ff067230 */ /* 0x000fe40000004100 */
[----:B------:R-:W-:Y:S01]  /*7cd0*/  FMUL.FTZ R42, R32, R8 ;  /* 0x00000008202a7220 */ /* 0x000fe20000410000 */
[----:B------:R-:W-:-:S02]  /*7ce0*/  HADD2.F32 R9, -RZ, R3.H0_H0 ;  /* 0x20000003ff097230 */ /* 0x000fc40000004100 */
[----:B------:R-:W-:Y:S01]  /*7cf0*/  FFMA.FTZ R37, R5, R34, R36 ;  /* 0x0000002205257223 */ /* 0x000fe20000010024 */
[C---:B------:R-:W-:Y:S01]  /*7d00*/  FMUL.FTZ R5, R10.reuse, R31 ;  /* 0x0000001f0a057220 */ /* 0x040fe20000410000 */
[C---:B------:R-:W-:Y:S01]  /*7d10*/  FFMA.FTZ R32, R27.reuse, R8, -R4 ;  /* 0x000000081b207223 */ /* 0x040fe20000010804 */
[----:B------:R-:W-:Y:S01]  /*7d20*/  FFMA.FTZ R42, R27, R25, R42 ;  /* 0x000000191b2a7223 */ /* 0x000fe2000001002a */
[--C-:B------:R-:W-:Y:S02]  /*7d30*/  HADD2.F32 R33, -RZ, R11.reuse.H0_H0 ;  /* 0x2000000bff217230 */ /* 0x100fe40000004100 */
[-C--:B------:R-:W-:Y:S01]  /*7d40*/  FMUL.FTZ R27, R10, R9.reuse ;  /* 0x000000090a1b7220 */ /* 0x080fe20000410000 */
[----:B------:R-:W-:Y:S01]  /*7d50*/  FFMA.FTZ R25, R6, R9, -R5 ;  /* 0x0000000906197223 */ /* 0x000fe20000010805 */
[----:B------:R-:W-:Y:S02]  /*7d60*/  HADD2.F32 R11, -RZ, R11.H1_H1 ;  /* 0x3000000bff0b7230 */ /* 0x000fe40000004100 */
[----:B------:R-:W-:-:S02]  /*7d70*/  HADD2.F32 R5, -RZ, R12.H0_H0 ;  /* 0x2000000cff057230 */ /* 0x000fc40000004100 */
[----:B------:R-:W-:Y:S02]  /*7d80*/  HADD2.F32 R10, -RZ, R12.H1_H1 ;  /* 0x3000000cff0a7230 */ /* 0x000fe40000004100 */
[--C-:B------:R-:W-:Y:S02]  /*7d90*/  HADD2.F32 R4, -RZ, R0.reuse.H1_H1 ;  /* 0x30000000ff047230 */ /* 0x100fe40000004100 */
[----:B------:R-:W-:Y:S02]  /*7da0*/  HADD2.F32 R8, -RZ, R0.H0_H0 ;  /* 0x20000000ff087230 */ /* 0x000fe40000004100 */
[--C-:B------:R-:W-:Y:S02]  /*7db0*/  HADD2.F32 R28, -RZ, R7.reuse.H0_H0 ;  /* 0x20000007ff1c7230 */ /* 0x100fe40000004100 */
[----:B------:R-:W-:Y:S01]  /*7dc0*/  FFMA.FTZ R27, R6, R31, R27 ;  /* 0x0000001f061b7223 */ /* 0x000fe2000001001b */
[----:B------:R-:W-:Y:S02]  /*7dd0*/  HADD2.F32 R7, -RZ, R7.H1_H1 ;  /* 0x30000007ff077230 */ /* 0x000fe40000004100 */
[-C--:B------:R-:W-:Y:S01]  /*7de0*/  FMUL.FTZ R9, R33, R5.reuse ;  /* 0x0000000521097220 */ /* 0x080fe20000410000 */
[----:B------:R-:W-:Y:S01]  /*7df0*/  FMUL.FTZ R34, R11, R10 ;  /* 0x0000000a0b227220 */ /* 0x000fe20000410000 */
[----:B------:R-:W-:Y:S01]  /*7e00*/  FMUL.FTZ R6, R33, R4 ;  /* 0x0000000421067220 */ /* 0x000fe20000410000 */
[----:B------:R-:W-:Y:S01]  /*7e10*/  FMUL.FTZ R31, R11, R8 ;  /* 0x000000080b1f7220 */ /* 0x000fe20000410000 */
[C---:B------:R-:W-:Y:S01]  /*7e20*/  FFMA.FTZ R11, R28.reuse, R4, -R9 ;  /* 0x000000041c0b7223 */ /* 0x040fe20000010809 */
[C---:B------:R-:W-:Y:S01]  /*7e30*/  FFMA.FTZ R34, R7.reuse, R8, -R34 ;  /* 0x0000000807227223 */ /* 0x040fe20000010822 */
[----:B------:R-:W-:Y:S01]  /*7e40*/  FFMA.FTZ R28, R28, R5, R6 ;  /* 0x000000051c1c7223 */ /* 0x000fe20000010006 */
[----:B------:R-:W-:Y:S01]  /*7e50*/  FFMA.FTZ R31, R7, R10, R31 ;  /* 0x0000000a071f7223 */ /* 0x000fe2000001001f */
[----:B------:R-:W-:-:S02]  /*7e60*/  F2FP.F16.F32.PACK_AB R4, R39, R38 ;  /* 0x000000262704723e */ /* 0x000fc400000000ff */
[----:B------:R-:W-:Y:S02]  /*7e70*/  F2FP.F16.F32.PACK_AB R5, R30, R35 ;  /* 0x000000231e05723e */ /* 0x000fe400000000ff */
[----:B------:R-:W-:Y:S02]  /*7e80*/  F2FP.F16.F32.PACK_AB R6, R25, R32 ;  /* 0x000000201906723e */ /* 0x000fe400000000ff */
[----:B------:R-:W-:Y:S02]  /*7e90*/  F2FP.F16.F32.PACK_AB R7, R34, R11 ;  /* 0x0000000b2207723e */ /* 0x000fe400000000ff */
[----:B------:R-:W-:Y:S02]  /*7ea0*/  F2FP.F16.F32.PACK_AB R8, R41, R40 ;  /* 0x000000282908723e */ /* 0x000fe400000000ff */
[----:B------:R-:W-:Y:S02]  /*7eb0*/  F2FP.F16.F32.PACK_AB R9, R37, R26 ;  /* 0x0000001a2509723e */ /* 0x000fe400000000ff */
[----:B------:R-:W-:-:S02]  /*7ec0*/  F2FP.F16.F32.PACK_AB R10, R27, R42 ;  /* 0x0000002a1b0a723e */ /* 0x000fc400000000ff */
[----:B------:R-:W-:Y:S01]  /*7ed0*/  F2FP.F16.F32.PACK_AB R11, R31, R28 ;  /* 0x0000001c1f0b723e */ /* 0x000fe200000000ff */
[----:B------:R1:W-:Y:S04]  /*7ee0*/  STS.128 [R43+0x8400], R4 ;  /* 0x008400042b007388 */ /* 0x0003e80000000c00 */
[----:B------:R1:W-:Y:S02]  /*7ef0*/  STS.128 [R44+0x8400], R8 ;  /* 0x008400082c007388 */ /* 0x0003e40000000c00 */
.L_x_579:
[----:B------:R-:W-:Y:S05]  /*7f00*/  BSYNC B1 ;  /* 0x0000000000017941 */ /* 0x000fea0003800000 */
.L_x_578:
[----:B------:R-:W-:Y:S05]  /*7f10*/  @P0 BRA `(.L_x_570) ;  /* 0x0000000400600947 */ /* 0x000fea0003800000 */
[----:B-1----:R-:W2:Y:S01]  /*7f20*/  LDL R8, [R1+0x2c] ;  /* 0x00002c0001087983 */ /* 0x002ea20000100800 */
[C---:B------:R-:W-:Y:S01]  /*7f30*/  VIADD R4, R153.reuse, 0x60 ;  /* 0x0000006099047836 */ /* 0x040fe20000000000 */
[----:B------:R-:W-:Y:S02]  /*7f40*/  IADD3 R5, R153, 0x60, RZ ;  /* 0x0000006099057810 */ /* 0x000fe40007ffe0ff */
[----:B------:R-:W3:Y:S01]  /*7f50*/  LDL R41, [R1+0x5c] ;  /* 0x00005c0001297983 */ /* 0x000ee20000100800 */
[----:B------:R-:W-:Y:S02]  /*7f60*/  IMAD.SHL.U32 R4, R4, 0x40, RZ ;  /* 0x0000004004047824 */ /* 0x000fe400078e00ff */
[----:B------:R-:W-:-:S03]  /*7f70*/  IMAD.SHL.U32 R5, R5, 0x40, RZ ;  /* 0x0000004005057824 */ /* 0x000fc600078e00ff */
[----:B------:R-:W-:Y:S02]  /*7f80*/  LOP3.LUT R4, R4, 0x1c0, RZ, 0xc0, !PT ;  /* 0x000001c004047812 */ /* 0x000fe400078ec0ff */
[----:B------:R-:W-:Y:S02]  /*7f90*/  LOP3.LUT R5, R5, 0x1c0, RZ, 0xc0, !PT ;  /* 0x000001c005057812 */ /* 0x000fe400078ec0ff */
[----:B------:R-:W-:-:S04]  /*7fa0*/  SHF.R.U32.HI R4, RZ, 0x3, R4 ;  /* 0x00000003ff047819 */ /* 0x000fc80000011604 */
[----:B------:R-:W-:Y:S01]  /*7fb0*/  LOP3.LUT R24, R4, R24, R5, 0x1e, !PT ;  /* 0x0000001804187212 */ /* 0x000fe200078e1e05 */
[--C-:B------:R-:W-:Y:S02]  /*7fc0*/  HADD2.F32 R33, -RZ, R21.reuse.H0_H0 ;  /* 0x20000015ff217230 */ /* 0x100fe40000004100 */
[----:B------:R-:W-:Y:S02]  /*7fd0*/  HADD2.F32 R35, -RZ, R21.H1_H1 ;  /* 0x30000015ff237230 */ /* 0x000fe40000004100 */
[--C-:B------:R-:W-:Y:S02]  /*7fe0*/  HADD2.F32 R40, -RZ, R20.reuse.H1_H1 ;  /* 0x30000014ff287230 */ /* 0x100fe40000004100 */
[--C-:B------:R-:W-:Y:S02]  /*7ff0*/  HADD2.F32 R38, -RZ, R15.reuse.H1_H1 ;  /* 0x3000000fff267230 */ /* 0x100fe40000004100 */
[----:B------:R-:W-:Y:S02]  /*8000*/  HADD2.F32 R42, -RZ, R20.H0_H0 ;  /* 0x20000014ff2a7230 */ /* 0x000fe40000004100 */
[----:B------:R-:W-:-:S02]  /*8010*/  HADD2.F32 R20, -RZ, R15.H0_H0 ;  /* 0x2000000fff147230 */ /* 0x000fc40000004100 */
[----:B------:R-:W-:Y:S02]  /*8020*/  HADD2.F32 R39, -RZ, R14.H1_H1 ;  /* 0x3000000eff277230 */ /* 0x000fe40000004100 */
[--C-:B------:R-:W-:Y:S02]  /*8030*/  HADD2.F32 R37, -RZ, R13.reuse.H0_H0 ;  /* 0x2000000dff257230 */ /* 0x100fe40000004100 */
[----:B------:R-:W-:Y:S02]  /*8040*/  HADD2.F32 R13, -RZ, R13.H1_H1 ;  /* 0x3000000dff0d7230 */ /* 0x000fe40000004100 */
[----:B--2---:R-:W-:-:S04]  /*8050*/  IMAD.IADD R9, R8, 0x1, R24 ;  /* 0x0000000108097824 */ /* 0x004fc800078e0218 */
[----:B------:R-:W-:Y:S01]  /*8060*/  IMAD R24, R9, 0x2, R18 ;  /* 0x0000000209187824 */ /* 0x000fe200078e0212 */
[----:B---3--:R-:W0:Y:S04]  /*8070*/  LDS.128 R4, [R41+0x8400] ;  /* 0x0084000029047984 */ /* 0x008e280000000c00 */
[----:B------:R-:W1:Y:S01]  /*8080*/  LDS.128 R8, [R24+0x8400] ;  /* 0x0084000018087984 */ /* 0x000e620000000c00 */
[----:B0-----:R-:W-:Y:S02]  /*8090*/  HADD2.F32 R25, -RZ, R4.H0_H0 ;  /* 0x20000004ff197230 */ /* 0x001fe40000004100 */
[--C-:B-1----:R-:W-:Y:S02]  /*80a0*/  HADD2.F32 R21, -RZ, R8.reuse.H0_H0 ;  /* 0x20000008ff157230 */ /* 0x102fe40000004100 */
[----:B------:R-:W-:-:S03]  /*80b0*/  HADD2.F32 R8, -RZ, R8.H1_H1 ;  /* 0x30000008ff087230 */ /* 0x000fc60000004100 */
[-C--:B------:R-:W-:Y:S01]  /*80c0*/  FMUL.FTZ R36, R33, R21.reuse ;  /* 0x0000001521247220 */ /* 0x080fe20000410000 */
[----:B------:R-:W-:Y:S02]  /*80d0*/  HADD2.F32 R4, -RZ, R4.H1_H1 ;  /* 0x30000004ff047230 */ /* 0x000fe40000004100 */
[C---:B------:R-:W-:Y:S01]  /*80e0*/  FMUL.FTZ R34, R35.reuse, R21 ;  /* 0x0000001523227220 */ /* 0x040fe20000410000 */
[--C-:B------:R-:W-:Y:S02]  /*80f0*/  HADD2.F32 R30, -RZ, R9.reuse.H0_H0 ;  /* 0x20000009ff1e7230 */ /* 0x100fe40000004100 */
[----:B------:R-:W-:Y:S01]  /*8100*/  FFMA.FTZ R36, R35, R25, R36 ;  /* 0x0000001923247223 */ /* 0x000fe20000010024 */
[----:B------:R-:W-:Y:S02]  /*8110*/  HADD2.F32 R9, -RZ, R9.H1_H1 ;  /* 0x30000009ff097230 */ /* 0x000fe40000004100 */
[-C--:B------:R-:W-:Y:S01]  /*8120*/  FMUL.FTZ R21, R40, R8.reuse ;  /* 0x0000000828157220 */ /* 0x080fe20000410000 */
[----:B------:R-:W-:Y:S01]  /*8130*/  FMUL.FTZ R15, R38, R8 ;  /* 0x00000008260f7220 */ /* 0x000fe20000410000 */
[----:B------:R-:W-:-:S02]  /*8140*/  HADD2.F32 R35, -RZ, R14.H0_H0 ;  /* 0x2000000eff237230 */ /* 0x000fc40000004100 */
[----:B------:R-:W-:Y:S01]  /*8150*/  FFMA.FTZ R34, R33, R25, -R34 ;  /* 0x0000001921227223 */ /* 0x000fe20000010822 */
[--C-:B------:R-:W-:Y:S02]  /*8160*/  HADD2.F32 R26, -RZ, R5.reuse.H0_H0 ;  /* 0x20000005ff1a7230 */ /* 0x100fe40000004100 */
[----:B------:R-:W-:Y:S01]  /*8170*/  FFMA.FTZ R21, R38, R4, -R21 ;  /* 0x0000000426157223 */ /* 0x000fe20000010815 */
[----:B------:R-:W-:Y:S02]  /*8180*/  HADD2.F32 R5, -RZ, R5.H1_H1 ;  /* 0x30000005ff057230 */ /* 0x000fe40000004100 */
[----:B------:R-:W-:Y:S01]  /*8190*/  FMUL.FTZ R25, R42, R30 ;  /* 0x0000001e2a197220 */ /* 0x000fe20000410000 */
[--C-:B------:R-:W-:Y:S02]  /*81a0*/  HADD2.F32 R31, -RZ, R10.reuse.H0_H0 ;  /* 0x2000000aff1f7230 */ /* 0x100fe40000004100 */
[----:B------:R-:W-:Y:S01]  /*81b0*/  FFMA.FTZ R15, R40, R4, R15 ;  /* 0x00000004280f7223 */ /* 0x000fe2000001000f */
[----:B------:R-:W-:-:S02]  /*81c0*/  HADD2.F32 R10, -RZ, R10.H1_H1 ;  /* 0x3000000aff0a7230 */ /* 0x000fc40000004100 */
[-C--:B------:R-:W-:Y:S01]  /*81d0*/  FMUL.FTZ R4, R39, R9.reuse ;  /* 0x0000000927047220 */ /* 0x080fe20000410000 */
[C---:B------:R-:W-:Y:S01]  /*81e0*/  FMUL.FTZ R8, R35.reuse, R9 ;  /* 0x0000000923087220 */ /* 0x040fe20000410000 */
[--C-:B------:R-:W-:Y:S02]  /*81f0*/  HADD2.F32 R38, -RZ, R3.reuse.H1_H1 ;  /* 0x30000003ff267230 */ /* 0x100fe40000004100 */
[C---:B------:R-:W-:Y:S01]  /*8200*/  FMUL.FTZ R33, R20.reuse, R30 ;  /* 0x0000001e14217220 */ /* 0x040fe20000410000 */
[--C-:B------:R-:W-:Y:S02]  /*8210*/  HADD2.F32 R27, -RZ, R6.reuse.H0_H0 ;  /* 0x20000006ff1b7230 */ /* 0x100fe40000004100 */
[----:B------:R-:W-:Y:S01]  /*8220*/  FFMA.FTZ R25, R20, R26, -R25 ;  /* 0x0000001a14197223 */ /* 0x000fe20000010819 */
[----:B------:R-:W-:Y:S02]  /*8230*/  HADD2.F32 R30, -RZ, R3.H0_H0 ;  /* 0x20000003ff1e7230 */ /* 0x000fe40000004100 */
[----:B------:R-:W-:Y:S01]  /*8240*/  FFMA.FTZ R14, R35, R5, -R4 ;  /* 0x00000005230e7223 */ /* 0x000fe20000010804 */
[----:B------:R-:W-:-:S02]  /*8250*/  HADD2.F32 R6, -RZ, R6.H1_H1 ;  /* 0x30000006ff067230 */ /* 0x000fc40000004100 */
[----:B------:R-:W-:Y:S01]  /*8260*/  FFMA.FTZ R20, R39, R5, R8 ;  /* 0x0000000527147223 */ /* 0x000fe20000010008 */
[----:B------:R-:W-:Y:S01]  /*8270*/  FFMA.FTZ R33, R42, R26, R33 ;  /* 0x0000001a2a217223 */ /* 0x000fe20000010021 */
[-C--:B------:R-:W-:Y:S01]  /*8280*/  FMUL.FTZ R5, R38, R10.reuse ;  /* 0x0000000a26057220 */ /* 0x080fe20000410000 */
[-C--:B------:R-:W-:Y:S01]  /*8290*/  FMUL.FTZ R4, R13, R31.reuse ;  /* 0x0000001f0d047220 */ /* 0x080fe20000410000 */
[C---:B------:R-:W-:Y:S01]  /*82a0*/  FMUL.FTZ R26, R37.reuse, R31 ;  /* 0x0000001f251a7220 */ /* 0x040fe20000410000 */
[C---:B------:R-:W-:Y:S01]  /*82b0*/  FMUL.FTZ R9, R30.reuse, R10 ;  /* 0x0000000a1e097220 */ /* 0x040fe20000410000 */
[--C-:B------:R-:W-:Y:S02]  /*82c0*/  HADD2.F32 R32, -RZ, R11.reuse.H0_H0 ;  /* 0x2000000bff207230 */ /* 0x100fe40000004100 */
[----:B------:R-:W-:Y:S01]  /*82d0*/  FFMA.FTZ R10, R30, R6, -R5 ;  /* 0x000000061e0a7223 */ /* 0x000fe20000010805 */
[----:B------:R-:W-:Y:S02]  /*82e0*/  HADD2.F32 R11, -RZ, R11.H1_H1 ;  /* 0x3000000bff0b7230 */ /* 0x000fe40000004100 */
[-C--:B------:R-:W-:Y:S01]  /*82f0*/  FFMA.FTZ R3, R37, R27.reuse, -R4 ;  /* 0x0000001b25037223 */ /* 0x080fe20000010804 */
[----:B------:R-:W-:Y:S01]  /*8300*/  FFMA.FTZ R26, R13, R27, R26 ;  /* 0x0000001b0d1a7223 */ /* 0x000fe2000001001a */
        /* <DEDUP_REMOVED lines=8> */
[-C--:B------:R-:W-:Y:S01]  /*8390*/  FMUL.FTZ R4, R31, R11.reuse ;  /* 0x0000000b1f047220 */ /* 0x080fe20000410000 */
[C---:B------:R-:W-:Y:S01]  /*83a0*/  FMUL.FTZ R9, R8.reuse, R32 ;  /* 0x0000002008097220 */ /* 0x040fe20000410000 */
[C---:B------:R-:W-:Y:S01]  /*83b0*/  FMUL.FTZ R6, R27.reuse, R11 ;  /* 0x0000000b1b067220 */ /* 0x040fe20000410000 */
[-C--:B------:R-:W-:Y:S01]  /*83c0*/  FFMA.FTZ R0, R8, R28.reuse, -R5 ;  /* 0x0000001c08007223 */ /* 0x080fe20000010805 */
[-C--:B------:R-:W-:Y:S01]  /*83d0*/  FFMA.FTZ R27, R27, R7.reuse, -R4 ;  /* 0x000000071b1b7223 */ /* 0x080fe20000010804 */
        /* <DEDUP_REMOVED lines=12> */
.L_x_570:
[----:B------:R-:W-:Y:S05]  /*84a0*/  BSYNC B0 ;  /* 0x0000000000007941 */ /* 0x000fea0003800000 */
.L_x_559:
[----:B------:R-:W-:Y:S01]  /*84b0*/  @!PT LDS RZ, [RZ] ;  /* 0x00000000fffff984 */ /* 0x000fe20000000800 */
[----:B------:R-:W-:Y:S01]  /*84c0*/  @!PT LDS RZ, [RZ] ;  /* 0x00000000fffff984 */ /* 0x000fe20000000800 */
[----:B------:R-:W-:Y:S01]  /*84d0*/  @!PT LDS RZ, [RZ] ;  /* 0x00000000fffff984 */ /* 0x000fe20000000800 */
[----:B------:R-:W-:Y:S01]  /*84e0*/  @!PT LDS RZ, [RZ] ;  /* 0x00000000fffff984 */ /* 0x000fe20000000800 */
[----:B------:R5:W-:Y:S06]  /*84f0*/  MEMBAR.ALL.CTA ;  /* 0x0000000000007992 */ /* 0x000bec0000008000 */
[----:B-----5:R-:W5:Y:S01]  /*8500*/  FENCE.VIEW.ASYNC.S ;  /* 0x00000000000073c6 */ /* 0x020f620000000000 */
[----:B------:R-:W-:Y:S05]  /*8510*/  WARPSYNC.ALL ;  /* 0x0000000000007948 */ /* 0x000fea0003800000 */
[----:B-----5:R-:W-:Y:S06]  /*8520*/  BAR.SYNC.DEFER_BLOCKING 0xd, 0x180 ;  /* 0x0346000000007b1d */ /* 0x020fec0000010000 */
.L_x_556:
[----:B----4-:R-:W-:-:S05]  /*8530*/  IMAD.U32 R0, RZ, RZ, UR39 ;  /* 0x00000027ff007e24 */ /* 0x010fca000f8e00ff */
[----:B------:R-:W-:-:S13]  /*8540*/  ISETP.NE.AND P0, PT, R0, 0x3, PT ;  /* 0x000000030000780c */ /* 0x000fda0003f05270 */
[----:B------:R-:W-:Y:S05]  /*8550*/  @!P0 BRA `(.L_x_580) ;  /* 0x0000000000048947 */ /* 0x000fea0003800000 */
[----:B------:R-:W-:Y:S01]  /*8560*/  BPT.TRAP 0x1 ;  /* 0x000000040000795c */ /* 0x000fe20000300000 */
.L_x_580:
[----:B------:R-:W2:Y:S01]  /*8570*/  LDL R0, [R1+0x4] ;  /* 0x0000040001007983 */ /* 0x000ea20000100800 */
[----:B-1----:R-:W-:Y:S02]  /*8580*/  LEA R3, R156, R18, 0x3 ;  /* 0x000000129c037211 */ /* 0x002fe400078e18ff */
[----:B--2---:R-:W-:-:S04]  /*8590*/  SHF.L.U32 R4, R0, 0x1f, RZ ;  /* 0x0000001f00047819 */ /* 0x004fc800000006ff */
[----:B------:R1:W2:Y:S01]  /*85a0*/  SYNCS.PHASECHK.TRANS64.TRYWAIT P1, [R3+URZ+0x16830], R4 ;  /* 0x01683004030075a7 */ /* 0x0002a2000802017f */
[----:B------:R-:W-:Y:S05]  /*85b0*/  @!P0 BRA `(.L_x_581) ;  /* 0x0000000000048947 */ /* 0x000fea0003800000 */
[----:B------:R-:W-:Y:S01]  /*85c0*/  BPT.TRAP 0x1 ;  /* 0x000000040000795c */ /* 0x000fe20000300000 */
.L_x_581:
[----:B------:R-:W-:Y:S01]  /*85d0*/  VIADD R0, R18, 0xe400 ;  /* 0x0000e40012007836 */ /* 0x000fe20000000000 */
[----:B---3--:R-:W-:Y:S01]  /*85e0*/  LOP3.LUT R14, R29, 0x10000, RZ, 0xfc, !PT ;  /* 0x000100001d0e7812 */ /* 0x008fe200078efcff */
[----:B0-----:R-:W-:-:S03]  /*85f0*/  IMAD.MOV.U32 R15, RZ, RZ, 0x40000040 ;  /* 0x40000040ff0f7424 */ /* 0x001fc600078e00ff */
[----:B------:R-:W-:-:S04]  /*8600*/  SHF.R.U32.HI R0, RZ, 0x4, R0 ;  /* 0x00000004ff007819 */ /* 0x000fc80000011600 */
[----:B------:R-:W-:-:S04]  /*8610*/  LOP3.LUT R0, R0, 0x3fff, RZ, 0xc0, !PT ;  /* 0x00003fff00007812 */ /* 0x000fc800078ec0ff */
[----:B------:R-:W-:Y:S01]  /*8620*/  LOP3.LUT R13, R0, 0x10000, RZ, 0xfc, !PT ;  /* 0x00010000000d7812 */ /* 0x000fe200078efcff */
[----:B--2---:R-:W-:Y:S06]  /*8630*/  @P1 BRA `(.L_x_582) ;  /* 0x0000000000081947 */ /* 0x004fec0003800000 */
[----:B------:R-:W0:Y:S02]  /*8640*/  SYNCS.PHASECHK.TRANS64.TRYWAIT P1, [R3+URZ+0x16830], R4 ;  /* 0x01683004030075a7 */ /* 0x000e24000802017f */
[----:B0-----:R-:W-:Y:S05]  /*8650*/  @!P1 BRA `(.L_x_583) ;  /* 0x000000e800ac9947 */ /* 0x001fea0003800000 */
.L_x_582:
[----:B01----:R-:W-:Y:S01]  /*8660*/  IMAD R4, R156, 0x400, R13 ;  /* 0x000004009c047824 */ /* 0x003fe200078e020d */
[----:B------:R-:W-:Y:S05]  /*8670*/  WARPSYNC.ALL ;  /* 0x0000000000007948 */ /* 0x000fea0003800000 */
[----:B------:R-:W-:Y:S01]  /*8680*/  IMAD.MOV.U32 R5, RZ, RZ, 0x40000040 ;  /* 0x40000040ff057424 */ /* 0x000fe200078e00ff */
[----:B------:R-:W-:Y:S01]  /*8690*/  R2UR UR4, R14 ;  /* 0x000000000e0472ca */ /* 0x000fe200000e0000 */
[----:B-----5:R-:W-:Y:S01]  /*86a0*/  WARPGROUP.ARRIVE ;  /* 0x00000000000079c5 */ /* 0x020fe20000000000 */
[----:B------:R-:W-:Y:S01]  /*86b0*/  R2UR UR5, R15 ;  /* 0x000000000f0572ca */ /* 0x000fe200000e0000 */
[C---:B------:R-:W-:Y:S01]  /*86c0*/  VIADD R6, R4.reuse, 0x2 ;  /* 0x0000000204067836 */ /* 0x040fe20000000000 */
[----:B------:R-:W-:Y:S01]  /*86d0*/  R2UR UR6, R4 ;  /* 0x00000000040672ca */ /* 0x000fe200000e0000 */
[----:B------:R-:W-:Y:S01]  /*86e0*/  IMAD.MOV.U32 R11, RZ, RZ, 0x40000040 ;  /* 0x40000040ff0b7424 */ /* 0x000fe200078e00ff */
[----:B------:R-:W-:Y:S01]  /*86f0*/  R2UR UR7, R5 ;  /* 0x00000000050772ca */ /* 0x000fe200000e0000 */
[----:B------:R-:W-:Y:S01]  /*8700*/  IMAD.MOV.U32 R7, RZ, RZ, 0x40000040 ;  /* 0x40000040ff077424 */ /* 0x000fe200078e00ff */
[C---:B------:R-:W-:Y:S01]  /*8710*/  IADD3 R10, R14.reuse, 0x2, RZ ;  /* 0x000000020e0a7810 */ /* 0x040fe20007ffe0ff */
[----:B------:R-:W-:Y:S01]  /*8720*/  VIADD R8, R14, 0x4 ;  /* 0x000000040e087836 */ /* 0x000fe20000000000 */
[----:B------:R-:W-:Y:S01]  /*8730*/  MOV R21, 0x40000040 ;  /* 0x4000004000157802 */ /* 0x000fe20000000f00 */
[----:B------:R-:W-:-:S02]  /*8740*/  IMAD.MOV.U32 R9, RZ, RZ, 0x40000040 ;  /* 0x40000040ff097424 */ /* 0x000fc400078e00ff */
[----:B------:R-:W-:Y:S01]  /*8750*/  VIADD R20, R14, 0x6 ;  /* 0x000000060e147836 */ /* 0x000fe20000000000 */
[----:B------:R0:W-:Y:S01]  /*8760*/  STL.64 [R1+0x10], R10 ;  /* 0x0000100a01007387 */ /* 0x0001e20000100a00 */
[----:B------:R-:W-:Y:S02]  /*8770*/  IMAD.MOV.U32 R5, RZ, RZ, 0x40000040 ;  /* 0x40000040ff057424 */ /* 0x000fe400078e00ff */
[----:B------:R-:W-:Y:S01]  /*8780*/  IMAD.MOV.U32 R119, RZ, RZ, RZ ;  /* 0x000000ffff777224 */ /* 0x000fe200078e00ff */
[----:B------:R0:W-:Y:S01]  /*8790*/  STL.64 [R1+0x8], R8 ;  /* 0x0000080801007387 */ /* 0x0001e20000100a00 */
[----:B------:R-:W-:Y:S01]  /*87a0*/  HGMMA.64x128x16.F32 R24, gdesc[UR4], RZ, !UPT, gsb0 ;  /* 0x01e00000041879f0 */ /* 0x000fe2000c0008ff */
[----:B------:R-:W-:Y:S02]  /*87b0*/  R2UR UR4, R10 ;  /* 0x000000000a0472ca */ /* 0x000fe400000e0000 */
[----:B------:R-:W-:Y:S02]  /*87c0*/  R2UR UR5, R11 ;  /* 0x000000000b0572ca */ /* 0x000fe400000e0000 */
[----:B------:R-:W-:-:S02]  /*87d0*/  R2UR UR6, R6 ;  /* 0x00000000060672ca */ /* 0x000fc400000e0000 */
[----:B------:R-:W-:Y:S01]  /*87e0*/  R2UR UR7, R7 ;  /* 0x00000000070772ca */ /* 0x000fe200000e0000 */
[----:B------:R-:W-:Y:S01]  /*87f0*/  IMAD.MOV.U32 R7, RZ, RZ, 0x40000040 ;  /* 0x40000040ff077424 */ /* 0x000fe200078e00ff */
[C---:B------:R-:W-:Y:S01]  /*8800*/  IADD3 R6, R4.reuse, 0x4, RZ ;  /* 0x0000000404067810 */ /* 0x040fe20007ffe0ff */
[----:B------:R-:W-:Y:S01]  /*8810*/  VIADD R4, R4, 0x6 ;  /* 0x0000000604047836 */ /* 0x000fe20000000000 */
[----:B------:R-:W-:Y:S02]  /*8820*/  WARPGROUP.DEPBAR.LE gsb0, 0x0 ;  /* 0x00008000000079c5 */ /* 0x000fe40000010000 */
[----:B------:R-:W-:-:S07]  /*8830*/  WARPGROUP.ARRIVE ;  /* 0x00000000000079c5 */ /* 0x000fce0000000000 */
[----:B------:R-:W-:Y:S01]  /*8840*/  HGMMA.64x128x16.F32 R24, gdesc[UR4], R24, gsb0 ;  /* 0x01e00000041879f0 */ /* 0x000fe20008000818 */
[----:B------:R-:W-:Y:S02]  /*8850*/  R2UR UR4, R8 ;  /* 0x00000000080472ca */ /* 0x000fe400000e0000 */
[----:B------:R-:W-:Y:S02]  /*8860*/  R2UR UR5, R9 ;  /* 0x00000000090572ca */ /* 0x000fe400000e0000 */
[----:B------:R-:W-:Y:S02]  /*8870*/  R2UR UR6, R6 ;  /* 0x00000000060672ca */ /* 0x000fe400000e0000 */
[----:B------:R-:W-:Y:S01]  /*8880*/  R2UR UR7, R7 ;  /* 0x00000000070772ca */ /* 0x000fe200000e0000 */
[----:B------:R-:W-:Y:S02]  /*8890*/  WARPGROUP.DEPBAR.LE gsb0, 0x0 ;  /* 0x00008000000079c5 */ /* 0x000fe40000010000 */
[----:B------:R-:W-:-:S10]  /*88a0*/  WARPGROUP.ARRIVE ;  /* 0x00000000000079c5 */ /* 0x000fd40000000000 */
[----:B------:R-:W-:Y:S01]  /*88b0*/  HGMMA.64x128x16.F32 R24, gdesc[UR4], R24, gsb0 ;  /* 0x01e00000041879f0 */ /* 0x000fe20008000818 */
[----:B------:R-:W-:Y:S02]  /*88c0*/  R2UR UR4, R20 ;  /* 0x00000000140472ca */ /* 0x000fe400000e0000 */
[----:B------:R-:W-:Y:S02]  /*88d0*/  R2UR UR5, R21 ;  /* 0x00000000150572ca */ /* 0x000fe400000e0000 */
[----:B------:R-:W-:Y:S02]  /*88e0*/  R2UR UR6, R4 ;  /* 0x00000000040672ca */ /* 0x000fe400000e0000 */
[----:B------:R-:W-:Y:S01]  /*88f0*/  R2UR UR7, R5 ;  /* 0x00000000050772ca */ /* 0x000fe200000e0000 */
[----:B------:R-:W-:Y:S02]  /*8900*/  WARPGROUP.DEPBAR.LE gsb0, 0x0 ;  /* 0x00008000000079c5 */ /* 0x000fe40000010000 */
[----:B------:R-:W-:-:S10]  /*8910*/  WARPGROUP.ARRIVE ;  /* 0x00000000000079c5 */ /* 0x000fd40000000000 */
[----:B------:R-:W-:Y:S03]  /*8920*/  HGMMA.64x128x16.F32 R24, gdesc[UR4], R24, gsb0 ;  /* 0x01e00000041879f0 */ /* 0x000fe60008000818 */
[----:B------:R-:W-:Y:S02]  /*8930*/  WARPGROUP.DEPBAR.LE gsb0, 0x0 ;  /* 0x00008000000079c5 */ /* 0x000fe40000010000 */
[----:B0-----:R-:W-:Y:S05]  /*8940*/  @!P0 BRA `(.L_x_584) ;  /* 0x0000000000048947 */ /* 0x001fea0003800000 */
[----:B------:R-:W-:Y:S01]  /*8950*/  BPT.TRAP 0x1 ;  /* 0x000000040000795c */ /* 0x000fe20000300000 */
.L_x_584:
[----:B------:R-:W2:Y:S01]  /*8960*/  LDL R0, [R1+0x30] ;  /* 0x0000300001007983 */ /* 0x000ea20000100800 */
[----:B------:R-:W-:Y:S01]  /*8970*/  P2R R5, PR, RZ, 0x1 ;  /* 0x00000001ff057803 */ /* 0x000fe20000000000 */
[----:B------:R-:W-:Y:S02]  /*8980*/  ULDC UR4, c[0x0][0x988] ;  /* 0x0002620000047ab9 */ /* 0x000fe40000000800 */
[----:B------:R-:W3:Y:S01]  /*8990*/  LDL R90, [R1+0x24] ;  /* 0x00002400015a7983 */ /* 0x000ee20000100800 */
[----:B------:R-:W-:Y:S01]  /*89a0*/  VIADD R3, R3, 0x16840 ;  /* 0x0001684003037836 */ /* 0x000fe20000000000 */
[----:B------:R-:W-:Y:S01]  /*89b0*/  ULDC UR5, c[0x0][0x988] ;  /* 0x0002620000057ab9 */ /* 0x000fe20000000800 */
[----:B--2---:R-:W-:-:S05]  /*89c0*/  IADD3 R89, R89, 0x80, -R0 ;  /* 0x0000008059597810 */ /* 0x004fca0007ffe800 */
        /* <DEDUP_REMOVED lines=17> */
[----:B------:R-:W-:Y:S02]  /*8ae0*/  ISETP.GT.AND P1, PT, R4, 0x18, PT ;  /* 0x000000180400780c */ /* 0x000fe40003f24270 */
[----:B------:R-:W-:-:S02]  /*8af0*/  FSEL R33, R33, -INF , P3 ;  /* 0xff80000021217808 */ /* 0x000fc40001800000 */
[----:B------:R-:W-:Y:S02]  /*8b00*/  FMNMX.FTZ R0, R32, R7, !PT ;  /* 0x0000000720007209 */ /* 0x000fe40007810000 */
        /* <DEDUP_REMOVED lines=64> */
[----:B------:R-:W-:-:S02]  /*8f10*/  ISETP.GT.AND P0, PT, R4, 0x59, PT ;  /* 0x000000590400780c */ /* 0x000fc40003f04270 */
[----:B------:R-:W-:Y:S02]  /*8f20*/  FSEL R68, R68, -INF , P2 ;  /* 0xff80000044447808 */ /* 0x000fe40001000000 */
[----:B------:R-:W-:Y:S02]  /*8f30*/  FMNMX.FTZ R7, R65, R0, !PT ;  /* 0x0000000041077209 */ /* 0x000fe40007810000 */
        /* <DEDUP_REMOVED lines=22> */
[----:B------:R-:W-:Y:S02]  /*90a0*/  FSEL R62, R62, -INF , P5 ;  /* 0xff8000003e3e7808 */ /* 0x000fe40002800000 */
[----:B------:R-:W-:Y:S02]  /*90b0*/  FSEL R81, R81, -INF , P4 ;  /* 0xff80000051517808 */ /* 0x000fe40002000000 */
[----:B------:R-:W-:Y:S02]  /*90c0*/  FMNMX.FTZ R0, R80, R7, !PT ;  /* 0x0000000750007209 */ /* 0x000fe40007810000 */
[----:B------:R-:W-:Y:S02]  /*90d0*/  ISETP.GT.AND P5, PT, R4, 0x78, PT ;  /* 0x000000780400780c */ /* 0x000fe40003fa4270 */
[----:B------:R-:W-:Y:S02]  /*90e0*/  FMNMX.FTZ R7, R81, R0, !PT ;  /* 0x0000000051077209 */ /* 0x000fe40007810000 */
[----:B------:R-:W-:-:S02]  /*90f0*/  FSEL R84, R84, -INF , P5 ;  /* 0xff80000054547808 */ /* 0x000fc40002800000 */
[----:B------:R-:W-:Y:S02]  /*9100*/  ISETP.GT.AND P6, PT, R4, 0x79, PT ;  /* 0x000000790400780c */ /* 0x000fe40003fc4270 */
[----:B------:R-:W-:Y:S02]  /*9110*/  FMNMX.FTZ R0, R84, R7, !PT ;  /* 0x0000000754007209 */ /* 0x000fe40007810000 */
[----:B------:R-:W-:-:S04]  /*9120*/  FSEL R85, R85, -INF , P6 ;  /* 0xff80000055557808 */ /* 0x000fc80003000000 */
[----:B------:R-:W-:-:S05]  /*9130*/  FMNMX.FTZ R7, R85, R0, !PT ;  /* 0x0000000055077209 */ /* 0x000fca0007810000 */
[----:B------:R-:W0:Y:S02]  /*9140*/  SHFL.BFLY PT, R0, R7, 0x2, 0x1f ;  /* 0x0c401f0007007f89 */ /* 0x000e2400000e0000 */
[----:B0-----:R-:W-:-:S05]  /*9150*/  FMNMX.FTZ R8, R7, R0, !PT ;  /* 0x0000000007087209 */ /* 0x001fca0007810000 */
[----:B------:R-:W0:Y:S01]  /*9160*/  SHFL.BFLY PT, R9, R8, 0x1, 0x1f ;  /* 0x0c201f0008097f89 */ /* 0x000e2200000e0000 */
[----:B------:R-:W-:Y:S02]  /*9170*/  P2R R12, PR, RZ, 0x1 ;  /* 0x00000001ff0c7803 */ /* 0x000fe40000000000 */
[----:B------:R-:W-:Y:S02]  /*9180*/  P2R R11, PR, RZ, 0x2 ;  /* 0x00000002ff0b7803 */ /* 0x000fe40000000000 */
[C---:B------:R-:W-:Y:S02]  /*9190*/  ISETP.GT.AND P1, PT, R4.reuse, 0x59, PT ;  /* 0x000000590400780c */ /* 0x040fe40003f24270 */
[----:B------:R-:W-:Y:S02]  /*91a0*/  ISETP.GT.AND P0, PT, R4, 0x60, PT ;  /* 0x000000600400780c */ /* 0x000fe40003f04270 */
[----:B------:R-:W-:Y:S02]  /*91b0*/  FSEL R71, R71, -INF , P1 ;  /* 0xff80000047477808 */ /* 0x000fe40000800000 */
[----:B0-----:R-:W-:-:S02]  /*91c0*/  FMNMX.FTZ R0, R8, R9, !PT ;  /* 0x0000000908007209 */ /* 0x001fc40007810000 */
[----:B------:R-:W-:-:S04]  /*91d0*/  FMNMX.FTZ R9, R26, R27, !PT ;  /* 0x0000001b1a097209 */ /* 0x000fc80007810000 */
[----:B------:R-:W-:-:S04]  /*91e0*/  FMNMX.FTZ R4, R30, R9, !PT ;  /* 0x000000091e047209 */ /* 0x000fc80007810000 */
[----:B------:R-:W-:-:S04]  /*91f0*/  FMNMX.FTZ R9, R31, R4, !PT ;  /* 0x000000041f097209 */ /* 0x000fc80007810000 */
[----:B------:R-:W-:Y:S02]  /*9200*/  FMNMX.FTZ R4, R34, R9, !PT ;  /* 0x0000000922047209 */ /* 0x000fe40007810000 */
[----:B------:R-:W-:Y:S02]  /*9210*/  ISETP.NE.AND P1, PT, R11, RZ, PT ;  /* 0x000000ff0b00720c */ /* 0x000fe40003f25270 */
[----:B------:R-:W-:Y:S01]  /*9220*/  FMNMX.FTZ R11, R35, R4, !PT ;  /* 0x00000004230b7209 */ /* 0x000fe20007810000 */
[----:B------:R-:W-:Y:S01]  /*9230*/  FMUL.FTZ R6, R0, UR4 ;  /* 0x0000000400067c20 */ /* 0x000fe20008410000 */
[----:B------:R-:W-:Y:S02]  /*9240*/  P2R R10, PR, RZ, 0x4 ;  /* 0x00000004ff0a7803 */ /* 0x000fe40000000000 */
[----:B------:R-:W-:Y:S02]  /*9250*/  FMNMX.FTZ R4, R38, R11, !PT ;  /* 0x0000000b26047209 */ /* 0x000fe40007810000 */
[----:B------:R-:W-:-:S02]  /*9260*/  FSETP.NEU.FTZ.AND P2, PT, R0, -INF , PT ;  /* 0xff8000000000780b */ /* 0x000fc40003f5d000 */
[----:B------:R-:W-:Y:S02]  /*9270*/  FSEL R74, R74, -INF , P0 ;  /* 0xff8000004a4a7808 */ /* 0x000fe40000000000 */
[----:B------:R-:W-:Y:S02]  /*9280*/  FMNMX.FTZ R11, R39, R4, !PT ;  /* 0x00000004270b7209 */ /* 0x000fe40007810000 */
[----:B------:R-:W-:Y:S02]  /*9290*/  ISETP.NE.AND P0, PT, R12, RZ, PT ;  /* 0x000000ff0c00720c */ /* 0x000fe40003f05270 */
[----:B------:R-:W-:Y:S02]  /*92a0*/  FSEL R6, R6, RZ, P2 ;  /* 0x000000ff06067208 */ /* 0x000fe40001000000 */
[----:B------:R-:W-:Y:S02]  /*92b0*/  FMNMX.FTZ R4, R42, R11, !PT ;  /* 0x0000000b2a047209 */ /* 0x000fe40007810000 */
[----:B------:R-:W-:-:S02]  /*92c0*/  FSEL R75, R75, -INF , P0 ;  /* 0xff8000004b4b7808 */ /* 0x000fc40000000000 */
[----:B------:R-:W-:Y:S01]  /*92d0*/  ISETP.NE.AND P0, PT, R5, RZ, PT ;  /* 0x000000ff0500720c */ /* 0x000fe20003f05270 */
[----:B------:R-:W-:Y:S01]  /*92e0*/  FFMA.FTZ R5, R25, UR4, -R6 ;  /* 0x0000000419057c23 */ /* 0x000fe20008010806 */
[----:B------:R-:W-:-:S04]  /*92f0*/  FMNMX.FTZ R25, R43, R4, !PT ;  /* 0x000000042b197209 */ /* 0x000fc80007810000 */
[----:B------:R-:W-:-:S04]  /*9300*/  FMNMX.FTZ R4, R46, R25, !PT ;  /* 0x000000192e047209 */ /* 0x000fc80007810000 */
[----:B------:R-:W-:Y:S01]  /*9310*/  FMNMX.FTZ R25, R47, R4, !PT ;  /* 0x000000042f197209 */ /* 0x000fe20007810000 */
[----:B------:R-:W-:-:S03]  /*9320*/  FFMA.FTZ R7, R29, UR4, -R6 ;  /* 0x000000041d077c23 */ /* 0x000fc60008010806 */
[----:B------:R-:W-:-:S04]  /*9330*/  FMNMX.FTZ R4, R50, R25, !PT ;  /* 0x0000001932047209 */ /* 0x000fc80007810000 */
        /* <DEDUP_REMOVED lines=14> */
[----:B------:R-:W-:Y:S02]  /*9420*/  FMNMX.FTZ R4, R74, R37, !PT ;  /* 0x000000254a047209 */ /* 0x000fe40007810000 */
[----:B------:R-:W-:Y:S02]  /*9430*/  ISETP.NE.AND P2, PT, R10, RZ, PT ;  /* 0x000000ff0a00720c */ /* 0x000fe40003f45270 */
[----:B------:R-:W-:Y:S02]  /*9440*/  FSEL R78, R78, -INF , P1 ;  /* 0xff8000004e4e7808 */ /* 0x000fe40000800000 */
[----:B------:R-:W-:Y:S02]  /*9450*/  FMNMX.FTZ R41, R75, R4, !PT ;  /* 0x000000044b297209 */ /* 0x000fe40007810000 */
[----:B------:R-:W-:Y:S02]  /*9460*/  FSEL R79, R79, -INF , P2 ;  /* 0xff8000004f4f7808 */ /* 0x000fe40001000000 */
[----:B------:R-:W-:-:S02]  /*9470*/  FMNMX.FTZ R4, R78, R41, !PT ;  /* 0x000000294e047209 */ /* 0x000fc40007810000 */
[----:B------:R-:W-:Y:S02]  /*9480*/  FSEL R82, R82, -INF , P3 ;  /* 0xff80000052527808 */ /* 0x000fe40001800000 */
[----:B------:R-:W-:Y:S02]  /*9490*/  FMNMX.FTZ R41, R79, R4, !PT ;  /* 0x000000044f297209 */ /* 0x000fe40007810000 */
[----:B------:R-:W-:Y:S02]  /*94a0*/  FSEL R83, R83, -INF , P4 ;  /* 0xff80000053537808 */ /* 0x000fe40002000000 */
[----:B------:R-:W-:Y:S01]  /*94b0*/  FMNMX.FTZ R4, R82, R41, !PT ;  /* 0x0000002952047209 */ /* 0x000fe20007810000 */
[----:B------:R-:W-:Y:S01]  /*94c0*/  FFMA.FTZ R29, R45, UR4, -R6 ;  /* 0x000000042d1d7c23 */ /* 0x000fe20008010806 */
[----:B------:R-:W-:Y:S02]  /*94d0*/  FSEL R86, R86, -INF , P5 ;  /* 0xff80000056567808 */ /* 0x000fe40002800000 */
[----:B------:R-:W-:-:S02]  /*94e0*/  FMNMX.FTZ R45, R83, R4, !PT ;  /* 0x00000004532d7209 */ /* 0x000fc40007810000 */
[----:B------:R-:W-:Y:S02]  /*94f0*/  FSEL R87, R87, -INF , P6 ;  /* 0xff80000057577808 */ /* 0x000fe40003000000 */
[----:B------:R-:W-:-:S04]  /*9500*/  FMNMX.FTZ R4, R86, R45, !PT ;  /* 0x0000002d56047209 */ /* 0x000fc80007810000 */
[----:B------:R-:W-:Y:S01]  /*9510*/  FMNMX.FTZ R4, R87, R4, !PT ;  /* 0x0000000457047209 */ /* 0x000fe20007810000 */
[----:B------:R-:W-:-:S04]  /*9520*/  FFMA.FTZ R41, R57, UR4, -R6 ;  /* 0x0000000439297c23 */ /* 0x000fc80008010806 */
[----:B------:R-:W0:Y:S01]  /*9530*/  SHFL.BFLY PT, R57, R4, 0x2, 0x1f ;  /* 0x0c401f0004397f89 */ /* 0x000e2200000e0000 */
[--C-:B------:R-:W-:Y:S01]  /*9540*/  FFMA.FTZ R33, R49, UR4, -R6.reuse ;  /* 0x0000000431217c23 */ /* 0x100fe20008010806 */
[----:B------:R-:W-:Y:S01]  /*9550*/  FFMA.FTZ R49, R65, UR4, -R6 ;  /* 0x0000000441317c23 */ /* 0x000fe20008010806 */
[----:B0-----:R-:W-:-:S05]  /*9560*/  FMNMX.FTZ R8, R4, R57, !PT ;  /* 0x0000003904087209 */ /* 0x001fca0007810000 */
[----:B------:R-:W0:Y:S01]  /*9570*/  SHFL.BFLY PT, R65, R8, 0x1, 0x1f ;  /* 0x0c201f0008417f89 */ /* 0x000e2200000e0000 */
[--C-:B------:R-:W-:Y:S01]  /*9580*/  FFMA.FTZ R148, R24, UR4, -R6.reuse ;  /* 0x0000000418947c23 */ /* 0x100fe20008010806 */
[--C-:B------:R-:W-:Y:S01]  /*9590*/  FFMA.FTZ R150, R28, UR4, -R6.reuse ;  /* 0x000000041c967c23 */ /* 0x100fe20008010806 */
[----:B------:R-:W-:Y:S01]  /*95a0*/  MUFU.EX2 R5, R5 ;  /* 0x0000000500057308 */ /* 0x000fe20000000800 */
[--C-:B------:R-:W-:Y:S01]  /*95b0*/  FFMA.FTZ R124, R40, UR4, -R6.reuse ;  /* 0x00000004287c7c23 */ /* 0x100fe20008010806 */
[----:B------:R-:W-:-:S06]  /*95c0*/  FFMA.FTZ R120, R32, UR4, -R6 ;  /* 0x0000000420787c23 */ /* 0x000fcc0008010806 */
[----:B------:R-:W1:Y:S01]  /*95d0*/  MUFU.EX2 R148, R148 ;  /* 0x0000009400947308 */ /* 0x000e620000000800 */
[----:B------:R-:W-:Y:S01]  /*95e0*/  FFMA.FTZ R37, R53, UR4, -R6 ;  /* 0x0000000435257c23 */ /* 0x000fe20008010806 */
[----:B0-----:R-:W-:-:S06]  /*95f0*/  FMNMX.FTZ R4, R8, R65, !PT ;  /* 0x0000004108047209 */ /* 0x001fcc0007810000 */
[----:B------:R-:W0:Y:S01]  /*9600*/  MUFU.EX2 R150, R150 ;  /* 0x0000009600967308 */ /* 0x000e220000000800 */
[C---:B------:R-:W-:Y:S01]  /*9610*/  FSETP.NEU.FTZ.AND P1, PT, R4.reuse, -INF , PT ;  /* 0xff8000000400780b */ /* 0x040fe20003f3d000 */
[----:B------:R-:W-:Y:S01]  /*9620*/  FMUL.FTZ R40, R4, UR4 ;  /* 0x0000000404287c20 */ /* 0x000fe20008410000 */
[--C-:B------:R-:W-:Y:S01]  /*9630*/  FFMA.FTZ R45, R61, UR4, -R6.reuse ;  /* 0x000000043d2d7c23 */ /* 0x100fe20008010806 */
[----:B------:R-:W-:-:S03]  /*9640*/  FFMA.FTZ R53, R69, UR4, -R6 ;  /* 0x0000000445357c23 */ /* 0x000fc60008010806 */
[----:B------:R-:W-:Y:S01]  /*9650*/  FSEL R40, R40, RZ, P1 ;  /* 0x000000ff28287208 */ /* 0x000fe20000800000 */
[----:B------:R-:W2:Y:S01]  /*9660*/  MUFU.EX2 R7, R7 ;  /* 0x0000000700077308 */ /* 0x000ea20000000800 */
[--C-:B------:R-:W-:Y:S01]  /*9670*/  FFMA.FTZ R122, R36, UR4, -R6.reuse ;  /* 0x00000004247a7c23 */ /* 0x100fe20008010806 */
        /* <DEDUP_REMOVED lines=14> */
[----:B------:R-:W-:Y:S01]  /*9760*/  FFMA.FTZ R69, R85, UR4, -R6 ;  /* 0x0000000455457c23 */ /* 0x000fe20008010806 */
[--C-:B------:R-:W-:Y:S01]  /*9770*/  FFMA.FTZ R149, R26, UR4, -R40.reuse ;  /* 0x000000041a957c23 */ /* 0x100fe20008010828 */
[--C-:B------:R-:W-:Y:S01]  /*9780*/  FFMA.FTZ R6, R27, UR4, -R40.reuse ;  /* 0x000000041b067c23 */ /* 0x100fe20008010828 */
[----:B------:R-:W4:Y:S01]  /*9790*/  MUFU.EX2 R120, R120 ;  /* 0x0000007800787308 */ /* 0x000f220000000800 */
[--C-:B------:R-:W-:Y:S01]  /*97a0*/  FFMA.FTZ R151, R30, UR4, -R40.reuse ;  /* 0x000000041e977c23 */ /* 0x100fe20008010828 */
[----:B-1----:R-:W-:Y:S01]  /*97b0*/  FADD.FTZ R27, R148, R5 ;  /* 0x00000005941b7221 */ /* 0x002fe20000010000 */
[----:B------:R-:W-:-:S05]  /*97c0*/  FFMA.FTZ R8, R31, UR4, -R40 ;  /* 0x000000041f087c23 */ /* 0x000fca0008010828 */
[----:B------:R-:W1:Y:S01]  /*97d0*/  MUFU.EX2 R9, R9 ;  /* 0x0000000900097308 */ /* 0x000e620000000800 */
[----:B0-----:R-:W-:Y:S01]  /*97e0*/  FADD.FTZ R32, R150, R27 ;  /* 0x0000001b96207221 */ /* 0x001fe20000010000 */
[----:B------:R-:W-:-:S06]  /*97f0*/  FFMA.FTZ R121, R34, UR4, -R40 ;  /* 0x0000000422797c23 */ /* 0x000fcc0008010828 */
[----:B------:R-:W-:Y:S08]  /*9800*/  MUFU.EX2 R149, R149 ;  /* 0x0000009500957308 */ /* 0x000ff00000000800 */
[----:B------:R-:W0:Y:S01]  /*9810*/  MUFU.EX2 R6, R6 ;  /* 0x0000000600067308 */ /* 0x000e220000000800 */
[----:B--2---:R-:W-:-:S07]  /*9820*/  FADD.FTZ R27, R7, R32 ;  /* 0x00000020071b7221 */ /* 0x004fce0000010000 */
[----:B------:R-:W2:Y:S01]  /*9830*/  MUFU.EX2 R122, R122 ;  /* 0x0000007a007a7308 */ /* 0x000ea20000000800 */
[----:B------:R-:W-:-:S07]  /*9840*/  FFMA.FTZ R10, R35, UR4, -R40 ;  /* 0x00000004230a7c23 */ /* 0x000fce0008010828 */
[----:B------:R-:W5:Y:S01]  /*9850*/  MUFU.EX2 R151, R151 ;  /* 0x0000009700977308 */ /* 0x000f620000000800 */
[----:B----4-:R-:W-:-:S07]  /*9860*/  FADD.FTZ R34, R120, R27 ;  /* 0x0000001b78227221 */ /* 0x010fce0000010000 */
[----:B------:R-:W4:Y:S01]  /*9870*/  MUFU.EX2 R11, R11 ;  /* 0x0000000b000b7308 */ /* 0x000f220000000800 */
[----:B------:R-:W-:-:S07]  /*9880*/  FFMA.FTZ R123, R38, UR4, -R40 ;  /* 0x00000004267b7c23 */ /* 0x000fce0008010828 */
[----:B------:R-:W3:Y:S01]  /*9890*/  MUFU.EX2 R8, R8 ;  /* 0x0000000800087308 */ /* 0x000ee20000000800 */
[----:B-1----:R-:W-:Y:S01]  /*98a0*/  FADD.FTZ R27, R9, R34 ;  /* 0x00000022091b7221 */ /* 0x002fe20000010000 */
[----:B0-----:R-:W-:-:S06]  /*98b0*/  FADD.FTZ R36, R149, R6 ;  /* 0x0000000695247221 */ /* 0x001fcc0000010000 */
[----:B------:R-:W0:Y:S01]  /*98c0*/  MUFU.EX2 R124, R124 ;  /* 0x0000007c007c7308 */ /* 0x000e220000000800 */
[----:B------:R-:W-:-:S07]  /*98d0*/  FFMA.FTZ R12, R39, UR4, -R40 ;  /* 0x00000004270c7c23 */ /* 0x000fce0008010828 */
[----:B------:R-:W1:Y:S01]  /*98e0*/  MUFU.EX2 R121, R121 ;  /* 0x0000007900797308 */ /* 0x000e620000000800 */
[----:B--2---:R-:W-:Y:S01]  /*98f0*/  FADD.FTZ R34, R122, R27 ;  /* 0x0000001b7a227221 */ /* 0x004fe20000010000 */
[----:B-----5:R-:W-:-:S06]  /*9900*/  FADD.FTZ R27, R151, R36 ;  /* 0x00000024971b7221 */ /* 0x020fcc0000010000 */
[----:B------:R-:W2:Y:S01]  /*9910*/  MUFU.EX2 R25, R25 ;  /* 0x0000001900197308 */ /* 0x000ea20000000800 */
[----:B------:R-:W-:-:S07]  /*9920*/  FFMA.FTZ R125, R42, UR4, -R40 ;  /* 0x000000042a7d7c23 */ /* 0x000fce0008010828 */
[----:B------:R-:W5:Y:S01]  /*9930*/  MUFU.EX2 R10, R10 ;  /* 0x0000000a000a7308 */ /* 0x000f620000000800 */
[----:B----4-:R-:W-:Y:S01]  /*9940*/  FADD.FTZ R31, R11, R34 ;  /* 0x000000220b1f7221 */ /* 0x010fe20000010000 */
[----:B---3--:R-:W-:-:S06]  /*9950*/  FADD.FTZ R36, R8, R27 ;  /* 0x0000001b08247221 */ /* 0x008fcc0000010000 */
[----:B------:R-:W3:Y:S01]  /*9960*/  MUFU.EX2 R126, R126 ;  /* 0x0000007e007e7308 */ /* 0x000ee20000000800 */
[----:B------:R-:W-:-:S07]  /*9970*/  FFMA.FTZ R24, R43, UR4, -R40 ;  /* 0x000000042b187c23 */ /* 0x000fce0008010828 */
[----:B------:R-:W4:Y:S01]  /*9980*/  MUFU.EX2 R123, R123 ;  /* 0x0000007b007b7308 */ /* 0x000f220000000800 */
[----:B0-----:R-:W-:Y:S01]  /*9990*/  FADD.FTZ R38, R124, R31 ;  /* 0x0000001f7c267221 */ /* 0x001fe20000010000 */
[----:B-1----:R-:W-:-:S06]  /*99a0*/  FADD.FTZ R27, R121, R36 ;  /* 0x00000024791b7221 */ /* 0x002fcc0000010000 */
        /* <DEDUP_REMOVED lines=8> */
[----:B---3--:R-:W-:Y:S01]  /*9a30*/  FADD.FTZ R36, R126, R31 ;  /* 0x0000001f7e247221 */ /* 0x008fe20000010000 */
[----:B----4-:R-:W-:-:S06]  /*9a40*/  FADD.FTZ R27, R123, R38 ;  /* 0x000000267b1b7221 */ /* 0x010fcc0000010000 */
        /* <DEDUP_REMOVED lines=8> */
[----:B------:R-:W-:Y:S02]  /*9ad0*/  IMAD.U32 R44, RZ, RZ, UR38 ;  /* 0x00000026ff2c7e24 */ /* 0x000fe4000f8e00ff */
[----:B--2---:R-:W-:-:S05]  /*9ae0*/  FADD.FTZ R42, R128, R31 ;  /* 0x0000001f802a7221 */ /* 0x004fca0000010000 */
[----:B------:R-:W2:Y:S01]  /*9af0*/  MUFU.EX2 R37, R37 ;  /* 0x0000002500257308 */ /* 0x000ea20000000800 */
[----:B-----5:R-:W-:Y:S01]  /*9b00*/  FADD.FTZ R27, R125, R38 ;  /* 0x000000267d1b7221 */ /* 0x020fe20000010000 */
[----:B------:R-:W-:-:S06]  /*9b10*/  FFMA.FTZ R131, R54, UR4, -R40 ;  /* 0x0000000436837c23 */ /* 0x000fcc0008010828 */
[----:B------:R-:W5:Y:S01]  /*9b20*/  MUFU.EX2 R26, R26 ;  /* 0x0000001a001a7308 */ /* 0x000f620000000800 */
[----:B---3--:R-:W-:Y:S01]  /*9b30*/  FADD.FTZ R31, R33, R42 ;  /* 0x0000002a211f7221 */ /* 0x008fe20000010000 */
[----:B------:R-:W-:-:S06]  /*9b40*/  PRMT R3, R44, 0x654, R3 ;  /* 0x000006542c037816 */ /* 0x000fcc0000000003 */
[----:B------:R-:W3:Y:S01]  /*9b50*/  MUFU.EX2 R132, R132 ;  /* 0x0000008400847308 */ /* 0x000ee20000000800 */
[----:B----4-:R-:W-:Y:S01]  /*9b60*/  FADD.FTZ R42, R24, R27 ;  /* 0x0000001b182a7221 */ /* 0x010fe20000010000 */
[----:B------:R-:W-:-:S06]  /*9b70*/  FFMA.FTZ R30, R55, UR4, -R40 ;  /* 0x00000004371e7c23 */ /* 0x000fcc0008010828 */
[----:B------:R-:W4:Y:S01]  /*9b80*/  MUFU.EX2 R129, R129 ;  /* 0x0000008100817308 */ /* 0x000f220000000800 */
[----:B0-----:R-:W-:Y:S01]  /*9b90*/  FADD.FTZ R38, R130, R31 ;  /* 0x0000001f82267221 */ /* 0x001fe20000010000 */
[----:B------:R1:W-:Y:S06]  /*9ba0*/  SYNCS.ARRIVE.TRANS64.RED.A1T0 RZ, [R3+URZ], RZ ;  /* 0x000000ff03ff79a7 */ /* 0x0003ec000810043f */
[----:B------:R-:W0:Y:S01]  /*9bb0*/  MUFU.EX2 R41, R41 ;  /* 0x0000002900297308 */ /* 0x000e220000000800 */
[----:B------:R-:W-:Y:S01]  /*9bc0*/  FFMA.FTZ R133, R58, UR4, -R40 ;  /* 0x000000043a857c23 */ /* 0x000fe20008010828 */
[----:B-1----:R-:W-:-:S06]  /*9bd0*/  FADD.FTZ R3, R127, R42 ;  /* 0x0000002a7f037221 */ /* 0x002fcc0000010000 */
        /* <DEDUP_REMOVED lines=41> */
[----:B------:R-:W-:Y:S01]  /*9e70*/  F2FP.F16.F32.PACK_AB R148, R5, R148 ;  /* 0x000000940594723e */ /* 0x000fe200000000ff */
[----:B0-----:R-:W-:-:S06]  /*9e80*/  FADD.FTZ R5, R53, R46 ;  /* 0x0000002e35057221 */ /* 0x001fcc0000010000 */
[----:B------:R-:W0:Y:S01]  /*9e90*/  MUFU.EX2 R142, R142 ;  /* 0x0000008e008e7308 */ /* 0x000e220000000800 */
[----:B-1----:R-:W-:-:S07]  /*9ea0*/  FADD.FTZ R44, R34, R3 ;  /* 0x00000003222c7221 */ /* 0x002fce0000010000 */
[----:B------:R-:W1:Y:S01]  /*9eb0*/  MUFU.EX2 R139, R139 ;  /* 0x0000008b008b7308 */ /* 0x000e620000000800 */
[----:B------:R-:W-:Y:S01]  /*9ec0*/  FFMA.FTZ R75, R75, UR4, -R40 ;  /* 0x000000044b4b7c23 */ /* 0x000fe20008010828 */
[----:B--2---:R-:W-:-:S06]  /*9ed0*/  FADD.FTZ R46, R140, R5 ;  /* 0x000000058c2e7221 */ /* 0x004fcc0000010000 */
[----:B------:R-:W2:Y:S01]  /*9ee0*/  MUFU.EX2 R61, R61 ;  /* 0x0000003d003d7308 */ /* 0x000ea20000000800 */
[----:B-----5:R-:W-:Y:S01]  /*9ef0*/  FADD.FTZ R3, R137, R44 ;  /* 0x0000002c89037221 */ /* 0x020fe20000010000 */
[----:B------:R-:W-:-:S06]  /*9f00*/  FFMA.FTZ R143, R78, UR4, -R40 ;  /* 0x000000044e8f7c23 */ /* 0x000fcc0008010828 */
[----:B------:R-:W5:Y:S01]  /*9f10*/  MUFU.EX2 R38, R38 ;  /* 0x0000002600267308 */ /* 0x000f620000000800 */
[--C-:B------:R-:W-:Y:S01]  /*9f20*/  FFMA.FTZ R42, R79, UR4, -R40.reuse ;  /* 0x000000044f2a7c23 */ /* 0x100fe20008010828 */
[--C-:B------:R-:W-:Y:S01]  /*9f30*/  FFMA.FTZ R82, R82, UR4, -R40.reuse ;  /* 0x0000000452527c23 */ /* 0x100fe20008010828 */
[--C-:B------:R-:W-:Y:S01]  /*9f40*/  FFMA.FTZ R83, R83, UR4, -R40.reuse ;  /* 0x0000000453537c23 */ /* 0x100fe20008010828 */
[----:B------:R-:W-:-:S04]  /*9f50*/  FFMA.FTZ R86, R86, UR4, -R40 ;  /* 0x0000000456567c23 */ /* 0x000fc80008010828 */
[----:B------:R-:W5:Y:S01]  /*9f60*/  MUFU.EX2 R144, R144 ;  /* 0x0000009000907308 */ /* 0x000f620000000800 */
[----:B------:R-:W-:Y:S01]  /*9f70*/  FFMA.FTZ R87, R87, UR4, -R40 ;  /* 0x0000000457577c23 */ /* 0x000fe20008010828 */
[----:B---3--:R-:W-:Y:S01]  /*9f80*/  FADD.FTZ R5, R57, R46 ;  /* 0x0000002e39057221 */ /* 0x008fe20000010000 */
[----:B----4-:R-:W-:-:S05]  /*9f90*/  FADD.FTZ R44, R36, R3 ;  /* 0x00000003242c7221 */ /* 0x010fca0000010000 */
[----:B------:R-:W3:Y:S01]  /*9fa0*/  MUFU.EX2 R141, R141 ;  /* 0x0000008d008d7308 */ /* 0x000ee20000000800 */
[----:B0-----:R-:W-:Y:S01]  /*9fb0*/  FADD.FTZ R46, R142, R5 ;  /* 0x000000058e2e7221 */ /* 0x001fe20000010000 */
[----:B-1----:R-:W-:-:S06]  /*9fc0*/  FADD.FTZ R3, R139, R44 ;  /* 0x0000002c8b037221 */ /* 0x002fcc0000010000 */
[----:B------:R-:W0:Y:S08]  /*9fd0*/  MUFU.EX2 R65, R81 ;  /* 0x0000005100417308 */ /* 0x000e300000000800 */
[----:B------:R-:W1:Y:S01]  /*9fe0*/  MUFU.EX2 R40, R75 ;  /* 0x0000004b00287308 */ /* 0x000e620000000800 */
[----:B--2---:R-:W-:Y:S01]  /*9ff0*/  FADD.FTZ R5, R61, R46 ;  /* 0x0000002e3d057221 */ /* 0x004fe20000010000 */
[----:B-----5:R-:W-:-:S06]  /*a000*/  FADD.FTZ R44, R38, R3 ;  /* 0x00000003262c7221 */ /* 0x020fcc0000010000 */
[----:B------:R-:W2:Y:S08]  /*a010*/  MUFU.EX2 R146, R146 ;  /* 0x0000009200927308 */ /* 0x000eb00000000800 */
[----:B------:R-:W4:Y:S01]  /*a020*/  MUFU.EX2 R143, R143 ;  /* 0x0000008f008f7308 */ /* 0x000f220000000800 */
[----:B------:R-:W-:Y:S01]  /*a030*/  FADD.FTZ R46, R144, R5 ;  /* 0x00000005902e7221 */ /* 0x000fe20000010000 */
[----:B---3--:R-:W-:-:S06]  /*a040*/  FADD.FTZ R3, R141, R44 ;  /* 0x0000002c8d037221 */ /* 0x008fcc0000010000 */
[----:B------:R-:W3:Y:S01]  /*a050*/  MUFU.EX2 R42, R42 ;  /* 0x0000002a002a7308 */ /* 0x000ee20000000800 */
[----:B0-----:R-:W-:Y:S01]  /*a060*/  FADD.FTZ R5, R65, R46 ;  /* 0x0000002e41057221 */ /* 0x001fe20000010000 */
[----:B-1----:R-:W-:-:S06]  /*a070*/  FADD.FTZ R44, R40, R3 ;  /* 0x00000003282c7221 */ /* 0x002fcc0000010000 */
[----:B------:R-:W0:Y:S01]  /*a080*/  MUFU.EX2 R82, R82 ;  /* 0x0000005200527308 */ /* 0x000e220000000800 */
[----:B--2---:R-:W-:Y:S01]  /*a090*/  FADD.FTZ R46, R146, R5 ;  /* 0x00000005922e7221 */ /* 0x004fe20000010000 */
[----:B------:R-:W-:Y:S01]  /*a0a0*/  F2FP.F16.F32.PACK_AB R150, R7, R150 ;  /* 0x000000960796723e */ /* 0x000fe200000000ff */
[----:B----4-:R-:W-:-:S05]  /*a0b0*/  FADD.FTZ R5, R143, R44 ;  /* 0x0000002c8f057221 */ /* 0x010fca0000010000 */
[----:B------:R-:W1:Y:S01]  /*a0c0*/  MUFU.EX2 R83, R83 ;  /* 0x0000005300537308 */ /* 0x000e620000000800 */
[----:B------:R-:W-:Y:S01]  /*a0d0*/  IADD3 R7, R88, -0x2, RZ ;  /* 0xfffffffe58077810 */ /* 0x000fe20007ffe0ff */
[----:B---3--:R-:W-:-:S06]  /*a0e0*/  FADD.FTZ R5, R42, R5 ;  /* 0x000000052a057221 */ /* 0x008fcc0000010000 */
[----:B------:R-:W2:Y:S01]  /*a0f0*/  MUFU.EX2 R86, R86 ;  /* 0x0000005600567308 */ /* 0x000ea20000000800 */
[----:B------:R-:W-:Y:S02]  /*a100*/  ISETP.GE.AND P1, PT, R7, R90, PT ;  /* 0x0000005a0700720c */ /* 0x000fe40003f26270 */
[----:B------:R-:W-:-:S05]  /*a110*/  F2FP.F16.F32.PACK_AB R149, R6, R149 ;  /* 0x000000950695723e */ /* 0x000fca00000000ff */
[----:B------:R-:W3:Y:S01]  /*a120*/  MUFU.EX2 R69, R69 ;  /* 0x0000004500457308 */ /* 0x000ee20000000800 */
[----:B0-----:R-:W-:-:S07]  /*a130*/  FADD.FTZ R6, R82, R5 ;  /* 0x0000000552067221 */ /* 0x001fce0000010000 */
[----:B------:R-:W0:Y:S01]  /*a140*/  MUFU.EX2 R87, R87 ;  /* 0x0000005700577308 */ /* 0x000e220000000800 */
[----:B-1----:R-:W-:-:S04]  /*a150*/  FADD.FTZ R5, R83, R6 ;  /* 0x0000000653057221 */ /* 0x002fc80000010000 */
[----:B--2---:R-:W-:Y:S01]  /*a160*/  FADD.FTZ R6, R86, R5 ;  /* 0x0000000556067221 */ /* 0x004fe20000010000 */
[----:B------:R-:W-:Y:S01]  /*a170*/  F2FP.F16.F32.PACK_AB R120, R9, R120 ;  /* 0x000000780978723e */ /* 0x000fe200000000ff */
[--C-:B------:R-:W-:Y:S01]  /*a180*/  IMAD.MOV.U32 R118, RZ, RZ, R119.reuse ;  /* 0x000000ffff767224 */ /* 0x100fe200078e0077 */
[----:B------:R-:W-:Y:S01]  /*a190*/  F2FP.F16.F32.PACK_AB R122, R11, R122 ;  /* 0x0000007a0b7a723e */ /* 0x000fe200000000ff */
[----:B---3--:R-:W-:Y:S01]  /*a1a0*/  FADD.FTZ R3, R69, R46 ;  /* 0x0000002e45037221 */ /* 0x008fe20000010000 */
[----:B------:R-:W-:Y:S01]  /*a1b0*/  F2FP.F16.F32.PACK_AB R124, R25, R124 ;  /* 0x0000007c197c723e */ /* 0x000fe200000000ff */
[--C-:B------:R-:W-:Y:S01]  /*a1c0*/  IMAD.MOV.U32 R117, RZ, RZ, R119.reuse ;  /* 0x000000ffff757224 */ /* 0x100fe200078e0077 */
[----:B------:R-:W-:Y:S01]  /*a1d0*/  F2FP.F16.F32.PACK_AB R126, R29, R126 ;  /* 0x0000007e1d7e723e */ /* 0x000fe200000000ff */
[--C-:B------:R-:W-:Y:S01]  /*a1e0*/  IMAD.MOV.U32 R116, RZ, RZ, R119.reuse ;  /* 0x000000ffff747224 */ /* 0x100fe200078e0077 */
[----:B------:R-:W-:Y:S01]  /*a1f0*/  F2FP.F16.F32.PACK_AB R128, R33, R128 ;  /* 0x000000802180723e */ /* 0x000fe200000000ff */
[--C-:B------:R-:W-:Y:S01]  /*a200*/  IMAD.MOV.U32 R115, RZ, RZ, R119.reuse ;  /* 0x000000ffff737224 */ /* 0x100fe200078e0077 */
[----:B------:R-:W-:Y:S01]  /*a210*/  F2FP.F16.F32.PACK_AB R130, R37, R130 ;  /* 0x000000822582723e */ /* 0x000fe200000000ff */
[----:B0-----:R-:W-:Y:S01]  /*a220*/  FADD.FTZ R6, R87, R6 ;  /* 0x0000000657067221 */ /* 0x001fe20000010000 */
[----:B------:R-:W-:Y:S01]  /*a230*/  F2FP.F16.F32.PACK_AB R132, R41, R132 ;  /* 0x000000842984723e */ /* 0x000fe200000000ff */
[--C-:B------:R-:W-:Y:S01]  /*a240*/  IMAD.MOV.U32 R113, RZ, RZ, R119.reuse ;  /* 0x000000ffff717224 */ /* 0x100fe200078e0077 */
        /* <DEDUP_REMOVED lines=39> */
[----:B------:R-:W-:Y:S01]  /*a4c0*/  IMAD.MOV.U32 R88, RZ, RZ, R119 ;  /* 0x000000ffff587224 */ /* 0x000fe200078e0077 */
[----:B------:R-:W-:-:S02]  /*a4d0*/  F2FP.F16.F32.PACK_AB R145, R83, R82 ;  /* 0x000000525391723e */ /* 0x000fc400000000ff */
[----:B------:R-:W-:Y:S02]  /*a4e0*/  F2FP.F16.F32.PACK_AB R147, R87, R86 ;  /* 0x000000565793723e */ /* 0x000fe400000000ff */
[-C--:B------:R-:W-:Y:S02]  /*a4f0*/  MOV R114, R119.reuse ;  /* 0x0000007700727202 */ /* 0x080fe40000000f00 */
[-C--:B------:R-:W-:Y:S02]  /*a500*/  MOV R109, R119.reuse ;  /* 0x00000077006d7202 */ /* 0x080fe40000000f00 */
[-C--:B------:R-:W-:Y:S02]  /*a510*/  MOV R104, R119.reuse ;  /* 0x0000007700687202 */ /* 0x080fe40000000f00 */
[-C--:B------:R-:W-:Y:S02]  /*a520*/  MOV R99, R119.reuse ;  /* 0x0000007700637202 */ /* 0x080fe40000000f00 */
[----:B------:R-:W-:-:S02]  /*a530*/  MOV R94, R119 ;  /* 0x00000077005e7202 */ /* 0x000fc40000000f00 */
[----:B------:R-:W-:Y:S01]  /*a540*/  MOV R89, R119 ;  /* 0x0000007700597202 */ /* 0x000fe20000000f00 */
[----:B------:R-:W-:Y:S06]  /*a550*/  @!P1 BRA `(.L_x_585) ;  /* 0x0000002000389947 */ /* 0x000fec0003800000 */
[----:B------:R0:W5:Y:S01]  /*a560*/  LDL.LU R5, [R1+0x4] ;  /* 0x0000040001057983 */ /* 0x0001620000300800 */
[----:B------:R-:W-:Y:S01]  /*a570*/  IMAD.MOV.U32 R10, RZ, RZ, R4 ;  /* 0x000000ffff0a7224 */ /* 0x000fe200078e0004 */
[----:B------:R-:W-:Y:S01]  /*a580*/  CS2R R118, SRZ ;  /* 0x0000000000767805 */ /* 0x000fe2000001ff00 */
[----:B------:R-:W-:Y:S01]  /*a590*/  IMAD.MOV.U32 R11, RZ, RZ, R0 ;  /* 0x000000ffff0b7224 */ /* 0x000fe200078e0000 */
[----:B------:R-:W-:Y:S01]  /*a5a0*/  CS2R R116, SRZ ;  /* 0x0000000000747805 */ /* 0x000fe2000001ff00 */
[----:B------:R-:W-:Y:S01]  /*a5b0*/  IMAD.MOV.U32 R12, RZ, RZ, R156 ;  /* 0x000000ffff0c7224 */ /* 0x000fe200078e009c */
        /* <DEDUP_REMOVED lines=13> */
[----:B0-----:R-:W-:-:S07]  /*a690*/  CS2R R88, SRZ ;  /* 0x0000000000587805 */ /* 0x001fce000001ff00 */
.L_x_597:
[----:B------:R-:W2:Y:S01]  /*a6a0*/  LDL R4, [R1+0x28] ;  /* 0x0000280001047983 */ /* 0x000ea20000100800 */
[----:B------:R-:W-:Y:S01]  /*a6b0*/  ISETP.NE.AND P1, PT, R12, 0x1, PT ;  /* 0x000000010c00780c */ /* 0x000fe20003f25270 */
[----:B------:R-:W-:Y:S05]  /*a6c0*/  YIELD ;  /* 0x0000000000007946 */ /* 0x000fea0003800000 */
[----:B------:R-:W-:Y:S02]  /*a6d0*/  SEL R0, RZ, 0x1, P1 ;  /* 0x00000001ff007807 */ /* 0x000fe40000800000 */
[----:B--2---:R-:W-:Y:S02]  /*a6e0*/  ISETP.NE.AND P1, PT, R4, RZ, PT ;  /* 0x000000ff0400720c */ /* 0x004fe40003f25270 */
[----:B-----5:R-:W-:-:S05]  /*a6f0*/  LOP3.LUT R4, R5, R0, RZ, 0x3c, !PT ;  /* 0x0000000005047212 */ /* 0x020fca00078e3cff */
[----:B------:R0:W-:Y:S06]  /*a700*/  STL [R1+0x4], R4 ;  /* 0x0000040401007387 */ /* 0x0001ec0000100800 */
[----:B------:R-:W-:Y:S05]  /*a710*/  @P1 BRA `(.L_x_586) ;  /* 0x00000000003c1947 */ /* 0x000fea0003800000 */
[----:B------:R-:W-:Y:S05]  /*a720*/  @!P0 BRA `(.L_x_587) ;  /* 0x0000000000048947 */ /* 0x000fea0003800000 */
[----:B------:R-:W-:Y:S01]  /*a730*/  BPT.TRAP 0x1 ;  /* 0x000000040000795c */ /* 0x000fe20000300000 */
.L_x_587:
[----:B------:R-:W-:-:S04]  /*a740*/  IADD3 R0, R12, 0x1, RZ ;  /* 0x000000010c007810 */ /* 0x000fc80007ffe0ff */
[----:B------:R-:W-:-:S04]  /*a750*/  ISETP.NE.AND P2, PT, R0, 0x2, PT ;  /* 0x000000020000780c */ /* 0x000fc80003f45270 */
[----:B------:R-:W-:Y:S02]  /*a760*/  SEL R9, R0, RZ, P2 ;  /* 0x000000ff00097207 */ /* 0x000fe40001000000 */
[----:B------:R-:W-:-:S03]  /*a770*/  SHF.L.U32 R0, R4, 0x1f, RZ ;  /* 0x0000001f04007819 */ /* 0x000fc600000006ff */
[----:B------:R-:W-:-:S04]  /*a780*/  IMAD R9, R9, 0x8, R18 ;  /* 0x0000000809097824 */ /* 0x000fc800078e0212 */
[----:B------:R1:W2:Y:S01]  /*a790*/  SYNCS.PHASECHK.TRANS64.TRYWAIT P2, [R9+URZ+0x16830], R0 ;  /* 0x01683000090075a7 */ /* 0x0002a2000804017f */
[----:B------:R-:W-:Y:S05]  /*a7a0*/  @!P0 BRA `(.L_x_588) ;  /* 0x0000000000048947 */ /* 0x000fea0003800000 */
[----:B------:R-:W-:Y:S01]  /*a7b0*/  BPT.TRAP 0x1 ;  /* 0x000000040000795c */ /* 0x000fe20000300000 */
.L_x_588:
[----:B------:R-:W-:Y:S04]  /*a7c0*/  BSSY B0, `(.L_x_586) ;  /* 0x0000004000007945 */ /* 0x000fe80003800000 */
[----:B--2---:R-:W-:Y:S05]  /*a7d0*/  @P2 BRA `(.L_x_589) ;  /* 0x0000000000082947 */ /* 0x004fea0003800000 */
[----:B------:R-:W2:Y:S02]  /*a7e0*/  SYNCS.PHASECHK.TRANS64.TRYWAIT P2, [R9+URZ+0x16830], R0 ;  /* 0x01683000090075a7 */ /* 0x000ea4000804017f */
[----:B--2---:R-:W-:Y:S05]  /*a7f0*/  @!P2 BRA `(.L_x_590) ;  /* 0x000000c80058a947 */ /* 0x004fea0003800000 */
.L_x_589:
[----:B------:R-:W-:Y:S05]  /*a800*/  BSYNC B0 ;  /* 0x0000000000007941 */ /* 0x000fea0003800000 */
.L_x_586:
[----:B------:R3:W-:Y:S01]  /*a810*/  STL.64 [R1+0x70], R2 ;  /* 0x0000700201007387 */ /* 0x0007e20000100a00 */
[----:B-12---:R-:W1:Y:S03]  /*a820*/  S2R R0, SR_TID.X ;  /* 0x0000000000007919 */ /* 0x006e660000002100 */
[----:B---3--:R-:W2:Y:S01]  /*a830*/  LDL.64 R2, [R1+0x10] ;  /* 0x0000100001027983 */ /* 0x008ea20000100a00 */
[----:B------:R-:W-:Y:S01]  /*a840*/  VIADD R156, R12, 0x1 ;  /* 0x000000010c9c7836 */ /* 0x000fe20000000000 */
[----:B------:R-:W-:Y:S01]  /*a850*/  MOV R9, 0x40000040 ;  /* 0x4000004000097802 */ /* 0x000fe20000000f00 */
[----:B------:R-:W-:Y:S05]  /*a860*/  WARPSYNC.ALL ;  /* 0x0000000000007948 */ /* 0x000fea0003800000 */
[----:B------:R-:W-:Y:S01]  /*a870*/  ISETP.NE.AND P2, PT, R156, 0x2, PT ;  /* 0x000000029c00780c */ /* 0x000fe20003f45270 */
[----:B------:R-:W-:Y:S01]  /*a880*/  IMAD.MOV.U32 R25, RZ, RZ, 0x40000040 ;  /* 0x40000040ff197424 */ /* 0x000fe200078e00ff */
[----:B------:R-:W-:-:S02]  /*a890*/  R2UR UR19, R9 ;  /* 0x00000000091372ca */ /* 0x000fc400000e0000 */
[----:B------:R-:W-:Y:S02]  /*a8a0*/  SEL R156, R156, RZ, P2 ;  /* 0x000000ff9c9c7207 */ /* 0x000fe40001000000 */
[----:B------:R-:W-:Y:S02]  /*a8b0*/  MOV R27, 0x40000040 ;  /* 0x40000040001b7802 */ /* 0x000fe40000000f00 */
[----:B------:R-:W-:Y:S01]  /*a8c0*/  R2UR UR8, R14 ;  /* 0x000000000e0872ca */ /* 0x000fe200000e0000 */
[----:B------:R-:W-:Y:S01]  /*a8d0*/  IMAD R26, R156, 0x400, R13 ;  /* 0x000004009c1a7824 */ /* 0x000fe200078e020d */
[----:B------:R-:W-:Y:S02]  /*a8e0*/  R2UR UR9, R15 ;  /* 0x000000000f0972ca */ /* 0x000fe400000e0000 */
[----:B------:R-:W-:Y:S01]  /*a8f0*/  R2UR UR11, R27 ;  /* 0x000000001b0b72ca */ /* 0x000fe200000e0000 */
[C---:B------:R-:W-:Y:S01]  /*a900*/  VIADD R8, R26.reuse, 0x4 ;  /* 0x000000041a087836 */ /* 0x040fe20000000000 */
[C---:B------:R-:W-:Y:S01]  /*a910*/  R2UR UR10, R26.reuse ;  /* 0x000000001a0a72ca */ /* 0x040fe200000e0000 */
[C---:B------:R-:W-:Y:S01]  /*a920*/  VIADD R24, R26.reuse, 0x2 ;  /* 0x000000021a187836 */ /* 0x040fe20000000000 */
[----:B-1----:R-:W-:Y:S01]  /*a930*/  SHF.R.U32.HI R0, RZ, 0x7, R0 ;  /* 0x00000007ff007819 */ /* 0x002fe20000011600 */
[----:B------:R-:W-:Y:S01]  /*a940*/  VIADD R26, R26, 0x6 ;  /* 0x000000061a1a7836 */ /* 0x000fe20000000000 */
[----:B------:R-:W-:-:S02]  /*a950*/  R2UR UR18, R8 ;  /* 0x00000000081272ca */ /* 0x000fc400000e0000 */
[----:B------:R-:W3:Y:S01]  /*a960*/  LDL.64 R8, [R1+0x8] ;  /* 0x0000080001087983 */ /* 0x000ee20000100a00 */
[----:B------:R-:W-:Y:S01]  /*a970*/  VIADD R0, R0, 0x8 ;  /* 0x0000000800007836 */ /* 0x000fe20000000000 */
[----:B------:R-:W-:Y:S02]  /*a980*/  R2UR UR14, R24 ;  /* 0x00000000180e72ca */ /* 0x000fe400000e0000 */
[----:B------:R-:W-:Y:S02]  /*a990*/  R2UR UR15, R25 ;  /* 0x00000000190f72ca */ /* 0x000fe400000e0000 */
[----:B------:R-:W-:Y:S02]  /*a9a0*/  R2UR UR22, R26 ;  /* 0x000000001a1672ca */ /* 0x000fe400000e0000 */
[----:B------:R-:W-:Y:S01]  /*a9b0*/  R2UR UR23, R27 ;  /* 0x000000001b1772ca */ /* 0x000fe200000e0000 */
[----:B------:R1:W-:Y:S06]  /*a9c0*/  BAR.SYNC.DEFER_BLOCKING R0, 0x100 ;  /* 0x000400000000751d */ /* 0x0003ec0000010000 */
[----:B------:R-:W-:-:S06]  /*a9d0*/  WARPGROUP.ARRIVE ;  /* 0x00000000000079c5 */ /* 0x000fcc0000000000 */
[----:B------:R-:W-:Y:S03]  /*a9e0*/  HGMMA.64x128x16.F32 R24, gdesc[UR8], RZ, !UPT, gsb0 ;  /* 0x01e00000081879f0 */ /* 0x000fe6000c0008ff */
[----:B------:R-:W-:Y:S02]  /*a9f0*/  WARPGROUP.DEPBAR.LE gsb0, 0x0 ;  /* 0x00008000000079c5 */ /* 0x000fe40000010000 */
[----:B------:R-:W-:Y:S01]  /*aa00*/  WARPGROUP.ARRIVE ;  /* 0x00000000000079c5 */ /* 0x000fe20000000000 */
[----:B--2---:R-:W-:Y:S02]  /*aa10*/  R2UR UR12, R2 ;  /* 0x00000000020c72ca */ /* 0x004fe400000e0000 */
[----:B------:R-:W-:Y:S02]  /*aa20*/  R2UR UR13, R3 ;  /* 0x00000000030d72ca */ /* 0x000fe400000e0000 */
[----:B------:R1:W5:Y:S11]  /*aa30*/  LDL.LU.64 R2, [R1+0x70] ;  /* 0x0000700001027983 */ /* 0x0003760000300a00 */
[----:B------:R-:W-:Y:S01]  /*aa40*/  HGMMA.64x128x16.F32 R24, gdesc[UR12], R24, gsb0 ;  /* 0x01e000000c1879f0 */ /* 0x000fe20008000818 */
[----:B---3--:R-:W-:-:S02]  /*aa50*/  R2UR UR16, R8 ;  /* 0x00000000081072ca */ /* 0x008fc400000e0000 */
[----:B------:R-:W-:Y:S02]  /*aa60*/  R2UR UR17, R9 ;  /* 0x00000000091172ca */ /* 0x000fe400000e0000 */
[----:B------:R-:W-:Y:S02]  /*aa70*/  R2UR UR20, R20 ;  /* 0x00000000141472ca */ /* 0x000fe400000e0000 */
[----:B------:R-:W-:Y:S01]  /*aa80*/  R2UR UR21, R21 ;  /* 0x00000000151572ca */ /* 0x000fe200000e0000 */
[----:B------:R-:W-:Y:S02]  /*aa90*/  WARPGROUP.DEPBAR.LE gsb0, 0x0 ;  /* 0x00008000000079c5 */ /* 0x000fe40000010000 */
[----:B------:R-:W-:-:S06]  /*aaa0*/  WARPGROUP.ARRIVE ;  /* 0x00000000000079c5 */ /* 0x000fcc0000000000 */
[----:B------:R-:W-:Y:S03]  /*aab0*/  HGMMA.64x128x16.F32 R24, gdesc[UR16], R24, gsb0 ;  /* 0x01e00000101879f0 */ /* 0x000fe60008000818 */
[----:B------:R-:W-:Y:S02]  /*aac0*/  WARPGROUP.DEPBAR.LE gsb0, 0x0 ;  /* 0x00008000000079c5 */ /* 0x000fe40000010000 */
[----:B------:R-:W-:-:S07]  /*aad0*/  WARPGROUP.ARRIVE ;  /* 0x00000000000079c5 */ /* 0x000fce0000000000 */
[----:B------:R-:W-:Y:S03]  /*aae0*/  HGMMA.64x128x16.F32 R24, gdesc[UR20], R24, gsb0 ;  /* 0x01e00000141879f0 */ /* 0x000fe60008000818 */
[----:B------:R-:W-:Y:S02]  /*aaf0*/  WARPGROUP.DEPBAR.LE gsb0, 0x0 ;  /* 0x00008000000079c5 */ /* 0x000fe40000010000 */
[----:B-1----:R-:W-:Y:S05]  /*ab00*/  @P1 BRA `(.L_x_591) ;  /* 0x0000000000281947 */ /* 0x002fea0003800000 */
[----:B------:R-:W-:Y:S05]  /*ab10*/  @!P0 BRA `(.L_x_592) ;  /* 0x0000000000048947 */ /* 0x000fea0003800000 */
[----:B------:R-:W-:Y:S01]  /*ab20*/  BPT.TRAP 0x1 ;  /* 0x000000040000795c */ /* 0x000fe20000300000 */
.L_x_592:
[----:B------:R-:W-:Y:S01]  /*ab30*/  SHF.L.U32 R0, R5, 0x1f, RZ ;  /* 0x0000001f05007819 */ /* 0x000fe200000006ff */
[----:B0-----:R-:W-:-:S04]  /*ab40*/  IMAD R4, R12, 0x8, R18 ;  /* 0x000000080c047824 */ /* 0x001fc800078e0212 */
[----:B------:R0:W1:Y:S01]  /*ab50*/  SYNCS.PHASECHK.TRANS64.TRYWAIT P1, [R4+URZ+0x16850], R0 ;  /* 0x01685000040075a7 */ /* 0x000062000802017f */
[----:B------:R-:W-:Y:S05]  /*ab60*/  @!P0 BRA `(.L_x_593) ;  /* 0x0000000000048947 */ /* 0x000fea0003800000 */
[----:B------:R-:W-:Y:S01]  /*ab70*/  BPT.TRAP 0x1 ;  /* 0x000000040000795c */ /* 0x000fe20000300000 */
.L_x_593:
[----:B-1----:R-:W-:Y:S05]  /*ab80*/  @P1 BRA `(.L_x_591) ;  /* 0x0000000000081947 */ /* 0x002fea0003800000 */
[----:B------:R-:W1:Y:S02]  /*ab90*/  SYNCS.PHASECHK.TRANS64.TRYWAIT P1, [R4+URZ+0x16850], R0 ;  /* 0x01685000040075a7 */ /* 0x000e64000802017f */
[----:B-1----:R-:W-:Y:S05]  /*aba0*/  @!P1 BRA `(.L_x_594) ;  /* 0x000000c400809947 */ /* 0x002fea0003800000 */
.L_x_591:
[----:B01----:R-:W-:Y:S01]  /*abb0*/  VIADD R0, R18, 0x400 ;  /* 0x0000040012007836 */ /* 0x003fe20000000000 */
[----:B------:R-:W-:Y:S05]  /*abc0*/  WARPSYNC.ALL ;  /* 0x0000000000007948 */ /* 0x000fea0003800000 */
[----:B------:R-:W-:Y:S01]  /*abd0*/  SHF.R.U32.HI R0, RZ, 0x4, R0 ;  /* 0x00000004ff007819 */ /* 0x000fe20000011600 */
[----:B------:R-:W-:Y:S01]  /*abe0*/  IMAD.MOV.U32 R5, RZ, RZ, 0x40000040 ;  /* 0x40000040ff057424 */ /* 0x000fe200078e00ff */
[----:B------:R-:W-:Y:S01]  /*abf0*/  WARPGROUP.ARRIVE ;  /* 0x00000000000079c5 */ /* 0x000fe20000000000 */
[----:B------:R-:W-:Y:S01]  /*ac00*/  IMAD.MOV.U32 R9, RZ, RZ, 0x40000040 ;  /* 0x40000040ff097424 */ /* 0x000fe200078e00ff */
[----:B------:R-:W-:-:S02]  /*ac10*/  LOP3.LUT R0, R0, 0x3fff, RZ, 0xc0, !PT ;  /* 0x00003fff00007812 */ /* 0x000fc400078ec0ff */
[----:B------:R-:W-:Y:S01]  /*ac20*/  R2UR UR7, R5 ;  /* 0x00000000050772ca */ /* 0x000fe200000e0000 */
[----:B------:R-:W-:Y:S02]  /*ac30*/  IMAD.MOV.U32 R5, RZ, RZ, 0x40000040 ;  /* 0x40000040ff057424 */ /* 0x000fe400078e00ff */
[----:B------:R-:W-:-:S05]  /*ac40*/  IMAD R4, R12, 0x400, R0 ;  /* 0x000004000c047824 */ /* 0x000fca00078e0200 */
[C---:B------:R-:W-:Y:S02]  /*ac50*/  R2UR UR6, R4.reuse ;  /* 0x00000000040672ca */ /* 0x040fe400000e0000 */
[----:B------:R-:W-:-:S11]  /*ac60*/  IADD3 R8, R4, 0x80, RZ ;  /* 0x0000008004087810 */ /* 0x000fd60007ffe0ff */
[----:B------:R-:W-:Y:S01]  /*ac70*/  HGMMA.64x64x16.F32 R88, R148, gdesc[UR4].tnspB, R88, gsb0 ;  /* 0x40e0000494587df0 */ /* 0x000fe20008000858 */
[----:B------:R-:W-:Y:S01]  /*ac80*/  R2UR UR6, R8 ;  /* 0x00000000080672ca */ /* 0x000fe200000e0000 */
[----:B------:R-:W-:Y:S01]  /*ac90*/  VIADD R8, R4, 0x100 ;  /* 0x0000010004087836 */ /* 0x000fe20000000000 */
[----:B------:R-:W-:Y:S01]  /*aca0*/  R2UR UR7, R9 ;  /* 0x00000000090772ca */ /* 0x000fe200000e0000 */
[----:B------:R-:W-:Y:S01]  /*acb0*/  IMAD.MOV.U32 R9, RZ, RZ, 0x40000040 ;  /* 0x40000040ff097424 */ /* 0x000fe200078e00ff */
[----:B------:R-:W-:Y:S02]  /*acc0*/  WARPGROUP.DEPBAR.LE gsb0, 0x0 ;  /* 0x00008000000079c5 */ /* 0x000fe40000010000 */
[----:B------:R-:W-:-:S06]  /*acd0*/  WARPGROUP.ARRIVE ;  /* 0x00000000000079c5 */ /* 0x000fcc0000000000 */
[----:B------:R-:W0:Y:S03]  /*ace0*/  S2R R151, SR_TID.X ;  /* 0x0000000000977919 */ /* 0x000e260000002100 */
[----:B------:R-:W-:Y:S01]  /*acf0*/  HGMMA.64x64x16.F32 R88, R120, gdesc[UR4].tnspB, R88, gsb0 ;  /* 0x40e0000478587df0 */ /* 0x000fe20008000858 */
[----:B------:R-:W-:Y:S01]  /*ad00*/  R2UR UR6, R8 ;  /* 0x00000000080672ca */ /* 0x000fe200000e0000 */
[----:B------:R-:W-:Y:S01]  /*ad10*/  VIADD R8, R4, 0x180 ;  /* 0x0000018004087836 */ /* 0x000fe20000000000 */
[----:B------:R-:W-:Y:S02]  /*ad20*/  R2UR UR7, R9 ;  /* 0x00000000090772ca */ /* 0x000fe400000e0000 */
[----:B------:R-:W-:Y:S02]  /*ad30*/  MOV R9, 0x40000040 ;  /* 0x4000004000097802 */ /* 0x000fe40000000f00 */
[----:B0-----:R-:W-:-:S02]  /*ad40*/  SHF.R.U32.HI R0, RZ, 0x7, R151 ;  /* 0x00000007ff007819 */ /* 0x001fc40000011697 */
[----:B------:R-:W-:-:S03]  /*ad50*/  ISETP.GE.U32.AND P1, PT, R151, 0x180, PT ;  /* 0x000001809700780c */ /* 0x000fc60003f26070 */
[----:B------:R-:W-:-:S05]  /*ad60*/  VIADD R0, R0, 0x9 ;  /* 0x0000000900007836 */ /* 0x000fca0000000000 */
[----:B------:R-:W-:Y:S01]  /*ad70*/  SEL R0, R0, 0x9, !P1 ;  /* 0x0000000900007807 */ /* 0x000fe20004800000 */
[----:B------:R-:W-:Y:S02]  /*ad80*/  WARPGROUP.DEPBAR.LE gsb0, 0x0 ;  /* 0x00008000000079c5 */ /* 0x000fe40000010000 */
[----:B------:R-:W-:-:S06]  /*ad90*/  WARPGROUP.ARRIVE ;  /* 0x00000000000079c5 */ /* 0x000fcc0000000000 */
[----:B------:R-:W-:Y:S01]  /*ada0*/  HGMMA.64x64x16.F32 R88, R124, gdesc[UR4].tnspB, R88, gsb0 ;  /* 0x40e000047c587df0 */ /* 0x000fe20008000858 */
[----:B------:R-:W-:Y:S01]  /*adb0*/  R2UR UR6, R8 ;  /* 0x00000000080672ca */ /* 0x000fe200000e0000 */
[----:B------:R-:W-:Y:S01]  /*adc0*/  VIADD R8, R4, 0x200 ;  /* 0x0000020004087836 */ /* 0x000fe20000000000 */
[----:B------:R-:W-:Y:S01]  /*add0*/  R2UR UR7, R9 ;  /* 0x00000000090772ca */ /* 0x000fe200000e0000 */
[----:B------:R-:W-:Y:S01]  /*ade0*/  IMAD.MOV.U32 R9, RZ, RZ, 0x40000040 ;  /* 0x40000040ff097424 */ /* 0x000fe200078e00ff */
[----:B------:R-:W-:Y:S02]  /*adf0*/  WARPGROUP.DEPBAR.LE gsb0, 0x0 ;  /* 0x00008000000079c5 */ /* 0x000fe40000010000 */
[----:B------:R-:W-:-:S09]  /*ae00*/  WARPGROUP.ARRIVE ;  /* 0x00000000000079c5 */ /* 0x000fd20000000000 */
        /* <DEDUP_REMOVED lines=8> */
[----:B------:R-:W-:Y:S02]  /*ae90*/  R2UR UR6, R8 ;  /* 0x00000000080672ca */ /* 0x000fe400000e0000 */
[----:B------:R-:W-:Y:S01]  /*aea0*/  R2UR UR7, R9 ;  /* 0x00000000090772ca */ /* 0x000fe200000e0000 */
[----:B------:R-:W-:Y:S01]  /*aeb0*/  IMAD.MOV.U32 R9, RZ, RZ, 0x40000040 ;  /* 0x40000040ff097424 */ /* 0x000fe200078e00ff */
[C---:B------:R-:W-:Y:S01]  /*aec0*/  IADD3 R8, R4.reuse, 0x300, RZ ;  /* 0x0000030004087810 */ /* 0x040fe20007ffe0ff */
[----:B------:R-:W-:Y:S01]  /*aed0*/  VIADD R4, R4, 0x380 ;  /* 0x0000038004047836 */ /* 0x000fe20000000000 */
[----:B------:R-:W-:Y:S02]  /*aee0*/  WARPGROUP.DEPBAR.LE gsb0, 0x0 ;  /* 0x00008000000079c5 */ /* 0x000fe40000010000 */
[----:B------:R-:W-:-:S07]  /*aef0*/  WARPGROUP.ARRIVE ;  /* 0x00000000000079c5 */ /* 0x000fce0000000000 */
[----:B------:R-:W-:Y:S01]  /*af00*/  HGMMA.64x64x16.F32 R88, R136, gdesc[UR4].tnspB, R88, gsb0 ;  /* 0x40e0000488587df0 */ /* 0x000fe20008000858 */
[----:B------:R-:W-:Y:S02]  /*af10*/  R2UR UR6, R8 ;  /* 0x00000000080672ca */ /* 0x000fe400000e0000 */
[----:B------:R-:W-:Y:S01]  /*af20*/  R2UR UR7, R9 ;  /* 0x00000000090772ca */ /* 0x000fe200000e0000 */
[----:B------:R-:W-:Y:S02]  /*af30*/  WARPGROUP.DEPBAR.LE gsb0, 0x0 ;  /* 0x00008000000079c5 */ /* 0x000fe40000010000 */
[----:B------:R-:W-:-:S10]  /*af40*/  WARPGROUP.ARRIVE ;  /* 0x00000000000079c5 */ /* 0x000fd40000000000 */
[----:B------:R-:W-:Y:S01]  /*af50*/  HGMMA.64x64x16.F32 R88, R140, gdesc[UR4].tnspB, R88, gsb0 ;  /* 0x40e000048c587df0 */ /* 0x000fe20008000858 */
[----:B------:R-:W-:Y:S02]  /*af60*/  R2UR UR6, R4 ;  /* 0x00000000040672ca */ /* 0x000fe400000e0000 */
[----:B------:R-:W-:Y:S01]  /*af70*/  R2UR UR7, R5 ;  /* 0x00000000050772ca */ /* 0x000fe200000e0000 */
[----:B------:R-:W-:Y:S02]  /*af80*/  WARPGROUP.DEPBAR.LE gsb0, 0x0 ;  /* 0x00008000000079c5 */ /* 0x000fe40000010000 */
[----:B------:R-:W-:-:S10]  /*af90*/  WARPGROUP.ARRIVE ;  /* 0x00000000000079c5 */ /* 0x000fd40000000000 */
[----:B------:R-:W-:Y:S03]  /*afa0*/  HGMMA.64x64x16.F32 R88, R144, gdesc[UR4].tnspB, R88, gsb0 ;  /* 0x40e0000490587df0 */ /* 0x000fe60008000858 */
[----:B------:R-:W-:Y:S02]  /*afb0*/  WARPGROUP.DEPBAR.LE gsb0, 0x0 ;  /* 0x00008000000079c5 */ /* 0x000fe40000010000 */
[----:B------:R0:W-:Y:S06]  /*afc0*/  BAR.ARV R0, 0x100 ;  /* 0x000400000000751d */ /* 0x0001ec0000002000 */
[----:B------:R-:W-:Y:S05]  /*afd0*/  @!P0 BRA `(.L_x_595) ;  /* 0x0000000000048947 */ /* 0x000fea0003800000 */
[----:B------:R-:W-:Y:S01]  /*afe0*/  BPT.TRAP 0x1 ;  /* 0x000000040000795c */ /* 0x000fe20000300000 */
.L_x_595:
[----:B0-----:R-:W-:Y:S01]  /*aff0*/  LEA R0, R156, R18, 0x3 ;  /* 0x000000129c007211 */ /* 0x001fe200078e18ff */
[----:B------:R-:W-:Y:S01]  /*b000*/  IMAD.U32 R4, RZ, RZ, UR38 ;  /* 0x00000026ff047e24 */ /* 0x000fe2000f8e00ff */
[----:B------:R-:W-:-:S03]  /*b010*/  UMOV UR4, UR5 ;  /* 0x0000000500047c82 */ /* 0x000fc60008000000 */
[----:B------:R-:W-:-:S05]  /*b020*/  VIADD R0, R0, 0x16840 ;  /* 0x0001684000007836 */ /* 0x000fca0000000000 */
[----:B------:R-:W-:-:S04]  /*b030*/  PRMT R0, R4, 0x654, R0 ;  /* 0x0000065404007816 */ /* 0x000fc80000000000 */
[----:B------:R0:W-:Y:S02]  /*b040*/  SYNCS.ARRIVE.TRANS64.RED.A1T0 RZ, [R0+URZ], RZ ;  /* 0x000000ff00ff79a7 */ /* 0x0001e4000810043f */
[----:B0-----:R-:W-:-:S04]  /*b050*/  FMNMX.FTZ R0, R24, R11, !PT ;  /* 0x0000000b18007209 */ /* 0x001fc80007810000 */
[----:B------:R-:W-:-:S04]  /*b060*/  FMNMX.FTZ R5, R25, R0, !PT ;  /* 0x0000000019057209 */ /* 0x000fc80007810000 */
        /* <DEDUP_REMOVED lines=29> */
[----:B------:R-:W-:-:S05]  /*b240*/  FMNMX.FTZ R0, R85, R0, !PT ;  /* 0x0000000055007209 */ /* 0x000fca0007810000 */
[----:B------:R-:W0:Y:S02]  /*b250*/  SHFL.BFLY PT, R4, R0, 0x2, 0x1f ;  /* 0x0c401f0000047f89 */ /* 0x000e2400000e0000 */
[----:B0-----:R-:W-:-:S05]  /*b260*/  FMNMX.FTZ R0, R0, R4, !PT ;  /* 0x0000000400007209 */ /* 0x001fca0007810000 */
[----:B------:R-:W0:Y:S02]  /*b270*/  SHFL.BFLY PT, R4, R0, 0x1, 0x1f ;  /* 0x0c201f0000047f89 */ /* 0x000e2400000e0000 */
[----:B0-----:R-:W-:Y:S02]  /*b280*/  FMNMX.FTZ R0, R0, R4, !PT ;  /* 0x0000000400007209 */ /* 0x001fe40007810000 */
[----:B------:R-:W-:-:S03]  /*b290*/  FMNMX.FTZ R4, R26, R10, !PT ;  /* 0x0000000a1a047209 */ /* 0x000fc60007810000 */
[----:B------:R-:W-:Y:S01]  /*b2a0*/  FMUL.FTZ R9, R0, UR4 ;  /* 0x0000000400097c20 */ /* 0x000fe20008410000 */
[----:B------:R-:W-:-:S03]  /*b2b0*/  FMNMX.FTZ R4, R27, R4, !PT ;  /* 0x000000041b047209 */ /* 0x000fc60007810000 */
[--C-:B------:R-:W-:Y:S01]  /*b2c0*/  FFMA.FTZ R24, R24, UR4, -R9.reuse ;  /* 0x0000000418187c23 */ /* 0x100fe20008010809 */
[----:B------:R-:W-:Y:S01]  /*b2d0*/  FMNMX.FTZ R4, R30, R4, !PT ;  /* 0x000000041e047209 */ /* 0x000fe20007810000 */
[--C-:B------:R-:W-:Y:S01]  /*b2e0*/  FFMA.FTZ R25, R25, UR4, -R9.reuse ;  /* 0x0000000419197c23 */ /* 0x100fe20008010809 */
[--C-:B------:R-:W-:Y:S01]  /*b2f0*/  FFMA.FTZ R28, R28, UR4, -R9.reuse ;  /* 0x000000041c1c7c23 */ /* 0x100fe20008010809 */
[--C-:B------:R-:W-:Y:S01]  /*b300*/  FFMA.FTZ R29, R29, UR4, -R9.reuse ;  /* 0x000000041d1d7c23 */ /* 0x100fe20008010809 */
[----:B------:R-:W-:Y:S01]  /*b310*/  FMNMX.FTZ R4, R31, R4, !PT ;  /* 0x000000041f047209 */ /* 0x000fe20007810000 */
[----:B------:R-:W-:Y:S01]  /*b320*/  MUFU.EX2 R24, R24 ;  /* 0x0000001800187308 */ /* 0x000fe20000000800 */
[--C-:B------:R-:W-:Y:S01]  /*b330*/  FFMA.FTZ R32, R32, UR4, -R9.reuse ;  /* 0x0000000420207c23 */ /* 0x100fe20008010809 */
        /* <DEDUP_REMOVED lines=42> */
[----:B------:R-:W-:-:S03]  /*b5e0*/  FFMA.FTZ R9, R85, UR4, -R9 ;  /* 0x0000000455097c23 */ /* 0x000fc60008010809 */
[----:B------:R-:W-:Y:S01]  /*b5f0*/  FMNMX.FTZ R4, R55, R4, !PT ;  /* 0x0000000437047209 */ /* 0x000fe20007810000 */
[----:B------:R-:W-:Y:S03]  /*b600*/  MUFU.EX2 R36, R36 ;  /* 0x0000002400247308 */ /* 0x000fe60000000800 */
[----:B------:R-:W-:-:S04]  /*b610*/  FMNMX.FTZ R4, R58, R4, !PT ;  /* 0x000000043a047209 */ /* 0x000fc80007810000 */
        /* <DEDUP_REMOVED lines=22> */
[----:B------:R-:W-:Y:S04]  /*b780*/  MUFU.EX2 R52, R52 ;  /* 0x0000003400347308 */ /* 0x000fe80000000800 */
[----:B------:R-:W0:Y:S04]  /*b790*/  SHFL.BFLY PT, R5, R4, 0x2, 0x1f ;  /* 0x0c401f0004057f89 */ /* 0x000e2800000e0000 */
[----:B------:R-:W-:Y:S08]  /*b7a0*/  MUFU.EX2 R53, R53 ;  /* 0x0000003500357308 */ /* 0x000ff00000000800 */
[----:B------:R-:W-:Y:S08]  /*b7b0*/  MUFU.EX2 R56, R56 ;  /* 0x0000003800387308 */ /* 0x000ff00000000800 */
[----:B------:R-:W-:Y:S01]  /*b7c0*/  MUFU.EX2 R57, R57 ;  /* 0x0000003900397308 */ /* 0x000fe20000000800 */
[----:B0-----:R-:W-:-:S07]  /*b7d0*/  FMNMX.FTZ R4, R4, R5, !PT ;  /* 0x0000000504047209 */ /* 0x001fce0007810000 */
[----:B------:R-:W-:Y:S01]  /*b7e0*/  MUFU.EX2 R60, R60 ;  /* 0x0000003c003c7308 */ /* 0x000fe20000000800 */
[----:B------:R-:W0:Y:S07]  /*b7f0*/  SHFL.BFLY PT, R5, R4, 0x1, 0x1f ;  /* 0x0c201f0004057f89 */ /* 0x000e2e00000e0000 */
[----:B------:R-:W-:Y:S08]  /*b800*/  MUFU.EX2 R61, R61 ;  /* 0x0000003d003d7308 */ /* 0x000ff00000000800 */
[----:B------:R-:W-:Y:S08]  /*b810*/  MUFU.EX2 R64, R64 ;  /* 0x0000004000407308 */ /* 0x000ff00000000800 */
[----:B------:R-:W-:Y:S01]  /*b820*/  MUFU.EX2 R65, R65 ;  /* 0x0000004100417308 */ /* 0x000fe20000000800 */
[----:B0-----:R-:W-:Y:S01]  /*b830*/  FMNMX.FTZ R4, R4, R5, !PT ;  /* 0x0000000504047209 */ /* 0x001fe20007810000 */
[----:B------:R-:W-:-:S04]  /*b840*/  FADD.FTZ R5, -R0, R11 ;  /* 0x0000000b00057221 */ /* 0x000fc80000010100 */
[C---:B------:R-:W-:Y:S01]  /*b850*/  FADD.FTZ R8, -R4.reuse, R10 ;  /* 0x0000000a04087221 */ /* 0x040fe20000010100 */
[----:B------:R-:W-:Y:S01]  /*b860*/  FMUL.FTZ R10, R4, UR4 ;  /* 0x00000004040a7c20 */ /* 0x000fe20008410000 */
[----:B------:R-:W-:Y:S01]  /*b870*/  FMUL.FTZ R5, R5, UR4 ;  /* 0x0000000405057c20 */ /* 0x000fe20008410000 */
[----:B------:R-:W-:Y:S01]  /*b880*/  MUFU.EX2 R68, R68 ;  /* 0x0000004400447308 */ /* 0x000fe20000000800 */
[----:B------:R-:W-:Y:S01]  /*b890*/  FMUL.FTZ R8, R8, UR4 ;  /* 0x0000000408087c20 */ /* 0x000fe20008410000 */
[--C-:B------:R-:W-:Y:S01]  /*b8a0*/  FFMA.FTZ R26, R26, UR4, -R10.reuse ;  /* 0x000000041a1a7c23 */ /* 0x100fe2000801080a */
[--C-:B------:R-:W-:Y:S01]  /*b8b0*/  FFMA.FTZ R27, R27, UR4, -R10.reuse ;  /* 0x000000041b1b7c23 */ /* 0x100fe2000801080a */
[--C-:B------:R-:W-:Y:S01]  /*b8c0*/  FFMA.FTZ R30, R30, UR4, -R10.reuse ;  /* 0x000000041e1e7c23 */ /* 0x100fe2000801080a */
[--C-:B------:R-:W-:Y:S01]  /*b8d0*/  FFMA.FTZ R31, R31, UR4, -R10.reuse ;  /* 0x000000041f1f7c23 */ /* 0x100fe2000801080a */
[--C-:B------:R-:W-:Y:S01]  /*b8e0*/  FFMA.FTZ R34, R34, UR4, -R10.reuse ;  /* 0x0000000422227c23 */ /* 0x100fe2000801080a */
[--C-:B------:R-:W-:Y:S01]  /*b8f0*/  FFMA.FTZ R35, R35, UR4, -R10.reuse ;  /* 0x0000000423237c23 */ /* 0x100fe2000801080a */
[----:B------:R-:W0:Y:S01]  /*b900*/  MUFU.EX2 R5, R5 ;  /* 0x0000000500057308 */ /* 0x000e220000000800 */
[--C-:B------:R-:W-:Y:S01]  /*b910*/  FFMA.FTZ R38, R38, UR4, -R10.reuse ;  /* 0x0000000426267c23 */ /* 0x100fe2000801080a */
[--C-:B------:R-:W-:Y:S01]  /*b920*/  FFMA.FTZ R39, R39, UR4, -R10.reuse ;  /* 0x0000000427277c23 */ /* 0x100fe2000801080a */
[--C-:B------:R-:W-:Y:S01]  /*b930*/  FFMA.FTZ R42, R42, UR4, -R10.reuse ;  /* 0x000000042a2a7c23 */ /* 0x100fe2000801080a */
[--C-:B------:R-:W-:Y:S01]  /*b940*/  FFMA.FTZ R43, R43, UR4, -R10.reuse ;  /* 0x000000042b2b7c23 */ /* 0x100fe2000801080a */
[--C-:B------:R-:W-:Y:S01]  /*b950*/  FFMA.FTZ R46, R46, UR4, -R10.reuse ;  /* 0x000000042e2e7c23 */ /* 0x100fe2000801080a */
[--C-:B------:R-:W-:Y:S01]  /*b960*/  FFMA.FTZ R47, R47, UR4, -R10.reuse ;  /* 0x000000042f2f7c23 */ /* 0x100fe2000801080a */
[--C-:B------:R-:W-:Y:S01]  /*b970*/  FFMA.FTZ R50, R50, UR4, -R10.reuse ;  /* 0x0000000432327c23 */ /* 0x100fe2000801080a */
[----:B------:R-:W-:Y:S01]  /*b980*/  MUFU.EX2 R8, R8 ;  /* 0x0000000800087308 */ /* 0x000fe20000000800 */
[--C-:B------:R-:W-:Y:S01]  /*b990*/  FFMA.FTZ R51, R51, UR4, -R10.reuse ;  /* 0x0000000433337c23 */ /* 0x100fe2000801080a */
[--C-:B------:R-:W-:Y:S01]  /*b9a0*/  FFMA.FTZ R54, R54, UR4, -R10.reuse ;  /* 0x0000000436367c23 */ /* 0x100fe2000801080a */
[--C-:B------:R-:W-:Y:S01]  /*b9b0*/  FFMA.FTZ R55, R55, UR4, -R10.reuse ;  /* 0x0000000437377c23 */ /* 0x100fe2000801080a */
[--C-:B------:R-:W-:Y:S01]  /*b9c0*/  FFMA.FTZ R58, R58, UR4, -R10.reuse ;  /* 0x000000043a3a7c23 */ /* 0x100fe2000801080a */
[--C-:B------:R-:W-:Y:S01]  /*b9d0*/  FFMA.FTZ R59, R59, UR4, -R10.reuse ;  /* 0x000000043b3b7c23 */ /* 0x100fe2000801080a */
[--C-:B------:R-:W-:Y:S01]  /*b9e0*/  FFMA.FTZ R62, R62, UR4, -R10.reuse ;  /* 0x000000043e3e7c23 */ /* 0x100fe2000801080a */
[----:B------:R-:W-:Y:S01]  /*b9f0*/  FFMA.FTZ R63, R63, UR4, -R10 ;  /* 0x000000043f3f7c23 */ /* 0x000fe2000801080a */
[----:B------:R-:W1:Y:S01]  /*ba00*/  MUFU.EX2 R26, R26 ;  /* 0x0000001a001a7308 */ /* 0x000e620000000800 */
[----:B0----5:R-:W-:Y:S01]  /*ba10*/  FFMA.FTZ R3, R5, R3, R24 ;  /* 0x0000000305037223 */ /* 0x021fe20000010018 */
[--C-:B------:R-:W-:Y:S01]  /*ba20*/  FFMA.FTZ R66, R66, UR4, -R10.reuse ;  /* 0x0000000442427c23 */ /* 0x100fe2000801080a */
[--C-:B------:R-:W-:Y:S01]  /*ba30*/  FFMA.FTZ R67, R67, UR4, -R10.reuse ;  /* 0x0000000443437c23 */ /* 0x100fe2000801080a */
[--C-:B------:R-:W-:Y:S01]  /*ba40*/  FFMA.FTZ R70, R70, UR4, -R10.reuse ;  /* 0x0000000446467c23 */ /* 0x100fe2000801080a */
[----:B------:R-:W-:Y:S01]  /*ba50*/  FADD.FTZ R3, R25, R3 ;  /* 0x0000000319037221 */ /* 0x000fe20000010000 */
[--C-:B------:R-:W-:Y:S01]  /*ba60*/  FFMA.FTZ R71, R71, UR4, -R10.reuse ;  /* 0x0000000447477c23 */ /* 0x100fe2000801080a */
[--C-:B------:R-:W-:Y:S01]  /*ba70*/  FFMA.FTZ R74, R74, UR4, -R10.reuse ;  /* 0x000000044a4a7c23 */ /* 0x100fe2000801080a */
[----:B------:R-:W0:Y:S01]  /*ba80*/  MUFU.EX2 R27, R27 ;  /* 0x0000001b001b7308 */ /* 0x000e220000000800 */
[----:B------:R-:W-:Y:S01]  /*ba90*/  FADD.FTZ R3, R28, R3 ;  /* 0x000000031c037221 */ /* 0x000fe20000010000 */
[--C-:B------:R-:W-:Y:S01]  /*baa0*/  FFMA.FTZ R75, R75, UR4, -R10.reuse ;  /* 0x000000044b4b7c23 */ /* 0x100fe2000801080a */
[--C-:B------:R-:W-:Y:S01]  /*bab0*/  FFMA.FTZ R78, R78, UR4, -R10.reuse ;  /* 0x000000044e4e7c23 */ /* 0x100fe2000801080a */
[--C-:B------:R-:W-:Y:S01]  /*bac0*/  FFMA.FTZ R79, R79, UR4, -R10.reuse ;  /* 0x000000044f4f7c23 */ /* 0x100fe2000801080a */
[----:B------:R-:W-:Y:S01]  /*bad0*/  FADD.FTZ R3, R29, R3 ;  /* 0x000000031d037221 */ /* 0x000fe20000010000 */
[--C-:B------:R-:W-:Y:S01]  /*bae0*/  FFMA.FTZ R82, R82, UR4, -R10.reuse ;  /* 0x0000000452527c23 */ /* 0x100fe2000801080a */
[----:B------:R-:W-:Y:S01]  /*baf0*/  FFMA.FTZ R83, R83, UR4, -R10 ;  /* 0x0000000453537c23 */ /* 0x000fe2000801080a */
[----:B------:R-:W2:Y:S01]  /*bb00*/  MUFU.EX2 R30, R30 ;  /* 0x0000001e001e7308 */ /* 0x000ea20000000800 */
[----:B-1----:R-:W-:Y:S01]  /*bb10*/  FFMA.FTZ R6, R8, R6, R26 ;  /* 0x0000000608067223 */ /* 0x002fe2000001001a */
[----:B------:R-:W-:Y:S01]  /*bb20*/  FADD.FTZ R3, R32, R3 ;  /* 0x0000000320037221 */ /* 0x000fe20000010000 */
[--C-:B------:R-:W-:Y:S01]  /*bb30*/  FFMA.FTZ R147, R86, UR4, -R10.reuse ;  /* 0x0000000456937c23 */ /* 0x100fe2000801080a */
[----:B------:R-:W-:-:S02]  /*bb40*/  FFMA.FTZ R10, R87, UR4, -R10 ;  /* 0x00000004570a7c23 */ /* 0x000fc4000801080a */
[----:B------:R-:W-:Y:S02]  /*bb50*/  FADD.FTZ R3, R33, R3 ;  /* 0x0000000321037221 */ /* 0x000fe40000010000 */
[----:B------:R-:W1:Y:S01]  /*bb60*/  MUFU.EX2 R31, R31 ;  /* 0x0000001f001f7308 */ /* 0x000e620000000800 */
[----:B0-----:R-:W-:Y:S01]  /*bb70*/  FADD.FTZ R6, R27, R6 ;  /* 0x000000061b067221 */ /* 0x001fe20000010000 */
[----:B------:R-:W-:-:S04]  /*bb80*/  FADD.FTZ R3, R36, R3 ;  /* 0x0000000324037221 */ /* 0x000fc80000010000 */
[----:B------:R-:W-:Y:S02]  /*bb90*/  FADD.FTZ R3, R37, R3 ;  /* 0x0000000325037221 */ /* 0x000fe40000010000 */
[----:B------:R-:W0:Y:S01]  /*bba0*/  MUFU.EX2 R34, R34 ;  /* 0x0000002200227308 */ /* 0x000e220000000800 */
[----:B--2---:R-:W-:Y:S01]  /*bbb0*/  FADD.FTZ R6, R30, R6 ;  /* 0x000000061e067221 */ /* 0x004fe20000010000 */
[----:B------:R-:W-:-:S04]  /*bbc0*/  FADD.FTZ R3, R40, R3 ;  /* 0x0000000328037221 */ /* 0x000fc80000010000 */
[----:B------:R-:W-:Y:S02]  /*bbd0*/  FADD.FTZ R3, R41, R3 ;  /* 0x0000000329037221 */ /* 0x000fe40000010000 */
[----:B------:R-:W2:Y:S01]  /*bbe0*/  MUFU.EX2 R35, R35 ;  /* 0x0000002300237308 */ /* 0x000ea20000000800 */
[----:B-1----:R-:W-:Y:S01]  /*bbf0*/  FADD.FTZ R6, R31, R6 ;  /* 0x000000061f067221 */ /* 0x002fe20000010000 */
[----:B------:R-:W-:-:S04]  /*bc00*/  FADD.FTZ R3, R44, R3 ;  /* 0x000000032c037221 */ /* 0x000fc80000010000 */
        /* <DEDUP_REMOVED lines=23> */
[----:B------:R-:W-:-:S06]  /*bd80*/  FADD.FTZ R3, R68, R3 ;  /* 0x0000000344037221 */ /* 0x000fcc0000010000 */
        /* <DEDUP_REMOVED lines=58> */
[----:B-1----:R-:W-:-:S03]  /*c130*/  FADD.FTZ R3, R9, R3 ;  /* 0x0000000309037221 */ /* 0x002fc60000010000 */
[----:B0-----:R-:W-:Y:S01]  /*c140*/  FADD.FTZ R6, R10, R6 ;  /* 0x000000060a067221 */ /* 0x001fe20000010000 */
[----:B------:R-:W-:Y:S06]  /*c150*/  @!P0 BRA `(.L_x_596) ;  /* 0x0000000000048947 */ /* 0x000fec0003800000 */
[----:B------:R-:W-:Y:S01]  /*c160*/  BPT.TRAP 0x1 ;  /* 0x000000040000795c */ /* 0x000fe20000300000 */
.L_x_596:
[----:B------:R-:W2:Y:S01]  /*c170*/  LDL R85, [R1+0x24] ;  /* 0x0000240001557983 */ /* 0x000ea20000100800 */
        /* <DEDUP_REMOVED lines=16> */
[----:B------:R-:W-:Y:S01]  /*c280*/  IMAD R11, R12, 0x8, R18 ;  /* 0x000000080c0b7824 */ /* 0x000fe200078e0212 */
[----:B------:R0:W5:Y:S01]  /*c290*/  LDL R5, [R1+0x4] ;  /* 0x0000040001057983 */ /* 0x0001620000100800 */
[----:B------:R-:W-:Y:S01]  /*c2a0*/  MOV R12, UR38 ;  /* 0x00000026000c7c02 */ /* 0x000fe20008000f00 */
[-C--:B------:R-:W-:Y:S01]  /*c2b0*/  FMUL.FTZ R90, R90, R8.reuse ;  /* 0x000000085a5a7220 */ /* 0x080fe20000410000 */
[----:B------:R-:W-:Y:S01]  /*c2c0*/  VIADD R11, R11, 0x16860 ;  /* 0x000168600b0b7836 */ /* 0x000fe20000000000 */
[----:B------:R-:W-:Y:S01]  /*c2d0*/  F2FP.F16.F32.PACK_AB R147, R10, R147 ;  /* 0x000000930a93723e */ /* 0x000fe200000000ff */
[----:B------:R-:W-:Y:S01]  /*c2e0*/  FMUL.FTZ R91, R91, R8 ;  /* 0x000000085b5b7220 */ /* 0x000fe20000410000 */
[----:B------:R-:W-:Y:S01]  /*c2f0*/  F2FP.F16.F32.PACK_AB R148, R25, R24 ;  /* 0x000000181994723e */ /* 0x000fe200000000ff */
[-C--:B------:R-:W-:Y:S01]  /*c300*/  FMUL.FTZ R94, R94, R8.reuse ;  /* 0x000000085e5e7220 */ /* 0x080fe20000410000 */
[----:B------:R-:W-:Y:S01]  /*c310*/  PRMT R11, R12, 0x654, R11 ;  /* 0x000006540c0b7816 */ /* 0x000fe2000000000b */
[----:B------:R-:W-:Y:S01]  /*c320*/  FMUL.FTZ R95, R95, R8 ;  /* 0x000000085f5f7220 */ /* 0x000fe20000410000 */
[----:B------:R-:W-:Y:S01]  /*c330*/  F2FP.F16.F32.PACK_AB R149, R27, R26 ;  /* 0x0000001a1b95723e */ /* 0x000fe200000000ff */
[----:B------:R-:W-:Y:S01]  /*c340*/  FMUL.FTZ R98, R98, R8 ;  /* 0x0000000862627220 */ /* 0x000fe20000410000 */
[----:B------:R1:W-:Y:S01]  /*c350*/  SYNCS.ARRIVE.TRANS64.RED.A1T0 RZ, [R11+URZ], RZ ;  /* 0x000000ff0bff79a7 */ /* 0x0003e2000810043f */
[----:B------:R-:W-:Y:S01]  /*c360*/  F2FP.F16.F32.PACK_AB R150, R29, R28 ;  /* 0x0000001c1d96723e */ /* 0x000fe200000000ff */
[----:B------:R-:W-:Y:S01]  /*c370*/  FMUL.FTZ R99, R99, R8 ;  /* 0x0000000863637220 */ /* 0x000fe20000410000 */
        /* <DEDUP_REMOVED lines=21> */
[----:B------:R-:W-:Y:S01]  /*c4d0*/  IMAD.MOV.U32 R10, RZ, RZ, R4 ;  /* 0x000000ffff0a7224 */ /* 0x000fe200078e0004 */
[----:B------:R-:W-:Y:S01]  /*c4e0*/  F2FP.F16.F32.PACK_AB R130, R53, R52 ;  /* 0x000000343582723e */ /* 0x000fe200000000ff */
[----:B-1----:R-:W-:Y:S01]  /*c4f0*/  IMAD.MOV.U32 R11, RZ, RZ, R0 ;  /* 0x000000ffff0b7224 */ /* 0x002fe200078e0000 */
        /* <DEDUP_REMOVED lines=17> */
[C---:B--2---:R-:W-:Y:S01]  /*c610*/  ISETP.GT.AND P1, PT, R7.reuse, R85, PT ;  /* 0x000000550700720c */ /* 0x044fe20003f24270 */
[----:B------:R-:W-:-:S12]  /*c620*/  VIADD R7, R7, 0xffffffff ;  /* 0xffffffff07077836 */ /* 0x000fd80000000000 */
[----:B0-----:R-:W-:Y:S05]  /*c630*/  @P1 BRA `(.L_x_597) ;  /* 0xffffffe000181947 */ /* 0x001fea000383ffff */
.L_x_585:
[----:B------:R-:W-:Y:S05]  /*c640*/  WARPSYNC.ALL ;  /* 0x0000000000007948 */ /* 0x000fea0003800000 */
[----:B------:R-:W-:Y:S06]  /*c650*/  BAR.ARV 0x8, 0x200 ;  /* 0x0208000000007b1d */ /* 0x000fec0000002000 */
[----:B------:R-:W-:Y:S05]  /*c660*/  @!P0 BRA `(.L_x_598) ;  /* 0x0000000000048947 */ /* 0x000fea0003800000 */
[----:B------:R-:W-:Y:S01]  /*c670*/  BPT.TRAP 0x1 ;  /* 0x000000040000795c */ /* 0x000fe20000300000 */
.L_x_598:
[----:B-----5:R-:W2:Y:S01]  /*c680*/  LDL R5, [R1+0x4] ;  /* 0x0000040001057983 */ /* 0x020ea20000100800 */
[----:B------:R-:W-:Y:S02]  /*c690*/  LEA R12, R156, R18, 0x3 ;  /* 0x000000129c0c7211 */ /* 0x000fe400078e18ff */
[----:B--2---:R-:W-:-:S04]  /*c6a0*/  SHF.L.U32 R5, R5, 0x1f, RZ ;  /* 0x0000001f05057819 */ /* 0x004fc800000006ff */
[----:B------:R0:W1:Y:S01]  /*c6b0*/  SYNCS.PHASECHK.TRANS64.TRYWAIT P1, [R12+URZ+0x16850], R5 ;  /* 0x016850050c0075a7 */ /* 0x000062000802017f */
[----:B------:R-:W-:Y:S05]  /*c6c0*/  @!P0 BRA `(.L_x_599) ;  /* 0x0000000000048947 */ /* 0x000fea0003800000 */
[----:B------:R-:W-:Y:S01]  /*c6d0*/  BPT.TRAP 0x1 ;  /* 0x000000040000795c */ /* 0x000fe20000300000 */
.L_x_599:
[----:B------:R-:W-:-:S05]  /*c6e0*/  VIADD R18, R18, 0x400 ;  /* 0x0000040012127836 */ /* 0x000fca0000000000 */
[----:B------:R-:W-:-:S04]  /*c6f0*/  SHF.R.U32.HI R18, RZ, 0x4, R18 ;  /* 0x00000004ff127819 */ /* 0x000fc80000011612 */
[----:B------:R-:W-:Y:S01]  /*c700*/  LOP3.LUT R9, R18, 0x3fff, RZ, 0xc0, !PT ;  /* 0x00003fff12097812 */ /* 0x000fe200078ec0ff */
[----:B-1----:R-:W-:Y:S06]  /*c710*/  @P1 BRA `(.L_x_600) ;  /* 0x0000000000081947 */ /* 0x002fec0003800000 */
[----:B------:R-:W1:Y:S02]  /*c720*/  SYNCS.PHASECHK.TRANS64.TRYWAIT P1, [R12+URZ+0x16850], R5 ;  /* 0x016850050c0075a7 */ /* 0x000e64000802017f */
[----:B-1----:R-:W-:Y:S05]  /*c730*/  @!P1 BRA `(.L_x_601) ;  /* 0x000000a800b09947 */ /* 0x002fea0003800000 */
.L_x_600:
[----:B------:R-:W-:Y:S01]  /*c740*/  IMAD R8, R156, 0x400, R9 ;  /* 0x000004009c087824 */ /* 0x000fe200078e0209 */
[----:B------:R-:W-:Y:S05]  /*c750*/  WARPSYNC.ALL ;  /* 0x0000000000007948 */ /* 0x000fea0003800000 */
[----:B------:R-:W-:Y:S01]  /*c760*/  IMAD.MOV.U32 R9, RZ, RZ, 0x40000040 ;  /* 0x40000040ff097424 */ /* 0x000fe200078e00ff */
[C---:B------:R-:W-:Y:S01]  /*c770*/  R2UR UR6, R8.reuse ;  /* 0x00000000080672ca */ /* 0x040fe200000e0000 */
[----:B------:R-:W-:Y:S01]  /*c780*/  WARPGROUP.ARRIVE ;  /* 0x00000000000079c5 */ /* 0x000fe20000000000 */
[----:B------:R-:W-:Y:S01]  /*c790*/  VIADD R10, R8, 0x80 ;  /* 0x00000080080a7836 */ /* 0x000fe20000000000 */
[----:B------:R-:W-:Y:S01]  /*c7a0*/  MOV R11, 0x40000040 ;  /* 0x40000040000b7802 */ /* 0x000fe20000000f00 */
[----:B01----:R-:W0:Y:S01]  /*c7b0*/  SHFL.BFLY PT, R5, R6, 0x2, 0x1f ;  /* 0x0c401f0006057f89 */ /* 0x003e2200000e0000 */
[----:B------:R-:W-:Y:S01]  /*c7c0*/  R2UR UR7, R9 ;  /* 0x00000000090772ca */ /* 0x000fe200000e0000 */
[----:B------:R-:W-:-:S02]  /*c7d0*/  IMAD.MOV.U32 R9, RZ, RZ, 0x40000040 ;  /* 0x40000040ff097424 */ /* 0x000fc400078e00ff */
[----:B------:R-:W-:Y:S02]  /*c7e0*/  IMAD.MOV.U32 R43, RZ, RZ, RZ ;  /* 0x000000ffff2b7224 */ /* 0x000fe400078e00ff */
[----:B------:R-:W-:-:S08]  /*c7f0*/  IMAD.MOV.U32 R60, RZ, RZ, -0x800000 ;  /* 0xff800000ff3c7424 */ /* 0x000fd000078e00ff */
[----:B------:R-:W-:Y:S01]  /*c800*/  HGMMA.64x64x16.F32 R88, R148, gdesc[UR4].tnspB, R88, gsb0 ;  /* 0x40e0000494587df0 */ /* 0x000fe20008000858 */
[----:B------:R-:W-:Y:S01]  /*c810*/  R2UR UR6, R10 ;  /* 0x000000000a0672ca */ /* 0x000fe200000e0000 */
[----:B------:R-:W-:Y:S01]  /*c820*/  VIADD R10, R8, 0x100 ;  /* 0x00000100080a7836 */ /* 0x000fe20000000000 */
[----:B------:R-:W-:Y:S01]  /*c830*/  R2UR UR7, R11 ;  /* 0x000000000b0772ca */ /* 0x000fe200000e0000 */
[----:B------:R-:W-:Y:S02]  /*c840*/  IMAD.MOV.U32 R11, RZ, RZ, 0x40000040 ;  /* 0x40000040ff0b7424 */ /* 0x000fe400078e00ff */
[----:B0-----:R-:W-:Y:S01]  /*c850*/  FADD.FTZ R7, R5, R6 ;  /* 0x0000000605077221 */ /* 0x001fe20000010000 */
[----:B------:R-:W-:Y:S02]  /*c860*/  WARPGROUP.DEPBAR.LE gsb0, 0x0 ;  /* 0x00008000000079c5 */ /* 0x000fe40000010000 */
[----:B------:R-:W-:-:S07]  /*c870*/  WARPGROUP.ARRIVE ;  /* 0x00000000000079c5 */ /* 0x000fce0000000000 */
        /* <DEDUP_REMOVED lines=11> */
[----:B------:R-:W-:Y:S01]  /*c930*/  IADD3 R10, R8, 0x200, RZ ;  /* 0x00000200080a7810 */ /* 0x000fe20007ffe0ff */
[----:B------:R-:W-:Y:S02]  /*c940*/  WARPGROUP.DEPBAR.LE gsb0, 0x0 ;  /* 0x00008000000079c5 */ /* 0x000fe40000010000 */
[----:B------:R-:W-:-:S08]  /*c950*/  WARPGROUP.ARRIVE ;  /* 0x00000000000079c5 */ /* 0x000fd00000000000 */
        /* <DEDUP_REMOVED lines=9> */
[C---:B------:R-:W-:Y:S01]  /*c9f0*/  VIADD R10, R8.reuse, 0x300 ;  /* 0x00000300080a7836 */ /* 0x040fe20000000000 */
[----:B------:R-:W-:Y:S01]  /*ca00*/  R2UR UR7, R11 ;  /* 0x000000000b0772ca */ /* 0x000fe200000e0000 */
[----:B------:R-:W-:Y:S01]  /*ca10*/  VIADD R8, R8, 0x380 ;  /* 0x0000038008087836 */ /* 0x000fe20000000000 */
[----:B------:R-:W-:Y:S01]  /*ca20*/  MOV R11, 0x40000040 ;  /* 0x40000040000b7802 */ /* 0x000fe20000000f00 */
[----:B------:R-:W-:Y:S02]  /*ca30*/  WARPGROUP.DEPBAR.LE gsb0, 0x0 ;  /* 0x00008000000079c5 */ /* 0x000fe40000010000 */
[----:B------:R-:W-:-:S08]  /*ca40*/  WARPGROUP.ARRIVE ;  /* 0x00000000000079c5 */ /* 0x000fd00000000000 */
[----:B------:R-:W-:Y:S01]  /*ca50*/  HGMMA.64x64x16.F32 R88, R136, gdesc[UR4].tnspB, R88, gsb0 ;  /* 0x40e0000488587df0 */ /* 0x000fe20008000858 */
[----:B------:R-:W-:Y:S02]  /*ca60*/  R2UR UR6, R10 ;  /* 0x000000000a0672ca */ /* 0x000fe400000e0000 */
[----:B------:R-:W-:Y:S01]  /*ca70*/  R2UR UR7, R11 ;  /* 0x000000000b0772ca */ /* 0x000fe200000e0000 */
[----:B------:R-:W0:Y:S02]  /*ca80*/  SHFL.BFLY PT, R10, R3, 0x2, 0x1f ;  /* 0x0c401f00030a7f89 */ /* 0x000e2400000e0000 */
[----:B0-----:R-:W-:Y:S01]  /*ca90*/  FADD.FTZ R10, R10, R3 ;  /* 0x000000030a0a7221 */ /* 0x001fe20000010000 */
[----:B------:R-:W-:-:S04]  /*caa0*/  IMAD.MOV.U32 R3, RZ, RZ, -0x800000 ;  /* 0xff800000ff037424 */ /* 0x000fc800078e00ff */
[----:B------:R-:W0:Y:S02]  /*cab0*/  SHFL.BFLY PT, R5, R10, 0x1, 0x1f ;  /* 0x0c201f000a057f89 */ /* 0x000e2400000e0000 */
[----:B0-----:R-:W-:Y:S01]  /*cac0*/  FADD.FTZ R11, R10, R5 ;  /* 0x000000050a0b7221 */ /* 0x001fe20000010000 */
[----:B------:R-:W-:Y:S01]  /*cad0*/  MOV R5, UR4 ;  /* 0x0000000400057c02 */ /* 0x000fe20008000f00 */
[----:B------:R-:W-:-:S03]  /*cae0*/  IMAD.U32 R10, RZ, RZ, UR4 ;  /* 0x00000004ff0a7e24 */ /* 0x000fc6000f8e00ff */
[----:B------:R-:W-:-:S13]  /*caf0*/  FSETP.NE.FTZ.AND P1, PT, R11, RZ, PT ;  /* 0x000000ff0b00720b */ /* 0x000fda0003f35000 */
[----:B------:R-:W0:Y:S01]  /*cb00*/  @P1 MUFU.LG2 R6, R11 ;  /* 0x0000000b00061308 */ /* 0x000e220000000c00 */
[----:B------:R-:W-:Y:S01]  /*cb10*/  @P1 FMUL.FTZ R5, R5, 0.69314718246459960938 ;  /* 0x3f31721805051820 */ /* 0x000fe20000410000 */
[----:B------:R-:W-:Y:S02]  /*cb20*/  WARPGROUP.DEPBAR.LE gsb0, 0x0 ;  /* 0x00008000000079c5 */ /* 0x000fe40000010000 */
[----:B------:R-:W-:-:S04]  /*cb30*/  WARPGROUP.ARRIVE ;  /* 0x00000000000079c5 */ /* 0x000fc80000000000 */
[----:B------:R-:W-:Y:S02]  /*cb40*/  @P1 MUFU.RCP R43, R11 ;  /* 0x0000000b002b1308 */ /* 0x000fe40000001000 */
[----:B------:R-:W-:Y:S01]  /*cb50*/  HGMMA.64x64x16.F32 R88, R140, gdesc[UR4].tnspB, R88, gsb0 ;  /* 0x40e000048c587df0 */ /* 0x000fe20008000858 */
[----:B------:R-:W-:Y:S02]  /*cb60*/  R2UR UR6, R8 ;  /* 0x00000000080672ca */ /* 0x000fe400000e0000 */
[----:B------:R-:W-:Y:S01]  /*cb70*/  R2UR UR7, R9 ;  /* 0x00000000090772ca */ /* 0x000fe200000e0000 */
[----:B------:R-:W1:Y:S01]  /*cb80*/  SHFL.BFLY PT, R8, R7, 0x1, 0x1f ;  /* 0x0c201f0007087f89 */ /* 0x000e6200000e0000 */
[----:B0-----:R-:W-:-:S04]  /*cb90*/  @P1 FMUL.FTZ R6, R6, 0.69314718246459960938 ;  /* 0x3f31721806061820 */ /* 0x001fc80000410000 */
[----:B------:R-:W-:Y:S01]  /*cba0*/  @P1 FFMA.FTZ R60, R5, R0, R6 ;  /* 0x00000000053c1223 */ /* 0x000fe20000010006 */
[----:B-1----:R-:W-:Y:S01]  /*cbb0*/  FADD.FTZ R13, R7, R8 ;  /* 0x00000008070d7221 */ /* 0x002fe20000010000 */
[----:B------:R-:W-:-:S04]  /*cbc0*/  IMAD.MOV.U32 R8, RZ, RZ, RZ ;  /* 0x000000ffff087224 */ /* 0x000fc800078e00ff */
[----:B------:R-:W-:-:S13]  /*cbd0*/  FSETP.NE.FTZ.AND P2, PT, R13, RZ, PT ;  /* 0x000000ff0d00720b */ /* 0x000fda0003f55000 */
[----:B------:R-:W0:Y:S01]  /*cbe0*/  @P2 MUFU.LG2 R9, R13 ;  /* 0x0000000d00092308 */ /* 0x000e220000000c00 */
[----:B------:R-:W-:-:S07]  /*cbf0*/  @P2 FMUL.FTZ R10, R10, 0.69314718246459960938 ;  /* 0x3f3172180a0a2820 */ /* 0x000fce0000410000 */
[----:B------:R1:W2:Y:S01]  /*cc00*/  @P2 MUFU.RCP R8, R13 ;  /* 0x0000000d00082308 */ /* 0x0002a20000001000 */
[----:B0-----:R-:W-:-:S04]  /*cc10*/  @P2 FMUL.FTZ R9, R9, 0.69314718246459960938 ;  /* 0x3f31721809092820 */ /* 0x001fc80000410000 */
[----:B------:R-:W-:Y:S01]  /*cc20*/  @P2 FFMA.FTZ R3, R10, R4, R9 ;  /* 0x000000040a032223 */ /* 0x000fe20000010009 */
[----:B------:R-:W-:Y:S02]  /*cc30*/  WARPGROUP.DEPBAR.LE gsb0, 0x0 ;  /* 0x00008000000079c5 */ /* 0x000fe40000010000 */
[----:B------:R-:W-:-:S06]  /*cc40*/  WARPGROUP.ARRIVE ;  /* 0x00000000000079c5 */ /* 0x000fcc0000000000 */
[----:B------:R-:W-:Y:S03]  /*cc50*/  HGMMA.64x64x16.F32 R88, R144, gdesc[UR4].tnspB, R88, gsb0 ;  /* 0x40e0000490587df0 */ /* 0x000fe60008000858 */
[----:B------:R-:W-:Y:S02]  /*cc60*/  WARPGROUP.DEPBAR.LE gsb0, 0x0 ;  /* 0x00008000000079c5 */ /* 0x000fe40000010000 */
[----:B-12---:R-:W-:Y:S05]  /*cc70*/  @!P0 BRA `(.L_x_602) ;  /* 0x0000000000048947 */ /* 0x006fea0003800000 */
[----:B------:R-:W-:Y:S01]  /*cc80*/  BPT.TRAP 0x1 ;  /* 0x000000040000795c */ /* 0x000fe20000300000 */
.L_x_602:
[----:B------:R-:W2:Y:S01]  /*cc90*/  LDL.LU R4, [R1+0x4] ;  /* 0x0000040001047983 */ /* 0x000ea20000300800 */
[----:B------:R-:W-:Y:S01]  /*cca0*/  VIADD R0, R12, 0x16860 ;  /* 0x000168600c007836 */ /* 0x000fe20000000000 */
[----:B------:R-:W-:Y:S01]  /*ccb0*/  MOV R5, UR38 ;  /* 0x0000002600057c02 */ /* 0x000fe20008000f00 */
[----:B------:R-:W-:Y:S02]  /*ccc0*/  VIADD R156, R156, 0x1 ;  /* 0x000000019c9c7836 */ /* 0x000fe40000000000 */
[-C--:B------:R-:W-:Y:S01]  /*ccd0*/  FMUL.FTZ R20, R88, R43.reuse ;  /* 0x0000002b58147220 */ /* 0x080fe20000410000 */
[-C--:B------:R-:W-:Y:S01]  /*cce0*/  FMUL.FTZ R21, R89, R43.reuse ;  /* 0x0000002b59157220 */ /* 0x080fe20000410000 */
[----:B------:R-:W-:Y:S01]  /*ccf0*/  PRMT R0, R5, 0x654, R0 ;  /* 0x0000065405007816 */ /* 0x000fe20000000000 */
[-C--:B------:R-:W-:Y:S01]  /*cd00*/  FMUL.FTZ R26, R92, R43.reuse ;  /* 0x0000002b5c1a7220 */ /* 0x080fe20000410000 */
[----:B------:R-:W-:Y:S01]  /*cd10*/  ISETP.NE.AND P1, PT, R156, 0x2, PT ;  /* 0x000000029c00780c */ /* 0x000fe20003f25270 */
[-C--:B------:R-:W-:Y:S01]  /*cd20*/  FMUL.FTZ R27, R93, R43.reuse ;  /* 0x0000002b5d1b7220 */ /* 0x080fe20000410000 */
[----:B------:R0:W-:Y:S01]  /*cd30*/  SYNCS.ARRIVE.TRANS64.RED.A1T0 RZ, [R0+URZ], RZ ;  /* 0x000000ff00ff79a7 */ /* 0x0001e2000810043f */
[-C--:B------:R-:W-:Y:S01]  /*cd40*/  FMUL.FTZ R28, R96, R43.reuse ;  /* 0x0000002b601c7220 */ /* 0x080fe20000410000 */
[-C--:B------:R-:W-:Y:S01]  /*cd50*/  FMUL.FTZ R29, R97, R43.reuse ;  /* 0x0000002b611d7220 */ /* 0x080fe20000410000 */
[-C--:B------:R-:W-:Y:S01]  /*cd60*/  FMUL.FTZ R30, R100, R43.reuse ;  /* 0x0000002b641e7220 */ /* 0x080fe20000410000 */
[-C--:B------:R-:W-:Y:S01]  /*cd70*/  FMUL.FTZ R31, R101, R43.reuse ;  /* 0x0000002b651f7220 */ /* 0x080fe20000410000 */
[-C--:B------:R-:W-:Y:S01]  /*cd80*/  FMUL.FTZ R36, R104, R43.reuse ;  /* 0x0000002b68247220 */ /* 0x080fe20000410000 */
[-C--:B------:R-:W-:Y:S01]  /*cd90*/  FMUL.FTZ R37, R105, R43.reuse ;  /* 0x0000002b69257220 */ /* 0x080fe20000410000 */
[-C--:B------:R-:W-:Y:S01]  /*cda0*/  FMUL.FTZ R38, R108, R43.reuse ;  /* 0x0000002b6c267220 */ /* 0x080fe20000410000 */
[----:B0-----:R-:W-:Y:S01]  /*cdb0*/  SEL R0, RZ, 0x1, P1 ;  /* 0x00000001ff007807 */ /* 0x001fe20000800000 */
        /* <DEDUP_REMOVED lines=22> */
[----:B------:R-:W-:Y:S01]  /*cf20*/  SEL R156, R156, RZ, P1 ;  /* 0x000000ff9c9c7207 */ /* 0x000fe20000800000 */
[----:B------:R-:W-:Y:S01]  /*cf30*/  UIADD3 UR37, UR37, 0x1, URZ ;  /* 0x0000000125257890 */ /* 0x000fe2000fffe03f */
[----:B--2---:R-:W-:-:S05]  /*cf40*/  LOP3.LUT R4, R4, R0, RZ, 0x3c, !PT ;  /* 0x0000000004047212 */ /* 0x004fca00078e3cff */
[----:B------:R0:W-:Y:S06]  /*cf50*/  STL [R1+0x4], R4 ;  /* 0x0000040401007387 */ /* 0x0001ec0000100800 */
.L_x_548:
[----:B------:R-:W3:Y:S01]  /*cf60*/  S2R R0, SR_TID.X ;  /* 0x0000000000007919 */ /* 0x000ee20000002100 */
[----:B------:R-:W-:Y:S05]  /*cf70*/  WARPSYNC.ALL ;  /* 0x0000000000007948 */ /* 0x000fea0003800000 */
[----:B---3--:R-:W-:-:S05]  /*cf80*/  VIADD R71, R0, 0xffffff80 ;  /* 0xffffff8000477836 */ /* 0x008fca0000000000 */
[----:B------:R-:W-:-:S04]  /*cf90*/  SHF.R.S32.HI R74, RZ, 0x1f, R71 ;  /* 0x0000001fff4a7819 */ /* 0x000fc80000011447 */
[----:B------:R-:W-:-:S04]  /*cfa0*/  LEA.HI R74, R74, R71, RZ, 0x3 ;  /* 0x000000474a4a7211 */ /* 0x000fc800078f18ff */
[----:B------:R-:W-:-:S05]  /*cfb0*/  LOP3.LUT R74, R74, 0xfffffff8, RZ, 0xc0, !PT ;  /* 0xfffffff84a4a7812 */ /* 0x000fca00078ec0ff */
[----:B------:R-:W-:-:S04]  /*cfc0*/  IMAD.IADD R74, R71, 0x1, -R74 ;  /* 0x00000001474a7824 */ /* 0x000fc800078e0a4a */
[----:B------:R-:W-:-:S05]  /*cfd0*/  IMAD.SHL.U32 R59, R74, 0x8, RZ ;  /* 0x000000084a3b7824 */ /* 0x000fca00078e00ff */
[----:B------:R-:W-:Y:S01]  /*cfe0*/  SHF.R.S32.HI R58, RZ, 0x1f, R59 ;  /* 0x0000001fff3a7819 */ /* 0x000fe2000001143b */
[----:B------:R-:W3:Y:S08]  /*cff0*/  S2UR UR38, SR_CgaCtaId ;  /* 0x00000000002679c3 */ /* 0x000ef00000008800 */
[----:B------:R-:W-:Y:S06]  /*d000*/  BAR.SYNC.DEFER_BLOCKING 0x5, 0x200 ;  /* 0x0148000000007b1d */ /* 0x000fec0000010000 */
[----:B------:R-:W-:Y:S01]  /*d010*/  UMOV UR4, 0x400 ;  /* 0x0000040000047882 */ /* 0x000fe20000000000 */
[----:B------:R-:W-:Y:S01]  /*d020*/  BSSY B0, `(.L_x_603) ;  /* 0x000023f000007945 */ /* 0x000fe20003800000 */
[----:B---3--:R-:W-:-:S06]  /*d030*/  ULEA UR4, UR38, UR4, 0x18 ;  /* 0x0000000426047291 */ /* 0x008fcc000f8ec03f */
[----:B------:R-:W-:-:S05]  /*d040*/  MOV R18, UR4 ;  /* 0x0000000400127c02 */ /* 0x000fca0008000f00 */
[----:B-1----:R1:W3:Y:S01]  /*d050*/  LDS.128 R32, [R18+0x168d0] ;  /* 0x0168d00012207984 */ /* 0x0022e20000000c00 */
[----:B------:R-:W-:Y:S06]  /*d060*/  BAR.ARV 0x4, 0x200 ;  /* 0x0108000000007b1d */ /* 0x000fec0000002000 */
[----:B------:R-:W-:Y:S05]  /*d070*/  @P0 BRA `(.L_x_604) ;  /* 0x0000001800440947 */ /* 0x000fea0003800000 */
[----:B------:R-:W4:Y:S01]  /*d080*/  LDL R0, [R1+0x68] ;  /* 0x0000680001007983 */ /* 0x000f220000100800 */
[----:B------:R-:W-:-:S03]  /*d090*/  ULDC UR4, c[0x0][0xad4] ;  /* 0x0002b50000047ab9 */ /* 0x000fc60000000800 */
[----:B------:R-:W2:Y:S04]  /*d0a0*/  LDL.LU R62, [R1+0x34] ;  /* 0x00003400013e7983 */ /* 0x000ea80000300800 */
[----:B------:R-:W2:Y:S04]  /*d0b0*/  LDL.LU R64, [R1+0x40] ;  /* 0x0000400001407983 */ /* 0x000ea80000300800 */
[----:B------:R-:W2:Y:S01]  /*d0c0*/  LDL.LU R68, [R1+0x44] ;  /* 0x0000440001447983 */ /* 0x000ea20000300800 */
[----:B------:R-:W0:Y:S01]  /*d0d0*/  S2R R5, SR_SWINHI ;  /* 0x0000000000057919 */ /* 0x000e220000002f00 */
[----:B------:R-:W-:-:S02]  /*d0e0*/  MOV R24, R18 ;  /* 0x0000001200187202 */ /* 0x000fc40000000f00 */
[----:B0----5:R-:W-:Y:S02]  /*d0f0*/  MOV R25, R5 ;  /* 0x0000000500197202 */ /* 0x021fe40000000f00 */
[----:B------:R-:W-:Y:S01]  /*d100*/  F2FP.F16.F32.PACK_AB R14, R27, R26 ;  /* 0x0000001a1b0e723e */ /* 0x000fe200000000ff */
[----:B---3--:R-:W-:Y:S02]  /*d110*/  IMAD.MOV.U32 R32, RZ, RZ, RZ ;  /* 0x000000ffff207224 */ /* 0x008fe400078e00ff */
[----:B----4-:R-:W-:-:S03]  /*d120*/  IMAD.WIDE R10, R0, 0x2, R24 ;  /* 0x00000002000a7825 */ /* 0x010fc600078e0218 */
[----:B------:R-:W-:-:S05]  /*d130*/  IADD3 R61, P0, R10, 0x60, RZ ;  /* 0x000000600a3d7810 */ /* 0x000fca0007f1e0ff */
[----:B------:R-:W-:Y:S01]  /*d140*/  IMAD.X R5, RZ, RZ, R11, P0 ;  /* 0x000000ffff057224 */ /* 0x000fe200000e060b */
[----:B--2---:R-:W-:-:S04]  /*d150*/  ISETP.NE.AND P0, PT, R62, RZ, PT ;  /* 0x000000ff3e00720c */ /* 0x004fc80003f05270 */
[----:B------:R-:W-:Y:S01]  /*d160*/  SEL R67, R62, UR4, P0 ;  /* 0x000000043e437c07 */ /* 0x000fe20008000000 */
[----:B------:R-:W-:Y:S05]  /*d170*/  WARPSYNC.ALL ;  /* 0x0000000000007948 */ /* 0x000fea0003800000 */
[----:B------:R-:W-:Y:S01]  /*d180*/  BAR.SYNC.DEFER_BLOCKING 0x1, 0x180 ;  /* 0x0046000000007b1d */ /* 0x000fe20000010000 */
[C---:B------:R-:W-:Y:S02]  /*d190*/  IADD3 R15, P1, R10.reuse, 0x40, RZ ;  /* 0x000000400a0f7810 */ /* 0x040fe40007f3e0ff */
[C---:B------:R-:W-:Y:S02]  /*d1a0*/  IADD3 R13, P2, R10.reuse, 0x20, RZ ;  /* 0x000000200a0d7810 */ /* 0x040fe40007f5e0ff */
[----:B------:R-:W-:Y:S01]  /*d1b0*/  LOP3.LUT R9, R10, 0x380, RZ, 0xc0, !PT ;  /* 0x000003800a097812 */ /* 0x000fe200078ec0ff */
[----:B------:R-:W-:Y:S01]  /*d1c0*/  ULDC.64 UR6, c[0x0][0xc08] ;  /* 0x0003020000067ab9 */ /* 0x000fe20000000a00 */
[----:B------:R-:W-:Y:S01]  /*d1d0*/  LOP3.LUT R4, R15, 0x380, RZ, 0xc0, !PT ;  /* 0x000003800f047812 */ /* 0x000fe200078ec0ff */
[----:B------:R-:W-:Y:S01]  /*d1e0*/  ULDC.64 UR4, c[0x0][0xc00] ;  /* 0x0003000000047ab9 */ /* 0x000fe20000000a00 */
[----:B------:R-:W-:-:S02]  /*d1f0*/  LOP3.LUT R0, R13, 0x380, RZ, 0xc0, !PT ;  /* 0x000003800d007812 */ /* 0x000fc400078ec0ff */
[----:B------:R-:W-:Y:S02]  /*d200*/  LOP3.LUT R12, R61, 0x380, RZ, 0xc0, !PT ;  /* 0x000003803d0c7812 */ /* 0x000fe400078ec0ff */
[----:B------:R-:W-:Y:S02]  /*d210*/  SHF.R.U64 R9, R9, 0x3, RZ ;  /* 0x0000000309097819 */ /* 0x000fe400000012ff */
[----:B------:R-:W-:Y:S02]  /*d220*/  SHF.R.U64 R4, R4, 0x3, RZ ;  /* 0x0000000304047819 */ /* 0x000fe400000012ff */
[----:B------:R-:W-:Y:S02]  /*d230*/  SHF.R.U64 R0, R0, 0x3, RZ ;  /* 0x0000000300007819 */ /* 0x000fe400000012ff */
[----:B------:R-:W-:Y:S02]  /*d240*/  SHF.R.U64 R12, R12, 0x3, RZ ;  /* 0x000000030c0c7819 */ /* 0x000fe400000012ff */
[----:B------:R-:W-:Y:S01]  /*d250*/  LOP3.LUT R10, R9, R10, RZ, 0x3c, !PT ;  /* 0x0000000a090a7212 */ /* 0x000fe200078e3cff */
[--C-:B------:R-:W-:Y:S01]  /*d260*/  IMAD.X R7, RZ, RZ, R11.reuse, P1 ;  /* 0x000000ffff077224 */ /* 0x100fe200008e060b */
[----:B------:R-:W-:Y:S01]  /*d270*/  LOP3.LUT R6, R4, R15, RZ, 0x3c, !PT ;  /* 0x0000000f04067212 */ /* 0x000fe200078e3cff */
[----:B------:R-:W-:Y:S01]  /*d280*/  IMAD.X R9, RZ, RZ, R11, P2 ;  /* 0x000000ffff097224 */ /* 0x000fe200010e060b */
[----:B------:R-:W-:-:S02]  /*d290*/  LOP3.LUT R8, R0, R13, RZ, 0x3c, !PT ;  /* 0x0000000d00087212 */ /* 0x000fc400078e3cff */
[----:B------:R-:W-:Y:S02]  /*d2a0*/  LOP3.LUT R4, R12, R61, RZ, 0x3c, !PT ;  /* 0x0000003d0c047212 */ /* 0x000fe400078e3cff */
[----:B------:R-:W-:Y:S02]  /*d2b0*/  MOV R10, R10 ;  /* 0x0000000a000a7202 */ /* 0x000fe40000000f00 */
[----:B------:R-:W-:Y:S02]  /*d2c0*/  F2FP.F16.F32.PACK_AB R12, R21, R20 ;  /* 0x00000014150c723e */ /* 0x000fe400000000ff */
[----:B------:R-:W-:Y:S02]  /*d2d0*/  F2FP.F16.F32.PACK_AB R13, R45, R44 ;  /* 0x0000002c2d0d723e */ /* 0x000fe400000000ff */
[----:B------:R-:W-:Y:S02]  /*d2e0*/  F2FP.F16.F32.PACK_AB R15, R47, R46 ;  /* 0x0000002e2f0f723e */ /* 0x000fe400000000ff */
[----:B------:R-:W-:-:S02]  /*d2f0*/  MOV R66, R6 ;  /* 0x0000000600427202 */ /* 0x000fc40000000f00 */
[----:B------:R-:W-:Y:S01]  /*d300*/  MOV R0, R4 ;  /* 0x0000000400007202 */ /* 0x000fe20000000f00 */
[----:B------:R0:W-:Y:S01]  /*d310*/  STSM.16.M88.4 [R10], R12 ;  /* 0x0000000c0a007844 */ /* 0x0001e20000000200 */
[----:B------:R-:W-:Y:S02]  /*d320*/  MOV R61, R8 ;  /* 0x00000008003d7202 */ /* 0x000fe40000000f00 */
[----:B------:R-:W-:Y:S02]  /*d330*/  F2FP.F16.F32.PACK_AB R4, R29, R28 ;  /* 0x0000001c1d04723e */ /* 0x000fe400000000ff */
[----:B------:R-:W-:Y:S02]  /*d340*/  F2FP.F16.F32.PACK_AB R5, R49, R48 ;  /* 0x000000303105723e */ /* 0x000fe400000000ff */
[----:B------:R-:W-:Y:S02]  /*d350*/  F2FP.F16.F32.PACK_AB R6, R31, R30 ;  /* 0x0000001e1f06723e */ /* 0x000fe400000000ff */
[----:B------:R-:W-:-:S02]  /*d360*/  F2FP.F16.F32.PACK_AB R7, R51, R50 ;  /* 0x000000323307723e */ /* 0x000fc400000000ff */
[----:B------:R-:W-:Y:S02]  /*d370*/  F2FP.F16.F32.PACK_AB R8, R37, R36 ;  /* 0x000000242508723e */ /* 0x000fe400000000ff */
[----:B------:R-:W-:Y:S02]  /*d380*/  F2FP.F16.F32.PACK_AB R9, R53, R52 ;  /* 0x000000343509723e */ /* 0x000fe400000000ff */
[----:B------:R-:W-:Y:S02]  /*d390*/  F2FP.F16.F32.PACK_AB R11, R55, R54 ;  /* 0x00000036370b723e */ /* 0x000fe400000000ff */
[----:B0-----:R-:W-:Y:S02]  /*d3a0*/  F2FP.F16.F32.PACK_AB R10, R39, R38 ;  /* 0x00000026270a723e */ /* 0x001fe400000000ff */
[----:B------:R-:W-:Y:S02]  /*d3b0*/  F2FP.F16.F32.PACK_AB R12, R41, R40 ;  /* 0x00000028290c723e */ /* 0x000fe400000000ff */
[----:B------:R-:W-:-:S02]  /*d3c0*/  F2FP.F16.F32.PACK_AB R13, R57, R56 ;  /* 0x00000038390d723e */ /* 0x000fc400000000ff */
[----:B------:R-:W-:Y:S02]  /*d3d0*/  F2FP.F16.F32.PACK_AB R14, R43, R42 ;  /* 0x0000002a2b0e723e */ /* 0x000fe400000000ff */
[----:B------:R-:W-:Y:S01]  /*d3e0*/  F2FP.F16.F32.PACK_AB R15, R119, R118 ;  /* 0x00000076770f723e */ /* 0x000fe200000000ff */
[----:B------:R0:W-:Y:S01]  /*d3f0*/  STSM.16.M88.4 [R61], R4 ;  /* 0x000000043d007844 */ /* 0x0001e20000000200 */
[----:B------:R-:W-:-:S03]  /*d400*/  ISETP.NE.U32.AND P3, PT, RZ, UR6, PT ;  /* 0x00000006ff007c0c */ /* 0x000fc6000bf65070 */
[----:B------:R-:W-:Y:S01]  /*d410*/  STSM.16.M88.4 [R66], R8 ;  /* 0x0000000842007844 */ /* 0x000fe20000000200 */
[----:B------:R-:W-:-:S03]  /*d420*/  ISETP.NE.AND.EX P3, PT, RZ, UR7, PT, P3 ;  /* 0x00000007ff007c0c */ /* 0x000fc6000bf65330 */
[----:B------:R2:W-:Y:S01]  /*d430*/  STSM.16.M88.4 [R0], R12 ;  /* 0x0000000c00007844 */ /* 0x0005e20000000200 */
[----:B------:R-:W-:Y:S01]  /*d440*/  BAR.SYNC.DEFER_BLOCKING 0x1, 0x180 ;  /* 0x0046000000007b1d */ /* 0x000fe20000010000 */
[----:B------:R-:W-:Y:S02]  /*d450*/  ISETP.NE.U32.AND P0, PT, RZ, UR4, PT ;  /* 0x00000004ff007c0c */ /* 0x000fe4000bf05070 */
[----:B------:R-:W-:Y:S02]  /*d460*/  IADD3 R62, P1, R64, UR4, RZ ;  /* 0x00000004403e7c10 */ /* 0x000fe4000ff3e0ff */
[----:B------:R-:W-:Y:S02]  /*d470*/  ISETP.NE.AND.EX P0, PT, RZ, UR5, PT, P0 ;  /* 0x00000005ff007c0c */ /* 0x000fe4000bf05300 */
[----:B------:R-:W-:Y:S02]  /*d480*/  IADD3.X R63, R68, UR5, RZ, P1, !PT ;  /* 0x00000005443f7c10 */ /* 0x000fe40008ffe4ff */
[----:B------:R-:W-:Y:S01]  /*d490*/  @P3 IADD3 R64, P1, R64, UR6, RZ ;  /* 0x0000000640403c10 */ /* 0x000fe2000ff3e0ff */
[----:B------:R-:W-:-:S02]  /*d4a0*/  ULDC UR6, c[0x0][0xa88] ;  /* 0x0002a20000067ab9 */ /* 0x000fc40000000800 */
[----:B0-----:R-:W-:Y:S01]  /*d4b0*/  MOV R61, UR6 ;  /* 0x00000006003d7c02 */ /* 0x001fe20008000f00 */
[----:B------:R-:W-:Y:S01]  /*d4c0*/  IMAD.MOV.U32 R6, RZ, RZ, 0x9b8 ;  /* 0x000009b8ff067424 */ /* 0x000fe200078e00ff */
[----:B------:R-:W-:Y:S01]  /*d4d0*/  @P3 IADD3.X R65, R68, UR7, RZ, P1, !PT ;  /* 0x0000000744413c10 */ /* 0x000fe20008ffe4ff */
[----:B--2---:R-:W0:Y:S03]  /*d4e0*/  LDC R0, c[0x0][0xbe8] ;  /* 0x0002fa00ff007b82 */ /* 0x004e260000000800 */
[----:B------:R2:W5:Y:S04]  /*d4f0*/  @P0 LDG.E R32, desc[UR42][R62.64] ;  /* 0x0000002a3e200981 */ /* 0x000568000c1e1900 */
[----:B------:R2:W5:Y:S01]  /*d500*/  @P3 LDG.E R61, desc[UR42][R64.64] ;  /* 0x0000002a403d3981 */ /* 0x000562000c1e1900 */
[----:B------:R-:W-:-:S04]  /*d510*/  ISETP.GT.AND P2, PT, R67, 0x1, PT ;  /* 0x000000014300780c */ /* 0x000fc80003f44270 */
[----:B------:R-:W-:-:S04]  /*d520*/  SEL R6, R6, 0x978, P2 ;  /* 0x0000097806067807 */ /* 0x000fc80001000000 */
[----:B------:R2:W3:Y:S08]  /*d530*/  LDC.64 R12, c[0x0][R6+0x220] ;  /* 0x00008800060c7b82 */ /* 0x0004f00000000a00 */
[----:B------:R2:W4:Y:S08]  /*d540*/  LDC.64 R14, c[0x0][R6+0x218] ;  /* 0x00008600060e7b82 */ /* 0x0005300000000a00 */
[----:B------:R2:W1:Y:S01]  /*d550*/  LDC.64 R10, c[0x0][R6+0x228] ;  /* 0x00008a00060a7b82 */ /* 0x0004620000000a00 */
[----:B0-----:R-:W-:Y:S01]  /*d560*/  ISETP.NE.AND P1, PT, R0, 0x1, PT ;  /* 0x000000010000780c */ /* 0x001fe20003f25270 */
[----:B--2---:R-:W-:-:S12]  /*d570*/  @P3 BRA `(.L_x_605) ;  /* 0x0000000000103947 */ /* 0x004fd80003800000 */
[----:B------:R-:W-:Y:S05]  /*d580*/  @!P0 BRA `(.L_x_605) ;  /* 0x00000000000c8947 */ /* 0x000fea0003800000 */
[----:B------:R-:W2:Y:S04]  /*d590*/  LDG.E R4, desc[UR42][R62.64] ;  /* 0x0000002a3e047981 */ /* 0x000ea8000c1e1900 */
[----:B-----5:R-:W2:Y:S02]  /*d5a0*/  LDG.E R61, desc[UR42][R62.64+0x4] ;  /* 0x0000042a3e3d7981 */ /* 0x020ea4000c1e1900 */
[----:B--2---:R-:W-:-:S07]  /*d5b0*/  IMAD.IADD R61, R61, 0x1, -R4 ;  /* 0x000000013d3d7824 */ /* 0x004fce00078e0a04 */
.L_x_605:
[----:B------:R-:W2:Y:S01]  /*d5c0*/  LDL.LU R4, [R1+0x38] ;  /* 0x0000380001047983 */ /* 0x000ea20000300800 */
[----:B------:R-:W0:Y:S03]  /*d5d0*/  LDC.64 R6, c[0x0][R6+0x210] ;  /* 0x0000840006067b82 */ /* 0x000e260000000a00 */
[----:B------:R-:W3:Y:S04]  /*d5e0*/  LDL.LU R9, [R1+0x50] ;  /* 0x0000500001097983 */ /* 0x000ee80000300800 */
[----:B------:R-:W4:Y:S01]  /*d5f0*/  LDL R63, [R1+0x64] ;  /* 0x00006400013f7983 */ /* 0x000f220000100800 */
[----:B------:R-:W-:Y:S01]  /*d600*/  ISETP.NE.U32.AND P0, PT, RZ, UR4, PT ;  /* 0x00000004ff007c0c */ /* 0x000fe2000bf05070 */
[----:B------:R-:W1:Y:S02]  /*d610*/  @P1 LDC R62, c[0x0][0xbec] ;  /* 0x0002fb00ff3e1b82 */ /* 0x000e640000000800 */
[----:B------:R-:W4:Y:S04]  /*d620*/  LDL R68, [R1+0x48] ;  /* 0x0000480001447983 */ /* 0x000f280000100800 */
[----:B------:R-:W4:Y:S01]  /*d630*/  LDL R66, [R1+0x4c] ;  /* 0x00004c0001427983 */ /* 0x000f220000100800 */
[----:B------:R-:W-:Y:S01]  /*d640*/  ISETP.NE.AND.EX P0, PT, RZ, UR5, PT, P0 ;  /* 0x00000005ff007c0c */ /* 0x000fe2000bf05300 */
[----:B------:R-:W0:Y:S02]  /*d650*/  @P1 LDC R67, c[0x0][0xbf0] ;  /* 0x0002fc00ff431b82 */ /* 0x000e240000000800 */
[----:B------:R-:W4:Y:S01]  /*d660*/  LDL R72, [R1+0x60] ;  /* 0x0000600001487983 */ /* 0x000f220000100800 */
[----:B------:R-:W1:Y:S01]  /*d670*/  S2R R70, SR_TID.X ;  /* 0x0000000000467919 */ /* 0x000e620000002100 */
[----:B-----5:R-:W-:-:S02]  /*d680*/  IMAD R61, R61, R0, RZ ;  /* 0x000000003d3d7224 */ /* 0x020fc400078e02ff */
[----:B-1----:R-:W-:-:S05]  /*d690*/  VIADD R73, R70, 0xffffff80 ;  /* 0xffffff8046497836 */ /* 0x002fca0000000000 */
[----:B------:R-:W-:-:S04]  /*d6a0*/  SHF.R.S32.HI R70, RZ, 0x1f, R73 ;  /* 0x0000001fff467819 */ /* 0x000fc80000011449 */
[----:B------:R-:W-:-:S04]  /*d6b0*/  LEA.HI R70, R70, R73, RZ, 0x7 ;  /* 0x0000004946467211 */ /* 0x000fc800078f38ff */
[----:B------:R-:W-:-:S04]  /*d6c0*/  LOP3.LUT R70, R70, 0xffffff80, RZ, 0xc0, !PT ;  /* 0xffffff8046467812 */ /* 0x000fc800078ec0ff */
[----:B------:R-:W-:Y:S02]  /*d6d0*/  IADD3 R70, R73, -R70, RZ ;  /* 0x8000004649467210 */ /* 0x000fe40007ffe0ff */
[----:B--2---:R-:W-:Y:S02]  /*d6e0*/  SEL R8, R4, RZ, !P0 ;  /* 0x000000ff04087207 */ /* 0x004fe40004000000 */
[----:B------:R-:W1:Y:S01]  /*d6f0*/  LDC.64 R4, c[0x0][0xba8] ;  /* 0x0002ea00ff047b82 */ /* 0x000e620000000a00 */
[----:B---3--:R-:W-:Y:S02]  /*d700*/  SEL R9, R9, RZ, !P0 ;  /* 0x000000ff09097207 */ /* 0x008fe40004000000 */
[----:B------:R-:W-:-:S04]  /*d710*/  IMAD R13, R13, R8, RZ ;  /* 0x000000080d0d7224 */ /* 0x000fc800078e02ff */
[----:B------:R-:W-:Y:S02]  /*d720*/  IMAD R65, R12, R9, R13 ;  /* 0x000000090c417224 */ /* 0x000fe400078e020d */
[-C--:B----4-:R-:W-:Y:S02]  /*d730*/  IMAD R9, R15, R152.reuse, RZ ;  /* 0x000000980f097224 */ /* 0x090fe400078e02ff */
[----:B------:R-:W-:-:S04]  /*d740*/  IMAD.WIDE.U32 R14, R14, R152, RZ ;  /* 0x000000980e0e7225 */ /* 0x000fc800078e00ff */
[----:B------:R-:W-:-:S04]  /*d750*/  IMAD.WIDE.U32 R12, R12, R8, RZ ;  /* 0x000000080c0c7225 */ /* 0x000fc800078e00ff */
[----:B------:R-:W-:Y:S01]  /*d760*/  IMAD R69, R68, 0xc0, R63 ;  /* 0x000000c044457824 */ /* 0x000fe200078e023f */
[----:B------:R-:W-:-:S03]  /*d770*/  IADD3 R14, P0, P3, R12, R14, R32 ;  /* 0x0000000e0c0e7210 */ /* 0x000fc60007b1e020 */
[----:B------:R-:W-:Y:S01]  /*d780*/  @P1 IMAD.HI.U32 R12, R69, R62, RZ ;  /* 0x0000003e450c1227 */ /* 0x000fe200078e00ff */
[----:B------:R-:W-:Y:S01]  /*d790*/  SEL R63, R66, RZ, P2 ;  /* 0x000000ff423f7207 */ /* 0x000fe20001000000 */
[----:B-1----:R-:W1:Y:S02]  /*d7a0*/  @!P2 LDC R4, c[0x0][0xb50] ;  /* 0x0002d400ff04ab82 */ /* 0x002e640000000800 */
[----:B------:R-:W-:Y:S01]  /*d7b0*/  IMAD.IADD R65, R13, 0x1, R65 ;  /* 0x000000010d417824 */ /* 0x000fe200078e0241 */
[----:B------:R-:W-:Y:S01]  /*d7c0*/  MOV R13, R69 ;  /* 0x00000045000d7202 */ /* 0x000fe20000000f00 */
[----:B------:R-:W-:Y:S01]  /*d7d0*/  IMAD.IADD R64, R15, 0x1, R9 ;  /* 0x000000010f407824 */ /* 0x000fe200078e0209 */
[----:B0-----:R-:W-:Y:S01]  /*d7e0*/  @P1 SHF.R.U32.HI R13, RZ, R67, R12 ;  /* 0x00000043ff0d1219 */ /* 0x001fe2000001160c */
[-C--:B------:R-:W-:Y:S01]  /*d7f0*/  IMAD R15, R11, R63.reuse, RZ ;  /* 0x0000003f0b0f7224 */ /* 0x080fe200078e02ff */
[----:B------:R-:W-:Y:S01]  /*d800*/  SHF.R.S32.HI R9, RZ, 0x1f, R32 ;  /* 0x0000001fff097819 */ /* 0x000fe20000011420 */
[----:B------:R-:W-:Y:S01]  /*d810*/  IMAD.WIDE.U32 R10, R10, R63, RZ ;  /* 0x0000003f0a0a7225 */ /* 0x000fe200078e00ff */
[----:B------:R-:W0:Y:S03]  /*d820*/  @!P2 LDC R5, c[0x0][0xb54] ;  /* 0x0002d500ff05ab82 */ /* 0x000e260000000800 */
[----:B------:R-:W-:Y:S01]  /*d830*/  IMAD.MOV R63, RZ, RZ, -R13 ;  /* 0x000000ffff3f7224 */ /* 0x000fe200078e0a0d */
[----:B------:R-:W-:Y:S01]  /*d840*/  IADD3.X R12, R65, R64, R9, P0, P3 ;  /* 0x00000040410c7210 */ /* 0x000fe200007e6409 */
[----:B------:R-:W-:Y:S01]  /*d850*/  IMAD.IADD R15, R11, 0x1, R15 ;  /* 0x000000010b0f7824 */ /* 0x000fe200078e020f */
[----:B------:R-:W-:-:S02]  /*d860*/  IADD3 R10, P0, P3, R13, R14, R10 ;  /* 0x0000000e0d0a7210 */ /* 0x000fc40007b1e00a */
[----:B------:R-:W-:Y:S01]  /*d870*/  SHF.R.S32.HI R11, RZ, 0x1f, R13 ;  /* 0x0000001fff0b7819 */ /* 0x000fe2000001140d */
[----:B------:R-:W-:-:S03]  /*d880*/  IMAD R13, R0, R63, R69 ;  /* 0x0000003f000d7224 */ /* 0x000fc600078e0245 */
[----:B------:R-:W-:Y:S01]  /*d890*/  IADD3.X R11, R11, R12, R15, P0, P3 ;  /* 0x0000000c0b0b7210 */ /* 0x000fe200007e640f */
[----:B------:R-:W-:Y:S01]  /*d8a0*/  IMAD R7, R7, R13, RZ ;  /* 0x0000000d07077224 */ /* 0x000fe200078e02ff */
[----:B------:R-:W-:-:S05]  /*d8b0*/  SHF.R.S32.HI R15, RZ, 0x1f, R13 ;  /* 0x0000001fff0f7819 */ /* 0x000fca000001140d */
[C---:B------:R-:W-:Y:S02]  /*d8c0*/  IMAD R15, R6.reuse, R15, R7 ;  /* 0x0000000f060f7224 */ /* 0x040fe400078e0207 */
[----:B------:R-:W-:-:S04]  /*d8d0*/  IMAD.WIDE.U32 R6, R6, R13, R10 ;  /* 0x0000000d06067225 */ /* 0x000fc800078e000a */
[----:B------:R-:W-:Y:S01]  /*d8e0*/  IMAD.IADD R7, R7, 0x1, R15 ;  /* 0x0000000107077824 */ /* 0x000fe200078e020f */
[----:B-1----:R-:W-:-:S04]  /*d8f0*/  LEA R12, P0, R6, R4, 0x2 ;  /* 0x00000004060c7211 */ /* 0x002fc800078010ff */
[----:B0-----:R-:W-:Y:S01]  /*d900*/  LEA.HI.X R7, R6, R5, R7, 0x2, P0 ;  /* 0x0000000506077211 */ /* 0x001fe200000f1407 */
[----:B------:R-:W-:Y:S01]  /*d910*/  SHFL.IDX PT, R4, R12, RZ, 0x1c1f ;  /* 0x001c1fff0c047589 */ /* 0x000fe200000e0000 */
[----:B------:R-:W-:-:S03]  /*d920*/  IMAD R62, R68, 0xc0, R72 ;  /* 0x000000c0443e7824 */ /* 0x000fc600078e0248 */
[----:B------:R-:W0:Y:S04]  /*d930*/  SHFL.IDX PT, R5, R7, RZ, 0x1c1f ;  /* 0x001c1fff07057589 */ /* 0x000e2800000e0000 */
[----:B------:R-:W-:Y:S04]  /*d940*/  SHFL.IDX PT, R10, R12, 0x1, 0x1c1f ;  /* 0x003c1f000c0a7f89 */ /* 0x000fe800000e0000 */
[----:B------:R-:W1:Y:S01]  /*d950*/  SHFL.IDX PT, R11, R7, 0x1, 0x1c1f ;  /* 0x003c1f00070b7f89 */ /* 0x000e6200000e0000 */
[----:B------:R-:W-:Y:S01]  /*d960*/  LOP3.LUT P0, RZ, R70, 0x3, RZ, 0xc0, !PT ;  /* 0x0000000346ff7812 */ /* 0x000fe2000780c0ff */
[----:B------:R-:W-:-:S03]  /*d970*/  VIADD R6, R62, 0x8 ;  /* 0x000000083e067836 */ /* 0x000fc60000000000 */
[-C--:B------:R-:W-:Y:S02]  /*d980*/  ISETP.GE.OR P3, PT, R62, R61.reuse, P0 ;  /* 0x0000003d3e00720c */ /* 0x080fe40000766670 */
[----:B------:R-:W-:-:S11]  /*d990*/  ISETP.GE.OR P0, PT, R6, R61, P0 ;  /* 0x0000003d0600720c */ /* 0x000fd60000706670 */
[----:B0-----:R0:W-:Y:S04]  /*d9a0*/  @!P3 ST.E desc[UR42][R4.64], R60 ;  /* 0x0000003c0400b985 */ /* 0x0011e8000c10192a */
[----:B-1----:R0:W-:Y:S01]  /*d9b0*/  @!P0 ST.E desc[UR42][R10.64], R3 ;  /* 0x000000030a008985 */ /* 0x0021e2000c10192a */
[----:B------:R-:W-:Y:S05]  /*d9c0*/  @P2 BRA `(.L_x_606) ;  /* 0x0000000400c42947 */ /* 0x000fea0003800000 */
[----:B------:R-:W-:Y:S01]  /*d9d0*/  SHF.R.S32.HI R70, RZ, 0x1f, R71 ;  /* 0x0000001fff467819 */ /* 0x000fe20000011447 */
[----:B------:R-:W1:Y:S01]  /*d9e0*/  @P1 LDC R13, c[0x0][0xbec] ;  /* 0x0002fb00ff0d1b82 */ /* 0x000e620000000800 */
[----:B------:R-:W-:Y:S02]  /*d9f0*/  ULDC.64 UR4, c[0x0][0xaa0] ;  /* 0x0002a80000047ab9 */ /* 0x000fe40000000a00 */
[----:B------:R-:W-:-:S04]  /*da00*/  LEA.HI R70, R70, R71, RZ, 0x3 ;  /* 0x0000004746467211 */ /* 0x000fc800078f18ff */
[----:B------:R-:W-:Y:S01]  /*da10*/  SHF.R.S32.HI R70, RZ, 0x3, R70 ;  /* 0x00000003ff467819 */ /* 0x000fe20000011446 */
[----:B------:R-:W2:Y:S01]  /*da20*/  @P1 LDC R14, c[0x0][0xbf0] ;  /* 0x0002fc00ff0e1b82 */ /* 0x000ea20000000800 */
[----:B------:R-:W-:-:S03]  /*da30*/  IMAD R9, R9, UR4, RZ ;  /* 0x0000000409097c24 */ /* 0x000fc6000f8e02ff */
[----:B0-----:R-:W-:Y:S02]  /*da40*/  IMAD R3, R70, 0x40, R59 ;  /* 0x0000004046037824 */ /* 0x001fe400078e023b */
[----:B------:R-:W-:Y:S02]  /*da50*/  IMAD R9, R32, UR5, R9 ;  /* 0x0000000520097c24 */ /* 0x000fe4000f8e0209 */
[----:B------:R-:W-:-:S04]  /*da60*/  IMAD.WIDE R24, R3, 0x2, R24 ;  /* 0x0000000203187825 */ /* 0x000fc800078e0218 */
[----:B------:R-:W-:Y:S01]  /*da70*/  IMAD.WIDE.U32 R10, R32, UR4, RZ ;  /* 0x00000004200a7c25 */ /* 0x000fe2000f8e00ff */
[C---:B------:R-:W-:Y:S01]  /*da80*/  IADD3 R27, P0, R24.reuse, 0x1800, RZ ;  /* 0x00001800181b7810 */ /* 0x040fe20007f1e0ff */
[----:B------:R-:W-:Y:S01]  /*da90*/  ULDC.64 UR4, c[0x0][0xae8] ;  /* 0x0002ba0000047ab9 */ /* 0x000fe20000000a00 */
[C---:B------:R-:W-:Y:S01]  /*daa0*/  IADD3 R29, P2, R24.reuse, 0x3000, RZ ;  /* 0x00003000181d7810 */ /* 0x040fe20007f5e0ff */
[----:B------:R-:W-:Y:S01]  /*dab0*/  IMAD.IADD R11, R11, 0x1, R9 ;  /* 0x000000010b0b7824 */ /* 0x000fe200078e0209 */
[----:B------:R-:W-:Y:S01]  /*dac0*/  IADD3 R37, P3, R24, 0x4800, RZ ;  /* 0x0000480018257810 */ /* 0x000fe20007f7e0ff */
[----:B------:R-:W-:Y:S01]  /*dad0*/  IMAD R3, R74, 0x30, R70 ;  /* 0x000000304a037824 */ /* 0x000fe200078e0246 */
[----:B------:R-:W-:Y:S01]  /*dae0*/  LOP3.LUT R26, R27, 0x380, RZ, 0xc0, !PT ;  /* 0x000003801b1a7812 */ /* 0x000fe200078ec0ff */
[----:B------:R-:W-:Y:S01]  /*daf0*/  IMAD.WIDE.U32 R10, R152, UR4, R10 ;  /* 0x00000004980a7c25 */ /* 0x000fe2000f8e000a */
[----:B------:R-:W-:Y:S02]  /*db00*/  LOP3.LUT R28, R29, 0x380, RZ, 0xc0, !PT ;  /* 0x000003801d1c7812 */ /* 0x000fe400078ec0ff */
[----:B------:R-:W-:Y:S01]  /*db10*/  LOP3.LUT R36, R37, 0x380, RZ, 0xc0, !PT ;  /* 0x0000038025247812 */ /* 0x000fe200078ec0ff */
[----:B------:R-:W-:Y:S01]  /*db20*/  IMAD R12, R68, 0xc0, R3 ;  /* 0x000000c0440c7824 */ /* 0x000fe200078e0203 */
[----:B------:R-:W-:-:S02]  /*db30*/  LOP3.LUT R5, R24, 0x380, RZ, 0xc0, !PT ;  /* 0x0000038018057812 */ /* 0x000fc400078ec0ff */
[----:B------:R-:W-:Y:S01]  /*db40*/  SHF.R.S32.HI R9, RZ, 0x1f, R8 ;  /* 0x0000001fff097819 */ /* 0x000fe20000011408 */
[----:B------:R-:W-:Y:S01]  /*db50*/  IMAD R11, R152, UR5, R11 ;  /* 0x00000005980b7c24 */ /* 0x000fe2000f8e020b */
[----:B------:R-:W-:Y:S01]  /*db60*/  SHF.R.U64 R26, R26, 0x3, RZ ;  /* 0x000000031a1a7819 */ /* 0x000fe200000012ff */
[----:B-1----:R-:W-:Y:S01]  /*db70*/  @P1 IMAD.HI.U32 R3, R12, R13, RZ ;  /* 0x0000000d0c031227 */ /* 0x002fe200078e00ff */
[----:B------:R-:W-:Y:S01]  /*db80*/  SHF.R.U64 R28, R28, 0x3, RZ ;  /* 0x000000031c1c7819 */ /* 0x000fe200000012ff */
[----:B------:R-:W-:Y:S01]  /*db90*/  ULDC.64 UR4, c[0x0][0xaf0] ;  /* 0x0002bc0000047ab9 */ /* 0x000fe20000000a00 */
[----:B------:R-:W-:Y:S02]  /*dba0*/  SHF.R.U64 R36, R36, 0x3, RZ ;  /* 0x0000000324247819 */ /* 0x000fe400000012ff */
[----:B------:R-:W-:Y:S01]  /*dbb0*/  SHF.R.U64 R5, R5, 0x3, RZ ;  /* 0x0000000305057819 */ /* 0x000fe200000012ff */
[----:B------:R-:W-:Y:S01]  /*dbc0*/  IMAD R9, R9, UR4, RZ ;  /* 0x0000000409097c24 */ /* 0x000fe2000f8e02ff */
[----:B------:R-:W-:Y:S01]  /*dbd0*/  LOP3.LUT R26, R26, R27, RZ, 0x3c, !PT ;  /* 0x0000001b1a1a7212 */ /* 0x000fe200078e3cff */
[----:B------:R-:W-:Y:S01]  /*dbe0*/  IMAD.MOV.U32 R13, RZ, RZ, R12 ;  /* 0x000000ffff0d7224 */ /* 0x000fe200078e000c */
[----:B------:R-:W-:Y:S01]  /*dbf0*/  LOP3.LUT R28, R28, R29, RZ, 0x3c, !PT ;  /* 0x0000001d1c1c7212 */ /* 0x000fe200078e3cff */
[--C-:B------:R-:W-:Y:S01]  /*dc00*/  IMAD.X R27, RZ, RZ, R25.reuse, P0 ;  /* 0x000000ffff1b7224 */ /* 0x100fe200000e0619 */
[----:B------:R-:W-:Y:S01]  /*dc10*/  LOP3.LUT R36, R36, R37, RZ, 0x3c, !PT ;  /* 0x0000002524247212 */ /* 0x000fe200078e3cff */
[--C-:B------:R-:W-:Y:S01]  /*dc20*/  IMAD.X R29, RZ, RZ, R25.reuse, P2 ;  /* 0x000000ffff1d7224 */ /* 0x100fe200010e0619 */
[----:B------:R-:W-:Y:S01]  /*dc30*/  LOP3.LUT R4, R5, R24, RZ, 0x3c, !PT ;  /* 0x0000001805047212 */ /* 0x000fe200078e3cff */
[----:B------:R-:W-:Y:S01]  /*dc40*/  IMAD.MOV.U32 R5, RZ, RZ, R25 ;  /* 0x000000ffff057224 */ /* 0x000fe200078e0019 */
[----:B--2---:R-:W-:Y:S01]  /*dc50*/  @P1 SHF.R.U32.HI R13, RZ, R14, R3 ;  /* 0x0000000eff0d1219 */ /* 0x004fe20000011603 */
[C---:B------:R-:W-:Y:S01]  /*dc60*/  IMAD R15, R8.reuse, UR5, R9 ;  /* 0x00000005080f7c24 */ /* 0x040fe2000f8e0209 */
[----:B------:R-:W-:Y:S01]  /*dc70*/  IADD3.X R37, RZ, R25, RZ, P3, !PT ;  /* 0x00000019ff257210 */ /* 0x000fe20001ffe4ff */
[----:B------:R-:W-:Y:S01]  /*dc80*/  IMAD.WIDE.U32 R8, R8, UR4, R10 ;  /* 0x0000000408087c25 */ /* 0x000fe2000f8e000a */
[----:B------:R-:W-:Y:S01]  /*dc90*/  IADD3 R11, -R13, RZ, RZ ;  /* 0x000000ff0d0b7210 */ /* 0x000fe20007ffe1ff */
[----:B------:R-:W5:Y:S01]  /*dca0*/  LD.E.128 R4, desc[UR42][R4.64] ;  /* 0x0000002a04047980 */ /* 0x000f62000c101d00 */
[----:B------:R-:W-:Y:S01]  /*dcb0*/  SHF.R.S32.HI R10, RZ, 0x1f, R13 ;  /* 0x0000001fff0a7819 */ /* 0x000fe2000001140d */
[----:B------:R-:W-:-:S02]  /*dcc0*/  ULDC.64 UR4, c[0x0][0xae0] ;  /* 0x0002b80000047ab9 */ /* 0x000fc40000000a00 */
[----:B------:R-:W5:Y:S01]  /*dcd0*/  LD.E.128 R24, desc[UR42][R26.64] ;  /* 0x0000002a1a187980 */ /* 0x000f62000c101d00 */
[----:B------:R-:W-:-:S03]  /*dce0*/  IMAD R11, R0, R11, R12 ;  /* 0x0000000b000b7224 */ /* 0x000fc600078e020c */
[----:B------:R-:W5:Y:S04]  /*dcf0*/  LD.E.128 R28, desc[UR42][R28.64] ;  /* 0x0000002a1c1c7980 */ /* 0x000f68000c101d00 */
[----:B------:R-:W5:Y:S01]  /*dd00*/  LD.E.128 R36, desc[UR42][R36.64] ;  /* 0x0000002a24247980 */ /* 0x000f62000c101d00 */
[----:B------:R-:W-:Y:S01]  /*dd10*/  IMAD.IADD R9, R9, 0x1, R15 ;  /* 0x0000000109097824 */ /* 0x000fe200078e020f */
[----:B------:R-:W-:Y:S01]  /*dd20*/  SHF.R.S32.HI R0, RZ, 0x1f, R11 ;  /* 0x0000001fff007819 */ /* 0x000fe2000001140b */
[----:B------:R-:W-:Y:S01]  /*dd30*/  IMAD R10, R10, UR4, RZ ;  /* 0x000000040a0a7c24 */ /* 0x000fe2000f8e02ff */
[----:B------:R-:W-:Y:S01]  /*dd40*/  @!PT LDS RZ, [RZ] ;  /* 0x00000000fffff984 */ /* 0x000fe20000000800 */
[----:B------:R-:W-:Y:S01]  /*dd50*/  @!PT LDS RZ, [RZ] ;  /* 0x00000000fffff984 */ /* 0x000fe20000000800 */
[----:B------:R-:W-:Y:S01]  /*dd60*/  @!PT LDS RZ, [RZ] ;  /* 0x00000000fffff984 */ /* 0x000fe20000000800 */
[----:B------:R-:W-:Y:S01]  /*dd70*/  @!PT LDS RZ, [RZ] ;  /* 0x00000000fffff984 */ /* 0x000fe20000000800 */
[----:B------:R0:W-:Y:S06]  /*dd80*/  MEMBAR.ALL.CTA ;  /* 0x0000000000007992 */ /* 0x0001ec0000008000 */
[----:B0-----:R-:W0:Y:S01]  /*dd90*/  FENCE.VIEW.ASYNC.S ;  /* 0x00000000000073c6 */ /* 0x001e220000000000 */
[----:B------:R-:W-:-:S04]  /*dda0*/  IMAD.WIDE.U32 R8, R13, UR4, R8 ;  /* 0x000000040d087c25 */ /* 0x000fc8000f8e0008 */
[----:B------:R-:W-:Y:S01]  /*ddb0*/  IMAD R15, R13, UR5, R10 ;  /* 0x000000050d0f7c24 */ /* 0x000fe2000f8e020a */
[----:B------:R-:W-:Y:S01]  /*ddc0*/  ULDC.64 UR4, c[0x0][0xad8] ;  /* 0x0002b60000047ab9 */ /* 0x000fe20000000a00 */
[----:B------:R-:W-:Y:S02]  /*ddd0*/  VIADD R3, R18, 0x16820 ;  /* 0x0001682012037836 */ /* 0x000fe40000000000 */
[----:B------:R-:W-:Y:S02]  /*dde0*/  IMAD.IADD R9, R9, 0x1, R15 ;  /* 0x0000000109097824 */ /* 0x000fe400078e020f */
[----:B------:R-:W-:Y:S01]  /*ddf0*/  IMAD R0, R0, UR4, RZ ;  /* 0x0000000400007c24 */ /* 0x000fe2000f8e02ff */
[----:B------:R-:W-:Y:S01]  /*de00*/  PRMT R3, RZ, 0x654, R3 ;  /* 0x00000654ff037816 */ /* 0x000fe20000000003 */
[----:B------:R-:W-:-:S04]  /*de10*/  IMAD.WIDE.U32 R8, R11, UR4, R8 ;  /* 0x000000040b087c25 */ /* 0x000fc8000f8e0008 */
[----:B------:R-:W-:Y:S01]  /*de20*/  IMAD R41, R11, UR5, R0 ;  /* 0x000000050b297c24 */ /* 0x000fe2000f8e0200 */
[----:B------:R-:W-:Y:S02]  /*de30*/  ULDC.64 UR4, c[0x0][0xa80] ;  /* 0x0002a00000047ab9 */ /* 0x000fe40000000a00 */
[C---:B------:R-:W-:Y:S01]  /*de40*/  LEA R40, P0, R8.reuse, UR4, 0x1 ;  /* 0x0000000408287c11 */ /* 0x040fe2000f8008ff */
[----:B------:R-:W-:Y:S01]  /*de50*/  IMAD.IADD R41, R9, 0x1, R41 ;  /* 0x0000000109297824 */ /* 0x000fe200078e0229 */
[----:B------:R-:W-:Y:S01]  /*de60*/  UMOV UR4, 0xffffffff ;  /* 0xffffffff00047882 */ /* 0x000fe20000000000 */
[----:B0-----:R0:W-:Y:S03]  /*de70*/  SYNCS.ARRIVE.TRANS64.RED.A1T0 RZ, [R3+URZ], RZ ;  /* 0x000000ff03ff79a7 */ /* 0x0011e6000810043f */
[----:B------:R-:W-:Y:S01]  /*de80*/  LEA.HI.X R41, R8, UR5, R41, 0x1, P0 ;  /* 0x0000000508297c11 */ /* 0x000fe200080f0c29 */
[----:B------:R-:W-:Y:S06]  /*de90*/  BRA.DIV UR4, `(.L_x_607) ;  /* 0x0000009204ec7947 */ /* 0x000fec000b800000 */
[----:B0-----:R-:W0:Y:S01]  /*dea0*/  SHFL.IDX PT, R3, R40, RZ, 0x181f ;  /* 0x00181fff28037589 */ /* 0x001e2200000e0000 */
[----:B------:R-:W-:Y:S01]  /*deb0*/  ULDC UR4, c[0x0][0xac8] ;  /* 0x0002b20000047ab9 */ /* 0x000fe20000000800 */
[----:B------:R-:W-:Y:S01]  /*dec0*/  IMAD R42, R68, 0xc0, R70 ;  /* 0x000000c0442a7824 */ /* 0x000fe200078e0246 */
[----:B------:R-:W-:Y:S01]  /*ded0*/  ISETP.GE.AND P0, PT, R59, UR4, PT ;  /* 0x000000043b007c0c */ /* 0x000fe2000bf06270 */
[----:B------:R-:W1:Y:S02]  /*dee0*/  SHFL.IDX PT, R9, R40, 0x1, 0x181f ;  /* 0x00381f0028097f89 */ /* 0x000e6400000e0000 */
[C---:B------:R-:W-:Y:S01]  /*def0*/  VIADD R12, R42.reuse, 0x30 ;  /* 0x000000302a0c7836 */ /* 0x040fe20000000000 */
[CC--:B------:R-:W-:Y:S01]  /*df00*/  ISETP.GE.OR P2, PT, R42.reuse, R61.reuse, P0 ;  /* 0x0000003d2a00720c */ /* 0x0c0fe20000746670 */
[----:B------:R-:W2:Y:S01]  /*df10*/  SHFL.IDX PT, R0, R41, RZ, 0x181f ;  /* 0x00181fff29007589 */ /* 0x000ea200000e0000 */
[----:B------:R-:W-:Y:S02]  /*df20*/  IADD3 R20, R42, 0x60, RZ ;  /* 0x000000602a147810 */ /* 0x000fe40007ffe0ff */
[-C--:B------:R-:W-:Y:S01]  /*df30*/  ISETP.GE.OR P3, PT, R12, R61.reuse, P0 ;  /* 0x0000003d0c00720c */ /* 0x080fe20000766670 */
[----:B------:R-:W3:Y:S01]  /*df40*/  SHFL.IDX PT, R14, R40, 0x2, 0x181f ;  /* 0x00581f00280e7f89 */ /* 0x000ee200000e0000 */
[----:B------:R-:W-:-:S03]  /*df50*/  ISETP.GE.OR P4, PT, R20, R61, P0 ;  /* 0x0000003d1400720c */ /* 0x000fc60000786670 */
[----:B------:R-:W4:Y:S04]  /*df60*/  SHFL.IDX PT, R8, R41, 0x1, 0x181f ;  /* 0x00381f0029087f89 */ /* 0x000f2800000e0000 */
[----:B------:R-:W4:Y:S01]  /*df70*/  SHFL.IDX PT, R10, R41, 0x2, 0x181f ;  /* 0x00581f00290a7f89 */ /* 0x000f2200000e0000 */
[----:B0-----:R-:W-:-:S03]  /*df80*/  @!P2 LEA R32, P5, R59, R3, 0x1 ;  /* 0x000000033b20a211 */ /* 0x001fc600078a08ff */
[C---:B-1----:R-:W-:Y:S02]  /*df90*/  @!P3 LEA R20, P1, R59.reuse, R9, 0x1 ;  /* 0x000000093b14b211 */ /* 0x042fe400078208ff */
[C-C-:B--2---:R-:W-:Y:S02]  /*dfa0*/  @!P2 LEA.HI.X R3, R59.reuse, R0, R58.reuse, 0x1, P5 ;  /* 0x000000003b03a211 */ /* 0x144fe400028f0c3a */
[----:B------:R-:W0:Y:S01]  /*dfb0*/  SHFL.IDX PT, R0, R41, 0x3, 0x181f ;  /* 0x00781f0029007f89 */ /* 0x000e2200000e0000 */
[C---:B---3--:R-:W-:Y:S02]  /*dfc0*/  @!P4 LEA R43, P5, R59.reuse, R14, 0x1 ;  /* 0x0000000e3b2bc211 */ /* 0x048fe400078a08ff */
[----:B------:R-:W-:Y:S01]  /*dfd0*/  @!P2 IMAD.MOV.U32 R9, RZ, RZ, R3 ;  /* 0x000000ffff09a224 */ /* 0x000fe200078e0003 */
[----:B------:R-:W1:Y:S01]  /*dfe0*/  SHFL.IDX PT, R14, R40, 0x3, 0x181f ;  /* 0x00781f00280e7f89 */ /* 0x000e6200000e0000 */
[C---:B----4-:R-:W-:Y:S01]  /*dff0*/  @!P3 LEA.HI.X R21, R59.reuse, R8, R58, 0x1, P1 ;  /* 0x000000083b15b211 */ /* 0x050fe200008f0c3a */
[----:B------:R-:W-:Y:S01]  /*e000*/  @!P2 IMAD.MOV.U32 R8, RZ, RZ, R32 ;  /* 0x000000ffff08a224 */ /* 0x000fe200078e0020 */
[----:B------:R-:W-:-:S04]  /*e010*/  @!P4 LEA.HI.X R10, R59, R10, R58, 0x1, P5 ;  /* 0x0000000a3b0ac211 */ /* 0x000fc800028f0c3a */
[----:B-----5:R2:W-:Y:S04]  /*e020*/  @!P2 ST.E.128 desc[UR42][R8.64], R4 ;  /* 0x000000040800a985 */ /* 0x0205e8000c101d2a */
[----:B------:R3:W-:Y:S01]  /*e030*/  @!P3 ST.E.128 desc[UR42][R20.64], R24 ;  /* 0x000000181400b985 */ /* 0x0007e2000c101d2a */
[----:B--2---:R-:W-:Y:S02]  /*e040*/  @!P4 IMAD.MOV.U32 R4, RZ, RZ, R43 ;  /* 0x000000ffff04c224 */ /* 0x004fe400078e002b */
[----:B------:R-:W-:-:S05]  /*e050*/  @!P4 IMAD.MOV.U32 R5, RZ, RZ, R10 ;  /* 0x000000ffff05c224 */ /* 0x000fca00078e000a */
[----:B01----:R3:W-:Y:S02]  /*e060*/  @!P4 ST.E.128 desc[UR42][R4.64], R28 ;  /* 0x0000001c0400c985 */ /* 0x0037e4000c101d2a */
.L_x_785:
[----:B------:R-:W-:-:S04]  /*e070*/  IADD3 R42, R42, 0x90, RZ ;  /* 0x000000902a2a7810 */ /* 0x000fc80007ffe0ff */
[----:B------:R-:W-:-:S13]  /*e080*/  ISETP.GE.OR P0, PT, R42, R61, P0 ;  /* 0x0000003d2a00720c */ /* 0x000fda0000706670 */
[----:B------:R-:W-:Y:S05]  /*e090*/  @P0 BRA `(.L_x_608) ;  /* 0x0000001000dc0947 */ /* 0x000fea0003800000 */
[----:B------:R-:W-:-:S04]  /*e0a0*/  LEA R14, P0, R59, R14, 0x1 ;  /* 0x0000000e3b0e7211 */ /* 0x000fc800078008ff */
[----:B------:R-:W-:-:S05]  /*e0b0*/  LEA.HI.X R15, R59, R0, R58, 0x1, P0 ;  /* 0x000000003b0f7211 */ /* 0x000fca00000f0c3a */
[----:B------:R2:W-:Y:S01]  /*e0c0*/  ST.E.128 desc[UR42][R14.64], R36 ;  /* 0x000000240e007985 */ /* 0x0005e2000c101d2a */
[----:B------:R-:W-:Y:S05]  /*e0d0*/  BRA `(.L_x_608) ;  /* 0x0000001000cc7947 */ /* 0x000fea0003800000 */
.L_x_606:
[----:B------:R-:W2:Y:S01]  /*e0e0*/  LDL R74, [R1+0x30] ;  /* 0x00003000014a7983 */ /* 0x000ea20000100800 */
[----:B0-----:R-:W0:Y:S01]  /*e0f0*/  @P1 LDC R10, c[0x0][0xbec] ;  /* 0x0002fb00ff0a1b82 */ /* 0x001e220000000800 */
[----:B------:R-:W-:Y:S01]  /*e100*/  ULDC.64 UR4, c[0x0][0xb08] ;  /* 0x0002c20000047ab9 */ /* 0x000fe20000000a00 */
[----:B------:R-:W-:Y:S01]  /*e110*/  SHF.R.S32.HI R3, RZ, 0x1f, R8 ;  /* 0x0000001fff037819 */ /* 0x000fe20000011408 */
[----:B------:R-:W-:Y:S01]  /*e120*/  IMAD R9, R9, UR4, RZ ;  /* 0x0000000409097c24 */ /* 0x000fe2000f8e02ff */
[----:B------:R-:W-:Y:S01]  /*e130*/  ULDC.64 UR6, c[0x0][0xb30] ;  /* 0x0002cc0000067ab9 */ /* 0x000fe20000000a00 */
[----:B------:R-:W-:-:S03]  /*e140*/  IMAD.WIDE.U32 R4, R32, UR4, RZ ;  /* 0x0000000420047c25 */ /* 0x000fc6000f8e00ff */
[----:B------:R-:W1:Y:S01]  /*e150*/  @P1 LDC R11, c[0x0][0xbf0] ;  /* 0x0002fc00ff0b1b82 */ /* 0x000e620000000800 */
[----:B------:R-:W-:Y:S01]  /*e160*/  IMAD R9, R32, UR5, R9 ;  /* 0x0000000520097c24 */ /* 0x000fe2000f8e0209 */
[----:B------:R-:W-:-:S03]  /*e170*/  ULDC.64 UR4, c[0x0][0xb38] ;  /* 0x0002ce0000047ab9 */ /* 0x000fc60000000a00 */
[----:B------:R-:W-:Y:S02]  /*e180*/  IMAD.IADD R5, R5, 0x1, R9 ;  /* 0x0000000105057824 */ /* 0x000fe400078e0209 */
[----:B------:R-:W-:-:S04]  /*e190*/  IMAD.WIDE.U32 R4, R152, UR4, R4 ;  /* 0x0000000498047c25 */ /* 0x000fc8000f8e0004 */
[----:B------:R-:W-:Y:S01]  /*e1a0*/  IMAD R5, R152, UR5, R5 ;  /* 0x0000000598057c24 */ /* 0x000fe2000f8e0205 */
[----:B------:R-:W-:Y:S02]  /*e1b0*/  ULDC.64 UR4, c[0x0][0xb40] ;  /* 0x0002d00000047ab9 */ /* 0x000fe40000000a00 */
[----:B------:R-:W-:Y:S02]  /*e1c0*/  IMAD R3, R3, UR4, RZ ;  /* 0x0000000403037c24 */ /* 0x000fe4000f8e02ff */
[----:B0-----:R-:W-:-:S04]  /*e1d0*/  @P1 IMAD.HI.U32 R10, R69, R10, RZ ;  /* 0x0000000a450a1227 */ /* 0x001fc800078e00ff */
[C---:B------:R-:W-:Y:S02]  /*e1e0*/  IMAD R7, R8.reuse, UR5, R3 ;  /* 0x0000000508077c24 */ /* 0x040fe4000f8e0203 */
[----:B------:R-:W-:Y:S01]  /*e1f0*/  IMAD.WIDE.U32 R8, R8, UR4, R4 ;  /* 0x0000000408087c25 */ /* 0x000fe2000f8e0004 */
[----:B------:R-:W-:-:S03]  /*e200*/  ULDC.64 UR4, c[0x0][0xb48] ;  /* 0x0002d20000047ab9 */ /* 0x000fc60000000a00 */
[----:B------:R-:W-:Y:S01]  /*e210*/  IMAD.MOV.U32 R3, RZ, RZ, R69 ;  /* 0x000000ffff037224 */ /* 0x000fe200078e0045 */
[----:B-1----:R-:W-:Y:S01]  /*e220*/  @P1 SHF.R.U32.HI R3, RZ, R11, R10 ;  /* 0x0000000bff031219 */ /* 0x002fe2000001160a */
[----:B------:R-:W-:-:S03]  /*e230*/  IMAD.IADD R9, R9, 0x1, R7 ;  /* 0x0000000109097824 */ /* 0x000fc600078e0207 */
[--C-:B------:R-:W-:Y:S01]  /*e240*/  SHF.R.S32.HI R10, RZ, 0x1f, R3.reuse ;  /* 0x0000001fff0a7819 */ /* 0x100fe20000011403 */
[----:B------:R-:W-:Y:S02]  /*e250*/  IMAD.MOV R7, RZ, RZ, -R3 ;  /* 0x000000ffff077224 */ /* 0x000fe400078e0a03 */
[----:B------:R-:W-:-:S04]  /*e260*/  IMAD.WIDE.U32 R4, R66, UR4, R8 ;  /* 0x0000000442047c25 */ /* 0x000fc8000f8e0008 */
[----:B------:R-:W-:Y:S02]  /*e270*/  IMAD R7, R0, R7, R69 ;  /* 0x0000000700077224 */ /* 0x000fe400078e0245 */
[----:B------:R-:W-:Y:S02]  /*e280*/  IMAD R10, R10, UR6, RZ ;  /* 0x000000060a0a7c24 */ /* 0x000fe4000f8e02ff */
[----:B------:R-:W-:Y:S01]  /*e290*/  IMAD R5, R66, UR5, R5 ;  /* 0x0000000542057c24 */ /* 0x000fe2000f8e0205 */
[----:B------:R-:W-:Y:S01]  /*e2a0*/  SHF.R.S32.HI R0, RZ, 0x1f, R7 ;  /* 0x0000001fff007819 */ /* 0x000fe20000011407 */
[C---:B------:R-:W-:Y:S01]  /*e2b0*/  IMAD R9, R3.reuse, UR7, R10 ;  /* 0x0000000703097c24 */ /* 0x040fe2000f8e020a */
[----:B------:R-:W-:Y:S01]  /*e2c0*/  ULDC.64 UR4, c[0x0][0xb28] ;  /* 0x0002ca0000047ab9 */ /* 0x000fe20000000a00 */
[----:B------:R-:W-:Y:S01]  /*e2d0*/  IMAD.WIDE.U32 R4, R3, UR6, R4 ;  /* 0x0000000603047c25 */ /* 0x000fe2000f8e0004 */
[----:B------:R-:W-:-:S03]  /*e2e0*/  IADD3 R3, R18, 0x16820, RZ ;  /* 0x0001682012037810 */ /* 0x000fc60007ffe0ff */
[----:B------:R-:W-:Y:S01]  /*e2f0*/  IMAD R0, R0, UR4, RZ ;  /* 0x0000000400007c24 */ /* 0x000fe2000f8e02ff */
[----:B------:R-:W-:Y:S01]  /*e300*/  PRMT R8, RZ, 0x654, R3 ;  /* 0x00000654ff087816 */ /* 0x000fe20000000003 */
[----:B------:R-:W-:Y:S02]  /*e310*/  IMAD.IADD R5, R5, 0x1, R9 ;  /* 0x0000000105057824 */ /* 0x000fe400078e0209 */
[C---:B------:R-:W-:Y:S01]  /*e320*/  IMAD R3, R7.reuse, UR5, R0 ;  /* 0x0000000507037c24 */ /* 0x040fe2000f8e0200 */
[----:B------:R0:W-:Y:S01]  /*e330*/  SYNCS.ARRIVE.TRANS64.RED.A1T0 RZ, [R8+URZ], RZ ;  /* 0x000000ff08ff79a7 */ /* 0x0001e2000810043f */
[----:B------:R-:W-:Y:S01]  /*e340*/  IMAD.WIDE.U32 R4, R7, UR4, R4 ;  /* 0x0000000407047c25 */ /* 0x000fe2000f8e0004 */
[----:B------:R-:W-:-:S03]  /*e350*/  ULDC.64 UR4, c[0x0][0xb00] ;  /* 0x0002c00000047ab9 */ /* 0x000fc60000000a00 */
[----:B------:R-:W-:Y:S01]  /*e360*/  IMAD.IADD R3, R5, 0x1, R3 ;  /* 0x0000000105037824 */ /* 0x000fe200078e0203 */
[----:B------:R-:W-:Y:S01]  /*e370*/  LEA R0, P0, R4, UR4, 0x2 ;  /* 0x0000000404007c11 */ /* 0x000fe2000f8010ff */
[----:B------:R-:W-:-:S03]  /*e380*/  UMOV UR4, 0xffffffff ;  /* 0xffffffff00047882 */ /* 0x000fc60000000000 */
[----:B------:R-:W-:Y:S01]  /*e390*/  LEA.HI.X R4, R4, UR5, R3, 0x2, P0 ;  /* 0x0000000504047c11 */ /* 0x000fe200080f1403 */
[C---:B--2---:R-:W-:Y:S01]  /*e3a0*/  VIADD R7, R74.reuse, 0x8 ;  /* 0x000000084a077836 */ /* 0x044fe20000000000 */
[C---:B------:R-:W-:Y:S01]  /*e3b0*/  IADD3 R64, R74.reuse, 0x18, RZ ;  /* 0x000000184a407810 */ /* 0x040fe20007ffe0ff */
[C---:B------:R-:W-:Y:S02]  /*e3c0*/  VIADD R60, R74.reuse, 0x10 ;  /* 0x000000104a3c7836 */ /* 0x040fe40000000000 */
[C---:B------:R-:W-:Y:S01]  /*e3d0*/  VIADD R66, R74.reuse, 0x20 ;  /* 0x000000204a427836 */ /* 0x040fe20000000000 */
[----:B------:R-:W-:Y:S01]  /*e3e0*/  SHF.R.S32.HI R32, RZ, 0x1f, R7 ;  /* 0x0000001fff207819 */ /* 0x000fe20000011407 */
[C---:B------:R-:W-:Y:S01]  /*e3f0*/  VIADD R68, R74.reuse, 0x28 ;  /* 0x000000284a447836 */ /* 0x040fe20000000000 */
[----:B------:R-:W-:Y:S01]  /*e400*/  SHF.R.S32.HI R63, RZ, 0x1f, R60 ;  /* 0x0000001fff3f7819 */ /* 0x000fe2000001143c */
[C---:B------:R-:W-:Y:S01]  /*e410*/  VIADD R70, R74.reuse, 0x30 ;  /* 0x000000304a467836 */ /* 0x040fe20000000000 */
[----:B------:R-:W-:Y:S01]  /*e420*/  SHF.R.S32.HI R65, RZ, 0x1f, R64 ;  /* 0x0000001fff417819 */ /* 0x000fe20000011440 */
[----:B------:R-:W-:Y:S01]  /*e430*/  VIADD R72, R74, 0x38 ;  /* 0x000000384a487836 */ /* 0x000fe20000000000 */
[----:B------:R-:W-:-:S02]  /*e440*/  SHF.R.S32.HI R67, RZ, 0x1f, R66 ;  /* 0x0000001fff437819 */ /* 0x000fc40000011442 */
[----:B------:R-:W-:Y:S02]  /*e450*/  SHF.R.S32.HI R69, RZ, 0x1f, R68 ;  /* 0x0000001fff457819 */ /* 0x000fe40000011444 */
[----:B------:R-:W-:Y:S02]  /*e460*/  SHF.R.S32.HI R71, RZ, 0x1f, R70 ;  /* 0x0000001fff477819 */ /* 0x000fe40000011446 */
[----:B------:R-:W-:Y:S01]  /*e470*/  SHF.R.S32.HI R73, RZ, 0x1f, R72 ;  /* 0x0000001fff497819 */ /* 0x000fe20000011448 */
[----:B0-----:R-:W-:Y:S06]  /*e480*/  BRA.DIV UR4, `(.L_x_609) ;  /* 0x0000009204787947 */ /* 0x001fec000b800000 */
[----:B------:R0:W1:Y:S04]  /*e490*/  SHFL.IDX PT, R3, R4, RZ, 0x1c1f ;  /* 0x001c1fff04037589 */ /* 0x00006800000e0000 */
[----:B------:R0:W2:Y:S02]  /*e4a0*/  SHFL.IDX PT, R14, R0, RZ, 0x1c1f ;  /* 0x001c1fff000e7589 */ /* 0x0000a400000e0000 */
.L_x_788:
[----:B------:R-:W-:Y:S01]  /*e4b0*/  ISETP.GE.AND P0, PT, R62, R61, PT ;  /* 0x0000003d3e00720c */ /* 0x000fe20003f06270 */
[----:B------:R-:W-:-:S12]  /*e4c0*/  BSSY B1, `(.L_x_610) ;  /* 0x0000023000017945 */ /* 0x000fd80003800000 */
[----:B------:R-:W-:Y:S05]  /*e4d0*/  @P0 BRA `(.L_x_611) ;  /* 0x0000000000840947 */ /* 0x000fea0003800000 */
[----:B------:R-:W-:Y:S02]  /*e4e0*/  ULDC UR4, c[0x0][0xac8] ;  /* 0x0002b20000047ab9 */ /* 0x000fe40000000800 */
[----:B------:R-:W-:Y:S02]  /*e4f0*/  ISETP.GE.AND P3, PT, R74, UR4, PT ;  /* 0x000000044a007c0c */ /* 0x000fe4000bf66270 */
[----:B------:R-:W-:Y:S02]  /*e500*/  ISETP.GE.AND P1, PT, R7, UR4, PT ;  /* 0x0000000407007c0c */ /* 0x000fe4000bf26270 */
[----:B------:R-:W-:Y:S02]  /*e510*/  ISETP.GE.AND P0, PT, R60, UR4, PT ;  /* 0x000000043c007c0c */ /* 0x000fe4000bf06270 */
[----:B------:R-:W-:-:S07]  /*e520*/  ISETP.GE.AND P4, PT, R64, UR4, PT ;  /* 0x0000000440007c0c */ /* 0x000fce000bf86270 */
[-C--:B-1----:R-:W-:Y:S02]  /*e530*/  @!P3 MOV R15, R3.reuse ;  /* 0x00000003000fb202 */ /* 0x082fe40000000f00 */
[CC--:B--2---:R-:W-:Y:S02]  /*e540*/  @!P1 LEA R10, P5, R7.reuse, R14.reuse, 0x2 ;  /* 0x0000000e070a9211 */ /* 0x0c4fe400078a10ff */
[----:B------:R-:W-:Y:S01]  /*e550*/  @!P0 LEA R12, P2, R60, R14, 0x2 ;  /* 0x0000000e3c0c8211 */ /* 0x000fe200078410ff */
[----:B------:R-:W-:Y:S01]  /*e560*/  @!P3 IMAD.WIDE R8, R74, 0x4, R14 ;  /* 0x000000044a08b825 */ /* 0x000fe200078e020e */
[-C--:B------:R-:W-:Y:S02]  /*e570*/  @!P1 LEA.HI.X R11, R7, R3.reuse, R32, 0x2, P5 ;  /* 0x00000003070b9211 */ /* 0x080fe400028f1420 */
[----:B------:R-:W-:Y:S02]  /*e580*/  @!P0 LEA.HI.X R13, R60, R3, R63, 0x2, P2 ;  /* 0x000000033c0d8211 */ /* 0x000fe400010f143f */
[----:B------:R1:W-:Y:S01]  /*e590*/  @!P3 ST.E.64 desc[UR42][R8.64], R20 ;  /* 0x000000140800b985 */ /* 0x0003e2000c101b2a */
[----:B------:R-:W-:-:S02]  /*e5a0*/  ISETP.GE.AND P3, PT, R66, UR4, PT ;  /* 0x0000000442007c0c */ /* 0x000fc4000bf66270 */
[----:B------:R-:W-:Y:S01]  /*e5b0*/  ISETP.GE.AND P2, PT, R68, UR4, PT ;  /* 0x0000000444007c0c */ /* 0x000fe2000bf46270 */
[----:B------:R2:W-:Y:S01]  /*e5c0*/  @!P1 ST.E.64 desc[UR42][R10.64], R26 ;  /* 0x0000001a0a009985 */ /* 0x0005e2000c101b2a */
[----:B------:R-:W-:Y:S02]  /*e5d0*/  @!P4 LEA R24, P5, R64, R14, 0x2 ;  /* 0x0000000e4018c211 */ /* 0x000fe400078a10ff */
[----:B------:R-:W-:Y:S01]  /*e5e0*/  ISETP.GE.AND P1, PT, R70, UR4, PT ;  /* 0x0000000446007c0c */ /* 0x000fe2000bf26270 */
[----:B------:R3:W-:Y:S01]  /*e5f0*/  @!P0 ST.E.64 desc[UR42][R12.64], R28 ;  /* 0x0000001c0c008985 */ /* 0x0007e2000c101b2a */
[----:B------:R-:W-:Y:S02]  /*e600*/  ISETP.GE.AND P0, PT, R72, UR4, PT ;  /* 0x0000000448007c0c */ /* 0x000fe4000bf06270 */
[----:B------:R-:W-:-:S03]  /*e610*/  @!P4 LEA.HI.X R25, R64, R3, R65, 0x2, P5 ;  /* 0x000000034019c211 */ /* 0x000fc600028f1441 */
[-C--:B------:R-:W-:Y:S02]  /*e620*/  @!P3 LEA R58, P5, R66, R14.reuse, 0x2 ;  /* 0x0000000e423ab211 */ /* 0x080fe400078a10ff */
[----:B------:R3:W-:Y:S01]  /*e630*/  @!P4 ST.E.64 desc[UR42][R24.64], R30 ;  /* 0x0000001e1800c985 */ /* 0x0007e2000c101b2a */
[-C--:B-1----:R-:W-:Y:S02]  /*e640*/  @!P2 LEA R8, P4, R68, R14.reuse, 0x2 ;  /* 0x0000000e4408a211 */ /* 0x082fe400078810ff */
[-C--:B------:R-:W-:Y:S02]  /*e650*/  @!P3 LEA.HI.X R59, R66, R3.reuse, R67, 0x2, P5 ;  /* 0x00000003423bb211 */ /* 0x080fe400028f1443 */
[-C--:B--2---:R-:W-:Y:S02]  /*e660*/  @!P1 LEA R10, P5, R70, R14.reuse, 0x2 ;  /* 0x0000000e460a9211 */ /* 0x084fe400078a10ff */
[----:B------:R-:W-:Y:S01]  /*e670*/  @!P2 LEA.HI.X R9, R68, R3, R69, 0x2, P4 ;  /* 0x000000034409a211 */ /* 0x000fe200020f1445 */
[----:B------:R3:W-:Y:S01]  /*e680*/  @!P3 ST.E.64 desc[UR42][R58.64], R36 ;  /* 0x000000243a00b985 */ /* 0x0007e2000c101b2a */
[----:B------:R-:W-:-:S02]  /*e690*/  @!P0 LEA R14, P4, R72, R14, 0x2 ;  /* 0x0000000e480e8211 */ /* 0x000fc400078810ff */
[-C--:B------:R-:W-:Y:S01]  /*e6a0*/  @!P1 LEA.HI.X R11, R70, R3.reuse, R71, 0x2, P5 ;  /* 0x00000003460b9211 */ /* 0x080fe200028f1447 */
[----:B------:R3:W-:Y:S01]  /*e6b0*/  @!P2 ST.E.64 desc[UR42][R8.64], R38 ;  /* 0x000000260800a985 */ /* 0x0007e2000c101b2a */
[----:B------:R-:W-:-:S03]  /*e6c0*/  @!P0 LEA.HI.X R15, R72, R3, R73, 0x2, P4 ;  /* 0x00000003480f8211 */ /* 0x000fc600020f1449 */
[----:B------:R3:W-:Y:S04]  /*e6d0*/  @!P1 ST.E.64 desc[UR42][R10.64], R40 ;  /* 0x000000280a009985 */ /* 0x0007e8000c101b2a */
[----:B------:R3:W-:Y:S02]  /*e6e0*/  @!P0 ST.E.64 desc[UR42][R14.64], R42 ;  /* 0x0000002a0e008985 */ /* 0x0007e4000c101b2a */
.L_x_611:
[----:B------:R-:W-:Y:S05]  /*e6f0*/  BSYNC B1 ;  /* 0x0000000000017941 */ /* 0x000fea0003800000 */
.L_x_610:
[----:B------:R-:W-:-:S03]  /*e700*/  UMOV UR4, 0xffffffff ;  /* 0xffffffff00047882 */ /* 0x000fc60000000000 */
[----:B------:R-:W-:Y:S05]  /*e710*/  BRA.DIV UR4, `(.L_x_612) ;  /* 0x0000009204087947 */ /* 0x000fea000b800000 */
[----:B-1----:R1:W4:Y:S04]  /*e720*/  SHFL.IDX PT, R3, R4, 0x1, 0x1c1f ;  /* 0x003c1f0004037f89 */ /* 0x00232800000e0000 */
[----:B--23--:R1:W2:Y:S02]  /*e730*/  SHFL.IDX PT, R14, R0, 0x1, 0x1c1f ;  /* 0x003c1f00000e7f89 */ /* 0x00c2a400000e0000 */
.L_x_792:
[----:B------:R-:W-:-:S13]  /*e740*/  ISETP.GE.AND P0, PT, R6, R61, PT ;  /* 0x0000003d0600720c */ /* 0x000fda0003f06270 */
[----:B------:R-:W-:Y:S05]  /*e750*/  @P0 BRA `(.L_x_608) ;  /* 0x0000000c002c0947 */ /* 0x000fea0003800000 */
[----:B------:R-:W-:Y:S02]  /*e760*/  ULDC UR4, c[0x0][0xac8] ;  /* 0x0002b20000047ab9 */ /* 0x000fe40000000800 */
[----:B------:R-:W-:Y:S02]  /*e770*/  ISETP.GE.AND P4, PT, R74, UR4, PT ;  /* 0x000000044a007c0c */ /* 0x000fe4000bf86270 */
[----:B------:R-:W-:Y:S02]  /*e780*/  ISETP.GE.AND P5, PT, R7, UR4, PT ;  /* 0x0000000407007c0c */ /* 0x000fe4000bfa6270 */
[----:B------:R-:W-:Y:S02]  /*e790*/  ISETP.GE.AND P0, PT, R60, UR4, PT ;  /* 0x000000043c007c0c */ /* 0x000fe4000bf06270 */
[----:B------:R-:W-:Y:S02]  /*e7a0*/  ISETP.GE.AND P1, PT, R64, UR4, PT ;  /* 0x0000000440007c0c */ /* 0x000fe4000bf26270 */
[----:B------:R-:W-:-:S05]  /*e7b0*/  ISETP.GE.AND P2, PT, R66, UR4, PT ;  /* 0x0000000442007c0c */ /* 0x000fca000bf46270 */
[----:B----4-:R-:W-:Y:S02]  /*e7c0*/  @!P4 IMAD.MOV.U32 R15, RZ, RZ, R3 ;  /* 0x000000ffff0fc224 */ /* 0x010fe400078e0003 */
[----:B--2---:R-:W-:Y:S01]  /*e7d0*/  @!P5 LEA R6, P3, R7, R14, 0x2 ;  /* 0x0000000e0706d211 */ /* 0x004fe200078610ff */
[----:B01----:R-:W-:-:S03]  /*e7e0*/  @!P4 IMAD.WIDE R4, R74, 0x4, R14 ;  /* 0x000000044a04c825 */ /* 0x003fc600078e020e */
[----:B------:R-:W-:Y:S02]  /*e7f0*/  @!P5 LEA.HI.X R7, R7, R3, R32, 0x2, P3 ;  /* 0x000000030707d211 */ /* 0x000fe400018f1420 */
[----:B------:R-:W-:Y:S01]  /*e800*/  ISETP.GE.AND P3, PT, R68, UR4, PT ;  /* 0x0000000444007c0c */ /* 0x000fe2000bf66270 */
[----:B------:R0:W-:Y:S01]  /*e810*/  @!P4 ST.E.64 desc[UR42][R4.64], R44 ;  /* 0x0000002c0400c985 */ /* 0x0001e2000c101b2a */
[----:B------:R-:W-:-:S03]  /*e820*/  @!P0 LEA R8, P4, R60, R14, 0x2 ;  /* 0x0000000e3c088211 */ /* 0x000fc600078810ff */
[----:B------:R1:W-:Y:S01]  /*e830*/  @!P5 ST.E.64 desc[UR42][R6.64], R46 ;  /* 0x0000002e0600d985 */ /* 0x0003e2000c101b2a */
[-C--:B------:R-:W-:Y:S02]  /*e840*/  @!P1 LEA R10, P5, R64, R14.reuse, 0x2 ;  /* 0x0000000e400a9211 */ /* 0x080fe400078a10ff */
[-C--:B------:R-:W-:Y:S02]  /*e850*/  @!P0 LEA.HI.X R9, R60, R3.reuse, R63, 0x2, P4 ;  /* 0x000000033c098211 */ /* 0x080fe400020f143f */
[----:B------:R-:W-:Y:S02]  /*e860*/  ISETP.GE.AND P4, PT, R70, UR4, PT ;  /* 0x0000000446007c0c */ /* 0x000fe4000bf86270 */
[-C--:B------:R-:W-:Y:S01]  /*e870*/  @!P1 LEA.HI.X R11, R64, R3.reuse, R65, 0x2, P5 ;  /* 0x00000003400b9211 */ /* 0x080fe200028f1441 */
[----:B------:R1:W-:Y:S01]  /*e880*/  @!P0 ST.E.64 desc[UR42][R8.64], R48 ;  /* 0x0000003008008985 */ /* 0x0003e2000c101b2a */
[----:B------:R-:W-:Y:S02]  /*e890*/  @!P2 LEA R12, P5, R66, R14, 0x2 ;  /* 0x0000000e420ca211 */ /* 0x000fe400078a10ff */
[----:B------:R-:W-:Y:S01]  /*e8a0*/  ISETP.GE.AND P0, PT, R72, UR4, PT ;  /* 0x0000000448007c0c */ /* 0x000fe2000bf06270 */
[----:B------:R1:W-:Y:S01]  /*e8b0*/  @!P1 ST.E.64 desc[UR42][R10.64], R50 ;  /* 0x000000320a009985 */ /* 0x0003e2000c101b2a */
[----:B------:R-:W-:-:S02]  /*e8c0*/  @!P2 LEA.HI.X R13, R66, R3, R67, 0x2, P5 ;  /* 0x00000003420da211 */ /* 0x000fc400028f1443 */
[----:B------:R-:W-:-:S03]  /*e8d0*/  @!P3 LEA R20, P5, R68, R14, 0x2 ;  /* 0x0000000e4414b211 */ /* 0x000fc600078a10ff */
[----:B------:R1:W-:Y:S01]  /*e8e0*/  @!P2 ST.E.64 desc[UR42][R12.64], R52 ;  /* 0x000000340c00a985 */ /* 0x0003e2000c101b2a */
[----:B------:R-:W-:Y:S02]  /*e8f0*/  @!P3 LEA.HI.X R21, R68, R3, R69, 0x2, P5 ;  /* 0x000000034415b211 */ /* 0x000fe400028f1445 */
[----:B0-----:R-:W-:-:S03]  /*e900*/  @!P4 LEA R4, P5, R70, R14, 0x2 ;  /* 0x0000000e4604c211 */ /* 0x001fc600078a10ff */
[----:B------:R1:W-:Y:S01]  /*e910*/  @!P3 ST.E.64 desc[UR42][R20.64], R54 ;  /* 0x000000361400b985 */ /* 0x0003e2000c101b2a */
[----:B------:R-:W-:-:S05]  /*e920*/  @!P4 LEA.HI.X R5, R70, R3, R71, 0x2, P5 ;  /* 0x000000034605c211 */ /* 0x000fca00028f1447 */
[----:B------:R1:W-:Y:S01]  /*e930*/  @!P4 ST.E.64 desc[UR42][R4.64], R56 ;  /* 0x000000380400c985 */ /* 0x0003e2000c101b2a */
[----:B------:R-:W-:Y:S05]  /*e940*/  @P0 BRA `(.L_x_608) ;  /* 0x0000000800b00947 */ /* 0x000fea0003800000 */
[----:B------:R-:W-:-:S04]  /*e950*/  LEA R14, P0, R72, R14, 0x2 ;  /* 0x0000000e480e7211 */ /* 0x000fc800078010ff */
[----:B------:R-:W-:-:S05]  /*e960*/  LEA.HI.X R15, R72, R3, R73, 0x2, P0 ;  /* 0x00000003480f7211 */ /* 0x000fca00000f1449 */
[----:B------:R0:W-:Y:S01]  /*e970*/  ST.E.64 desc[UR42][R14.64], R118 ;  /* 0x000000760e007985 */ /* 0x0001e2000c101b2a */
[----:B------:R-:W-:Y:S05]  /*e980*/  BRA `(.L_x_608) ;  /* 0x0000000800a07947 */ /* 0x000fea0003800000 */
.L_x_604:
[----:B------:R-:W0:Y:S01]  /*e990*/  LDL.LU R6, [R1+0x40] ;  /* 0x0000400001067983 */ /* 0x000e220000300800 */
[----:B------:R-:W-:Y:S01]  /*e9a0*/  ULDC.64 UR6, c[0x0][0xc08] ;  /* 0x0003020000067ab9 */ /* 0x000fe20000000a00 */
[----:B------:R-:W-:Y:S02]  /*e9b0*/  ULDC.64 UR4, c[0x0][0xc00] ;  /* 0x0003000000047ab9 */ /* 0x000fe40000000a00 */
[----:B------:R-:W2:Y:S04]  /*e9c0*/  LDL.LU R0, [R1+0x44] ;  /* 0x0000440001007983 */ /* 0x000ea80000300800 */
[----:B------:R-:W4:Y:S01]  /*e9d0*/  LDL R8, [R1+0x34] ;  /* 0x0000340001087983 */ /* 0x000f220000100800 */
[----:B------:R-:W-:Y:S01]  /*e9e0*/  ISETP.NE.U32.AND P1, PT, RZ, UR6, PT ;  /* 0x00000006ff007c0c */ /* 0x000fe2000bf25070 */
[----:B------:R-:W-:Y:S01]  /*e9f0*/  IMAD.MOV.U32 R3, RZ, RZ, RZ ;  /* 0x000000ffff037224 */ /* 0x000fe200078e00ff */
[----:B------:R-:W-:-:S02]  /*ea00*/  ISETP.NE.U32.AND P0, PT, RZ, UR4, PT ;  /* 0x00000004ff007c0c */ /* 0x000fc4000bf05070 */
[----:B------:R-:W-:Y:S02]  /*ea10*/  ISETP.NE.AND.EX P1, PT, RZ, UR7, PT, P1 ;  /* 0x00000007ff007c0c */ /* 0x000fe4000bf25310 */
[----:B------:R-:W-:Y:S01]  /*ea20*/  ISETP.NE.AND.EX P0, PT, RZ, UR5, PT, P0 ;  /* 0x00000005ff007c0c */ /* 0x000fe2000bf05300 */
[----:B------:R-:W1:Y:S01]  /*ea30*/  S2R R9, SR_TID.X ;  /* 0x0000000000097919 */ /* 0x000e620000002100 */
[----:B0-----:R-:W-:Y:S01]  /*ea40*/  IADD3 R4, P2, R6, UR4, RZ ;  /* 0x0000000406047c10 */ /* 0x001fe2000ff5e0ff */
[----:B------:R-:W-:-:S03]  /*ea50*/  ULDC UR4, c[0x0][0xa88] ;  /* 0x0002a20000047ab9 */ /* 0x000fc60000000800 */
[----:B--2---:R-:W-:-:S05]  /*ea60*/  IADD3.X R5, R0, UR5, RZ, P2, !PT ;  /* 0x0000000500057c10 */ /* 0x004fca00097fe4ff */
[----:B------:R-:W-:Y:S01]  /*ea70*/  @P1 IADD3 R6, P2, R6, UR6, RZ ;  /* 0x0000000606061c10 */ /* 0x000fe2000ff5e0ff */
[----:B-----5:R-:W-:Y:S01]  /*ea80*/  IMAD.U32 R25, RZ, RZ, UR4 ;  /* 0x00000004ff197e24 */ /* 0x020fe2000f8e00ff */
[----:B------:R0:W5:Y:S02]  /*ea90*/  @P0 LDG.E R3, desc[UR42][R4.64] ;  /* 0x0000002a04030981 */ /* 0x000164000c1e1900 */
[----:B------:R-:W-:Y:S01]  /*eaa0*/  @P1 IADD3.X R7, R0, UR7, RZ, P2, !PT ;  /* 0x0000000700071c10 */ /* 0x000fe200097fe4ff */
[----:B-1----:R-:W-:-:S04]  /*eab0*/  VIADD R30, R9, 0xffffff80 ;  /* 0xffffff80091e7836 */ /* 0x002fc80000000000 */
[----:B------:R0:W5:Y:S01]  /*eac0*/  @P1 LDG.E R25, desc[UR42][R6.64] ;  /* 0x0000002a06191981 */ /* 0x000162000c1e1900 */
[----:B----4-:R-:W-:Y:S02]  /*ead0*/  ISETP.NE.AND P2, PT, R8, RZ, PT ;  /* 0x000000ff0800720c */ /* 0x010fe40003f45270 */
[----:B------:R-:W-:-:S11]  /*eae0*/  ISETP.GT.AND P3, PT, R30, 0xbf, PT ;  /* 0x000000bf1e00780c */ /* 0x000fd60003f64270 */
[----:B------:R-:W1:Y:S02]  /*eaf0*/  @!P2 LDC R8, c[0x0][0xad4] ;  /* 0x0002b500ff08ab82 */ /* 0x000e640000000800 */
[----:B-1----:R0:W-:Y:S01]  /*eb00*/  @!P2 STL [R1+0x34], R8 ;  /* 0x000034080100a387 */ /* 0x0021e20000100800 */
[----:B------:R-:W-:Y:S01]  /*eb10*/  ISETP.GT.AND P2, PT, R8, 0x1, PT ;  /* 0x000000010800780c */ /* 0x000fe20003f44270 */
[----:B------:R-:W-:-:S12]  /*eb20*/  @P1 BRA `(.L_x_613) ;  /* 0x0000000000101947 */ /* 0x000fd80003800000 */
[----:B------:R-:W-:Y:S05]  /*eb30*/  @!P0 BRA `(.L_x_613) ;  /* 0x00000000000c8947 */ /* 0x000fea0003800000 */
[----:B------:R-:W2:Y:S04]  /*eb40*/  LDG.E R0, desc[UR42][R4.64] ;  /* 0x0000002a04007981 */ /* 0x000ea8000c1e1900 */
[----:B-----5:R-:W2:Y:S02]  /*eb50*/  LDG.E R25, desc[UR42][R4.64+0x4] ;  /* 0x0000042a04197981 */ /* 0x020ea4000c1e1900 */
[----:B--2---:R-:W-:-:S07]  /*eb60*/  IADD3 R25, -R0, R25, RZ ;  /* 0x0000001900197210 */ /* 0x004fce0007ffe1ff */
.L_x_613:
[----:B------:R-:W2:Y:S04]  /*eb70*/  LDL.LU R0, [R1+0x50] ;  /* 0x0000500001007983 */ /* 0x000ea80000300800 */
[----:B0-----:R-:W4:Y:S01]  /*eb80*/  LDL.LU R4, [R1+0x38] ;  /* 0x0000380001047983 */ /* 0x001f220000300800 */
[----:B------:R-:W-:Y:S01]  /*eb90*/  BSSY B1, `(.L_x_614) ;  /* 0x0000038000017945 */ /* 0x000fe20003800000 */
[----:B-----5:R-:W-:Y:S02]  /*eba0*/  SHF.R.S32.HI R24, RZ, 0x1f, R3 ;  /* 0x0000001fff187819 */ /* 0x020fe40000011403 */
[----:B--2---:R-:W-:Y:S02]  /*ebb0*/  SEL R26, R0, RZ, !P0 ;  /* 0x000000ff001a7207 */ /* 0x004fe40004000000 */
[----:B----4-:R-:W-:Y:S01]  /*ebc0*/  SEL R31, R4, RZ, !P0 ;  /* 0x000000ff041f7207 */ /* 0x010fe20004000000 */
[----:B------:R-:W-:Y:S06]  /*ebd0*/  @P3 BRA `(.L_x_615) ;  /* 0x0000000000cc3947 */ /* 0x000fec0003800000 */
[----:B------:R-:W2:Y:S01]  /*ebe0*/  LDL R0, [R1+0x48] ;  /* 0x0000480001007983 */ /* 0x000ea20000100800 */
[----:B------:R-:W0:Y:S02]  /*ebf0*/  LDC R28, c[0x0][0xbe8] ;  /* 0x0002fa00ff1c7b82 */ /* 0x000e240000000800 */
[----:B0-----:R-:W-:Y:S02]  /*ec00*/  IMAD R4, R25, R28, RZ ;  /* 0x0000001c19047224 */ /* 0x001fe400078e02ff */
[----:B--2---:R-:W-:-:S04]  /*ec10*/  IMAD R0, R0, 0xc0, R9 ;  /* 0x000000c000007824 */ /* 0x004fc800078e0209 */
[----:B------:R-:W-:-:S05]  /*ec20*/  VIADD R37, R0, 0xffffff80 ;  /* 0xffffff8000257836 */ /* 0x000fca0000000000 */
[----:B------:R-:W-:-:S13]  /*ec30*/  ISETP.GE.AND P0, PT, R37, R4, PT ;  /* 0x000000042500720c */ /* 0x000fda0003f06270 */
[----:B------:R-:W-:Y:S05]  /*ec40*/  @P0 BRA `(.L_x_615) ;  /* 0x0000000000b00947 */ /* 0x000fea0003800000 */
[----:B---3--:R-:W2:Y:S01]  /*ec50*/  LDL.LU R32, [R1+0x4c] ;  /* 0x00004c0001207983 */ /* 0x008ea20000300800 */
[----:B------:R-:W-:Y:S01]  /*ec60*/  IMAD.MOV.U32 R20, RZ, RZ, 0x9b8 ;  /* 0x000009b8ff147424 */ /* 0x000fe200078e00ff */
[----:B------:R-:W-:Y:S01]  /*ec70*/  ISETP.GT.AND P0, PT, R8, 0x1, PT ;  /* 0x000000010800780c */ /* 0x000fe20003f04270 */
[----:B------:R-:W0:Y:S01]  /*ec80*/  LDC.64 R4, c[0x0][0xba8] ;  /* 0x0002ea00ff047b82 */ /* 0x000e220000000a00 */
[----:B------:R-:W-:Y:S01]  /*ec90*/  ISETP.NE.AND P1, PT, R28, 0x1, PT ;  /* 0x000000011c00780c */ /* 0x000fe20003f25270 */
[----:B------:R-:W-:Y:S01]  /*eca0*/  IMAD.MOV.U32 R21, RZ, RZ, R37 ;  /* 0x000000ffff157224 */ /* 0x000fe200078e0025 */
[----:B------:R-:W-:-:S05]  /*ecb0*/  SEL R20, R20, 0x978, P0 ;  /* 0x0000097814147807 */ /* 0x000fca0000000000 */
[----:B------:R-:W1:Y:S08]  /*ecc0*/  LDC.64 R8, c[0x0][R20+0x220] ;  /* 0x0000880014087b82 */ /* 0x000e700000000a00 */
[----:B------:R-:W3:Y:S08]  /*ecd0*/  LDC.64 R6, c[0x0][R20+0x218] ;  /* 0x0000860014067b82 */ /* 0x000ef00000000a00 */
[----:B------:R-:W4:Y:S08]  /*ece0*/  LDC.64 R10, c[0x0][R20+0x228] ;  /* 0x00008a00140a7b82 */ /* 0x000f300000000a00 */
[----:B------:R-:W5:Y:S08]  /*ecf0*/  @P1 LDC R0, c[0x0][0xbec] ;  /* 0x0002fb00ff001b82 */ /* 0x000f700000000800 */
[----:B------:R-:W4:Y:S08]  /*ed00*/  LDC.64 R12, c[0x0][R20+0x210] ;  /* 0x00008400140c7b82 */ /* 0x000f300000000a00 */
[----:B------:R-:W4:Y:S01]  /*ed10*/  @P1 LDC R29, c[0x0][0xbf0] ;  /* 0x0002fc00ff1d1b82 */ /* 0x000f220000000800 */
[----:B-----5:R-:W-:-:S07]  /*ed20*/  @P1 IMAD.HI.U32 R0, R37, R0, RZ ;  /* 0x0000000025001227 */ /* 0x020fce00078e00ff */
[----:B0-----:R-:W0:Y:S01]  /*ed30*/  @!P0 LDC R4, c[0x0][0xb50] ;  /* 0x0002d400ff048b82 */ /* 0x001e220000000800 */
[-C--:B-1----:R-:W-:Y:S02]  /*ed40*/  IMAD R9, R9, R31.reuse, RZ ;  /* 0x0000001f09097224 */ /* 0x082fe400078e02ff */
[----:B------:R-:W-:-:S05]  /*ed50*/  IMAD.WIDE.U32 R14, R8, R31, RZ ;  /* 0x0000001f080e7225 */ /* 0x000fca00078e00ff */
[----:B------:R-:W1:Y:S01]  /*ed60*/  @!P0 LDC R5, c[0x0][0xb54] ;  /* 0x0002d500ff058b82 */ /* 0x000e620000000800 */
[-C--:B---3--:R-:W-:Y:S02]  /*ed70*/  IMAD R27, R7, R152.reuse, RZ ;  /* 0x00000098071b7224 */ /* 0x088fe400078e02ff */
[----:B------:R-:W-:Y:S01]  /*ed80*/  IMAD.WIDE.U32 R6, R6, R152, RZ ;  /* 0x0000009806067225 */ /* 0x000fe200078e00ff */
[----:B----4-:R-:W-:-:S03]  /*ed90*/  @P1 SHF.R.U32.HI R21, RZ, R29, R0 ;  /* 0x0000001dff151219 */ /* 0x010fc60000011600 */
[----:B------:R-:W-:Y:S01]  /*eda0*/  IMAD R29, R8, R26, R9 ;  /* 0x0000001a081d7224 */ /* 0x000fe200078e0209 */
[----:B------:R-:W-:Y:S01]  /*edb0*/  IADD3 R0, P1, P3, R14, R6, R3 ;  /* 0x000000060e007210 */ /* 0x000fe20007b3e003 */
[----:B------:R-:W-:Y:S01]  /*edc0*/  IMAD.IADD R27, R7, 0x1, R27 ;  /* 0x00000001071b7824 */ /* 0x000fe200078e021b */
[----:B------:R-:W-:Y:S01]  /*edd0*/  IADD3 R8, -R21, RZ, RZ ;  /* 0x000000ff15087210 */ /* 0x000fe20007ffe1ff */
[----:B------:R-:W-:Y:S01]  /*ede0*/  IMAD.IADD R29, R15, 0x1, R29 ;  /* 0x000000010f1d7824 */ /* 0x000fe200078e021d */
[----:B--2---:R-:W-:-:S05]  /*edf0*/  SEL R9, R32, RZ, P0 ;  /* 0x000000ff20097207 */ /* 0x004fca0000000000 */
[----:B------:R-:W-:-:S04]  /*ee00*/  IMAD.WIDE.U32 R6, R10, R9, RZ ;  /* 0x000000090a067225 */ /* 0x000fc800078e00ff */
[----:B------:R-:W-:Y:S02]  /*ee10*/  IMAD R11, R11, R9, RZ ;  /* 0x000000090b0b7224 */ /* 0x000fe400078e02ff */
[----:B------:R-:W-:Y:S01]  /*ee20*/  IMAD R9, R28, R8, R37 ;  /* 0x000000081c097224 */ /* 0x000fe200078e0225 */
[----:B------:R-:W-:Y:S01]  /*ee30*/  IADD3.X R8, R29, R27, R24, P1, P3 ;  /* 0x0000001b1d087210 */ /* 0x000fe20000fe6418 */
[----:B------:R-:W-:Y:S01]  /*ee40*/  IMAD.IADD R11, R7, 0x1, R11 ;  /* 0x00000001070b7824 */ /* 0x000fe200078e020b */
[----:B------:R-:W-:Y:S01]  /*ee50*/  IADD3 R6, P0, P1, R21, R0, R6 ;  /* 0x0000000015067210 */ /* 0x000fe2000791e006 */
[----:B------:R-:W-:Y:S01]  /*ee60*/  IMAD R0, R13, R9, RZ ;  /* 0x000000090d007224 */ /* 0x000fe200078e02ff */
[----:B------:R-:W-:-:S04]  /*ee70*/  SHF.R.S32.HI R21, RZ, 0x1f, R21 ;  /* 0x0000001fff157819 */ /* 0x000fc80000011415 */
[----:B------:R-:W-:Y:S02]  /*ee80*/  IADD3.X R7, R21, R8, R11, P0, P1 ;  /* 0x0000000815077210 */ /* 0x000fe400007e240b */
[----:B------:R-:W-:Y:S01]  /*ee90*/  SHF.R.S32.HI R11, RZ, 0x1f, R9 ;  /* 0x0000001fff0b7819 */ /* 0x000fe20000011409 */
[----:B------:R-:W-:-:S04]  /*eea0*/  IMAD.WIDE.U32 R6, R12, R9, R6 ;  /* 0x000000090c067225 */ /* 0x000fc800078e0006 */
[----:B------:R-:W-:Y:S01]  /*eeb0*/  IMAD R11, R12, R11, R0 ;  /* 0x0000000b0c0b7224 */ /* 0x000fe200078e0200 */
[----:B0-----:R-:W-:-:S03]  /*eec0*/  LEA R4, P0, R6, R4, 0x2 ;  /* 0x0000000406047211 */ /* 0x001fc600078010ff */
[----:B------:R-:W-:Y:S02]  /*eed0*/  IMAD.IADD R0, R7, 0x1, R11 ;  /* 0x0000000107007824 */ /* 0x000fe400078e020b */
[----:B------:R-:W-:-:S03]  /*eee0*/  IMAD.MOV.U32 R7, RZ, RZ, -0x800000 ;  /* 0xff800000ff077424 */ /* 0x000fc600078e00ff */
[----:B-1----:R-:W-:-:S05]  /*eef0*/  LEA.HI.X R5, R6, R5, R0, 0x2, P0 ;  /* 0x0000000506057211 */ /* 0x002fca00000f1400 */
[----:B------:R0:W-:Y:S02]  /*ef00*/  STG.E desc[UR42][R4.64], R7 ;  /* 0x0000000704007986 */ /* 0x0001e4000c10192a */
.L_x_615:
[----:B------:R-:W-:Y:S05]  /*ef10*/  BSYNC B1 ;  /* 0x0000000000017941 */ /* 0x000fea0003800000 */
.L_x_614:
[----:B------:R-:W-:Y:S05]  /*ef20*/  @P2 BRA `(.L_x_608) ;  /* 0x0000000400382947 */ /* 0x000fea0003800000 */
[----:B------:R-:W2:Y:S01]  /*ef30*/  LDL R27, [R1+0x48] ;  /* 0x00004800011b7983 */ /* 0x000ea20000100800 */
[----:B------:R-:W1:Y:S01]  /*ef40*/  LDC R8, c[0x0][0xbe8] ;  /* 0x0002fa00ff087b82 */ /* 0x000e620000000800 */
[----:B------:R-:W-:Y:S01]  /*ef50*/  SHF.R.S32.HI R28, RZ, 0x1f, R30 ;  /* 0x0000001fff1c7819 */ /* 0x000fe2000001141e */
[----:B------:R-:W-:Y:S01]  /*ef60*/  ULDC.64 UR4, c[0x0][0xaa0] ;  /* 0x0002a80000047ab9 */ /* 0x000fe20000000a00 */
[----:B------:R-:W-:Y:S01]  /*ef70*/  ULDC.64 UR6, c[0x0][0xaf0] ;  /* 0x0002bc0000067ab9 */ /* 0x000fe20000000a00 */
[----:B------:R-:W-:Y:S01]  /*ef80*/  IMAD R0, R24, UR4, RZ ;  /* 0x0000000418007c24 */ /* 0x000fe2000f8e02ff */
[----:B------:R-:W-:Y:S01]  /*ef90*/  LEA.HI R28, R28, R30, RZ, 0x3 ;  /* 0x0000001e1c1c7211 */ /* 0x000fe200078f18ff */
[----:B0-----:R-:W-:-:S03]  /*efa0*/  IMAD.WIDE.U32 R4, R3, UR4, RZ ;  /* 0x0000000403047c25 */ /* 0x001fc6000f8e00ff */
[----:B------:R-:W-:Y:S01]  /*efb0*/  SHF.R.S32.HI R28, RZ, 0x3, R28 ;  /* 0x00000003ff1c7819 */ /* 0x000fe2000001141c */
[----:B------:R-:W-:Y:S01]  /*efc0*/  IMAD R7, R3, UR5, R0 ;  /* 0x0000000503077c24 */ /* 0x000fe2000f8e0200 */
[----:B------:R-:W-:-:S03]  /*efd0*/  ULDC.64 UR4, c[0x0][0xae8] ;  /* 0x0002ba0000047ab9 */ /* 0x000fc60000000a00 */
[----:B------:R-:W-:Y:S01]  /*efe0*/  IMAD R0, R74, 0x30, R28 ;  /* 0x000000304a007824 */ /* 0x000fe200078e021c */
[----:B------:R-:W-:-:S03]  /*eff0*/  IADD3 R5, R5, R7, RZ ;  /* 0x0000000705057210 */ /* 0x000fc60007ffe0ff */
[----:B------:R-:W-:Y:S01]  /*f000*/  IMAD.WIDE.U32 R4, R152, UR4, R4 ;  /* 0x0000000498047c25 */ /* 0x000fe2000f8e0004 */
[----:B-1----:R-:W-:-:S03]  /*f010*/  ISETP.NE.AND P0, PT, R8, 0x1, PT ;  /* 0x000000010800780c */ /* 0x002fc60003f05270 */
[----:B------:R-:W-:Y:S01]  /*f020*/  IMAD R5, R152, UR5, R5 ;  /* 0x0000000598057c24 */ /* 0x000fe2000f8e0205 */
[----:B------:R-:W-:Y:S01]  /*f030*/  ULDC.64 UR4, c[0x0][0xae0] ;  /* 0x0002b80000047ab9 */ /* 0x000fe20000000a00 */
[----:B------:R-:W-:-:S08]  /*f040*/  IMAD.WIDE.U32 R4, R31, UR6, R4 ;  /* 0x000000061f047c25 */ /* 0x000fd0000f8e0004 */
[----:B------:R-:W0:Y:S08]  /*f050*/  @P0 LDC R6, c[0x0][0xbec] ;  /* 0x0002fb00ff060b82 */ /* 0x000e300000000800 */
[----:B------:R-:W1:Y:S01]  /*f060*/  @P0 LDC R11, c[0x0][0xbf0] ;  /* 0x0002fc00ff0b0b82 */ /* 0x000e620000000800 */
[----:B--2---:R-:W-:-:S04]  /*f070*/  IMAD R9, R27, 0xc0, R0 ;  /* 0x000000c01b097824 */ /* 0x004fc800078e0200 */
[----:B0-----:R-:W-:-:S04]  /*f080*/  @P0 IMAD.HI.U32 R0, R9, R6, RZ ;  /* 0x0000000609000227 */ /* 0x001fc800078e00ff */
[----:B------:R-:W-:Y:S01]  /*f090*/  IMAD.MOV.U32 R3, RZ, RZ, R9 ;  /* 0x000000ffff037224 */ /* 0x000fe200078e0009 */
[----:B-1----:R-:W-:Y:S01]  /*f0a0*/  @P0 SHF.R.U32.HI R3, RZ, R11, R0 ;  /* 0x0000000bff030219 */ /* 0x002fe20000011600 */
[----:B------:R-:W-:-:S03]  /*f0b0*/  IMAD R6, R26, UR6, RZ ;  /* 0x000000061a067c24 */ /* 0x000fc6000f8e02ff */
[--C-:B------:R-:W-:Y:S01]  /*f0c0*/  SHF.R.S32.HI R0, RZ, 0x1f, R3.reuse ;  /* 0x0000001fff007819 */ /* 0x100fe20000011403 */
[----:B------:R-:W-:Y:S01]  /*f0d0*/  IMAD R7, R31, UR7, R6 ;  /* 0x000000071f077c24 */ /* 0x000fe2000f8e0206 */
[----:B------:R-:W-:Y:S01]  /*f0e0*/  ULDC.64 UR6, c[0x0][0xa80] ;  /* 0x0002a00000067ab9 */ /* 0x000fe20000000a00 */
[----:B------:R-:W-:Y:S02]  /*f0f0*/  IMAD.MOV R6, RZ, RZ, -R3 ;  /* 0x000000ffff067224 */ /* 0x000fe400078e0a03 */
[----:B------:R-:W-:Y:S02]  /*f100*/  IMAD.IADD R5, R5, 0x1, R7 ;  /* 0x0000000105057824 */ /* 0x000fe400078e0207 */
[----:B------:R-:W-:Y:S02]  /*f110*/  IMAD R0, R0, UR4, RZ ;  /* 0x0000000400007c24 */ /* 0x000fe4000f8e02ff */
[----:B------:R-:W-:Y:S02]  /*f120*/  IMAD R7, R8, R6, R9 ;  /* 0x0000000608077224 */ /* 0x000fe400078e0209 */
[----:B------:R-:W-:-:S02]  /*f130*/  IMAD R9, R3, UR5, R0 ;  /* 0x0000000503097c24 */ /* 0x000fc4000f8e0200 */
[----:B------:R-:W-:Y:S01]  /*f140*/  IMAD.WIDE.U32 R4, R3, UR4, R4 ;  /* 0x0000000403047c25 */ /* 0x000fe2000f8e0004 */
[----:B------:R-:W-:Y:S01]  /*f150*/  SHF.R.S32.HI R0, RZ, 0x1f, R7 ;  /* 0x0000001fff007819 */ /* 0x000fe20000011407 */
[----:B------:R-:W-:Y:S02]  /*f160*/  ULDC.64 UR4, c[0x0][0xad8] ;  /* 0x0002b60000047ab9 */ /* 0x000fe40000000a00 */
[----:B------:R-:W-:Y:S02]  /*f170*/  IMAD.IADD R5, R5, 0x1, R9 ;  /* 0x0000000105057824 */ /* 0x000fe400078e0209 */
[----:B------:R-:W-:Y:S02]  /*f180*/  IMAD R0, R0, UR4, RZ ;  /* 0x0000000400007c24 */ /* 0x000fe4000f8e02ff */
[----:B------:R-:W-:Y:S01]  /*f190*/  IMAD.WIDE.U32 R20, R7, UR4, R4 ;  /* 0x0000000407147c25 */ /* 0x000fe2000f8e0004 */
[----:B------:R-:W-:Y:S02]  /*f1a0*/  ULDC UR4, c[0x0][0xac8] ;  /* 0x0002b20000047ab9 */ /* 0x000fe40000000800 */
[----:B------:R-:W-:Y:S01]  /*f1b0*/  ISETP.GE.AND P0, PT, R59, UR4, PT ;  /* 0x000000043b007c0c */ /* 0x000fe2000bf06270 */
[----:B------:R-:W-:Y:S01]  /*f1c0*/  IMAD R3, R7, UR5, R0 ;  /* 0x0000000507037c24 */ /* 0x000fe2000f8e0200 */
[----:B------:R-:W-:Y:S01]  /*f1d0*/  LEA R7, P1, R20, UR6, 0x1 ;  /* 0x0000000614077c11 */ /* 0x000fe2000f8208ff */
[----:B------:R-:W-:-:S03]  /*f1e0*/  UMOV UR4, 0xffffffff ;  /* 0xffffffff00047882 */ /* 0x000fc60000000000 */
[----:B------:R-:W-:-:S04]  /*f1f0*/  IADD3 R3, R21, R3, RZ ;  /* 0x0000000315037210 */ /* 0x000fc80007ffe0ff */
[----:B------:R-:W-:Y:S01]  /*f200*/  LEA.HI.X R20, R20, UR7, R3, 0x1, P1 ;  /* 0x0000000714147c11 */ /* 0x000fe200088f0c03 */
[----:B------:R-:W-:Y:S06]  /*f210*/  BRA.DIV UR4, `(.L_x_616) ;  /* 0x0000008604907947 */ /* 0x000fec000b800000 */
[----:B------:R-:W0:Y:S01]  /*f220*/  SHFL.IDX PT, R3, R7, RZ, 0x181f ;  /* 0x00181fff07037589 */ /* 0x000e2200000e0000 */
[----:B------:R-:W-:Y:S02]  /*f230*/  IMAD R21, R25, R8, RZ ;  /* 0x0000000819157224 */ /* 0x000fe400078e02ff */
[----:B------:R-:W-:Y:S01]  /*f240*/  IMAD R24, R27, 0xc0, R28 ;  /* 0x000000c01b187824 */ /* 0x000fe200078e021c */
[----:B------:R-:W1:Y:S03]  /*f250*/  SHFL.IDX PT, R0, R20, RZ, 0x181f ;  /* 0x00181fff14007589 */ /* 0x000e6600000e0000 */
[C---:B------:R-:W-:Y:S01]  /*f260*/  VIADD R8, R24.reuse, 0x30 ;  /* 0x0000003018087836 */ /* 0x040fe20000000000 */
[----:B------:R-:W2:Y:S01]  /*f270*/  SHFL.IDX PT, R5, R7, 0x1, 0x181f ;  /* 0x00381f0007057f89 */ /* 0x000ea200000e0000 */
[C---:B------:R-:W-:Y:S01]  /*f280*/  ISETP.GE.OR P2, PT, R24.reuse, R21, P0 ;  /* 0x000000151800720c */ /* 0x040fe20000746670 */
[----:B------:R-:W-:-:S02]  /*f290*/  VIADD R10, R24, 0x60 ;  /* 0x00000060180a7836 */ /* 0x000fc40000000000 */
[----:B------:R-:W4:Y:S01]  /*f2a0*/  SHFL.IDX PT, R14, R7, 0x2, 0x181f ;  /* 0x00581f00070e7f89 */ /* 0x000f2200000e0000 */
[-C--:B------:R-:W-:Y:S02]  /*f2b0*/  ISETP.GE.OR P3, PT, R8, R21.reuse, P0 ;  /* 0x000000150800720c */ /* 0x080fe40000766670 */
[----:B------:R-:W-:Y:S01]  /*f2c0*/  ISETP.GE.OR P4, PT, R10, R21, P0 ;  /* 0x000000150a00720c */ /* 0x000fe20000786670 */
[----:B------:R-:W5:Y:S04]  /*f2d0*/  SHFL.IDX PT, R4, R20, 0x1, 0x181f ;  /* 0x00381f0014047f89 */ /* 0x000f6800000e0000 */
[----:B------:R-:W3:Y:S02]  /*f2e0*/  SHFL.IDX PT, R6, R20, 0x2, 0x181f ;  /* 0x00581f0014067f89 */ /* 0x000ee400000e0000 */
[----:B0-----:R-:W-:-:S04]  /*f2f0*/  @!P2 LEA R10, P5, R59, R3, 0x1 ;  /* 0x000000033b0aa211 */ /* 0x001fc800078a08ff */
[C---:B-1----:R-:W-:Y:S02]  /*f300*/  @!P2 LEA.HI.X R3, R59.reuse, R0, R58, 0x1, P5 ;  /* 0x000000003b03a211 */ /* 0x042fe400028f0c3a */
[----:B------:R0:W1:Y:S01]  /*f310*/  SHFL.IDX PT, R0, R20, 0x3, 0x181f ;  /* 0x00781f0014007f89 */ /* 0x00006200000e0000 */
[C---:B--2---:R-:W-:Y:S02]  /*f320*/  @!P3 LEA R8, P1, R59.reuse, R5, 0x1 ;  /* 0x000000053b08b211 */ /* 0x044fe400078208ff */
[----:B------:R-:W-:Y:S01]  /*f330*/  @!P2 IMAD.MOV.U32 R11, RZ, RZ, R3 ;  /* 0x000000ffff0ba224 */ /* 0x000fe200078e0003 */
[----:B----4-:R-:W-:-:S04]  /*f340*/  @!P4 LEA R25, P5, R59, R14, 0x1 ;  /* 0x0000000e3b19c211 */ /* 0x010fc800078a08ff */
[----:B------:R0:W-:Y:S01]  /*f350*/  @!P2 ST.E.128 desc[UR42][R10.64], RZ ;  /* 0x000000ff0a00a985 */ /* 0x0001e2000c101d2a */
[C-C-:B-----5:R-:W-:Y:S01]  /*f360*/  @!P3 LEA.HI.X R9, R59.reuse, R4, R58.reuse, 0x1, P1 ;  /* 0x000000043b09b211 */ /* 0x160fe200008f0c3a */
[----:B------:R-:W-:Y:S02]  /*f370*/  @!P4 IMAD.MOV.U32 R4, RZ, RZ, R25 ;  /* 0x000000ffff04c224 */ /* 0x000fe400078e0019 */
[----:B------:R0:W2:Y:S01]  /*f380*/  SHFL.IDX PT, R14, R7, 0x3, 0x181f ;  /* 0x00781f00070e7f89 */ /* 0x0000a200000e0000 */
[----:B---3--:R-:W-:-:S03]  /*f390*/  @!P4 LEA.HI.X R5, R59, R6, R58, 0x1, P5 ;  /* 0x000000063b05c211 */ /* 0x008fc600028f0c3a */
[----:B------:R0:W-:Y:S04]  /*f3a0*/  @!P3 ST.E.128 desc[UR42][R8.64], RZ ;  /* 0x000000ff0800b985 */ /* 0x0001e8000c101d2a */
[----:B------:R0:W-:Y:S02]  /*f3b0*/  @!P4 ST.E.128 desc[UR42][R4.64], RZ ;  /* 0x000000ff0400c985 */ /* 0x0001e4000c101d2a */
.L_x_801:
[----:B------:R-:W-:-:S04]  /*f3c0*/  IADD3 R24, R24, 0x90, RZ ;  /* 0x0000009018187810 */ /* 0x000fc80007ffe0ff */
[----:B------:R-:W-:-:S13]  /*f3d0*/  ISETP.GE.OR P0, PT, R24, R21, P0 ;  /* 0x000000151800720c */ /* 0x000fda0000706670 */
[----:B--2---:R-:W-:-:S04]  /*f3e0*/  @!P0 LEA R14, P1, R59, R14, 0x1 ;  /* 0x0000000e3b0e8211 */ /* 0x004fc800078208ff */
[----:B-1----:R-:W-:-:S05]  /*f3f0*/  @!P0 LEA.HI.X R15, R59, R0, R58, 0x1, P1 ;  /* 0x000000003b0f8211 */ /* 0x002fca00008f0c3a */
[----:B------:R1:W-:Y:S04]  /*f400*/  @!P0 ST.E.128 desc[UR42][R14.64], RZ ;  /* 0x000000ff0e008985 */ /* 0x0003e8000c101d2a */
.L_x_608:
[----:B------:R-:W-:Y:S05]  /*f410*/  BSYNC B0 ;  /* 0x0000000000007941 */ /* 0x000fea0003800000 */
.L_x_603:
[----:B------:R-:W-:Y:S02]  /*f420*/  ULDC UR4, c[0x0][0xc3c] ;  /* 0x00030f0000047ab9 */ /* 0x000fe40000000800 */
[----:B---3--:R-:W-:-:S13]  /*f430*/  ISETP.GE.AND P0, PT, R35, UR4, PT ;  /* 0x0000000423007c0c */ /* 0x008fda000bf06270 */
[----:B------:R-:W-:Y:S05]  /*f440*/  @!P0 BRA `(.L_x_617) ;  /* 0xffffff1c00048947 */ /* 0x000fea000383ffff */
[----:B------:R-:W-:Y:S05]  /*f450*/  BRA `(.L_x_478) ;  /* 0x0000006c00cc7947 */ /* 0x000fea0003800000 */
.L_x_476:
[----:B------:R-:W-:-:S08]  /*f460*/  NOP ;  /* 0x0000000000007918 */ /* 0x000fd00000000000 */
[----:B------:R-:W0:-:S00]  /*f470*/  USETMAXREG.DEALLOC.CTAPOOL 0x20 ;  /* 0x00000020000079c8 */ /* 0x000e0000080e0500 */
[----:B0-----:R-:W2:Y:S01]  /*f480*/  LDL.LU R2, [R1] ;  /* 0x0000000001027983 */ /* 0x001ea20000300800 */
[----:B------:R-:W-:-:S06]  /*f490*/  LOP3.LUT R0, R0, 0x3, RZ, 0xc0, !PT ;  /* 0x0000000300007812 */ /* 0x000fcc00078ec0ff */
[----:B------:R-:W0:Y:S02]  /*f4a0*/  SHFL.IDX PT, R0, R0, RZ, 0x1f ;  /* 0x00001fff00007589 */ /* 0x000e2400000e0000 */
[----:B0-----:R-:W-:Y:S01]  /*f4b0*/  ISETP.NE.AND P0, PT, R0, RZ, PT ;  /* 0x000000ff0000720c */ /* 0x001fe20003f05270 */
[----:B------:R-:W-:Y:S01]  /*f4c0*/  IMAD.MOV.U32 R0, RZ, RZ, RZ ;  /* 0x000000ffff007224 */ /* 0x000fe200078e00ff */
[----:B--2---:R-:W-:-:S11]  /*f4d0*/  LOP3.LUT R2, R2, 0xfffffffb, RZ, 0xc0, !PT ;  /* 0xfffffffb02027812 */ /* 0x004fd600078ec0ff */
[----:B------:R-:W-:-:S05]  /*f4e0*/  @P0 LOP3.LUT R2, R2, 0x4, RZ, 0xfc, !PT ;  /* 0x0000000402020812 */ /* 0x000fca00078efcff */
[----:B------:R0:W-:Y:S01]  /*f4f0*/  STL [R1], R2 ;  /* 0x0000000201007387 */ /* 0x0001e20000100800 */
        /* <DEDUP_REMOVED lines=8> */
.L_x_618:
        /* <DEDUP_REMOVED lines=44> */
.L_x_622:
[----:B------:R-:W0:Y:S01]  /*f840*/  LDC R0, c[0x0][0xc3c] ;  /* 0x00030f00ff007b82 */ /* 0x000e220000000800 */
[----:B------:R-:W-:Y:S01]  /*f850*/  UIADD3 UR4, UR4, 0x1f, URZ ;  /* 0x0000001f04047890 */ /* 0x000fe2000fffe03f */
[----:B------:R-:W-:Y:S02]  /*f860*/  ULDC UR7, c[0x0][0xc3c] ;  /* 0x00030f0000077ab9 */ /* 0x000fe40000000800 */
[----:B------:R-:W-:-:S03]  /*f870*/  MOV R27, UR7 ;  /* 0x00000007001b7c02 */ /* 0x000fc60008000f00 */
        /* <DEDUP_REMOVED lines=29> */
[----:B0-----:R-:W-:-:S04]  /*fa50*/  IMAD R3, R4, UR5, RZ ;  /* 0x0000000504037c24 */ /* 0x001fc8000f8e02ff */
[----:B------:R-:W-:-:S05]  /*fa60*/  IMAD.IADD R6, R3, 0x1, R6 ;  /* 0x0000000103067824 */ /* 0x000fca00078e0206 */
[----:B------:R-:W-:-:S13]  /*fa70*/  ISETP.GT.AND P6, PT, R6, UR6, PT ;  /* 0x0000000606007c0c */ /* 0x000fda000bfc4270 */
[----:B------:R-:W-:Y:S05]  /*fa80*/  @!P6 BRA `(.L_x_622) ;  /* 0xfffffffc006ce947 */ /* 0x000fea000383ffff */
.L_x_620:
[----:B------:R-:W-:Y:S01]  /*fa90*/  IADD3 R11, -R3, R6, RZ ;  /* 0x00000006030b7210 */ /* 0x000fe20007ffe1ff */
[----:B------:R-:W-:-:S04]  /*faa0*/  IMAD.MOV.U32 R24, RZ, RZ, RZ ;  /* 0x000000ffff187224 */ /* 0x000fc800078e00ff */
        /* <DEDUP_REMOVED lines=17> */
.L_x_623:
[----:B-1----:R-:W-:Y:S01]  /*fbc0*/  IMAD R24, R24, UR5, R11 ;  /* 0x0000000518187c24 */ /* 0x002fe2000f8e020b */
[----:B0-----:R-:W-:Y:S01]  /*fbd0*/  MOV R5, R8 ;  /* 0x0000000800057202 */ /* 0x001fe20000000f00 */
[----:B------:R-:W-:Y:S01]  /*fbe0*/  IMAD R11, R13, R4, RZ ;  /* 0x000000040d0b7224 */ /* 0x000fe200078e02ff */
[----:B------:R-:W-:Y:S01]  /*fbf0*/  IABS R8, R0 ;  /* 0x0000000000087213 */ /* 0x000fe20000000000 */
[----:B------:R-:W-:Y:S01]  /*fc00*/  IMAD.MOV.U32 R2, RZ, RZ, RZ ;  /* 0x000000ffff027224 */ /* 0x000fe200078e00ff */
[----:B------:R-:W-:Y:S01]  /*fc10*/  IADD3 R25, -R24, UR6, RZ ;  /* 0x0000000618197c10 */ /* 0x000fe2000fffe1ff */
[----:B------:R-:W0:Y:S01]  /*fc20*/  I2F.RP R6, R5 ;  /* 0x0000000500067306 */ /* 0x000e220000209400 */
[----:B------:R-:W-:Y:S02]  /*fc30*/  VIADD R27, R27, UR4 ;  /* 0x000000041b1b7c36 */ /* 0x000fe40008000000 */
[----:B------:R-:W-:Y:S01]  /*fc40*/  IMAD.HI.U32 R2, R3, R11, R2 ;  /* 0x0000000b03027227 */ /* 0x000fe200078e0002 */
[----:B------:R-:W-:-:S03]  /*fc50*/  IABS R3, R25 ;  /* 0x0000001900037213 */ /* 0x000fc60000000000 */
[----:B------:R-:W-:Y:S02]  /*fc60*/  IMAD.MOV R8, RZ, RZ, -R8 ;  /* 0x000000ffff087224 */ /* 0x000fe400078e0a08 */
[----:B------:R-:W-:-:S04]  /*fc70*/  IMAD.HI.U32 R2, R2, R3, RZ ;  /* 0x0000000302027227 */ /* 0x000fc800078e00ff */
[----:B------:R-:W-:Y:S01]  /*fc80*/  IMAD R3, R2, R8, R3 ;  /* 0x0000000802037224 */ /* 0x000fe200078e0203 */
[----:B0-----:R-:W0:Y:S04]  /*fc90*/  MUFU.RCP R6, R6 ;  /* 0x0000000600067308 */ /* 0x001e280000001000 */
[----:B------:R-:W-:-:S13]  /*fca0*/  ISETP.GT.U32.AND P1, PT, R4, R3, PT ;  /* 0x000000030400720c */ /* 0x000fda0003f24070 */
[----:B------:R-:W-:Y:S01]  /*fcb0*/  @!P1 IMAD.IADD R3, R3, 0x1, -R4 ;  /* 0x0000000103039824 */ /* 0x000fe200078e0a04 */
[----:B------:R-:W-:Y:S01]  /*fcc0*/  @!P1 IADD3 R2, R2, 0x1, RZ ;  /* 0x0000000102029810 */ /* 0x000fe20007ffe0ff */
[----:B0-----:R-:W-:Y:S01]  /*fcd0*/  VIADD R8, R6, 0xffffffe ;  /* 0x0ffffffe06087836 */ /* 0x001fe20000000000 */
[----:B------:R-:W-:Y:S02]  /*fce0*/  ISETP.NE.AND P1, PT, R0, RZ, PT ;  /* 0x000000ff0000720c */ /* 0x000fe40003f25270 */
[----:B------:R-:W-:Y:S02]  /*fcf0*/  ISETP.GE.U32.AND P0, PT, R3, R4, PT ;  /* 0x000000040300720c */ /* 0x000fe40003f06070 */
[----:B------:R0:W1:Y:S01]  /*fd00*/  F2I.FTZ.U32.TRUNC.NTZ R3, R8 ;  /* 0x0000000800037305 */ /* 0x000062000021f000 */
[----:B------:R-:W-:-:S04]  /*fd10*/  LOP3.LUT R4, R25, R0, RZ, 0x3c, !PT ;  /* 0x0000000019047212 */ /* 0x000fc800078e3cff */
[----:B------:R-:W-:Y:S02]  /*fd20*/  ISETP.GE.AND P2, PT, R4, RZ, PT ;  /* 0x000000ff0400720c */ /* 0x000fe40003f46270 */
[----:B0-----:R-:W-:-:S04]  /*fd30*/  IABS R8, R9 ;  /* 0x0000000900087213 */ /* 0x001fc80000000000 */
[----:B------:R-:W-:Y:S02]  /*fd40*/  @P0 VIADD R2, R2, 0x1 ;  /* 0x0000000102020836 */ /* 0x000fe40000000000 */
[----:B------:R-:W-:Y:S02]  /*fd50*/  IMAD.MOV R8, RZ, RZ, -R8 ;  /* 0x000000ffff087224 */ /* 0x000fe400078e0a08 */
[----:B------:R-:W-:Y:S02]  /*fd60*/  IMAD.MOV.U32 R6, RZ, RZ, R2 ;  /* 0x000000ffff067224 */ /* 0x000fe400078e0002 */
[----:B-1----:R-:W-:Y:S02]  /*fd70*/  IMAD.MOV R2, RZ, RZ, -R3 ;  /* 0x000000ffff027224 */ /* 0x002fe400078e0a03 */
[----:B------:R-:W-:Y:S01]  /*fd80*/  @!P2 IMAD.MOV R6, RZ, RZ, -R6 ;  /* 0x000000ffff06a224 */ /* 0x000fe200078e0a06 */
[----:B------:R-:W-:Y:S01]  /*fd90*/  @!P1 LOP3.LUT R6, RZ, R0, RZ, 0x33, !PT ;  /* 0x00000000ff069212 */ /* 0x000fe200078e33ff */
[----:B------:R-:W-:Y:S01]  /*fda0*/  IMAD R11, R2, R5, RZ ;  /* 0x00000005020b7224 */ /* 0x000fe200078e02ff */
[----:B------:R-:W-:-:S02]  /*fdb0*/  MOV R2, RZ ;  /* 0x000000ff00027202 */ /* 0x000fc40000000f00 */
[-C--:B------:R-:W-:Y:S01]  /*fdc0*/  IABS R4, R6.reuse ;  /* 0x0000000600047213 */ /* 0x080fe20000000000 */
[----:B------:R-:W-:Y:S02]  /*fdd0*/  IMAD R0, R0, R6, RZ ;  /* 0x0000000600007224 */ /* 0x000fe400078e02ff */
[----:B------:R-:W-:-:S03]  /*fde0*/  IMAD.HI.U32 R2, R3, R11, R2 ;  /* 0x0000000b03027227 */ /* 0x000fc600078e0002 */
[----:B------:R-:W-:Y:S01]  /*fdf0*/  IADD3 R25, R25, -R0, RZ ;  /* 0x8000000019197210 */ /* 0x000fe20007ffe0ff */
[----:B------:R-:W-:Y:S02]  /*fe00*/  IMAD.MOV.U32 R3, RZ, RZ, R4 ;  /* 0x000000ffff037224 */ /* 0x000fe400078e0004 */
[----:B------:R-:W-:Y:S02]  /*fe10*/  IMAD.MOV.U32 R4, RZ, RZ, R8 ;  /* 0x000000ffff047224 */ /* 0x000fe400078e0008 */
[----:B------:R-:W-:-:S04]  /*fe20*/  IMAD.HI.U32 R2, R2, R3, RZ ;  /* 0x0000000302027227 */ /* 0x000fc800078e00ff */
[----:B------:R-:W-:Y:S01]  /*fe30*/  IMAD R4, R2, R4, R3 ;  /* 0x0000000402047224 */ /* 0x000fe200078e0203 */
[----:B------:R-:W-:-:S04]  /*fe40*/  LOP3.LUT R3, R6, R9, RZ, 0x3c, !PT ;  /* 0x0000000906037212 */ /* 0x000fc800078e3cff */
[----:B------:R-:W-:Y:S02]  /*fe50*/  ISETP.GT.U32.AND P1, PT, R5, R4, PT ;  /* 0x000000040500720c */ /* 0x000fe40003f24070 */
[----:B------:R-:W-:-:S11]  /*fe60*/  ISETP.GE.AND P2, PT, R3, RZ, PT ;  /* 0x000000ff0300720c */ /* 0x000fd60003f46270 */
[----:B------:R-:W-:Y:S01]  /*fe70*/  @!P1 IMAD.IADD R4, R4, 0x1, -R5 ;  /* 0x0000000104049824 */ /* 0x000fe200078e0a05 */
[----:B------:R-:W-:Y:S02]  /*fe80*/  @!P1 IADD3 R2, R2, 0x1, RZ ;  /* 0x0000000102029810 */ /* 0x000fe40007ffe0ff */
[----:B------:R-:W-:Y:S02]  /*fe90*/  ISETP.NE.AND P1, PT, R9, RZ, PT ;  /* 0x000000ff0900720c */ /* 0x000fe40003f25270 */
[----:B------:R-:W-:-:S13]  /*fea0*/  ISETP.GE.U32.AND P0, PT, R4, R5, PT ;  /* 0x000000050400720c */ /* 0x000fda0003f06070 */
[----:B------:R-:W-:-:S04]  /*feb0*/  @P0 VIADD R2, R2, 0x1 ;  /* 0x0000000102020836 */ /* 0x000fc80000000000 */
[----:B------:R-:W-:Y:S01]  /*fec0*/  @!P2 IMAD.MOV R2, RZ, RZ, -R2 ;  /* 0x000000ffff02a224 */ /* 0x000fe200078e0a02 */
[----:B------:R-:W-:-:S05]  /*fed0*/  @!P1 LOP3.LUT R2, RZ, R9, RZ, 0x33, !PT ;  /* 0x00000009ff029212 */ /* 0x000fca00078e33ff */
[----:B------:R-:W-:-:S04]  /*fee0*/  IMAD.MOV R26, RZ, RZ, -R2 ;  /* 0x000000ffff1a7224 */ /* 0x000fc800078e0a02 */
[C---:B------:R-:W-:Y:S02]  /*fef0*/  IMAD R26, R9.reuse, R26, R6 ;  /* 0x0000001a091a7224 */ /* 0x040fe400078e0206 */
[----:B------:R-:W-:-:S04]  /*ff00*/  IMAD R9, R9, 0x1000000, R2 ;  /* 0x0100000009097824 */ /* 0x000fc800078e0202 */
[----:B------:R-:W-:Y:S01]  /*ff10*/  IMAD R26, R26, 0x10000, R9 ;  /* 0x000100001a1a7824 */ /* 0x000fe200078e0209 */
[----:B------:R-:W-:Y:S06]  /*ff20*/  BRA `(.L_x_624) ;  /* 0x00000000000c7947 */ /* 0x000fec0003800000 */
.L_x_621:
[----:B------:R-:W-:Y:S01]  /*ff30*/  IMAD.MOV.U32 R25, RZ, RZ, RZ ;  /* 0x000000ffff197224 */ /* 0x000fe200078e00ff */
[----:B------:R-:W-:Y:S01]  /*ff40*/  MOV R26, RZ ;  /* 0x000000ff001a7202 */ /* 0x000fe20000000f00 */
[----:B------:R-:W-:-:S07]  /*ff50*/  IMAD.U32 R24, RZ, RZ, UR6 ;  /* 0x00000006ff187e24 */ /* 0x000fce000f8e00ff */
.L_x_624:
[----:B------:R-:W-:-:S13]  /*ff60*/  ISETP.NE.AND P0, PT, R7, RZ, PT ;  /* 0x000000ff0700720c */ /* 0x000fda0003f05270 */
[----:B------:R-:W0:Y:S01]  /*ff70*/  @!P0 S2R R3, SR_CgaCtaId ;  /* 0x0000000000038919 */ /* 0x000e220000008800 */
[----:B------:R-:W-:-:S04]  /*ff80*/  @!P0 MOV R0, 0x400 ;  /* 0x0000040000008802 */ /* 0x000fc80000000f00 */
[----:B0-----:R-:W-:-:S05]  /*ff90*/  @!P0 LEA R0, R3, R0, 0x18 ;  /* 0x0000000003008211 */ /* 0x001fca00078ec0ff */
[----:B------:R0:W-:Y:S01]  /*ffa0*/  @!P0 STS.128 [R0+0x168d0], R24 ;  /* 0x0168d01800008388 */ /* 0x0001e20000000c00 */
[----:B------:R-:W-:Y:S06]  /*ffb0*/  BAR.ARV 0x5, 0x200 ;  /* 0x0148000000007b1d */ /* 0x000fec0000002000 */
.L_x_619:
[----:B------:R2:W-:Y:S01]  /*ffc0*/  STL [R1+0x44], RZ ;  /* 0x000044ff01007387 */ /* 0x0005e20000100800 */
[----:B------:R-:W-:Y:S01]  /*ffd0*/  ULDC UR4, c[0x0][0xc3c] ;  /* 0x00030f0000047ab9 */ /* 0x000fe20000000800 */
[----:B------:R-:W-:Y:S01]  /*ffe0*/  IMAD.MOV.U32 R29, RZ, RZ, 0x1 ;  /* 0x00000001ff1d7424 */ /* 0x000fe200078e00ff */
[----:B-1----:R-:W-:Y:S01]  /*fff0*/  ISETP.GE.AND P0, PT, R27, UR4, PT ;  /* 0x000000041b007c0c */ /* 0x002fe2000bf06270 */
[----:B------:R-:W-:-:S12]  /*10000*/  IMAD.MOV.U32 R22, RZ, RZ, RZ ;  /* 0x000000ffff167224 */ /* 0x000fd800078e00ff */
[----:B--2---:R-:W-:Y:S05]  /*10010*/  @P0 BRA `(.L_x_625) ;  /* 0x0000006000000947 */ /* 0x004fea0003800000 */
[----:B------:R-:W1:Y:S01]  /*10020*/  S2R R6, SR_TID.X ;  /* 0x0000000000067919 */ /* 0x000e620000002100 */
[----:B------:R-:W2:Y:S01]  /*10030*/  S2UR UR5, SR_CgaCtaId ;  /* 0x00000000000579c3 */ /* 0x000ea20000008800 */
[----:B------:R-:W-:Y:S01]  /*10040*/  UMOV UR4, 0x400 ;  /* 0x0000040000047882 */ /* 0x000fe20000000000 */
[----:B------:R-:W-:Y:S01]  /*10050*/  BSSY B8, `(.L_x_625) ;  /* 0x00005fc000087945 */ /* 0x000fe20003800000 */
[----:B------:R-:W-:Y:S01]  /*10060*/  STL [R1+0x44], RZ ;  /* 0x000044ff01007387 */ /* 0x000fe20000100800 */
[----:B------:R-:W-:Y:S01]  /*10070*/  IMAD.MOV.U32 R28, RZ, RZ, RZ ;  /* 0x000000ffff1c7224 */ /* 0x000fe200078e00ff */
[----:B------:R-:W-:Y:S01]  /*10080*/  MOV R29, 0x1 ;  /* 0x00000001001d7802 */ /* 0x000fe20000000f00 */
[----:B------:R-:W-:Y:S01]  /*10090*/  IMAD.MOV.U32 R22, RZ, RZ, RZ ;  /* 0x000000ffff167224 */ /* 0x000fe200078e00ff */
[----:B------:R-:W-:Y:S01]  /*100a0*/  ULDC.64 UR40, c[0x0][0x198] ;  /* 0x0000660000287ab9 */ /* 0x000fe20000000a00 */
[----:B------:R-:W-:Y:S01]  /*100b0*/  ULOP3.LUT UR38, UR36, 0x2, URZ, 0xfc, !UPT ;  /* 0x0000000224267892 */ /* 0x000fe2000f8efc3f */
[----:B------:R-:W-:Y:S01]  /*100c0*/  ULDC UR37, c[0x0][0xc] ;  /* 0x0000030000257ab9 */ /* 0x000fe20000000800 */
[----:B--2---:R-:W-:-:S06]  /*100d0*/  ULEA UR4, UR5, UR4, 0x18 ;  /* 0x0000000405047291 */ /* 0x004fcc000f8ec03f */
[----:B------:R-:W-:Y:S01]  /*100e0*/  IMAD.U32 R16, RZ, RZ, UR4 ;  /* 0x00000004ff107e24 */ /* 0x000fe2000f8e00ff */
[C---:B-1----:R-:W-:Y:S01]  /*100f0*/  LOP3.LUT R5, R6.reuse, 0x7f, RZ, 0xc0, !PT ;  /* 0x0000007f06057812 */ /* 0x042fe200078ec0ff */
[----:B0-----:R-:W-:-:S04]  /*10100*/  IMAD.SHL.U32 R0, R6, 0x8, RZ ;  /* 0x0000000806007824 */ /* 0x001fc800078e00ff */
[----:B------:R-:W-:Y:S01]  /*10110*/  IMAD.SHL.U32 R3, R5, 0x8, RZ ;  /* 0x0000000805037824 */ /* 0x000fe200078e00ff */
[----:B------:R-:W-:Y:S01]  /*10120*/  LOP3.LUT R2, R0, 0x1f8, RZ, 0xc0, !PT ;  /* 0x000001f800027812 */ /* 0x000fe200078ec0ff */
[----:B------:R-:W-:-:S03]  /*10130*/  IMAD.MOV.U32 R0, RZ, RZ, 0x1 ;  /* 0x00000001ff007424 */ /* 0x000fc600078e00ff */
[----:B------:R-:W-:Y:S02]  /*10140*/  LOP3.LUT R2, R2, 0x38, R6, 0x78, !PT ;  /* 0x0000003802027812 */ /* 0x000fe400078e7806 */
[----:B------:R0:W-:Y:S02]  /*10150*/  STL [R1+0x4], R0 ;  /* 0x0000040001007387 */ /* 0x0001e40000100800 */
[----:B------:R-:W-:Y:S02]  /*10160*/  LOP3.LUT R4, R2, 0x200, R3, 0xf8, !PT ;  /* 0x0000020002047812 */ /* 0x000fe400078ef803 */
[----:B------:R-:W-:Y:S02]  /*10170*/  SHF.L.U32 R2, R6, 0x4, RZ ;  /* 0x0000000406027819 */ /* 0x000fe400000006ff */
[----:B------:R-:W-:Y:S02]  /*10180*/  SHF.R.U32.HI R3, RZ, 0x3, R5 ;  /* 0x00000003ff037819 */ /* 0x000fe40000011605 */
[----:B------:R-:W-:Y:S01]  /*10190*/  LOP3.LUT R2, R2, 0x70, RZ, 0xc0, !PT ;  /* 0x0000007002027812 */ /* 0x000fe200078ec0ff */
[----:B0-----:R-:W-:-:S03]  /*101a0*/  IMAD R0, R4, 0x2, R16 ;  /* 0x0000000204007824 */ /* 0x001fc600078e0210 */
[----:B------:R-:W-:Y:S02]  /*101b0*/  LOP3.LUT R2, R3, R2, RZ, 0xfc, !PT ;  /* 0x0000000203027212 */ /* 0x000fe400078efcff */
[----:B------:R0:W-:Y:S05]  /*101c0*/  STL [R1+0x28], R0 ;  /* 0x0000280001007387 */ /* 0x0001ea0000100800 */
.L_x_720:
[----:B-1----:R-:W1:Y:S02]  /*101d0*/  LDC.64 R2, c[0x0][0xc88] ;  /* 0x00032200ff027b82 */ /* 0x002e640000000a00 */
[----:B-1----:R-:W-:-:S05]  /*101e0*/  IMAD.WIDE R2, R27, 0x4, R2 ;  /* 0x000000041b027825 */ /* 0x002fca00078e0202 */
[----:B0-----:R-:W0:Y:S01]  /*101f0*/  LDG.E R10, desc[UR42][R2.64] ;  /* 0x0000002a020a7981 */ /* 0x001e22000c1e1900 */
[----:B------:R-:W-:Y:S05]  /*10200*/  YIELD ;  /* 0x0000000000007946 */ /* 0x000fea0003800000 */
[----:B------:R-:W-:Y:S01]  /*10210*/  ULDC.64 UR4, c[0x0][0xa28] ;  /* 0x00028a0000047ab9 */ /* 0x000fe20000000a00 */
[----:B------:R-:W-:Y:S01]  /*10220*/  IMAD.MOV.U32 R9, RZ, RZ, RZ ;  /* 0x000000ffff097224 */ /* 0x000fe200078e00ff */
[----:B------:R-:W-:Y:S01]  /*10230*/  ISETP.NE.U32.AND P0, PT, RZ, UR4, PT ;  /* 0x00000004ff007c0c */ /* 0x000fe2000bf05070 */
[----:B------:R-:W-:Y:S01]  /*10240*/  IMAD.MOV.U32 R6, RZ, RZ, RZ ;  /* 0x000000ffff067224 */ /* 0x000fe200078e00ff */
[----:B------:R-:W-:Y:S01]  /*10250*/  ULDC.64 UR8, c[0x0][0xa18] ;  /* 0x0002860000087ab9 */ /* 0x000fe20000000a00 */
[----:B------:R-:W-:Y:S01]  /*10260*/  ULDC.64 UR6, c[0x0][0xa10] ;  /* 0x0002840000067ab9 */ /* 0x000fe20000000a00 */
[----:B------:R-:W-:-:S02]  /*10270*/  ISETP.NE.AND.EX P0, PT, RZ, UR5, PT, P0 ;  /* 0x00000005ff007c0c */ /* 0x000fc4000bf05300 */
[----:B0-----:R-:W-:Y:S01]  /*10280*/  SHF.R.S32.HI R0, RZ, 0x1f, R10 ;  /* 0x0000001fff007819 */ /* 0x001fe2000001140a */
[----:B------:R-:W-:-:S10]  /*10290*/  IMAD.SHL.U32 R18, R10, 0x4, RZ ;  /* 0x000000040a127824 */ /* 0x000fd400078e00ff */
[C---:B------:R-:W-:Y:S01]  /*102a0*/  @P0 LEA R2, P1, R10.reuse, UR4, 0x2 ;  /* 0x000000040a020c11 */ /* 0x040fe2000f8210ff */
[----:B------:R-:W-:Y:S03]  /*102b0*/  STL [R1+0x24], R10 ;  /* 0x0000240a01007387 */ /* 0x000fe60000100800 */
[C-C-:B------:R-:W-:Y:S01]  /*102c0*/  @P0 LEA.HI.X R3, R10.reuse, UR5, R0.reuse, 0x2, P1 ;  /* 0x000000050a030c11 */ /* 0x140fe200088f1400 */
[----:B------:R-:W-:Y:S01]  /*102d0*/  ULDC.64 UR4, c[0x0][0xa00] ;  /* 0x0002800000047ab9 */ /* 0x000fe20000000a00 */
[----:B------:R-:W-:Y:S01]  /*102e0*/  SHF.L.U64.HI R19, R10, 0x2, R0 ;  /* 0x000000020a137819 */ /* 0x000fe20000010200 */
[----:B------:R0:W-:Y:S04]  /*102f0*/  STL [R1+0x38], R0 ;  /* 0x0000380001007387 */ /* 0x0001e80000100800 */
[----:B--2---:R1:W2:Y:S01]  /*10300*/  @P0 LDG.E R9, desc[UR42][R2.64] ;  /* 0x0000002a02090981 */ /* 0x0042a2000c1e1900 */
[----:B------:R-:W-:-:S02]  /*10310*/  ISETP.NE.U32.AND P0, PT, RZ, UR4, PT ;  /* 0x00000004ff007c0c */ /* 0x000fc4000bf05070 */
[----:B------:R-:W-:Y:S02]  /*10320*/  ISETP.NE.U32.AND P1, PT, RZ, UR8, PT ;  /* 0x00000008ff007c0c */ /* 0x000fe4000bf25070 */
[----:B------:R-:W-:Y:S02]  /*10330*/  ISETP.NE.AND.EX P0, PT, RZ, UR5, PT, P0 ;  /* 0x00000005ff007c0c */ /* 0x000fe4000bf05300 */
[----:B------:R-:W-:Y:S02]  /*10340*/  ISETP.NE.AND.EX P1, PT, RZ, UR9, PT, P1 ;  /* 0x00000009ff007c0c */ /* 0x000fe4000bf25310 */
[----:B------:R-:W-:Y:S02]  /*10350*/  ISETP.NE.U32.AND P2, PT, RZ, UR6, PT ;  /* 0x00000006ff007c0c */ /* 0x000fe4000bf45070 */
[----:B-1----:R-:W-:Y:S02]  /*10360*/  IADD3 R2, P3, R18, UR4, RZ ;  /* 0x0000000412027c10 */ /* 0x002fe4000ff7e0ff */
[----:B------:R-:W-:-:S02]  /*10370*/  ISETP.NE.AND.EX P2, PT, RZ, UR7, PT, P2 ;  /* 0x00000007ff007c0c */ /* 0x000fc4000bf45320 */
[C---:B------:R-:W-:Y:S02]  /*10380*/  IADD3.X R3, R19.reuse, UR5, RZ, P3, !PT ;  /* 0x0000000513037c10 */ /* 0x040fe40009ffe4ff */
[----:B------:R-:W-:Y:S02]  /*10390*/  IADD3 R4, P4, R18, UR6, RZ ;  /* 0x0000000612047c10 */ /* 0x000fe4000ff9e0ff */
[----:B0-----:R-:W-:Y:S01]  /*103a0*/  MOV R0, RZ ;  /* 0x000000ff00007202 */ /* 0x001fe20000000f00 */
[----:B------:R-:W3:Y:S01]  /*103b0*/  @P0 LDG.E R6, desc[UR42][R2.64] ;  /* 0x0000002a02060981 */ /* 0x000ee2000c1e1900 */
[----:B------:R-:W-:Y:S01]  /*103c0*/  ULDC UR4, c[0x0][0x288] ;  /* 0x0000a20000047ab9 */ /* 0x000fe20000000800 */
[----:B------:R-:W-:Y:S01]  /*103d0*/  IADD3.X R5, R19, UR7, RZ, P4, !PT ;  /* 0x0000000713057c10 */ /* 0x000fe2000a7fe4ff */
[----:B------:R-:W-:Y:S01]  /*103e0*/  IMAD.U32 R8, RZ, RZ, UR4 ;  /* 0x00000004ff087e24 */ /* 0x000fe2000f8e00ff */
[----:B------:R-:W-:-:S03]  /*103f0*/  ULDC.64 UR4, c[0x0][0x418] ;  /* 0x0001060000047ab9 */ /* 0x000fc60000000a00 */
[----:B------:R-:W5:Y:S04]  /*10400*/  @P2 LDG.E R0, desc[UR42][R4.64] ;  /* 0x0000002a04002981 */ /* 0x000f68000c1e1900 */
[----:B---3--:R0:W-:Y:S02]  /*10410*/  STL [R1+0x2c], R6 ;  /* 0x00002c0601007387 */ /* 0x0081e40000100800 */
[----:B0-----:R-:W-:-:S04]  /*10420*/  @P1 IADD3 R6, P3, R18, UR8, RZ ;  /* 0x0000000812061c10 */ /* 0x001fc8000ff7e0ff */
[----:B------:R-:W-:-:S05]  /*10430*/  @P1 IADD3.X R7, R19, UR9, RZ, P3, !PT ;  /* 0x0000000913071c10 */ /* 0x000fca0009ffe4ff */
[----:B------:R0:W3:Y:S01]  /*10440*/  @P1 LDG.E R8, desc[UR42][R6.64] ;  /* 0x0000002a06081981 */ /* 0x0000e2000c1e1900 */
[----:B------:R-:W-:-:S03]  /*10450*/  UISETP.NE.U32.AND UP0, UPT, UR4, URZ, UPT ;  /* 0x0000003f0400728c */ /* 0x000fc6000bf05070 */
[----:B------:R-:W-:Y:S01]  /*10460*/  ULDC UR4, c[0x0][0x424] ;  /* 0x0001090000047ab9 */ /* 0x000fe20000000800 */
[----:B------:R-:W-:-:S03]  /*10470*/  UISETP.NE.AND.EX UP0, UPT, UR5, URZ, UPT, UP0 ;  /* 0x0000003f0500728c */ /* 0x000fc6000bf05300 */
[----:B------:R-:W-:Y:S01]  /*10480*/  ULDC UR5, c[0x0][0x2f0] ;  /* 0x0000bc0000057ab9 */ /* 0x000fe20000000800 */
[----:B------:R-:W-:-:S04]  /*10490*/  USEL UR4, UR4, 0x1, UP0 ;  /* 0x0000000104047887 */ /* 0x000fc80008000000 */
[----:B------:R-:W-:Y:S01]  /*104a0*/  UIMAD UR4, UR4, UR5, URZ ;  /* 0x00000005040472a4 */ /* 0x000fe2000f8e023f */
[----:B--2---:R-:W-:Y:S02]  /*104b0*/  STL [R1+0x1c], R9 ;  /* 0x00001c0901007387 */ /* 0x004fe40000100800 */
[----:B------:R-:W-:Y:S02]  /*104c0*/  ULDC UR5, c[0x0][0x348] ;  /* 0x0000d20000057ab9 */ /* 0x000fe40000000800 */
[----:B0-----:R-:W-:Y:S01]  /*104d0*/  IMAD.U32 R6, RZ, RZ, UR5 ;  /* 0x00000005ff067e24 */ /* 0x001fe2000f8e00ff */
[----:B---3--:R0:W-:Y:S02]  /*104e0*/  STL [R1+0x40], R8 ;  /* 0x0000400801007387 */ /* 0x0081e40000100800 */
[----:B0-----:R-:W-:Y:S01]  /*104f0*/  IMAD.U32 R8, RZ, RZ, UR4 ;  /* 0x00000004ff087e24 */ /* 0x001fe2000f8e00ff */
[----:B----4-:R-:W-:Y:S06]  /*10500*/  @P1 BRA `(.L_x_626) ;  /* 0x0000000000141947 */ /* 0x010fec0003800000 */
[----:B------:R-:W-:Y:S05]  /*10510*/  @!P0 BRA `(.L_x_626) ;  /* 0x0000000000108947 */ /* 0x000fea0003800000 */
[----:B------:R-:W2:Y:S04]  /*10520*/  LDG.E R7, desc[UR42][R2.64] ;  /* 0x0000002a02077981 */ /* 0x000ea8000c1e1900 */
[----:B------:R-:W2:Y:S02]  /*10530*/  LDG.E R2, desc[UR42][R2.64+0x4] ;  /* 0x0000042a02027981 */ /* 0x000ea4000c1e1900 */
[----:B--2---:R-:W-:-:S05]  /*10540*/  IMAD.IADD R2, R2, 0x1, -R7 ;  /* 0x0000000102027824 */ /* 0x004fca00078e0a07 */
[----:B------:R0:W-:Y:S02]  /*10550*/  STL [R1+0x40], R2 ;  /* 0x0000400201007387 */ /* 0x0001e40000100800 */
.L_x_626:
[----:B------:R-:W-:Y:S01]  /*10560*/  MOV R11, R10 ;  /* 0x0000000a000b7202 */ /* 0x000fe20000000f00 */
[----:B------:R-:W-:Y:S01]  /*10570*/  ULDC.64 UR4, c[0x0][0xa20] ;  /* 0x0002880000047ab9 */ /* 0x000fe20000000a00 */
[C---:B------:R-:W-:Y:S02]  /*10580*/  LOP3.LUT R7, R26.reuse, 0xff000000, RZ, 0xc0, !PT ;  /* 0xff0000001a077812 */ /* 0x040fe400078ec0ff */
[----:B------:R-:W-:Y:S01]  /*10590*/  ISETP.NE.U32.AND P0, PT, RZ, UR4, PT ;  /* 0x00000004ff007c0c */ /* 0x000fe2000bf05070 */
[----:B------:R1:W-:Y:S01]  /*105a0*/  STL [R1+0xc], R11 ;  /* 0x00000c0b01007387 */ /* 0x0003e20000100800 */
[----:B------:R-:W-:Y:S02]  /*105b0*/  SHF.R.U32.HI R7, RZ, 0x8, R7 ;  /* 0x00000008ff077819 */ /* 0x000fe40000011607 */
[----:B------:R-:W-:Y:S02]  /*105c0*/  ISETP.NE.AND.EX P0, PT, RZ, UR5, PT, P0 ;  /* 0x00000005ff007c0c */ /* 0x000fe4000bf05300 */
[----:B0-----:R-:W-:-:S02]  /*105d0*/  LOP3.LUT R2, R26, 0xff0000, RZ, 0xc0, !PT ;  /* 0x00ff00001a027812 */ /* 0x001fc400078ec0ff */
[----:B------:R-:W-:Y:S02]  /*105e0*/  LOP3.LUT R17, R26, 0xffff, RZ, 0xc0, !PT ;  /* 0x0000ffff1a117812 */ /* 0x000fe400078ec0ff */
[----:B------:R-:W-:-:S07]  /*105f0*/  LEA.HI R7, R2, R7, RZ, 0x10 ;  /* 0x0000000702077211 */ /* 0x000fce00078f80ff */
[----:B-1----:R-:W-:Y:S05]  /*10600*/  @!P0 BRA `(.L_x_627) ;  /* 0x0000000000108947 */ /* 0x002fea0003800000 */
[----:B------:R-:W-:-:S04]  /*10610*/  IADD3 R2, P0, R18, UR4, RZ ;  /* 0x0000000412027c10 */ /* 0x000fc8000ff1e0ff */
[----:B------:R-:W-:-:S05]  /*10620*/  IADD3.X R3, R19, UR5, RZ, P0, !PT ;  /* 0x0000000513037c10 */ /* 0x000fca00087fe4ff */
[----:B------:R0:W5:Y:S01]  /*10630*/  LDG.E R8, desc[UR42][R2.64] ;  /* 0x0000002a02087981 */ /* 0x000162000c1e1900 */
[----:B------:R-:W-:Y:S05]  /*10640*/  BRA `(.L_x_628) ;  /* 0x0000000000247947 */ /* 0x000fea0003800000 */
.L_x_627:
[----:B------:R-:W-:Y:S02]  /*10650*/  ULDC.64 UR4, c[0x0][0xa08] ;  /* 0x0002820000047ab9 */ /* 0x000fe40000000a00 */
[----:B------:R-:W-:-:S04]  /*10660*/  ISETP.NE.U32.AND P0, PT, RZ, UR4, PT ;  /* 0x00000004ff007c0c */ /* 0x000fc8000bf05070 */
[----:B------:R-:W-:-:S13]  /*10670*/  ISETP.NE.AND.EX P0, PT, RZ, UR5, PT, P0 ;  /* 0x00000005ff007c0c */ /* 0x000fda000bf05300 */
[----:B------:R-:W-:Y:S05]  /*10680*/  @!P0 BRA `(.L_x_628) ;  /* 0x0000000000148947 */ /* 0x000fea0003800000 */
[----:B------:R-:W0:Y:S02]  /*10690*/  LDC.64 R2, c[0x0][0xa08] ;  /* 0x00028200ff027b82 */ /* 0x000e240000000a00 */
[----:B0-----:R-:W-:-:S05]  /*106a0*/  IMAD.WIDE R2, R11, 0x4, R2 ;  /* 0x000000040b027825 */ /* 0x001fca00078e0202 */
[----:B------:R-:W2:Y:S04]  /*106b0*/  LDG.E R8, desc[UR42][R2.64] ;  /* 0x0000002a02087981 */ /* 0x000ea8000c1e1900 */
[----:B------:R-:W2:Y:S02]  /*106c0*/  LDG.E R2, desc[UR42][R2.64+0x4] ;  /* 0x0000042a02027981 */ /* 0x000ea4000c1e1900 */
[----:B--2---:R-:W-:-:S07]  /*106d0*/  IMAD.IADD R8, R2, 0x1, -R8 ;  /* 0x0000000102087824 */ /* 0x004fce00078e0a08 */
.L_x_628:
[----:B0-----:R-:W2:Y:S04]  /*106e0*/  @P2 LDG.E R2, desc[UR42][R4.64] ;  /* 0x0000002a04022981 */ /* 0x001ea8000c1e1900 */
[----:B------:R0:W2:Y:S01]  /*106f0*/  @P2 LDG.E R4, desc[UR42][R4.64+0x4] ;  /* 0x0000042a04042981 */ /* 0x0000a2000c1e1900 */
[----:B------:R-:W-:Y:S01]  /*10700*/  BSSY B0, `(.L_x_629) ;  /* 0x000002c000007945 */ /* 0x000fe20003800000 */
[----:B------:R-:W-:Y:S01]  /*10710*/  LOP3.LUT R21, R7, 0xff, RZ, 0xc0, !PT ;  /* 0x000000ff07157812 */ /* 0x000fe200078ec0ff */
[----:B------:R-:W-:Y:S02]  /*10720*/  IMAD.MOV.U32 R3, RZ, RZ, RZ ;  /* 0x000000ffff037224 */ /* 0x000fe400078e00ff */
[----:B0----5:R-:W-:Y:S02]  /*10730*/  IMAD.IADD R5, R8, 0x1, -R9 ;  /* 0x0000000108057824 */ /* 0x021fe400078e0a09 */
[----:B--2---:R-:W-:Y:S01]  /*10740*/  @P2 IMAD.IADD R6, R4, 0x1, -R2 ;  /* 0x0000000104062824 */ /* 0x004fe200078e0a02 */
[----:B------:R-:W-:-:S03]  /*10750*/  SHF.R.U32.HI R4, RZ, 0x10, R7 ;  /* 0x00000010ff047819 */ /* 0x000fc60000011607 */
[----:B------:R-:W-:-:S05]  /*10760*/  IMAD.IADD R2, R5, 0x1, R6 ;  /* 0x0000000105027824 */ /* 0x000fca00078e0206 */
[C---:B------:R-:W-:Y:S01]  /*10770*/  ISETP.GE.AND P1, PT, R2.reuse, 0x1, PT ;  /* 0x000000010200780c */ /* 0x040fe20003f26270 */
[----:B------:R0:W-:Y:S01]  /*10780*/  STL [R1+0x14], R2 ;  /* 0x0000140201007387 */ /* 0x0001e20000100800 */
[----:B------:R-:W-:-:S04]  /*10790*/  IADD3 R20, R2, 0x7f, RZ ;  /* 0x0000007f02147810 */ /* 0x000fc80007ffe0ff */
[----:B0-----:R-:W-:-:S04]  /*107a0*/  SHF.R.S32.HI R2, RZ, 0x1f, R20 ;  /* 0x0000001fff027819 */ /* 0x001fc80000011414 */
[----:B------:R-:W-:-:S04]  /*107b0*/  LEA.HI R20, R2, R20, RZ, 0x7 ;  /* 0x0000001402147211 */ /* 0x000fc800078f38ff */
[----:B------:R-:W-:Y:S01]  /*107c0*/  SHF.R.S32.HI R20, RZ, 0x7, R20 ;  /* 0x00000007ff147819 */ /* 0x000fe20000011414 */
[----:B------:R-:W-:Y:S06]  /*107d0*/  @!P1 BRA `(.L_x_630) ;  /* 0x0000000000789947 */ /* 0x000fec0003800000 */
[----:B------:R-:W-:Y:S01]  /*107e0*/  ISETP.NE.AND P0, PT, R4, RZ, PT ;  /* 0x000000ff0400720c */ /* 0x000fe20003f05270 */
[----:B------:R-:W-:-:S03]  /*107f0*/  ULDC UR4, c[0x0][0x9f0] ;  /* 0x00027c0000047ab9 */ /* 0x000fc60000000800 */
[----:B------:R-:W-:-:S04]  /*10800*/  SEL R7, R4, UR4, P0 ;  /* 0x0000000404077c07 */ /* 0x000fc80008000000 */
[----:B------:R-:W-:Y:S02]  /*10810*/  IABS R8, R7 ;  /* 0x0000000700087213 */ /* 0x000fe40000000000 */
        /* <DEDUP_REMOVED lines=12> */
[----:B------:R-:W-:Y:S02]  /*108e0*/  IABS R3, R9 ;  /* 0x0000000900037213 */ /* 0x000fe40000000000 */
[----:B------:R-:W-:-:S05]  /*108f0*/  IADD3 R2, RZ, -R2, RZ ;  /* 0x80000002ff027210 */ /* 0x000fca0007ffe0ff */
[----:B------:R-:W-:Y:S02]  /*10900*/  IMAD.MOV.U32 R9, RZ, RZ, R2 ;  /* 0x000000ffff097224 */ /* 0x000fe400078e0002 */
[----:B------:R-:W-:-:S04]  /*10910*/  IMAD.HI.U32 R2, R10, R3, RZ ;  /* 0x000000030a027227 */ /* 0x000fc800078e00ff */
[----:B------:R-:W-:-:S05]  /*10920*/  IMAD R3, R2, R9, R3 ;  /* 0x0000000902037224 */ /* 0x000fca00078e0203 */
[----:B------:R-:W-:-:S13]  /*10930*/  ISETP.GT.U32.AND P3, PT, R8, R3, PT ;  /* 0x000000030800720c */ /* 0x000fda0003f64070 */
[----:B------:R-:W-:Y:S02]  /*10940*/  @!P3 IMAD.IADD R3, R3, 0x1, -R8 ;  /* 0x000000010303b824 */ /* 0x000fe400078e0a08 */
[----:B------:R-:W-:Y:S01]  /*10950*/  @!P3 VIADD R2, R2, 0x1 ;  /* 0x000000010202b836 */ /* 0x000fe20000000000 */
[----:B------:R-:W-:Y:S02]  /*10960*/  ISETP.NE.AND P3, PT, R7, RZ, PT ;  /* 0x000000ff0700720c */ /* 0x000fe40003f65270 */
[----:B------:R-:W-:-:S13]  /*10970*/  ISETP.GE.U32.AND P0, PT, R3, R8, PT ;  /* 0x000000080300720c */ /* 0x000fda0003f06070 */
[----:B------:R-:W-:-:S05]  /*10980*/  @P0 VIADD R2, R2, 0x1 ;  /* 0x0000000102020836 */ /* 0x000fca0000000000 */
[----:B------:R-:W-:Y:S02]  /*10990*/  @!P4 IADD3 R2, -R2, RZ, RZ ;  /* 0x000000ff0202c210 */ /* 0x000fe40007ffe1ff */
[----:B------:R-:W-:-:S05]  /*109a0*/  @!P3 LOP3.LUT R2, RZ, R7, RZ, 0x33, !PT ;  /* 0x00000007ff02b212 */ /* 0x000fca00078e33ff */
[----:B------:R-:W-:-:S07]  /*109b0*/  IMAD.MOV.U32 R3, RZ, RZ, R2 ;  /* 0x000000ffff037224 */ /* 0x000fce00078e0002 */
.L_x_630:
[----:B------:R-:W-:Y:S05]  /*109c0*/  BSYNC B0 ;  /* 0x0000000000007941 */ /* 0x000fea0003800000 */
.L_x_629:
[-C--:B------:R-:W-:Y:S01]  /*109d0*/  IMAD R2, R21, R3.reuse, RZ ;  /* 0x0000000315027224 */ /* 0x080fe200078e02ff */
[----:B------:R-:W-:Y:S04]  /*109e0*/  BSSY B0, `(.L_x_631) ;  /* 0x00000dc000007945 */ /* 0x000fe80003800000 */
[C---:B------:R-:W-:Y:S01]  /*109f0*/  VIADDMNMX R3, R2.reuse, R3, R20, PT ;  /* 0x0000000302037246 */ /* 0x040fe20003800114 */
[----:B------:R-:W-:-:S04]  /*10a00*/  IMAD R2, R2, 0x80, -R5 ;  /* 0x0000008002027824 */ /* 0x000fc800078e0a05 */
[----:B------:R-:W-:Y:S01]  /*10a10*/  IMAD R3, R3, 0x80, -R5 ;  /* 0x0000008003037824 */ /* 0x000fe200078e0a05 */
[----:B------:R-:W-:-:S04]  /*10a20*/  VIMNMX R5, RZ, R2, !PT ;  /* 0x00000002ff057248 */ /* 0x000fc80007fe0100 */
[----:B------:R-:W-:-:S04]  /*10a30*/  VIMNMX R3, R3, R6, PT ;  /* 0x0000000603037248 */ /* 0x000fc80003fe0100 */
[----:B------:R-:W-:-:S13]  /*10a40*/  ISETP.GT.AND P0, PT, R3, R5, PT ;  /* 0x000000050300720c */ /* 0x000fda0003f04270 */
[----:B------:R-:W-:Y:S01]  /*10a50*/  @P0 VIADD R2, R3, 0x7f ;  /* 0x0000007f03020836 */ /* 0x000fe20000000000 */
[----:B------:R-:W-:-:S04]  /*10a60*/  SHF.R.U32.HI R3, RZ, 0x7, R5 ;  /* 0x00000007ff037819 */ /* 0x000fc80000011605 */
[----:B------:R-:W-:-:S04]  /*10a70*/  @P0 SHF.R.S32.HI R5, RZ, 0x1f, R2 ;  /* 0x0000001fff050819 */ /* 0x000fc80000011402 */
[----:B------:R-:W-:Y:S02]  /*10a80*/  @P0 LEA.HI R2, R5, R2, RZ, 0x7 ;  /* 0x0000000205020211 */ /* 0x000fe400078f38ff */
[-C--:B------:R-:W-:Y:S02]  /*10a90*/  MOV R5, R3.reuse ;  /* 0x0000000300057202 */ /* 0x080fe40000000f00 */
[----:B------:R-:W-:Y:S02]  /*10aa0*/  @P0 SHF.R.S32.HI R5, RZ, 0x7, R2 ;  /* 0x00000007ff050819 */ /* 0x000fe40000011402 */
[----:B------:R-:W-:Y:S02]  /*10ab0*/  PLOP3.LUT P0, PT, PT, PT, PT, 0x80, 0x0 ;  /* 0x000000000000781c */ /* 0x000fe40003f0f070 */
[----:B------:R-:W-:-:S13]  /*10ac0*/  ISETP.GT.AND P3, PT, R5, R3, PT ;  /* 0x000000030500720c */ /* 0x000fda0003f64270 */
[----:B------:R-:W-:Y:S05]  /*10ad0*/  @!P3 BRA `(.L_x_632) ;  /* 0x0000000c0030b947 */ /* 0x000fea0003800000 */
[----:B------:R-:W-:Y:S01]  /*10ae0*/  UMOV UR4, 0xffffffff ;  /* 0xffffffff00047882 */ /* 0x000fe20000000000 */
[----:B------:R-:W-:Y:S02]  /*10af0*/  SEL R2, R11, RZ, !P2 ;  /* 0x000000ff0b027207 */ /* 0x000fe40005000000 */
[----:B------:R-:W-:Y:S05]  /*10b00*/  BRA.DIV UR4, `(.L_x_633) ;  /* 0x0000007204547947 */ /* 0x000fea000b800000 */
[----:B------:R-:W0:Y:S02]  /*10b10*/  S2R R6, SR_TID.X ;  /* 0x0000000000067919 */ /* 0x000e240000002100 */
[----:B0-----:R-:W-:-:S04]  /*10b20*/  SHF.R.U32.HI R6, RZ, 0x5, R6 ;  /* 0x00000005ff067819 */ /* 0x001fc80000011606 */
[----:B------:R-:W-:-:S05]  /*10b30*/  LOP3.LUT R6, R6, 0x3, RZ, 0xc0, !PT ;  /* 0x0000000306067812 */ /* 0x000fca00078ec0ff */
[----:B------:R0:W1:Y:S02]  /*10b40*/  SHFL.IDX PT, R14, R6, RZ, 0x1f ;  /* 0x00001fff060e7589 */ /* 0x00006400000e0000 */
.L_x_804:
[----:B-1----:R-:W-:Y:S02]  /*10b50*/  ISETP.NE.AND P0, PT, R14, RZ, PT ;  /* 0x000000ff0e00720c */ /* 0x002fe40003f05270 */
[----:B------:R-:W-:-:S11]  /*10b60*/  PLOP3.LUT P6, PT, PT, PT, PT, 0x8, 0x0 ;  /* 0x000000000000781c */ /* 0x000fd60003fce170 */
[----:B------:R-:W-:Y:S05]  /*10b70*/  @P0 BRA `(.L_x_634) ;  /* 0x00000000000c0947 */ /* 0x000fea0003800000 */
[----:B------:R-:W-:-:S03]  /*10b80*/  UMOV UR4, 0xffffffff ;  /* 0xffffffff00047882 */ /* 0x000fc60000000000 */
[----:B------:R-:W-:Y:S05]  /*10b90*/  BRA.DIV UR4, `(.L_x_635) ;  /* 0x0000007204647947 */ /* 0x000fea000b800000 */
[----:B------:R-:W-:-:S13]  /*10ba0*/  ELECT P6, URZ, PT ;  /* 0x00000000003f782f */ /* 0x000fda00038c0000 */
.L_x_634:
[----:B0-----:R-:W2:Y:S01]  /*10bb0*/  LDL R6, [R1+0x44] ;  /* 0x0000440001067983 */ /* 0x001ea20000100800 */
[----:B------:R-:W-:Y:S01]  /*10bc0*/  BSSY B1, `(.L_x_636) ;  /* 0x0000008000017945 */ /* 0x000fe20003800000 */
[----:B--2---:R-:W-:-:S05]  /*10bd0*/  VIADD R6, R6, 0x1 ;  /* 0x0000000106067836 */ /* 0x004fca0000000000 */
[----:B------:R-:W-:-:S04]  /*10be0*/  LEA.HI R7, R6, R6, RZ, 0x1 ;  /* 0x0000000606077211 */ /* 0x000fc800078f08ff */
[----:B------:R-:W-:-:S05]  /*10bf0*/  LOP3.LUT R7, R7, 0xfffffffe, RZ, 0xc0, !PT ;  /* 0xfffffffe07077812 */ /* 0x000fca00078ec0ff */
[----:B------:R-:W-:-:S05]  /*10c00*/  IMAD.IADD R6, R6, 0x1, -R7 ;  /* 0x0000000106067824 */ /* 0x000fca00078e0a07 */
[----:B------:R-:W-:-:S04]  /*10c10*/  SHF.L.U32 R6, R6, 0x1f, RZ ;  /* 0x0000001f06067819 */ /* 0x000fc800000006ff */
[----:B------:R-:W0:Y:S02]  /*10c20*/  SYNCS.PHASECHK.TRANS64.TRYWAIT P0, [R16+URZ+0x16820], R6 ;  /* 0x01682006100075a7 */ /* 0x000e24000800017f */
[----:B0-----:R-:W-:Y:S05]  /*10c30*/  @!P0 BRA `(.L_x_637) ;  /* 0x00000070005c8947 */ /* 0x001fea0003800000 */
.L_x_807:
[----:B------:R-:W-:Y:S05]  /*10c40*/  BSYNC B1 ;  /* 0x0000000000017941 */ /* 0x000fea0003800000 */
.L_x_636:
[----:B------:R-:W-:Y:S04]  /*10c50*/  BSSY B1, `(.L_x_638) ;  /* 0x0000050000017945 */ /* 0x000fe80003800000 */
[----:B------:R-:W-:Y:S05]  /*10c60*/  @!P6 BRA `(.L_x_639) ;  /* 0x000000040038e947 */ /* 0x000fea0003800000 */
[----:B------:R-:W2:Y:S01]  /*10c70*/  LDL R8, [R1+0x4] ;  /* 0x0000040001087983 */ /* 0x000ea20000100800 */
[----:B0-----:R-:W-:Y:S01]  /*10c80*/  IMAD R6, R28, 0x8, R16 ;  /* 0x000000081c067824 */ /* 0x001fe200078e0210 */
[----:B------:R-:W0:Y:S01]  /*10c90*/  S2R R7, SR_TID.X ;  /* 0x0000000000077919 */ /* 0x000e220000002100 */
[----:B------:R-:W-:Y:S01]  /*10ca0*/  BSSY B2, `(.L_x_640) ;  /* 0x0000006000027945 */ /* 0x000fe20003800000 */
[----:B0-----:R-:W-:-:S04]  /*10cb0*/  LOP3.LUT R7, R7, 0x7f, RZ, 0xc0, !PT ;  /* 0x0000007f07077812 */ /* 0x001fc800078ec0ff */
[----:B------:R-:W-:Y:S02]  /*10cc0*/  ISETP.NE.AND P2, PT, R7, RZ, PT ;  /* 0x000000ff0700720c */ /* 0x000fe40003f45270 */
[----:B--2---:R-:W-:-:S04]  /*10cd0*/  SHF.L.U32 R10, R8, 0x1f, RZ ;  /* 0x0000001f080a7819 */ /* 0x004fc800000006ff */
[----:B------:R-:W0:Y:S02]  /*10ce0*/  SYNCS.PHASECHK.TRANS64.TRYWAIT P0, [R6+URZ+0x168a0], R10 ;  /* 0x0168a00a060075a7 */ /* 0x000e24000800017f */
[----:B0-----:R-:W-:Y:S05]  /*10cf0*/  @!P0 BRA `(.L_x_641) ;  /* 0x0000007000408947 */ /* 0x001fea0003800000 */
.L_x_808:
[----:B------:R-:W-:Y:S05]  /*10d00*/  BSYNC B2 ;  /* 0x0000000000027941 */ /* 0x000fea0003800000 */
.L_x_640:
[----:B------:R-:W-:Y:S04]  /*10d10*/  BSSY B2, `(.L_x_642) ;  /* 0x0000009000027945 */ /* 0x000fe80003800000 */
[----:B------:R-:W-:Y:S05]  /*10d20*/  @P2 BRA `(.L_x_643) ;  /* 0x00000000001c2947 */ /* 0x000fea0003800000 */
[----:B------:R-:W1:Y:S02]  /*10d30*/  S2R R7, SR_TID.X ;  /* 0x0000000000077919 */ /* 0x000e640000002100 */
[----:B-1----:R-:W-:Y:S01]  /*10d40*/  LOP3.LUT R8, R7, 0x1f, RZ, 0xc0, !PT ;  /* 0x0000001f07087812 */ /* 0x002fe200078ec0ff */
[----:B------:R-:W-:-:S03]  /*10d50*/  IMAD.MOV.U32 R7, RZ, RZ, 0x4000 ;  /* 0x00004000ff077424 */ /* 0x000fc600078e00ff */
[----:B------:R-:W-:Y:S01]  /*10d60*/  ISETP.NE.AND P0, PT, R8, RZ, PT ;  /* 0x000000ff0800720c */ /* 0x000fe20003f05270 */
[----:B------:R1:W-:-:S12]  /*10d70*/  SYNCS.ARRIVE.TRANS64 RZ, [R6+URZ+0x16890], R7 ;  /* 0x0168900706ff79a7 */ /* 0x0003d8000800003f */
[----:B-1----:R-:W-:Y:S05]  /*10d80*/  @!P0 BRA `(.L_x_643) ;  /* 0x0000000000048947 */ /* 0x002fea0003800000 */
[----:B------:R-:W-:Y:S01]  /*10d90*/  BPT.TRAP 0x1 ;  /* 0x000000040000795c */ /* 0x000fe20000300000 */
.L_x_643:
[----:B------:R-:W-:Y:S05]  /*10da0*/  BSYNC B2 ;  /* 0x0000000000027941 */ /* 0x000fea0003800000 */
.L_x_642:
[----:B------:R-:W-:Y:S01]  /*10db0*/  MOV R12, RZ ;  /* 0x000000ff000c7202 */ /* 0x000fe20000000f00 */
[----:B------:R-:W-:Y:S01]  /*10dc0*/  IMAD R7, R5, 0x80, R0 ;  /* 0x0000008005077824 */ /* 0x000fe200078e0200 */
[----:B------:R-:W-:Y:S01]  /*10dd0*/  UIADD3 UR4, UP0, UR40, 0x570, URZ ;  /* 0x0000057028047890 */ /* 0x000fe2000ff1e03f */
[----:B------:R-:W-:Y:S01]  /*10de0*/  IMAD R8, R28, 0x4000, R16 ;  /* 0x000040001c087824 */ /* 0x000fe200078e0210 */
[----:B------:R-:W-:Y:S01]  /*10df0*/  R2UR UR10, R12 ;  /* 0x000000000c0a72ca */ /* 0x000fe200000e0000 */
[----:B------:R-:W-:Y:S01]  /*10e00*/  VIADD R7, R7, 0xffffff80 ;  /* 0xffffff8007077836 */ /* 0x000fe20000000000 */
[----:B------:R-:W-:Y:S01]  /*10e10*/  PLOP3.LUT P0, PT, PT, PT, PT, 0x80, 0x0 ;  /* 0x000000000000781c */ /* 0x000fe20003f0f070 */
[----:B------:R-:W-:Y:S01]  /*10e20*/  VIADD R8, R8, 0xe400 ;  /* 0x0000e40008087836 */ /* 0x000fe20000000000 */
[----:B------:R-:W-:Y:S01]  /*10e30*/  SHF.L.U32 R11, R28, 0xd, RZ ;  /* 0x0000000d1c0b7819 */ /* 0x000fe200000006ff */
[----:B------:R-:W-:Y:S01]  /*10e40*/  VIADD R9, R6, 0x16890 ;  /* 0x0001689006097836 */ /* 0x000fe20000000000 */
[----:B------:R-:W-:Y:S01]  /*10e50*/  UIADD3.X UR5, URZ, UR41, URZ, UP0, !UPT ;  /* 0x000000293f057290 */ /* 0x000fe200087fe43f */
[----:B------:R-:W-:Y:S01]  /*10e60*/  UMOV UR6, 0x0 ;  /* 0x0000000000067882 */ /* 0x000fe20000000000 */
[----:B------:R-:W-:-:S10]  /*10e70*/  UMOV UR7, 0x12f00000 ;  /* 0x12f0000000077882 */ /* 0x000fd40000000000 */
.L_x_644:
[----:B------:R-:W-:-:S13]  /*10e80*/  @P0 ELECT P3, URZ, PT ;  /* 0x00000000003f082f */ /* 0x000fda0003860000 */
[----:B------:R-:W-:Y:S02]  /*10e90*/  @P3 R2UR UR13, R2 ;  /* 0x00000000020d32ca */ /* 0x000fe400000e0000 */
[----:B------:R-:W-:Y:S02]  /*10ea0*/  @P3 R2UR UR12, R17 ;  /* 0x00000000110c32ca */ /* 0x000fe400000e0000 */
[----:B------:R-:W-:Y:S02]  /*10eb0*/  @P3 R2UR UR11, R7 ;  /* 0x00000000070b32ca */ /* 0x000fe400000e0000 */
[----:B------:R-:W-:Y:S02]  /*10ec0*/  @P3 R2UR UR9, R9 ;  /* 0x00000000090932ca */ /* 0x000fe400000e0000 */
[----:B------:R-:W-:Y:S02]  /*10ed0*/  @P3 R2UR UR8, R8 ;  /* 0x00000000080832ca */ /* 0x000fe400000e0000 */
[----:B------:R-:W-:-:S02]  /*10ee0*/  @P3 PLOP3.LUT P0, PT, P3, PT, PT, 0x8, 0x0 ;  /* 0x000000000000381c */ /* 0x000fc40001f0e170 */
[----:B------:R-:W-:-:S09]  /*10ef0*/  PLOP3.LUT P3, PT, PT, PT, PT, 0x8, 0x0 ;  /* 0x000000000000781c */ /* 0x000fd20003f6e170 */
[----:B------:R1:W-:Y:S02]  /*10f00*/  UTMALDG.4D [UR8], [UR4], desc[UR6] ;  /* 0x00000608040075b4 */ /* 0x0003e40008019000 */
[----:B-1----:R-:W-:Y:S05]  /*10f10*/  @P0 BRA.U.ANY `(.L_x_644) ;  /* 0xfffffffd00d80947 */ /* 0x002fea000393ffff */
[----:B------:R-:W1:Y:S01]  /*10f20*/  SYNCS.PHASECHK.TRANS64.TRYWAIT P0, [R6+URZ+0x168c0], R10 ;  /* 0x0168c00a060075a7 */ /* 0x000e62000800017f */
[----:B------:R-:W-:Y:S04]  /*10f30*/  BSSY B2, `(.L_x_645) ;  /* 0x0000002000027945 */ /* 0x000fe80003800000 */
[----:B-1----:R-:W-:Y:S05]  /*10f40*/  @!P0 BRA `(.L_x_646) ;  /* 0x0000006c00c08947 */ /* 0x002fea0003800000 */
.L_x_809:
[----:B------:R-:W-:Y:S05]  /*10f50*/  BSYNC B2 ;  /* 0x0000000000027941 */ /* 0x000fea0003800000 */
.L_x_645:
[----:B------:R-:W-:Y:S01]  /*10f60*/  BSSY B2, `(.L_x_647) ;  /* 0x000000b000027945 */ /* 0x000fe20003800000 */
[----:B------:R-:W-:Y:S02]  /*10f70*/  IMAD.MOV.U32 R8, RZ, RZ, 0x0 ;  /* 0x00000000ff087424 */ /* 0x000fe400078e00ff */
[----:B------:R-:W-:Y:S01]  /*10f80*/  IMAD.MOV.U32 R9, RZ, RZ, 0x12f00000 ;  /* 0x12f00000ff097424 */ /* 0x000fe200078e00ff */
[----:B------:R-:W-:Y:S06]  /*10f90*/  @P2 BRA `(.L_x_648) ;  /* 0x00000000001c2947 */ /* 0x000fec0003800000 */
[----:B------:R-:W2:Y:S01]  /*10fa0*/  S2R R13, SR_TID.X ;  /* 0x00000000000d7919 */ /* 0x000ea20000002100 */
[----:B01----:R-:W-:-:S04]  /*10fb0*/  IMAD.MOV.U32 R10, RZ, RZ, 0x4000 ;  /* 0x00004000ff0a7424 */ /* 0x003fc800078e00ff */
[----:B------:R3:W-:Y:S01]  /*10fc0*/  SYNCS.ARRIVE.TRANS64 RZ, [R6+URZ+0x168b0], R10 ;  /* 0x0168b00a06ff79a7 */ /* 0x0007e2000800003f */
[----:B--2---:R-:W-:-:S04]  /*10fd0*/  LOP3.LUT R13, R13, 0x1f, RZ, 0xc0, !PT ;  /* 0x0000001f0d0d7812 */ /* 0x004fc800078ec0ff */
[----:B------:R-:W-:-:S13]  /*10fe0*/  ISETP.NE.AND P0, PT, R13, RZ, PT ;  /* 0x000000ff0d00720c */ /* 0x000fda0003f05270 */
[----:B---3--:R-:W-:Y:S05]  /*10ff0*/  @!P0 BRA `(.L_x_648) ;  /* 0x0000000000048947 */ /* 0x008fea0003800000 */
[----:B------:R-:W-:Y:S01]  /*11000*/  BPT.TRAP 0x1 ;  /* 0x000000040000795c */ /* 0x000fe20000300000 */
.L_x_648:
[----:B------:R-:W-:Y:S05]  /*11010*/  BSYNC B2 ;  /* 0x0000000000027941 */ /* 0x000fea0003800000 */
.L_x_647:
[----:B------:R-:W-:Y:S01]  /*11020*/  R2UR UR10, R12 ;  /* 0x000000000c0a72ca */ /* 0x000fe200000e0000 */
[----:B------:R-:W-:Y:S01]  /*11030*/  UIADD3 UR4, UP0, UR40, 0x670, URZ ;  /* 0x0000067028047890 */ /* 0x000fe2000ff1e03f */
[----:B------:R-:W-:Y:S01]  /*11040*/  R2UR UR7, R9 ;  /* 0x00000000090772ca */ /* 0x000fe200000e0000 */
[----:B01----:R-:W-:Y:S01]  /*11050*/  VIADD R6, R6, 0x168b0 ;  /* 0x000168b006067836 */ /* 0x003fe20000000000 */
[----:B------:R-:W-:Y:S01]  /*11060*/  R2UR UR6, R8 ;  /* 0x00000000080672ca */ /* 0x000fe200000e0000 */
[----:B------:R-:W-:Y:S01]  /*11070*/  UIADD3.X UR5, URZ, UR41, URZ, UP0, !UPT ;  /* 0x000000293f057290 */ /* 0x000fe200087fe43f */
[----:B------:R-:W-:Y:S02]  /*11080*/  LEA R8, R11, R16, 0x1 ;  /* 0x000000100b087211 */ /* 0x000fe400078e08ff */
[----:B------:R-:W-:-:S03]  /*11090*/  PLOP3.LUT P0, PT, PT, PT, PT, 0x80, 0x0 ;  /* 0x000000000000781c */ /* 0x000fc60003f0f070 */
[----:B------:R-:W-:-:S10]  /*110a0*/  VIADD R8, R8, 0x400 ;  /* 0x0000040008087836 */ /* 0x000fd40000000000 */
.L_x_649:
        /* <DEDUP_REMOVED lines=10> */
.L_x_639:
[----:B------:R-:W-:Y:S05]  /*11150*/  BSYNC B1 ;  /* 0x0000000000017941 */ /* 0x000fea0003800000 */
.L_x_638:
[----:B------:R-:W2:Y:S01]  /*11160*/  LDL.LU R9, [R1+0x4] ;  /* 0x0000040001097983 */ /* 0x000ea20000300800 */
[----:B------:R-:W-:Y:S01]  /*11170*/  VIADD R28, R28, 0x1 ;  /* 0x000000011c1c7836 */ /* 0x000fe20000000000 */
[----:B------:R-:W-:Y:S01]  /*11180*/  PLOP3.LUT P0, PT, PT, PT, PT, 0x8, 0x0 ;  /* 0x000000000000781c */ /* 0x000fe20003f0e170 */
[----:B------:R-:W-:-:S03]  /*11190*/  VIADD R5, R5, 0xfffffffe ;  /* 0xfffffffe05057836 */ /* 0x000fc60000000000 */
[C---:B------:R-:W-:Y:S02]  /*111a0*/  ISETP.NE.AND P2, PT, R28.reuse, 0x2, PT ;  /* 0x000000021c00780c */ /* 0x040fe40003f45270 */
[----:B------:R-:W-:Y:S02]  /*111b0*/  ISETP.GE.AND P3, PT, R5, R3, PT ;  /* 0x000000030500720c */ /* 0x000fe40003f66270 */
[----:B0-----:R-:W-:Y:S02]  /*111c0*/  SEL R6, RZ, 0x1, P2 ;  /* 0x00000001ff067807 */ /* 0x001fe40001000000 */
[----:B------:R-:W-:Y:S02]  /*111d0*/  SEL R28, R28, RZ, P2 ;  /* 0x000000ff1c1c7207 */ /* 0x000fe40001000000 */
[----:B--2---:R-:W-:-:S05]  /*111e0*/  LOP3.LUT R9, R9, R6, RZ, 0x3c, !PT ;  /* 0x0000000609097212 */ /* 0x004fca00078e3cff */
[----:B------:R0:W-:Y:S02]  /*111f0*/  STL [R1+0x4], R9 ;  /* 0x0000040901007387 */ /* 0x0001e40000100800 */
[----:B------:R-:W-:Y:S05]  /*11200*/  @!P3 BRA `(.L_x_632) ;  /* 0x000000040064b947 */ /* 0x000fea0003800000 */
.L_x_662:
[----:B------:R-:W-:Y:S05]  /*11210*/  YIELD ;  /* 0x0000000000007946 */ /* 0x000fea0003800000 */
[----:B------:R-:W-:Y:S04]  /*11220*/  BSSY B1, `(.L_x_650) ;  /* 0x000004d000017945 */ /* 0x000fe80003800000 */
[----:B-1----:R-:W-:Y:S05]  /*11230*/  @!P6 BRA `(.L_x_651) ;  /* 0x00000004002ce947 */ /* 0x002fea0003800000 */
[----:B------:R-:W2:Y:S01]  /*11240*/  LDL R7, [R1+0x4] ;  /* 0x0000040001077983 */ /* 0x000ea20000100800 */
[----:B------:R-:W1:Y:S02]  /*11250*/  S2R R6, SR_TID.X ;  /* 0x0000000000067919 */ /* 0x000e640000002100 */
[----:B-1----:R-:W-:Y:S02]  /*11260*/  LOP3.LUT R8, R6, 0x7f, RZ, 0xc0, !PT ;  /* 0x0000007f06087812 */ /* 0x002fe400078ec0ff */
[----:B------:R-:W-:Y:S01]  /*11270*/  LEA R6, R28, R16, 0x3 ;  /* 0x000000101c067211 */ /* 0x000fe200078e18ff */
[----:B------:R-:W-:Y:S01]  /*11280*/  BSSY B2, `(.L_x_652) ;  /* 0x0000005000027945 */ /* 0x000fe20003800000 */
[----:B------:R-:W-:Y:S02]  /*11290*/  ISETP.NE.AND P3, PT, R8, RZ, PT ;  /* 0x000000ff0800720c */ /* 0x000fe40003f65270 */
[----:B--2---:R-:W-:-:S04]  /*112a0*/  SHF.L.U32 R7, R7, 0x1f, RZ ;  /* 0x0000001f07077819 */ /* 0x004fc800000006ff */
[----:B------:R-:W1:Y:S02]  /*112b0*/  SYNCS.PHASECHK.TRANS64.TRYWAIT P2, [R6+URZ+0x168a0], R7 ;  /* 0x0168a007060075a7 */ /* 0x000e64000804017f */
[----:B-1----:R-:W-:Y:S05]  /*112c0*/  @!P2 BRA `(.L_x_653) ;  /* 0x0000006800f4a947 */ /* 0x002fea0003800000 */
.L_x_810:
[----:B------:R-:W-:Y:S05]  /*112d0*/  BSYNC B2 ;  /* 0x0000000000027941 */ /* 0x000fea0003800000 */
.L_x_652:
[----:B------:R-:W-:Y:S04]  /*112e0*/  BSSY B2, `(.L_x_654) ;  /* 0x0000009000027945 */ /* 0x000fe80003800000 */
[----:B------:R-:W-:Y:S05]  /*112f0*/  @P3 BRA `(.L_x_655) ;  /* 0x00000000001c3947 */ /* 0x000fea0003800000 */
[----:B------:R-:W0:Y:S02]  /*11300*/  S2R R8, SR_TID.X ;  /* 0x0000000000087919 */ /* 0x000e240000002100 */
[----:B0-----:R-:W-:Y:S01]  /*11310*/  LOP3.LUT R9, R8, 0x1f, RZ, 0xc0, !PT ;  /* 0x0000001f08097812 */ /* 0x001fe200078ec0ff */
[----:B------:R-:W-:-:S03]  /*11320*/  IMAD.MOV.U32 R8, RZ, RZ, 0x4000 ;  /* 0x00004000ff087424 */ /* 0x000fc600078e00ff */
[----:B------:R-:W-:Y:S01]  /*11330*/  ISETP.NE.AND P2, PT, R9, RZ, PT ;  /* 0x000000ff0900720c */ /* 0x000fe20003f45270 */
[----:B------:R2:W-:-:S12]  /*11340*/  SYNCS.ARRIVE.TRANS64 RZ, [R6+URZ+0x16890], R8 ;  /* 0x0168900806ff79a7 */ /* 0x0005d8000800003f */
[----:B--2---:R-:W-:Y:S05]  /*11350*/  @!P2 BRA `(.L_x_655) ;  /* 0x000000000004a947 */ /* 0x004fea0003800000 */
[----:B------:R-:W-:Y:S01]  /*11360*/  BPT.TRAP 0x1 ;  /* 0x000000040000795c */ /* 0x000fe20000300000 */
.L_x_655:
[----:B------:R-:W-:Y:S05]  /*11370*/  BSYNC B2 ;  /* 0x0000000000027941 */ /* 0x000fea0003800000 */
.L_x_654:
[----:B------:R-:W-:Y:S01]  /*11380*/  IMAD.MOV.U32 R12, RZ, RZ, RZ ;  /* 0x000000ffff0c7224 */ /* 0x000fe200078e00ff */
[----:B------:R-:W-:Y:S01]  /*11390*/  UIADD3 UR4, UP0, UR40, 0x570, URZ ;  /* 0x0000057028047890 */ /* 0x000fe2000ff1e03f */
[----:B------:R-:W-:Y:S01]  /*113a0*/  IMAD R8, R28, 0x4000, R16 ;  /* 0x000040001c087824 */ /* 0x000fe200078e0210 */
[----:B------:R-:W-:Y:S01]  /*113b0*/  PLOP3.LUT P2, PT, PT, PT, PT, 0x80, 0x0 ;  /* 0x000000000000781c */ /* 0x000fe20003f4f070 */
[----:B0-----:R-:W-:Y:S01]  /*113c0*/  IMAD R9, R5, 0x80, R0 ;  /* 0x0000008005097824 */ /* 0x001fe200078e0200 */
[----:B------:R-:W-:Y:S01]  /*113d0*/  R2UR UR10, R12 ;  /* 0x000000000c0a72ca */ /* 0x000fe200000e0000 */
[----:B------:R-:W-:Y:S01]  /*113e0*/  VIADD R11, R8, 0xe400 ;  /* 0x0000e400080b7836 */ /* 0x000fe20000000000 */
[----:B------:R-:W-:Y:S01]  /*113f0*/  IADD3 R10, R6, 0x16890, RZ ;  /* 0x00016890060a7810 */ /* 0x000fe20007ffe0ff */
[----:B------:R-:W-:Y:S01]  /*11400*/  UIADD3.X UR5, URZ, UR41, URZ, UP0, !UPT ;  /* 0x000000293f057290 */ /* 0x000fe200087fe43f */
[----:B------:R-:W-:Y:S01]  /*11410*/  UMOV UR6, 0x0 ;  /* 0x0000000000067882 */ /* 0x000fe20000000000 */
[----:B------:R-:W-:-:S10]  /*11420*/  UMOV UR7, 0x12f00000 ;  /* 0x12f0000000077882 */ /* 0x000fd40000000000 */
.L_x_656:
        /* <DEDUP_REMOVED lines=9> */
[----:B0-----:R-:W-:Y:S05]  /*114c0*/  @P2 BRA.U.ANY `(.L_x_656) ;  /* 0xfffffffd00d82947 */ /* 0x001fea000393ffff */
[----:B------:R-:W0:Y:S01]  /*114d0*/  SYNCS.PHASECHK.TRANS64.TRYWAIT P2, [R6+URZ+0x168c0], R7 ;  /* 0x0168c007060075a7 */ /* 0x000e22000804017f */
[----:B------:R-:W-:Y:S04]  /*114e0*/  BSSY B2, `(.L_x_657) ;  /* 0x0000002000027945 */ /* 0x000fe80003800000 */
[----:B0-----:R-:W-:Y:S05]  /*114f0*/  @!P2 BRA `(.L_x_658) ;  /* 0x00000068007ca947 */ /* 0x001fea0003800000 */
.L_x_811:
[----:B------:R-:W-:Y:S05]  /*11500*/  BSYNC B2 ;  /* 0x0000000000027941 */ /* 0x000fea0003800000 */
.L_x_657:
        /* <DEDUP_REMOVED lines=11> */
.L_x_660:
[----:B------:R-:W-:Y:S05]  /*115c0*/  BSYNC B2 ;  /* 0x0000000000027941 */ /* 0x000fea0003800000 */
.L_x_659:
[----:B------:R-:W-:Y:S01]  /*115d0*/  R2UR UR10, R12 ;  /* 0x000000000c0a72ca */ /* 0x000fe200000e0000 */
[----:B------:R-:W-:Y:S01]  /*115e0*/  UIADD3 UR4, UP0, UR40, 0x670, URZ ;  /* 0x0000067028047890 */ /* 0x000fe2000ff1e03f */
[----:B------:R-:W-:Y:S01]  /*115f0*/  R2UR UR6, R10 ;  /* 0x000000000a0672ca */ /* 0x000fe200000e0000 */
[----:B01----:R-:W-:Y:S01]  /*11600*/  VIADD R6, R6, 0x168b0 ;  /* 0x000168b006067836 */ /* 0x003fe20000000000 */
[----:B------:R-:W-:Y:S01]  /*11610*/  R2UR UR7, R11 ;  /* 0x000000000b0772ca */ /* 0x000fe200000e0000 */
[----:B------:R-:W-:Y:S01]  /*11620*/  UIADD3.X UR5, URZ, UR41, URZ, UP0, !UPT ;  /* 0x000000293f057290 */ /* 0x000fe200087fe43f */
[----:B------:R-:W-:Y:S02]  /*11630*/  PLOP3.LUT P2, PT, PT, PT, PT, 0x80, 0x0 ;  /* 0x000000000000781c */ /* 0x000fe40003f4f070 */
[----:B------:R-:W-:-:S11]  /*11640*/  IADD3 R8, R8, 0x400, RZ ;  /* 0x0000040008087810 */ /* 0x000fd60007ffe0ff */
.L_x_661:
        /* <DEDUP_REMOVED lines=10> */
.L_x_651:
[----:B------:R-:W-:Y:S05]  /*116f0*/  BSYNC B1 ;  /* 0x0000000000017941 */ /* 0x000fea0003800000 */
.L_x_650:
[----:B------:R-:W2:Y:S01]  /*11700*/  LDL.LU R7, [R1+0x4] ;  /* 0x0000040001077983 */ /* 0x000ea20000300800 */
[----:B------:R-:W-:Y:S01]  /*11710*/  VIADD R28, R28, 0x1 ;  /* 0x000000011c1c7836 */ /* 0x000fe20000000000 */
[C---:B------:R-:W-:Y:S01]  /*11720*/  ISETP.GT.AND P3, PT, R5.reuse, R3, PT ;  /* 0x000000030500720c */ /* 0x040fe20003f64270 */
[----:B------:R-:W-:-:S03]  /*11730*/  VIADD R5, R5, 0xffffffff ;  /* 0xffffffff05057836 */ /* 0x000fc60000000000 */
[----:B------:R-:W-:-:S04]  /*11740*/  ISETP.NE.AND P2, PT, R28, 0x2, PT ;  /* 0x000000021c00780c */ /* 0x000fc80003f45270 */
[----:B------:R-:W-:Y:S02]  /*11750*/  SEL R6, RZ, 0x1, P2 ;  /* 0x00000001ff067807 */ /* 0x000fe40001000000 */
[----:B------:R-:W-:Y:S02]  /*11760*/  SEL R28, R28, RZ, P2 ;  /* 0x000000ff1c1c7207 */ /* 0x000fe40001000000 */
[----:B--2---:R-:W-:-:S05]  /*11770*/  LOP3.LUT R7, R7, R6, RZ, 0x3c, !PT ;  /* 0x0000000607077212 */ /* 0x004fca00078e3cff */
[----:B------:R1:W-:Y:S01]  /*11780*/  STL [R1+0x4], R7 ;  /* 0x0000040701007387 */ /* 0x0003e20000100800 */
[----:B------:R-:W-:Y:S05]  /*11790*/  @P3 BRA `(.L_x_662) ;  /* 0xfffffff8009c3947 */ /* 0x000fea000383ffff */
.L_x_632:
[----:B------:R-:W-:Y:S05]  /*117a0*/  BSYNC B0 ;  /* 0x0000000000007941 */ /* 0x000fea0003800000 */
.L_x_631:
[----:B------:R-:W-:Y:S05]  /*117b0*/  @!P0 WARPSYNC.ALL ;  /* 0x0000000000008948 */ /* 0x000fea0003800000 */
[----:B------:R-:W-:Y:S01]  /*117c0*/  @!P0 BAR.SYNC.DEFER_BLOCKING 0xc, 0x200 ;  /* 0x0308000000008b1d */ /* 0x000fe20000010000 */
[----:B------:R-:W-:-:S05]  /*117d0*/  IMAD.MOV.U32 R0, RZ, RZ, RZ ;  /* 0x000000ffff007224 */ /* 0x000fca00078e00ff */
[----:B------:R-:W-:Y:S04]  /*117e0*/  BSSY B0, `(.L_x_663) ;  /* 0x000001e000007945 */ /* 0x000fe80003800000 */
[----:B------:R-:W-:Y:S05]  /*117f0*/  @!P1 BRA `(.L_x_664) ;  /* 0x0000000000709947 */ /* 0x000fea0003800000 */
[----:B------:R-:W-:-:S13]  /*11800*/  ISETP.NE.AND P0, PT, R4, RZ, PT ;  /* 0x000000ff0400720c */ /* 0x000fda0003f05270 */
[----:B------:R-:W2:Y:S02]  /*11810*/  @!P0 LDC R4, c[0x0][0x9f0] ;  /* 0x00027c00ff048b82 */ /* 0x000ea40000000800 */
[-C--:B--2---:R-:W-:Y:S02]  /*11820*/  IABS R0, R4.reuse ;  /* 0x0000000400007213 */ /* 0x084fe40000000000 */
[----:B------:R-:W-:Y:S02]  /*11830*/  IABS R6, R4 ;  /* 0x0000000400067213 */ /* 0x000fe40000000000 */
[----:B------:R-:W2:Y:S03]  /*11840*/  I2F.RP R2, R0 ;  /* 0x0000000000027306 */ /* 0x000ea60000209400 */
[----:B------:R-:W-:-:S05]  /*11850*/  IMAD.MOV R6, RZ, RZ, -R6 ;  /* 0x000000ffff067224 */ /* 0x000fca00078e0a06 */
[----:B--2---:R-:W2:Y:S02]  /*11860*/  MUFU.RCP R2, R2 ;  /* 0x0000000200027308 */ /* 0x004ea40000001000 */
[----:B--2---:R-:W-:-:S06]  /*11870*/  IADD3 R2, R2, 0xffffffe, RZ ;  /* 0x0ffffffe02027810 */ /* 0x004fcc0007ffe0ff */
[----:B------:R-:W2:Y:S02]  /*11880*/  F2I.FTZ.U32.TRUNC.NTZ R3, R2 ;  /* 0x0000000200037305 */ /* 0x000ea4000021f000 */
[----:B--2---:R-:W-:-:S04]  /*11890*/  IMAD.MOV R2, RZ, RZ, -R3 ;  /* 0x000000ffff027224 */ /* 0x004fc800078e0a03 */
[----:B------:R-:W-:Y:S02]  /*118a0*/  IMAD R5, R2, R0, RZ ;  /* 0x0000000002057224 */ /* 0x000fe400078e02ff */
[----:B------:R-:W-:-:S04]  /*118b0*/  IMAD.MOV.U32 R2, RZ, RZ, RZ ;  /* 0x000000ffff027224 */ /* 0x000fc800078e00ff */
[----:B------:R-:W-:Y:S01]  /*118c0*/  IMAD.HI.U32 R5, R3, R5, R2 ;  /* 0x0000000503057227 */ /* 0x000fe200078e0002 */
[----:B------:R-:W-:-:S04]  /*118d0*/  IADD3 R3, R20, -0x1, R4 ;  /* 0xffffffff14037810 */ /* 0x000fc80007ffe004 */
[----:B------:R-:W-:Y:S02]  /*118e0*/  IABS R2, R3 ;  /* 0x0000000300027213 */ /* 0x000fe40000000000 */
[----:B------:R-:W-:-:S03]  /*118f0*/  LOP3.LUT R3, R3, R4, RZ, 0x3c, !PT ;  /* 0x0000000403037212 */ /* 0x000fc600078e3cff */
[----:B------:R-:W-:Y:S01]  /*11900*/  IMAD.HI.U32 R5, R5, R2, RZ ;  /* 0x0000000205057227 */ /* 0x000fe200078e00ff */
[----:B------:R-:W-:-:S03]  /*11910*/  ISETP.GE.AND P2, PT, R3, RZ, PT ;  /* 0x000000ff0300720c */ /* 0x000fc60003f46270 */
[----:B------:R-:W-:-:S05]  /*11920*/  IMAD R2, R5, R6, R2 ;  /* 0x0000000605027224 */ /* 0x000fca00078e0202 */
[----:B------:R-:W-:-:S13]  /*11930*/  ISETP.GT.U32.AND P1, PT, R0, R2, PT ;  /* 0x000000020000720c */ /* 0x000fda0003f24070 */
[----:B------:R-:W-:Y:S01]  /*11940*/  @!P1 IMAD.IADD R2, R2, 0x1, -R0 ;  /* 0x0000000102029824 */ /* 0x000fe200078e0a00 */
[----:B------:R-:W-:Y:S02]  /*11950*/  @!P1 IADD3 R5, R5, 0x1, RZ ;  /* 0x0000000105059810 */ /* 0x000fe40007ffe0ff */
[----:B------:R-:W-:Y:S02]  /*11960*/  ISETP.NE.AND P1, PT, R4, RZ, PT ;  /* 0x000000ff0400720c */ /* 0x000fe40003f25270 */
[----:B------:R-:W-:-:S13]  /*11970*/  ISETP.GE.U32.AND P0, PT, R2, R0, PT ;  /* 0x000000000200720c */ /* 0x000fda0003f06070 */
[----:B------:R-:W-:-:S04]  /*11980*/  @P0 VIADD R5, R5, 0x1 ;  /* 0x0000000105050836 */ /* 0x000fc80000000000 */
[----:B------:R-:W-:-:S04]  /*11990*/  IMAD.MOV.U32 R0, RZ, RZ, R5 ;  /* 0x000000ffff007224 */ /* 0x000fc800078e0005 */
[----:B------:R-:W-:Y:S01]  /*119a0*/  @!P2 IMAD.MOV R0, RZ, RZ, -R0 ;  /* 0x000000ffff00a224 */ /* 0x000fe200078e0a00 */
[----:B------:R-:W-:-:S07]  /*119b0*/  @!P1 LOP3.LUT R0, RZ, R4, RZ, 0x33, !PT ;  /* 0x00000004ff009212 */ /* 0x000fce00078e33ff */
.L_x_664:
[----:B------:R-:W-:Y:S05]  /*119c0*/  BSYNC B0 ;  /* 0x0000000000007941 */ /* 0x000fea0003800000 */
.L_x_663:
[-C--:B------:R-:W-:Y:S01]  /*119d0*/  IMAD R2, R21, R0.reuse, RZ ;  /* 0x0000000015027224 */ /* 0x080fe200078e02ff */
[----:B------:R-:W-:Y:S04]  /*119e0*/  BSSY B7, `(.L_x_665) ;  /* 0x000039f000077945 */ /* 0x000fe80003800000 */
[----:B------:R-:W-:Y:S01]  /*119f0*/  VIADDMNMX R26, R2, R0, R20, PT ;  /* 0x00000000021a7246 */ /* 0x000fe20003800114 */
[----:B------:R2:W-:Y:S03]  /*11a00*/  STL [R1+0x18], R2 ;  /* 0x0000180201007387 */ /* 0x0005e60000100800 */
[----:B------:R-:W-:Y:S01]  /*11a10*/  ISETP.GT.AND P0, PT, R26, R2, PT ;  /* 0x000000021a00720c */ /* 0x000fe20003f04270 */
[----:B------:R2:W-:-:S12]  /*11a20*/  STL [R1+0x3c], R26 ;  /* 0x00003c1a01007387 */ /* 0x0005d80000100800 */
[----:B--2---:R-:W-:Y:S05]  /*11a30*/  @P0 BRA `(.L_x_666) ;  /* 0x0000000000440947 */ /* 0x004fea0003800000 */
[----:B------:R-:W2:Y:S02]  /*11a40*/  S2R R2, SR_TID.X ;  /* 0x0000000000027919 */ /* 0x000ea40000002100 */
[----:B--2---:R-:W-:-:S04]  /*11a50*/  LOP3.LUT R2, R2, 0x7f, RZ, 0xc0, !PT ;  /* 0x0000007f02027812 */ /* 0x004fc800078ec0ff */
[----:B------:R-:W-:-:S13]  /*11a60*/  ISETP.NE.AND P0, PT, R2, RZ, PT ;  /* 0x000000ff0200720c */ /* 0x000fda0003f05270 */
[----:B------:R-:W-:Y:S05]  /*11a70*/  @P0 BRA `(.L_x_667) ;  /* 0x0000003800540947 */ /* 0x000fea0003800000 */
[----:B------:R-:W2:Y:S01]  /*11a80*/  S2R R5, SR_LANEID ;  /* 0x0000000000057919 */ /* 0x000ea20000000000 */
[----:B------:R-:W-:Y:S01]  /*11a90*/  VOTEU.ANY UR4, UPT, PT ;  /* 0x0000000000047886 */ /* 0x000fe200038e0100 */
[----:B------:R-:W3:Y:S01]  /*11aa0*/  LDC.64 R2, c[0x0][0xc60] ;  /* 0x00031800ff027b82 */ /* 0x000ee20000000a00 */
[----:B------:R-:W2:Y:S02]  /*11ab0*/  FLO.U32 R0, UR4 ;  /* 0x0000000400007d00 */ /* 0x000ea400080e0000 */
[----:B--2---:R-:W-:-:S06]  /*11ac0*/  ISETP.EQ.U32.AND P0, PT, R0, R5, PT ;  /* 0x000000050000720c */ /* 0x004fcc0003f02070 */
[----:B------:R-:W3:Y:S07]  /*11ad0*/  POPC R5, UR4 ;  /* 0x0000000400057d09 */ /* 0x000eee0008000000 */
[----:B---3--:R-:W2:Y:S01]  /*11ae0*/  @P0 ATOMG.E.ADD.STRONG.GPU PT, R3, desc[UR42][R2.64], R5 ;  /* 0x00000005020309a8 */ /* 0x008ea200081ee1ea */
[----:B------:R-:W3:Y:S02]  /*11af0*/  S2R R4, SR_LTMASK ;  /* 0x0000000000047919 */ /* 0x000ee40000003900 */
[----:B---3--:R-:W-:-:S04]  /*11b00*/  LOP3.LUT R4, R4, UR4, RZ, 0xc0, !PT ;  /* 0x0000000404047c12 */ /* 0x008fc8000f8ec0ff */
[----:B-1----:R-:W1:Y:S01]  /*11b10*/  POPC R7, R4 ;  /* 0x0000000400077309 */ /* 0x002e620000000000 */
[----:B--2---:R-:W1:Y:S02]  /*11b20*/  SHFL.IDX PT, R0, R3, R0, 0x1f ;  /* 0x00001f0003007589 */ /* 0x004e6400000e0000 */
[----:B-1----:R-:W-:Y:S01]  /*11b30*/  IADD3 R24, R0, UR37, R7 ;  /* 0x0000002500187c10 */ /* 0x002fe2000fffe007 */
[----:B------:R-:W-:Y:S06]  /*11b40*/  BRA `(.L_x_667) ;  /* 0x0000003800207947 */ /* 0x000fec0003800000 */
.L_x_666:
        /* <DEDUP_REMOVED lines=8> */
[----:B------:R-:W-:Y:S01]  /*11bd0*/  MOV R4, UR6 ;  /* 0x0000000600047c02 */ /* 0x000fe20008000f00 */
[----:B------:R-:W-:Y:S01]  /*11be0*/  IMAD.U32 R5, RZ, RZ, UR7 ;  /* 0x00000007ff057e24 */ /* 0x000fe2000f8e00ff */
[----:B------:R-:W2:Y:S01]  /*11bf0*/  LDC.64 R2, c[0x4][R2] ;  /* 0x0100000002027b82 */ /* 0x000ea20000000a00 */
[----:B------:R-:W-:Y:S01]  /*11c00*/  IMAD.U32 R6, RZ, RZ, UR8 ;  /* 0x00000008ff067e24 */ /* 0x000fe2000f8e00ff */
[----:B------:R-:W-:Y:S01]  /*11c10*/  MOV R11, UR5 ;  /* 0x00000005000b7c02 */ /* 0x000fe20008000f00 */
[----:B-1----:R-:W-:Y:S02]  /*11c20*/  IMAD.U32 R7, RZ, RZ, UR9 ;  /* 0x00000009ff077e24 */ /* 0x002fe4000f8e00ff */
[----:B------:R-:W-:-:S02]  /*11c30*/  IMAD.U32 R10, RZ, RZ, UR4 ;  /* 0x00000004ff0a7e24 */ /* 0x000fc4000f8e00ff */
[----:B------:R-:W-:Y:S02]  /*11c40*/  IMAD.MOV.U32 R8, RZ, RZ, 0x70 ;  /* 0x00000070ff087424 */ /* 0x000fe400078e00ff */
[----:B------:R-:W-:Y:S02]  /*11c50*/  IMAD.MOV.U32 R12, RZ, RZ, 0x1 ;  /* 0x00000001ff0c7424 */ /* 0x000fe400078e00ff */
[----:B------:R-:W-:-:S07]  /*11c60*/  IMAD.MOV.U32 R13, RZ, RZ, RZ ;  /* 0x000000ffff0d7224 */ /* 0x000fce00078e00ff */
[----:B------:R-:W-:-:S07]  /*11c70*/  LEPC R20, `(.L_x_669) ;  /* 0x000000001014794e */ /* 0x000fce0000000000 */
[----:B0-2---:R-:W-:Y:S05]  /*11c80*/  CALL.ABS.NOINC R2 ;  /* 0x0000000002007343 */ /* 0x005fea0003c00000 */
.L_x_669:
[----:B------:R-:W-:Y:S05]  /*11c90*/  BSYNC B6 ;  /* 0x0000000000067941 */ /* 0x000fea0003800000 */
.L_x_668:
        /* <DEDUP_REMOVED lines=8> */
[----:B------:R2:W3:Y:S01]  /*11d20*/  LDC.64 R2, c[0x4][R23] ;  /* 0x0100000017027b82 */ /* 0x0004e20000000a00 */
[----:B------:R-:W-:Y:S01]  /*11d30*/  MOV R4, UR6 ;  /* 0x0000000600047c02 */ /* 0x000fe20008000f00 */
[----:B------:R-:W-:Y:S01]  /*11d40*/  IMAD.U32 R5, RZ, RZ, UR7 ;  /* 0x00000007ff057e24 */ /* 0x000fe2000f8e00ff */
[----:B------:R-:W-:Y:S01]  /*11d50*/  MOV R11, UR5 ;  /* 0x00000005000b7c02 */ /* 0x000fe20008000f00 */
[----:B------:R-:W-:Y:S02]  /*11d60*/  IMAD.U32 R6, RZ, RZ, UR8 ;  /* 0x00000008ff067e24 */ /* 0x000fe4000f8e00ff */
[----:B-1----:R-:W-:-:S02]  /*11d70*/  IMAD.U32 R7, RZ, RZ, UR9 ;  /* 0x00000009ff077e24 */ /* 0x002fc4000f8e00ff */
[----:B------:R-:W-:Y:S02]  /*11d80*/  IMAD.U32 R10, RZ, RZ, UR4 ;  /* 0x00000004ff0a7e24 */ /* 0x000fe4000f8e00ff */
[----:B------:R-:W-:Y:S02]  /*11d90*/  IMAD.MOV.U32 R8, RZ, RZ, 0x70 ;  /* 0x00000070ff087424 */ /* 0x000fe400078e00ff */
[----:B------:R-:W-:Y:S02]  /*11da0*/  IMAD.MOV.U32 R12, RZ, RZ, 0x1 ;  /* 0x00000001ff0c7424 */ /* 0x000fe400078e00ff */
[----:B--2---:R-:W-:-:S07]  /*11db0*/  IMAD.MOV.U32 R13, RZ, RZ, RZ ;  /* 0x000000ffff0d7224 */ /* 0x004fce00078e00ff */
[----:B------:R-:W-:-:S07]  /*11dc0*/  LEPC R20, `(.L_x_672) ;  /* 0x000000001014794e */ /* 0x000fce0000000000 */
[----:B0--3--:R-:W-:Y:S05]  /*11dd0*/  CALL.ABS.NOINC R2 ;  /* 0x0000000002007343 */ /* 0x009fea0003c00000 */
.L_x_672:
[----:B------:R0:W1:Y:S01]  /*11de0*/  LDC.64 R2, c[0x4][R23] ;  /* 0x0100000017027b82 */ /* 0x0000620000000a00 */
[----:B------:R-:W-:Y:S01]  /*11df0*/  ULDC.64 UR4, c[0x4][0x88] ;  /* 0x0100220000047ab9 */ /* 0x000fe20000000a00 */
[----:B------:R-:W-:Y:S01]  /*11e00*/  ULDC.64 UR6, c[0x4][0x90] ;  /* 0x0100240000067ab9 */ /* 0x000fe20000000a00 */
[----:B------:R-:W-:Y:S01]  /*11e10*/  ULDC.64 UR8, c[0x4][0x18] ;  /* 0x0100060000087ab9 */ /* 0x000fe20000000a00 */
[----:B------:R-:W-:Y:S01]  /*11e20*/  IMAD.U32 R4, RZ, RZ, UR4 ;  /* 0x00000004ff047e24 */ /* 0x000fe2000f8e00ff */
[----:B------:R-:W-:Y:S01]  /*11e30*/  MOV R5, UR5 ;  /* 0x0000000500057c02 */ /* 0x000fe20008000f00 */
        /* <DEDUP_REMOVED lines=9> */
.L_x_671:
[----:B------:R-:W-:Y:S05]  /*11ed0*/  BSYNC B6 ;  /* 0x0000000000067941 */ /* 0x000fea0003800000 */
.L_x_670:
[----:B------:R2:W3:Y:S01]  /*11ee0*/  LDL R20, [R1+0xc] ;  /* 0x00000c0001147983 */ /* 0x0004e20000100800 */
[----:B------:R-:W-:Y:S01]  /*11ef0*/  ULDC.64 UR4, c[0x0][0x9f8] ;  /* 0x00027e0000047ab9 */ /* 0x000fe20000000a00 */
[----:B------:R-:W-:Y:S01]  /*11f00*/  IMAD.MOV.U32 R2, RZ, RZ, R26 ;  /* 0x000000ffff027224 */ /* 0x000fe200078e001a */
[----:B------:R-:W-:Y:S01]  /*11f10*/  ISETP.NE.U32.AND P0, PT, RZ, UR4, PT ;  /* 0x00000004ff007c0c */ /* 0x000fe2000bf05070 */
[----:B------:R-:W4:Y:S01]  /*11f20*/  LDL R26, [R1+0x14] ;  /* 0x00001400011a7983 */ /* 0x000f220000100800 */
[----:B------:R-:W1:Y:S02]  /*11f30*/  LDC R6, c[0x0][0x430] ;  /* 0x00010c00ff067b82 */ /* 0x000e640000000800 */
[----:B------:R-:W-:Y:S01]  /*11f40*/  ISETP.NE.AND.EX P0, PT, RZ, UR5, PT, P0 ;  /* 0x00000005ff007c0c */ /* 0x000fe2000bf05300 */
[----:B------:R-:W2:Y:S01]  /*11f50*/  LDL R21, [R1+0x1c] ;  /* 0x00001c0001157983 */ /* 0x000ea20000100800 */
[----:B------:R-:W3:Y:S03]  /*11f60*/  S2R R23, SR_TID.X ;  /* 0x0000000000177919 */ /* 0x000ee60000002100 */
[----:B0-----:R-:W2:Y:S08]  /*11f70*/  LDL.LU R9, [R1] ;  /* 0x0000000001097983 */ /* 0x001eb00000300800 */
[----:B------:R-:W-:-:S04]  /*11f80*/  @P0 IADD3 R18, P1, R18, UR4, RZ ;  /* 0x0000000412120c10 */ /* 0x000fc8000ff3e0ff */
[----:B------:R-:W-:Y:S02]  /*11f90*/  @P0 IADD3.X R19, R19, UR5, RZ, P1, !PT ;  /* 0x0000000513130c10 */ /* 0x000fe40008ffe4ff */
[----:B-1----:R-:W-:-:S13]  /*11fa0*/  ISETP.NE.AND P1, PT, R6, 0x1, PT ;  /* 0x000000010600780c */ /* 0x002fda0003f25270 */
[----:B------:R-:W0:Y:S01]  /*11fb0*/  @P1 LDC R3, c[0x0][0x434] ;  /* 0x00010d00ff031b82 */ /* 0x000e220000000800 */
[----:B---3--:R-:W3:Y:S01]  /*11fc0*/  @P0 LDG.E R20, desc[UR42][R18.64] ;  /* 0x0000002a12140981 */ /* 0x008ee2000c1e1900 */
[C---:B------:R-:W-:Y:S01]  /*11fd0*/  LOP3.LUT R0, R23.reuse, 0x7f, RZ, 0xc0, !PT ;  /* 0x0000007f17007812 */ /* 0x040fe200078ec0ff */
[----:B------:R-:W-:Y:S01]  /*11fe0*/  IMAD.SHL.U32 R4, R23, 0x10, RZ ;  /* 0x0000001017047824 */ /* 0x000fe200078e00ff */
[----:B------:R-:W-:-:S04]  /*11ff0*/  IADD3 R23, R2, -0x1, RZ ;  /* 0xffffffff02177810 */ /* 0x000fc80007ffe0ff */
[----:B------:R-:W1:Y:S01]  /*12000*/  @P1 LDC R2, c[0x0][0x438] ;  /* 0x00010e00ff021b82 */ /* 0x000e620000000800 */
[----:B------:R-:W-:Y:S01]  /*12010*/  SHF.R.U32.HI R0, RZ, 0x3, R0 ;  /* 0x00000003ff007819 */ /* 0x000fe20000011600 */
[----:B------:R-:W-:Y:S01]  /*12020*/  IMAD.SHL.U32 R8, R23, 0x80, RZ ;  /* 0x0000008017087824 */ /* 0x000fe200078e00ff */
[----:B------:R-:W-:-:S04]  /*12030*/  LOP3.LUT R4, R4, 0x70, RZ, 0xc0, !PT ;  /* 0x0000007004047812 */ /* 0x000fc800078ec0ff */
[----:B------:R-:W-:Y:S01]  /*12040*/  LOP3.LUT R0, R8, R0, R4, 0xfe, !PT ;  /* 0x0000000008007212 */ /* 0x000fe200078efe04 */
[----:B---3--:R-:W-:Y:S03]  /*12050*/  @P0 STL [R1+0xc], R20 ;  /* 0x00000c1401000387 */ /* 0x008fe60000100800 */
[C---:B----4-:R-:W-:Y:S01]  /*12060*/  ISETP.GE.AND P0, PT, R0.reuse, R26, PT ;  /* 0x0000001a0000720c */ /* 0x050fe20003f06270 */
[----:B--2---:R-:W-:-:S04]  /*12070*/  IMAD.IADD R0, R0, 0x1, R21 ;  /* 0x0000000100007824 */ /* 0x004fc800078e0215 */
[----:B0-----:R-:W-:-:S04]  /*12080*/  @P1 IMAD.HI.U32 R3, R0, R3, RZ ;  /* 0x0000000300031227 */ /* 0x001fc800078e00ff */
[----:B------:R-:W-:Y:S01]  /*12090*/  IMAD.MOV.U32 R4, RZ, RZ, R0 ;  /* 0x000000ffff047224 */ /* 0x000fe200078e0000 */
[----:B-1----:R-:W-:-:S03]  /*120a0*/  @P1 SHF.R.U32.HI R4, RZ, R2, R3 ;  /* 0x00000002ff041219 */ /* 0x002fc60000011603 */
[----:B------:R-:W0:Y:S01]  /*120b0*/  @!P0 LDC.64 R2, c[0x0][0x428] ;  /* 0x00010a00ff028b82 */ /* 0x000e220000000a00 */
[----:B------:R-:W-:Y:S01]  /*120c0*/  SHF.R.S32.HI R7, RZ, 0x1f, R20 ;  /* 0x0000001fff077819 */ /* 0x000fe20000011414 */
[----:B------:R-:W-:-:S04]  /*120d0*/  IMAD.MOV R5, RZ, RZ, -R4 ;  /* 0x000000ffff057224 */ /* 0x000fc800078e0a04 */
[----:B------:R-:W-:Y:S01]  /*120e0*/  IMAD R0, R6, R5, R0 ;  /* 0x0000000506007224 */ /* 0x000fe200078e0200 */
[--C-:B------:R-:W-:Y:S01]  /*120f0*/  @!P0 SHF.R.S32.HI R5, RZ, 0x1f, R4.reuse ;  /* 0x0000001fff058819 */ /* 0x100fe20000011404 */
[----:B------:R0:W-:Y:S02]  /*12100*/  STL [R1+0x20], R7 ;  /* 0x0000200701007387 */ /* 0x0001e40000100800 */
[-C--:B0-----:R-:W-:Y:S02]  /*12110*/  @!P0 IMAD R7, R7, R2.reuse, RZ ;  /* 0x0000000207078224 */ /* 0x081fe400078e02ff */
[----:B------:R-:W-:-:S04]  /*12120*/  @!P0 IMAD.WIDE.U32 R4, R20, R2, R4 ;  /* 0x0000000214048225 */ /* 0x000fc800078e0004 */
[----:B------:R-:W-:Y:S02]  /*12130*/  @!P0 IMAD R7, R20, R3, R7 ;  /* 0x0000000314078224 */ /* 0x000fe400078e0207 */
[----:B------:R-:W0:Y:S03]  /*12140*/  @!P0 LDC.64 R2, c[0x0][0x418] ;  /* 0x00010600ff028b82 */ /* 0x000e260000000a00 */
[----:B------:R-:W-:Y:S02]  /*12150*/  @!P0 IADD3 R7, R5, R7, RZ ;  /* 0x0000000705078210 */ /* 0x000fe40007ffe0ff */
[----:B0-----:R-:W-:Y:S01]  /*12160*/  @!P0 LEA R6, P1, R4, R2, 0x2 ;  /* 0x0000000204068211 */ /* 0x001fe200078210ff */
[----:B------:R-:W-:-:S03]  /*12170*/  IMAD.MOV.U32 R2, RZ, RZ, RZ ;  /* 0x000000ffff027224 */ /* 0x000fc600078e00ff */
[----:B------:R-:W-:-:S05]  /*12180*/  @!P0 LEA.HI.X R7, R4, R3, R7, 0x2, P1 ;  /* 0x0000000304078211 */ /* 0x000fca00008f1407 */
[----:B------:R0:W5:Y:S01]  /*12190*/  @!P0 LDG.E R2, desc[UR42][R6.64] ;  /* 0x0000002a06028981 */ /* 0x000162000c1e1900 */
[----:B------:R-:W-:-:S05]  /*121a0*/  IMAD.U32 R10, RZ, RZ, UR38 ;  /* 0x00000026ff0a7e24 */ /* 0x000fca000f8e00ff */
[----:B------:R-:W-:Y:S02]  /*121b0*/  ISETP.NE.AND P2, PT, R10, 0x3, PT ;  /* 0x000000030a00780c */ /* 0x000fe40003f45270 */
[----:B------:R-:W-:-:S11]  /*121c0*/  LOP3.LUT R9, R9, 0xfffffffd, RZ, 0xc0, !PT ;  /* 0xfffffffd09097812 */ /* 0x000fd600078ec0ff */
[----:B------:R-:W-:-:S05]  /*121d0*/  @P2 LOP3.LUT R9, R9, 0x2, RZ, 0xfc, !PT ;  /* 0x0000000209092812 */ /* 0x000fca00078efcff */
[----:B------:R0:W-:Y:S01]  /*121e0*/  STL [R1], R9 ;  /* 0x0000000901007387 */ /* 0x0001e20000100800 */
[----:B------:R-:W-:-:S03]  /*121f0*/  UMOV UR4, 0xffffffff ;  /* 0xffffffff00047882 */ /* 0x000fc60000000000 */
[----:B------:R-:W-:Y:S05]  /*12200*/  BRA.DIV UR4, `(.L_x_673) ;  /* 0x0000005e044c7947 */ /* 0x000fea000b800000 */
.L_x_814:
[----:B------:R-:W-:Y:S05]  /*12210*/  @!P2 BRA `(.L_x_674) ;  /* 0x000000000004a947 */ /* 0x000fea0003800000 */
[----:B------:R-:W-:Y:S01]  /*12220*/  BPT.TRAP 0x1 ;  /* 0x000000040000795c */ /* 0x000fe20000300000 */
.L_x_674:
        /* <DEDUP_REMOVED lines=13> */
[----:B------:R-:W-:-:S03]  /*12300*/  ULDC.64 UR4, c[0x0][0x330] ;  /* 0x0000cc0000047ab9 */ /* 0x000fc60000000a00 */
[----:B------:R-:W-:Y:S01]  /*12310*/  IMAD.IADD R5, R5, 0x1, R3 ;  /* 0x0000000105057824 */ /* 0x000fe200078e0203 */
[----:B------:R-:W-:Y:S01]  /*12320*/  LEA R3, R22, R16, 0x3 ;  /* 0x0000001016037211 */ /* 0x000fe200078e18ff */
[----:B------:R-:W-:-:S04]  /*12330*/  IMAD.WIDE.U32 R4, R17, UR4, R4 ;  /* 0x0000000411047c25 */ /* 0x000fc8000f8e0004 */
[----:B------:R-:W-:Y:S01]  /*12340*/  IMAD R19, R17, UR5, R5 ;  /* 0x0000000511137c24 */ /* 0x000fe2000f8e0205 */
[----:B------:R-:W-:-:S04]  /*12350*/  LEA R18, P0, R4, UR6, 0x1 ;  /* 0x0000000604127c11 */ /* 0x000fc8000f8008ff */
[----:B------:R-:W-:Y:S02]  /*12360*/  LEA.HI.X R19, R4, UR7, R19, 0x1, P0 ;  /* 0x0000000704137c11 */ /* 0x000fe400080f0c13 */
[----:B------:R-:W-:-:S06]  /*12370*/  SHF.L.U32 R4, R29, 0x1f, RZ ;  /* 0x0000001f1d047819 */ /* 0x000fcc00000006ff */
[----:B------:R-:W0:Y:S02]  /*12380*/  SYNCS.PHASECHK.TRANS64.TRYWAIT P0, [R3+URZ+0x16840], R4 ;  /* 0x01684004030075a7 */ /* 0x000e24000800017f */
[----:B0-----:R-:W-:Y:S05]  /*12390*/  @!P0 BRA `(.L_x_676) ;  /* 0x0000005c001c8947 */ /* 0x001fea0003800000 */
.L_x_815:
[----:B------:R-:W-:Y:S05]  /*123a0*/  BSYNC B0 ;  /* 0x0000000000007941 */ /* 0x000fea0003800000 */
.L_x_675:
[----:B------:R-:W2:Y:S01]  /*123b0*/  LDL R14, [R1+0x14] ;  /* 0x00001400010e7983 */ /* 0x000ea20000100800 */
[----:B------:R-:W-:Y:S01]  /*123c0*/  ULDC.64 UR4, c[0x0][0x300] ;  /* 0x0000c00000047ab9 */ /* 0x000fe20000000a00 */
[----:B------:R-:W-:Y:S02]  /*123d0*/  ULDC.64 UR6, c[0x0][0x2e8] ;  /* 0x0000ba0000067ab9 */ /* 0x000fe40000000a00 */
[----:B------:R-:W3:Y:S01]  /*123e0*/  LDL.LU R10, [R1] ;  /* 0x00000000010a7983 */ /* 0x000ee20000300800 */
[----:B------:R-:W-:Y:S02]  /*123f0*/  IMAD R6, R6, UR4, RZ ;  /* 0x0000000406067c24 */ /* 0x000fe4000f8e02ff */
[C---:B0-----:R-:W-:Y:S01]  /*12400*/  IMAD.WIDE.U32 R4, R0.reuse, UR4, RZ ;  /* 0x0000000400047c25 */ /* 0x041fe2000f8e00ff */
[----:B------:R-:W0:Y:S03]  /*12410*/  S2R R9, SR_TID.X ;  /* 0x0000000000097919 */ /* 0x000e260000002100 */
[----:B------:R-:W-:Y:S01]  /*12420*/  IMAD R6, R0, UR5, R6 ;  /* 0x0000000500067c24 */ /* 0x000fe2000f8e0206 */
[----:B------:R-:W1:Y:S01]  /*12430*/  S2R R13, SR_TID.X ;  /* 0x00000000000d7919 */ /* 0x000e620000002100 */
[----:B------:R-:W-:-:S02]  /*12440*/  ULDC.64 UR4, c[0x0][0x310] ;  /* 0x0000c40000047ab9 */ /* 0x000fc40000000a00 */
[----:B------:R-:W-:Y:S02]  /*12450*/  IMAD.IADD R5, R5, 0x1, R6 ;  /* 0x0000000105057824 */ /* 0x000fe400078e0206 */
[----:B------:R-:W-:Y:S02]  /*12460*/  IMAD R7, R7, UR4, RZ ;  /* 0x0000000407077c24 */ /* 0x000fe4000f8e02ff */
[----:B------:R-:W-:-:S04]  /*12470*/  IMAD.WIDE.U32 R4, R2, UR4, R4 ;  /* 0x0000000402047c25 */ /* 0x000fc8000f8e0004 */
[----:B------:R-:W-:Y:S01]  /*12480*/  IMAD R7, R2, UR5, R7 ;  /* 0x0000000502077c24 */ /* 0x000fe2000f8e0207 */
[----:B------:R-:W-:-:S03]  /*12490*/  ULDC.64 UR4, c[0x0][0x308] ;  /* 0x0000c20000047ab9 */ /* 0x000fc60000000a00 */
[----:B------:R-:W-:Y:S02]  /*124a0*/  IMAD.IADD R5, R5, 0x1, R7 ;  /* 0x0000000105057824 */ /* 0x000fe400078e0207 */
[----:B------:R-:W-:Y:S01]  /*124b0*/  IMAD.WIDE.U32 R4, R17, UR4, R4 ;  /* 0x0000000411047c25 */ /* 0x000fe2000f8e0004 */
[----:B------:R-:W-:-:S03]  /*124c0*/  ULDC UR4, c[0x0][0x2f4] ;  /* 0x0000bd0000047ab9 */ /* 0x000fc60000000800 */
[----:B------:R-:W-:Y:S01]  /*124d0*/  IMAD R2, R17, UR5, R5 ;  /* 0x0000000511027c24 */ /* 0x000fe2000f8e0205 */
[C---:B------:R-:W-:Y:S02]  /*124e0*/  LEA R0, P0, R4.reuse, UR6, 0x1 ;  /* 0x0000000604007c11 */ /* 0x040fe4000f8008ff */
[----:B0-----:R-:W-:Y:S02]  /*124f0*/  LOP3.LUT R11, R9, 0x7f, RZ, 0xc0, !PT ;  /* 0x0000007f090b7812 */ /* 0x001fe400078ec0ff */
[----:B------:R-:W-:Y:S01]  /*12500*/  LEA.HI.X R2, R4, UR7, R2, 0x1, P0 ;  /* 0x0000000704027c11 */ /* 0x000fe200080f0c02 */
[----:B-1----:R-:W-:Y:S01]  /*12510*/  IMAD.SHL.U32 R9, R13, 0x8, RZ ;  /* 0x000000080d097824 */ /* 0x002fe200078e00ff */
[----:B------:R-:W-:-:S04]  /*12520*/  SHF.R.U32.HI R12, RZ, 0x3, R11 ;  /* 0x00000003ff0c7819 */ /* 0x000fc8000001160b */
[----:B------:R-:W-:-:S04]  /*12530*/  LOP3.LUT R9, R9, 0x38, RZ, 0xc0, !PT ;  /* 0x0000003809097812 */ /* 0x000fc800078ec0ff */
[----:B------:R-:W-:Y:S01]  /*12540*/  ISETP.GE.AND P2, PT, R9, UR4, PT ;  /* 0x0000000409007c0c */ /* 0x000fe2000bf46270 */
[----:B------:R-:W-:Y:S01]  /*12550*/  UMOV UR4, 0xffffffff ;  /* 0xffffffff00047882 */ /* 0x000fe20000000000 */
[----:B--2---:R-:W-:Y:S01]  /*12560*/  IADD3 R4, -R12, R14, -R8 ;  /* 0x0000000e0c047210 */ /* 0x004fe20007ffe908 */
[----:B------:R-:W-:Y:S01]  /*12570*/  IMAD.SHL.U32 R12, R11, 0x8, RZ ;  /* 0x000000080b0c7824 */ /* 0x000fe200078e00ff */
[----:B------:R-:W-:Y:S02]  /*12580*/  SHF.L.U32 R11, R13, 0x3, RZ ;  /* 0x000000030d0b7819 */ /* 0x000fe400000006ff */
[----:B---3--:R-:W-:Y:S02]  /*12590*/  LOP3.LUT R10, R10, 0xfffffffe, RZ, 0xc0, !PT ;  /* 0xfffffffe0a0a7812 */ /* 0x008fe400078ec0ff */
[----:B------:R-:W-:-:S05]  /*125a0*/  LOP3.LUT R11, R11, 0x1f8, RZ, 0xc0, !PT ;  /* 0x000001f80b0b7812 */ /* 0x000fca00078ec0ff */
[----:B------:R-:W-:Y:S02]  /*125b0*/  @P2 LOP3.LUT R10, R10, 0x1, RZ, 0xfc, !PT ;  /* 0x000000010a0a2812 */ /* 0x000fe400078efcff */
[----:B------:R-:W-:Y:S02]  /*125c0*/  LOP3.LUT R11, R11, 0x38, R13, 0x78, !PT ;  /* 0x000000380b0b7812 */ /* 0x000fe400078e780d */
[----:B------:R-:W-:Y:S01]  /*125d0*/  ISETP.GE.AND P0, PT, R4, 0x1, PT ;  /* 0x000000010400780c */ /* 0x000fe20003f06270 */
[----:B------:R0:W-:Y:S01]  /*125e0*/  STL [R1], R10 ;  /* 0x0000000a01007387 */ /* 0x0001e20000100800 */
[----:B------:R-:W-:-:S05]  /*125f0*/  LOP3.LUT R11, R11, 0x200, R12, 0xf8, !PT ;  /* 0x000002000b0b7812 */ /* 0x000fca00078ef80c */
[----:B------:R-:W-:Y:S01]  /*12600*/  IMAD R5, R22, 0x2000, R11 ;  /* 0x0000200016057824 */ /* 0x000fe200078e020b */
[----:B------:R-:W-:Y:S06]  /*12610*/  BRA.DIV UR4, `(.L_x_677) ;  /* 0x0000005a04907947 */ /* 0x000fec000b800000 */
[----:B------:R-:W1:Y:S01]  /*12620*/  SHFL.IDX PT, R7, R0, RZ, 0x181f ;  /* 0x00181fff00077589 */ /* 0x000e6200000e0000 */
[----:B------:R-:W-:-:S03]  /*12630*/  @P0 IMAD R8, R5, 0x2, R16 ;  /* 0x0000000205080824 */ /* 0x000fc600078e0210 */
[----:B------:R-:W2:Y:S01]  /*12640*/  SHFL.IDX PT, R6, R2, RZ, 0x181f ;  /* 0x00181fff02067589 */ /* 0x000ea200000e0000 */
[----:B-1----:R-:W-:-:S05]  /*12650*/  @P0 LEA R7, P1, R9, R7, 0x1 ;  /* 0x0000000709070211 */ /* 0x002fca00078208ff */
[----:B--2---:R-:W-:-:S05]  /*12660*/  @P0 IMAD.X R6, RZ, RZ, R6, P1 ;  /* 0x000000ffff060224 */ /* 0x004fca00008e0606 */
[----:B------:R-:W-:-:S04]  /*12670*/  @P0 LOP3.LUT R7, R7, R6, RZ, 0x3c, !PT ;  /* 0x0000000607070212 */ /* 0x000fc800078e3cff */
[----:B------:R-:W-:-:S04]  /*12680*/  @P0 LOP3.LUT R6, R7, R6, RZ, 0x3c, !PT ;  /* 0x0000000607060212 */ /* 0x000fc800078e3cff */
[----:B------:R-:W-:-:S05]  /*12690*/  @P0 LOP3.LUT R7, R7, R6, RZ, 0x3c, !PT ;  /* 0x0000000607070212 */ /* 0x000fca00078e3cff */
[----:B------:R-:W-:Y:S01]  /*126a0*/  @!PT LDS RZ, [RZ] ;  /* 0x00000000fffff984 */ /* 0x000fe20000000800 */
[----:B------:R1:W-:Y:S01]  /*126b0*/  @P0 LDGSTS.E.BYPASS.LTC128B.128 [R8+0xe400], desc[UR42][R6.64], !P2 ;  /* 0x0e40000006080fae */ /* 0x0003e2000d101d6a */
[----:B------:R-:W-:-:S03]  /*126c0*/  ISETP.GE.AND P0, PT, R4, 0x11, PT ;  /* 0x000000110400780c */ /* 0x000fc60003f06270 */
[----:B-1----:R-:W1:Y:S10]  /*126d0*/  SHFL.IDX PT, R7, R0, 0x1, 0x181f ;  /* 0x00381f0000077f89 */ /* 0x002e7400000e0000 */
[----:B------:R-:W-:Y:S01]  /*126e0*/  @P0 LEA R8, R5, R16, 0x1 ;  /* 0x0000001005080211 */ /* 0x000fe200078e08ff */
        /* <DEDUP_REMOVED lines=49> */
[----:B------:R-:W-:Y:S01]  /*12a00*/  @P0 LEA R8, R5, R16, 0x1 ;  /* 0x0000001005080211 */ /* 0x000fe200078e08ff */
        /* <DEDUP_REMOVED lines=9> */
.L_x_833:
[----:B------:R-:W-:-:S13]  /*12aa0*/  ISETP.GE.AND P0, PT, R4, 0x71, PT ;  /* 0x000000710400780c */ /* 0x000fda0003f06270 */
[----:B-1----:R-:W-:Y:S01]  /*12ab0*/  @P0 LEA R6, P1, R9, R0, 0x1 ;  /* 0x0000000009060211 */ /* 0x002fe200078208ff */
[----:B------:R-:W-:-:S04]  /*12ac0*/  @P0 IMAD R5, R5, 0x2, R16 ;  /* 0x0000000205050824 */ /* 0x000fc800078e0210 */
[----:B------:R-:W-:-:S05]  /*12ad0*/  @P0 IMAD.X R7, RZ, RZ, R2, P1 ;  /* 0x000000ffff070224 */ /* 0x000fca00008e0602 */
[----:B------:R-:W-:Y:S01]  /*12ae0*/  @!PT LDS RZ, [RZ] ;  /* 0x00000000fffff984 */ /* 0x000fe20000000800 */
[----:B------:R-:W-:Y:S01]  /*12af0*/  @!PT LDS RZ, [RZ] ;  /* 0x00000000fffff984 */ /* 0x000fe20000000800 */
[----:B------:R-:W-:Y:S01]  /*12b00*/  @!PT LDS RZ, [RZ] ;  /* 0x00000000fffff984 */ /* 0x000fe20000000800 */
[----:B------:R1:W-:Y:S01]  /*12b10*/  @P0 LDGSTS.E.BYPASS.LTC128B.128 [R5+0x11c00], desc[UR42][R6.64], !P2 ;  /* 0x11c0000006050fae */ /* 0x0003e2000d101d6a */
[----:B------:R-:W-:Y:S01]  /*12b20*/  PLOP3.LUT P0, PT, PT, PT, PT, 0x80, 0x0 ;  /* 0x000000000000781c */ /* 0x000fe20003f0f070 */
[----:B------:R-:W-:-:S12]  /*12b30*/  NOP ;  /* 0x0000000000007918 */ /* 0x000fd80000000000 */
.L_x_678:
[----:B------:R-:W-:Y:S02]  /*12b40*/  PLOP3.LUT P1, PT, P1, P0, PT, 0xa2, 0x0 ;  /* 0x000000000000781c */ /* 0x000fe40000f21472 */
[----:B------:R-:W-:-:S08]  /*12b50*/  @P0 R2UR P1, UR4, R3 ;  /* 0x00000000030402ca */ /* 0x000fd00000020000 */
[----:B------:R-:W-:-:S05]  /*12b60*/  @P0 PLOP3.LUT P0, PT, P1, PT, PT, 0x80, 0x0 ;  /* 0x000000000000081c */ /* 0x000fca0000f0f070 */
[----:B------:R-:W-:Y:S01]  /*12b70*/  @!P1 SYNCS.ARRIVE.TRANS64.RED.A0T1 RZ, [UR4+0x16830], RZ ;  /* 0x016830ffffff99a7 */ /* 0x000fe20008200404 */
[----:B------:R-:W-:Y:S07]  /*12b80*/  @!P1 ARRIVES.LDGSTSBAR.64.TRANSCNT [UR4+0x16830] ;  /* 0x01683000ff0099b0 */ /* 0x000fee0008000a84 */
[----:B------:R-:W-:Y:S05]  /*12b90*/  @P0 BRA.U.ANY `(.L_x_678) ;  /* 0xfffffffd00e80947 */ /* 0x000fea000393ffff */
[----:B------:R-:W-:Y:S01]  /*12ba0*/  NOP ;  /* 0x0000000000007918 */ /* 0x000fe20000000000 */
[----:B------:R-:W-:-:S05]  /*12bb0*/  IMAD.U32 R0, RZ, RZ, UR38 ;  /* 0x00000026ff007e24 */ /* 0x000fca000f8e00ff */
[----:B------:R-:W-:-:S13]  /*12bc0*/  ISETP.NE.AND P2, PT, R0, 0x3, PT ;  /* 0x000000030000780c */ /* 0x000fda0003f45270 */
[----:B------:R-:W-:Y:S05]  /*12bd0*/  @!P2 BRA `(.L_x_679) ;  /* 0x000000000004a947 */ /* 0x000fea0003800000 */
[----:B------:R-:W-:Y:S01]  /*12be0*/  BPT.TRAP 0x1 ;  /* 0x000000040000795c */ /* 0x000fe20000300000 */
.L_x_679:
[----:B------:R2:W5:Y:S01]  /*12bf0*/  LDL.LU R4, [R1+0x2c] ;  /* 0x00002c0001047983 */ /* 0x0005620000300800 */
[----:B------:R2:W-:Y:S03]  /*12c00*/  SYNCS.ARRIVE.TRANS64.A1T0 RZ, [R3+URZ+0x16830], RZ ;  /* 0x016830ff03ff79a7 */ /* 0x0005e6000810003f */
[----:B-1----:R2:W5:Y:S04]  /*12c10*/  LDL.LU R7, [R1+0x24] ;  /* 0x0000240001077983 */ /* 0x0025680000300800 */
[----:B------:R2:W5:Y:S02]  /*12c20*/  LDL.LU R6, [R1+0x38] ;  /* 0x0000380001067983 */ /* 0x0005640000300800 */
[----:B------:R-:W-:Y:S05]  /*12c30*/  WARPSYNC.ALL ;  /* 0x0000000000007948 */ /* 0x000fea0003800000 */
[----:B------:R-:W-:Y:S01]  /*12c40*/  ULDC.64 UR4, c[0x0][0x298] ;  /* 0x0000a60000047ab9 */ /* 0x000fe20000000a00 */
[----:B------:R-:W-:Y:S01]  /*12c50*/  VIADD R0, R16, 0x8400 ;  /* 0x0000840010007836 */ /* 0x000fe20000000000 */
[----:B------:R-:W-:Y:S01]  /*12c60*/  ULDC.64 UR6, c[0x0][0xa00] ;  /* 0x0002800000067ab9 */ /* 0x000fe20000000a00 */
[----:B------:R-:W-:Y:S01]  /*12c70*/  BSSY B6, `(.L_x_680) ;  /* 0x0000020000067945 */ /* 0x000fe20003800000 */
[----:B------:R-:W-:Y:S01]  /*12c80*/  BAR.SYNC.DEFER_BLOCKING 0x8, 0x200 ;  /* 0x0208000000007b1d */ /* 0x000fe20000010000 */
[----:B------:R-:W-:-:S02]  /*12c90*/  ISETP.NE.U32.AND P0, PT, RZ, UR6, PT ;  /* 0x00000006ff007c0c */ /* 0x000fc4000bf05070 */
[----:B------:R-:W-:Y:S02]  /*12ca0*/  LOP3.LUT P1, RZ, R0, 0x3ff, RZ, 0xc0, !PT ;  /* 0x000003ff00ff7812 */ /* 0x000fe4000782c0ff */
[----:B------:R-:W-:Y:S02]  /*12cb0*/  ISETP.NE.AND.EX P0, PT, RZ, UR7, PT, P0 ;  /* 0x00000007ff007c0c */ /* 0x000fe4000bf05300 */
[----:B-----5:R-:W-:Y:S02]  /*12cc0*/  SHF.R.S32.HI R2, RZ, 0x1f, R4 ;  /* 0x0000001fff027819 */ /* 0x020fe40000011404 */
[----:B------:R-:W-:-:S03]  /*12cd0*/  SEL R26, R7, RZ, !P0 ;  /* 0x000000ff071a7207 */ /* 0x000fc60004000000 */
[----:B------:R-:W-:-:S04]  /*12ce0*/  IMAD R2, R2, UR4, RZ ;  /* 0x0000000402027c24 */ /* 0x000fc8000f8e02ff */
[----:B------:R-:W-:Y:S01]  /*12cf0*/  IMAD R0, R4, UR5, R2 ;  /* 0x0000000504007c24 */ /* 0x000fe2000f8e0202 */
[----:B------:R-:W-:Y:S01]  /*12d00*/  SEL R2, R6, RZ, !P0 ;  /* 0x000000ff06027207 */ /* 0x000fe20004000000 */
[----:B------:R-:W-:-:S05]  /*12d10*/  IMAD.WIDE.U32 R4, R4, UR4, RZ ;  /* 0x0000000404047c25 */ /* 0x000fca000f8e00ff */
[----:B------:R-:W-:Y:S01]  /*12d20*/  IADD3 R0, R5, R0, RZ ;  /* 0x0000000005007210 */ /* 0x000fe20007ffe0ff */
[----:B------:R1:W-:Y:S04]  /*12d30*/  STL.64 [R1+0x30], R4 ;  /* 0x0000300401007387 */ /* 0x0003e80000100a00 */
[----:B------:R1:W-:Y:S04]  /*12d40*/  STL [R1+0x2c], R2 ;  /* 0x00002c0201007387 */ /* 0x0003e80000100800 */
[----:B------:R1:W-:Y:S01]  /*12d50*/  STL [R1+0x24], R0 ;  /* 0x0000240001007387 */ /* 0x0003e20000100800 */
[----:B------:R-:W-:Y:S05]  /*12d60*/  @!P1 BRA `(.L_x_681) ;  /* 0x0000000000409947 */ /* 0x000fea0003800000 */
[----:B-1----:R-:W-:Y:S01]  /*12d70*/  MOV R2, 0x0 ;  /* 0x0000000000027802 */ /* 0x002fe20000000f00 */
[----:B------:R-:W-:Y:S01]  /*12d80*/  ULDC.64 UR4, c[0x4][0x88] ;  /* 0x0100220000047ab9 */ /* 0x000fe20000000a00 */
[----:B------:R-:W-:Y:S01]  /*12d90*/  ULDC.64 UR6, c[0x4][0x90] ;  /* 0x0100240000067ab9 */ /* 0x000fe20000000a00 */
[----:B------:R-:W-:Y:S01]  /*12da0*/  ULDC.64 UR8, c[0x4][0x20] ;  /* 0x0100080000087ab9 */ /* 0x000fe20000000a00 */
[----:B------:R-:W-:Y:S01]  /*12db0*/  IMAD.U32 R4, RZ, RZ, UR4 ;  /* 0x00000004ff047e24 */ /* 0x000fe2000f8e00ff */
[----:B0-----:R-:W-:Y:S01]  /*12dc0*/  MOV R10, UR8 ;  /* 0x00000008000a7c02 */ /* 0x001fe20008000f00 */
[----:B--2---:R-:W0:Y:S01]  /*12dd0*/  LDC.64 R2, c[0x4][R2] ;  /* 0x0100000002027b82 */ /* 0x004e220000000a00 */
        /* <DEDUP_REMOVED lines=9> */
.L_x_681:
[----:B------:R-:W-:Y:S05]  /*12e70*/  BSYNC B6 ;  /* 0x0000000000067941 */ /* 0x000fea0003800000 */
.L_x_680:
[----:B-1----:R-:W2:Y:S01]  /*12e80*/  LDL.LU R2, [R1+0x24] ;  /* 0x0000240001027983 */ /* 0x002ea20000300800 */
[----:B------:R-:W-:Y:S01]  /*12e90*/  ULDC.64 UR4, c[0x0][0x2d8] ;  /* 0x0000b60000047ab9 */ /* 0x000fe20000000a00 */
[----:B------:R-:W-:Y:S01]  /*12ea0*/  ULDC.64 UR6, c[0x0][0x2e0] ;  /* 0x0000b80000067ab9 */ /* 0x000fe20000000a00 */
[----:B0-----:R-:W0:Y:S01]  /*12eb0*/  LDC R10, c[0x0][0x448] ;  /* 0x00011200ff0a7b82 */ /* 0x001e220000000800 */
[----:B------:R-:W3:Y:S01]  /*12ec0*/  LDL.LU.64 R20, [R1+0x30] ;  /* 0x0000300001147983 */ /* 0x000ee20000300a00 */
[----:B------:R-:W-:-:S03]  /*12ed0*/  ULDC.64 UR8, c[0x0][0x280] ;  /* 0x0000a00000087ab9 */ /* 0x000fc60000000a00 */
[----:B------:R-:W4:Y:S01]  /*12ee0*/  LDL.LU R0, [R1+0x2c] ;  /* 0x00002c0001007983 */ /* 0x000f220000300800 */
[----:B0-----:R-:W-:-:S13]  /*12ef0*/  ISETP.NE.AND P0, PT, R10, 0x1, PT ;  /* 0x000000010a00780c */ /* 0x001fda0003f05270 */
[----:B------:R-:W0:Y:S08]  /*12f00*/  @P0 LDC R7, c[0x0][0x44c] ;  /* 0x00011300ff070b82 */ /* 0x000e300000000800 */
[----:B------:R-:W1:Y:S01]  /*12f10*/  @P0 LDC R8, c[0x0][0x450] ;  /* 0x00011400ff080b82 */ /* 0x000e620000000800 */
[----:B--2---:R-:W-:Y:S01]  /*12f20*/  MOV R3, R2 ;  /* 0x0000000200037202 */ /* 0x004fe20000000f00 */
[----:B---3--:R-:W-:Y:S01]  /*12f30*/  IMAD.MOV.U32 R2, RZ, RZ, R20 ;  /* 0x000000ffff027224 */ /* 0x008fe200078e0014 */
[----:B------:R-:W2:Y:S03]  /*12f40*/  S2R R21, SR_TID.X ;  /* 0x0000000000157919 */ /* 0x000ea60000002100 */
[C---:B------:R-:W-:Y:S01]  /*12f50*/  IMAD.WIDE.U32 R2, R17.reuse, UR4, R2 ;  /* 0x0000000411027c25 */ /* 0x040fe2000f8e0002 */
[----:B------:R-:W3:Y:S03]  /*12f60*/  S2R R20, SR_TID.X ;  /* 0x0000000000147919 */ /* 0x000ee60000002100 */
[----:B------:R-:W-:Y:S01]  /*12f70*/  IMAD R3, R17, UR5, R3 ;  /* 0x0000000511037c24 */ /* 0x000fe2000f8e0203 */
[----:B------:R-:W-:Y:S01]  /*12f80*/  ULDC.64 UR4, c[0x0][0x2d0] ;  /* 0x0000b40000047ab9 */ /* 0x000fe20000000a00 */
[----:B----4-:R-:W-:-:S02]  /*12f90*/  IMAD R0, R0, UR6, RZ ;  /* 0x0000000600007c24 */ /* 0x010fc4000f8e02ff */
[----:B------:R-:W-:-:S04]  /*12fa0*/  IMAD.WIDE.U32 R2, R26, UR6, R2 ;  /* 0x000000061a027c25 */ /* 0x000fc8000f8e0002 */
[----:B------:R-:W-:Y:S01]  /*12fb0*/  IMAD R0, R26, UR7, R0 ;  /* 0x000000071a007c24 */ /* 0x000fe2000f8e0200 */
[----:B------:R-:W-:Y:S01]  /*12fc0*/  ULDC.64 UR6, c[0x0][0x2c8] ;  /* 0x0000b20000067ab9 */ /* 0x000fe20000000a00 */
[----:B------:R4:W5:Y:S01]  /*12fd0*/  LDL R26, [R1+0x40] ;  /* 0x00004000011a7983 */ /* 0x0009620000100800 */
[----:B------:R-:W-:Y:S02]  /*12fe0*/  IMAD.MOV.U32 R4, RZ, RZ, R2 ;  /* 0x000000ffff047224 */ /* 0x000fe400078e0002 */
[----:B------:R-:W-:Y:S02]  /*12ff0*/  IMAD.IADD R5, R3, 0x1, R0 ;  /* 0x0000000103057824 */ /* 0x000fe400078e0200 */
[----:B--2---:R-:W-:Y:S01]  /*13000*/  IMAD.SHL.U32 R21, R21, 0x10, RZ ;  /* 0x0000001015157824 */ /* 0x004fe200078e00ff */
[----:B---3--:R-:W-:-:S04]  /*13010*/  LOP3.LUT R20, R20, 0x7f, RZ, 0xc0, !PT ;  /* 0x0000007f14147812 */ /* 0x008fc800078ec0ff */
[----:B------:R-:W-:Y:S02]  /*13020*/  LOP3.LUT R21, R21, 0x70, RZ, 0xc0, !PT ;  /* 0x0000007015157812 */ /* 0x000fe400078ec0ff */
[----:B------:R-:W-:-:S04]  /*13030*/  SHF.R.U32.HI R20, RZ, 0x3, R20 ;  /* 0x00000003ff147819 */ /* 0x000fc80000011614 */
[----:B------:R-:W-:-:S05]  /*13040*/  LOP3.LUT R20, R20, R21, RZ, 0xfc, !PT ;  /* 0x0000001514147212 */ /* 0x000fca00078efcff */
[----:B------:R-:W-:Y:S02]  /*13050*/  IMAD R6, R25, 0xc0, R20 ;  /* 0x000000c019067824 */ /* 0x000fe400078e0214 */
[----:B------:R4:W5:Y:S02]  /*13060*/  LDL R20, [R1+0x28] ;  /* 0x0000280001147983 */ /* 0x0009640000100800 */
[----:B0-----:R-:W-:Y:S01]  /*13070*/  @P0 IMAD.HI.U32 R7, R6, R7, RZ ;  /* 0x0000000706070227 */ /* 0x001fe200078e00ff */
[----:B------:R-:W-:-:S04]  /*13080*/  MOV R2, R6 ;  /* 0x0000000600027202 */ /* 0x000fc80000000f00 */
        /* <DEDUP_REMOVED lines=8> */
[----:B------:R-:W-:Y:S01]  /*13110*/  SHF.R.S32.HI R7, RZ, 0x1f, R0 ;  /* 0x0000001fff077819 */ /* 0x000fe20000011400 */
[----:B------:R-:W-:-:S04]  /*13120*/  IMAD.WIDE.U32 R8, R0, UR6, R2 ;  /* 0x0000000600087c25 */ /* 0x000fc8000f8e0002 */
[----:B------:R-:W-:-:S04]  /*13130*/  IMAD R7, R7, UR6, RZ ;  /* 0x0000000607077c24 */ /* 0x000fc8000f8e02ff */
[----:B------:R-:W-:Y:S01]  /*13140*/  IMAD R0, R0, UR7, R7 ;  /* 0x0000000700007c24 */ /* 0x000fe2000f8e0207 */
[----:B------:R-:W-:Y:S01]  /*13150*/  LEA R2, P1, R8, UR8, 0x1 ;  /* 0x0000000808027c11 */ /* 0x000fe2000f8208ff */
[----:B------:R-:W0:Y:S02]  /*13160*/  @P0 LDC R7, c[0x0][0x44c] ;  /* 0x00011300ff070b82 */ /* 0x000e240000000800 */
[----:B------:R-:W-:-:S05]  /*13170*/  IMAD.IADD R0, R9, 0x1, R0 ;  /* 0x0000000109007824 */ /* 0x000fca00078e0200 */
[----:B------:R-:W-:Y:S02]  /*13180*/  LEA.HI.X R0, R8, UR9, R0, 0x1, P1 ;  /* 0x0000000908007c11 */ /* 0x000fe400088f0c00 */
[----:B------:R-:W1:Y:S01]  /*13190*/  @P0 LDC R8, c[0x0][0x450] ;  /* 0x00011400ff080b82 */ /* 0x000e620000000800 */
[----:B------:R-:W-:Y:S01]  /*131a0*/  VIADD R3, R6, 0x80 ;  /* 0x0000008006037836 */ /* 0x000fe20000000000 */
[----:B------:R-:W2:Y:S04]  /*131b0*/  S2R R11, SR_TID.X ;  /* 0x00000000000b7919 */ /* 0x000ea80000002100 */
[----:B------:R-:W-:Y:S01]  /*131c0*/  MOV R6, R3 ;  /* 0x0000000300067202 */ /* 0x000fe20000000f00 */
[----:B0-----:R-:W-:-:S05]  /*131d0*/  @P0 IMAD.HI.U32 R7, R3, R7, RZ ;  /* 0x0000000703070227 */ /* 0x001fca00078e00ff */
[----:B-1----:R-:W-:-:S05]  /*131e0*/  @P0 SHF.R.U32.HI R6, RZ, R8, R7 ;  /* 0x00000008ff060219 */ /* 0x002fca0000011607 */
[----:B------:R-:W-:-:S04]  /*131f0*/  IMAD.MOV R7, RZ, RZ, -R6 ;  /* 0x000000ffff077224 */ /* 0x000fc800078e0a06 */
[----:B------:R-:W-:Y:S01]  /*13200*/  IMAD R3, R10, R7, R3 ;  /* 0x000000070a037224 */ /* 0x000fe200078e0203 */
[----:B------:R-:W-:Y:S01]  /*13210*/  SHF.R.S32.HI R7, RZ, 0x1f, R6 ;  /* 0x0000001fff077819 */ /* 0x000fe20000011406 */
[----:B------:R-:W-:-:S04]  /*13220*/  IMAD.WIDE.U32 R4, R6, UR4, R4 ;  /* 0x0000000406047c25 */ /* 0x000fc8000f8e0004 */
[----:B------:R-:W-:Y:S01]  /*13230*/  IMAD R7, R7, UR4, RZ ;  /* 0x0000000407077c24 */ /* 0x000fe2000f8e02ff */
[----:B------:R-:W-:Y:S01]  /*13240*/  SHF.R.S32.HI R8, RZ, 0x1f, R3 ;  /* 0x0000001fff087819 */ /* 0x000fe20000011403 */
[----:B--2---:R-:W-:Y:S01]  /*13250*/  IMAD.SHL.U32 R21, R11, 0x8, RZ ;  /* 0x000000080b157824 */ /* 0x004fe200078e00ff */
[----:B------:R-:W-:Y:S01]  /*13260*/  ULDC UR4, c[0x0][0x2b8] ;  /* 0x0000ae0000047ab9 */ /* 0x000fe20000000800 */
[----:B------:R-:W-:Y:S02]  /*13270*/  IMAD R7, R6, UR5, R7 ;  /* 0x0000000506077c24 */ /* 0x000fe4000f8e0207 */
[----:B------:R-:W-:Y:S02]  /*13280*/  IMAD R8, R8, UR6, RZ ;  /* 0x0000000608087c24 */ /* 0x000fe4000f8e02ff */
[----:B------:R-:W-:Y:S02]  /*13290*/  IMAD.IADD R5, R5, 0x1, R7 ;  /* 0x0000000105057824 */ /* 0x000fe400078e0207 */
[----:B------:R-:W-:-:S02]  /*132a0*/  IMAD R8, R3, UR7, R8 ;  /* 0x0000000703087c24 */ /* 0x000fc4000f8e0208 */
[----:B------:R-:W-:Y:S01]  /*132b0*/  IMAD.WIDE.U32 R6, R3, UR6, R4 ;  /* 0x0000000603067c25 */ /* 0x000fe2000f8e0004 */
[----:B------:R-:W-:-:S03]  /*132c0*/  LOP3.LUT R21, R21, 0x38, RZ, 0xc0, !PT ;  /* 0x0000003815157812 */ /* 0x000fc600078ec0ff */
[----:B------:R-:W-:Y:S01]  /*132d0*/  IMAD.IADD R4, R7, 0x1, R8 ;  /* 0x0000000107047824 */ /* 0x000fe200078e0208 */
[C---:B------:R-:W-:Y:S02]  /*132e0*/  LEA R5, P1, R6.reuse, UR8, 0x1 ;  /* 0x0000000806057c11 */ /* 0x040fe4000f8208ff */
[----:B------:R-:W-:Y:S01]  /*132f0*/  ISETP.GE.AND P0, PT, R21, UR4, PT ;  /* 0x0000000415007c0c */ /* 0x000fe2000bf06270 */
[----:B------:R-:W-:Y:S01]  /*13300*/  UMOV UR4, 0xffffffff ;  /* 0xffffffff00047882 */ /* 0x000fe20000000000 */
[----:B------:R-:W-:Y:S02]  /*13310*/  LOP3.LUT R11, R11, 0x7f, RZ, 0xc0, !PT ;  /* 0x0000007f0b0b7812 */ /* 0x000fe400078ec0ff */
[----:B------:R-:W-:Y:S02]  /*13320*/  LEA.HI.X R4, R6, UR9, R4, 0x1, P1 ;  /* 0x0000000906047c11 */ /* 0x000fe400088f0c04 */
[----:B------:R-:W-:Y:S01]  /*13330*/  SHF.R.U32.HI R9, RZ, 0x3, R11 ;  /* 0x00000003ff097819 */ /* 0x000fe2000001160b */
[----:B----4-:R-:W-:Y:S06]  /*13340*/  BRA.DIV UR4, `(.L_x_682) ;  /* 0x0000005604f47947 */ /* 0x010fec000b800000 */
[----:B------:R-:W0:Y:S01]  /*13350*/  SHFL.IDX PT, R7, R2, RZ, 0x181f ;  /* 0x00181fff02077589 */ /* 0x000e2200000e0000 */
[----:B-----5:R-:W-:Y:S02]  /*13360*/  IMAD R3, R26, R10, RZ ;  /* 0x0000000a1a037224 */ /* 0x020fe400078e02ff */
[----:B------:R-:W-:Y:S01]  /*13370*/  IMAD R25, R25, 0xc0, R9 ;  /* 0x000000c019197824 */ /* 0x000fe200078e0209 */
[----:B------:R-:W1:Y:S04]  /*13380*/  SHFL.IDX PT, R6, R0, RZ, 0x181f ;  /* 0x00181fff00067589 */ /* 0x000e6800000e0000 */
[----:B------:R-:W-:Y:S01]  /*13390*/  ISETP.GE.AND P1, PT, R25, R3, PT ;  /* 0x000000031900720c */ /* 0x000fe20003f26270 */
[----:B------:R-:W-:-:S12]  /*133a0*/  SHFL.IDX PT, R8, R5, RZ, 0x181f ;  /* 0x00181fff05087589 */ /* 0x000fd800000e0000 */
        /* <DEDUP_REMOVED lines=26> */
[----:B0-----:R-:W-:Y:S02]  /*13550*/  IADD3 R6, R25, 0x30, RZ ;  /* 0x0000003019067810 */ /* 0x001fe40007ffe0ff */
[----:B------:R-:W0:Y:S02]  /*13560*/  SHFL.IDX PT, R7, R2, 0x3, 0x181f ;  /* 0x00781f0002077f89 */ /* 0x000e2400000e0000 */
        /* <DEDUP_REMOVED lines=44> */
[----:B------:R-:W0:Y:S11]  /*13830*/  SHFL.IDX PT, R2, R4, RZ, 0x181f ;  /* 0x00181fff04027589 */ /* 0x000e3600000e0000 */
[----:B-1----:R-:W-:-:S04]  /*13840*/  @!P3 LEA R6, P2, R21, R6, 0x1 ;  /* 0x000000061506b211 */ /* 0x002fc800078408ff */
[----:B------:R-:W-:-:S05]  /*13850*/  @!P3 IADD3.X R0, RZ, R0, RZ, P2, !PT ;  /* 0x00000000ff00b210 */ /* 0x000fca00017fe4ff */
[----:B------:R-:W-:Y:S02]  /*13860*/  @!P3 IMAD.MOV.U32 R7, RZ, RZ, R0 ;  /* 0x000000ffff07b224 */ /* 0x000fe400078e0000 */
[----:B------:R-:W-:-:S03]  /*13870*/  VIADD R0, R25, 0x90 ;  /* 0x0000009019007836 */ /* 0x000fc60000000000 */
[----:B------:R1:W-:Y:S02]  /*13880*/  @!P3 LDGSTS.E.BYPASS.LTC128B.128 [R20+0xbc00], desc[UR42][R6.64], !P0 ;  /* 0x0bc000000614bfae */ /* 0x0003e4000c101d6a */
[----:B-1----:R-:W-:-:S05]  /*13890*/  @!P1 LEA R6, P2, R21, R8, 0x1 ;  /* 0x0000000815069211 */ /* 0x002fca00078408ff */
[----:B0-----:R-:W-:-:S04]  /*138a0*/  @!P1 IMAD.X R2, RZ, RZ, R2, P2 ;  /* 0x000000ffff029224 */ /* 0x001fc800010e0602 */
[----:B------:R-:W-:Y:S02]  /*138b0*/  @!P1 IMAD.MOV.U32 R7, RZ, RZ, R2 ;  /* 0x000000ffff079224 */ /* 0x000fe400078e0002 */
[----:B------:R-:W-:Y:S04]  /*138c0*/  SHFL.IDX PT, R2, R5, 0x3, 0x181f ;  /* 0x00781f0005027f89 */ /* 0x000fe800000e0000 */
[----:B------:R0:W-:Y:S01]  /*138d0*/  @!P1 LDGSTS.E.BYPASS.LTC128B.128 [R20+0xc400], desc[UR42][R6.64], !P0 ;  /* 0x0c40000006149fae */ /* 0x0001e2000c101d6a */
[----:B------:R-:W-:-:S03]  /*138e0*/  ISETP.GE.AND P1, PT, R0, R3, PT ;  /* 0x000000030000720c */ /* 0x000fc60003f26270 */
[----:B------:R-:W-:Y:S04]  /*138f0*/  SHFL.IDX PT, R0, R4, 0x1, 0x181f ;  /* 0x00381f0004007f89 */ /* 0x000fe800000e0000 */
[----:B0-----:R-:W0:Y:S06]  /*13900*/  SHFL.IDX PT, R6, R5, 0x1, 0x181f ;  /* 0x00381f0005067f89 */ /* 0x001e2c00000e0000 */
[----:B0-----:R-:W-:-:S04]  /*13910*/  @!P1 LEA R6, P2, R21, R6, 0x1 ;  /* 0x0000000615069211 */ /* 0x001fc800078408ff */
[----:B------:R-:W-:-:S05]  /*13920*/  @!P1 IADD3.X R0, RZ, R0, RZ, P2, !PT ;  /* 0x00000000ff009210 */ /* 0x000fca00017fe4ff */
[----:B------:R-:W-:Y:S02]  /*13930*/  @!P1 IMAD.MOV.U32 R7, RZ, RZ, R0 ;  /* 0x000000ffff079224 */ /* 0x000fe400078e0000 */
[----:B------:R-:W-:-:S03]  /*13940*/  VIADD R0, R25, 0xa0 ;  /* 0x000000a019007836 */ /* 0x000fc60000000000 */
[----:B------:R0:W-:Y:S02]  /*13950*/  @!P1 LDGSTS.E.BYPASS.LTC128B.128 [R20+0xcc00], desc[UR42][R6.64], !P0 ;  /* 0x0cc0000006149fae */ /* 0x0001e4000c101d6a */
[----:B------:R-:W-:Y:S02]  /*13960*/  ISETP.GE.AND P1, PT, R0, R3, PT ;  /* 0x000000030000720c */ /* 0x000fe40003f26270 */
[----:B------:R-:W-:Y:S04]  /*13970*/  SHFL.IDX PT, R0, R4, 0x2, 0x181f ;  /* 0x00581f0004007f89 */ /* 0x000fe800000e0000 */
[----:B------:R-:W-:Y:S04]  /*13980*/  SHFL.IDX PT, R4, R4, 0x3, 0x181f ;  /* 0x00781f0004047f89 */ /* 0x000fe800000e0000 */
[----:B0-----:R-:W0:Y:S03]  /*13990*/  SHFL.IDX PT, R6, R5, 0x2, 0x181f ;  /* 0x00581f0005067f89 */ /* 0x001e2600000e0000 */
[----:B0-----:R-:W-:-:S05]  /*139a0*/  @!P1 LEA R6, P2, R21, R6, 0x1 ;  /* 0x0000000615069211 */ /* 0x001fca00078408ff */
[----:B------:R-:W-:-:S04]  /*139b0*/  @!P1 IMAD.X R0, RZ, RZ, R0, P2 ;  /* 0x000000ffff009224 */ /* 0x000fc800010e0600 */
[----:B------:R-:W-:-:S05]  /*139c0*/  @!P1 IMAD.MOV.U32 R7, RZ, RZ, R0 ;  /* 0x000000ffff079224 */ /* 0x000fca00078e0000 */
[----:B------:R0:W-:Y:S02]  /*139d0*/  @!P1 LDGSTS.E.BYPASS.LTC128B.128 [R20+0xd400], desc[UR42][R6.64], !P0 ;  /* 0x0d40000006149fae */ /* 0x0001e4000c101d6a */
.L_x_858:
[----:B------:R-:W-:-:S04]  /*139e0*/  IADD3 R25, R25, 0xb0, RZ ;  /* 0x000000b019197810 */ /* 0x000fc80007ffe0ff */
[----:B------:R-:W-:-:S13]  /*139f0*/  ISETP.GE.AND P1, PT, R25, R3, PT ;  /* 0x000000031900720c */ /* 0x000fda0003f26270 */
[----:B------:R-:W-:-:S05]  /*13a00*/  @!P1 LEA R2, P2, R21, R2, 0x1 ;  /* 0x0000000215029211 */ /* 0x000fca00078408ff */
[----:B------:R-:W-:-:S05]  /*13a10*/  @!P1 IMAD.X R3, RZ, RZ, R4, P2 ;  /* 0x000000ffff039224 */ /* 0x000fca00010e0604 */
[----:B------:R-:W-:Y:S01]  /*13a20*/  @!PT LDS RZ, [RZ] ;  /* 0x00000000fffff984 */ /* 0x000fe20000000800 */
[----:B------:R-:W-:Y:S01]  /*13a30*/  @!PT LDS RZ, [RZ] ;  /* 0x00000000fffff984 */ /* 0x000fe20000000800 */
[----:B------:R-:W-:Y:S01]  /*13a40*/  @!PT LDS RZ, [RZ] ;  /* 0x00000000fffff984 */ /* 0x000fe20000000800 */
[----:B------:R1:W-:Y:S01]  /*13a50*/  @!P1 LDGSTS.E.BYPASS.LTC128B.128 [R20+0xdc00], desc[UR42][R2.64], !P0 ;  /* 0x0dc0000002149fae */ /* 0x0003e2000c101d6a */
[----:B------:R-:W-:Y:S01]  /*13a60*/  PLOP3.LUT P0, PT, PT, PT, PT, 0x80, 0x0 ;  /* 0x000000000000781c */ /* 0x000fe20003f0f070 */
[----:B------:R-:W-:-:S12]  /*13a70*/  NOP ;  /* 0x0000000000007918 */ /* 0x000fd80000000000 */
.L_x_683:
[----:B------:R-:W-:Y:S02]  /*13a80*/  PLOP3.LUT P1, PT, P1, P0, PT, 0xa2, 0x0 ;  /* 0x000000000000781c */ /* 0x000fe40000f21472 */
[----:B------:R-:W-:-:S08]  /*13a90*/  @P0 R2UR P1, UR4, R16 ;  /* 0x00000000100402ca */ /* 0x000fd00000020000 */
[----:B------:R-:W-:-:S05]  /*13aa0*/  @P0 PLOP3.LUT P0, PT, P1, PT, PT, 0x80, 0x0 ;  /* 0x000000000000081c */ /* 0x000fca0000f0f070 */
[----:B------:R-:W-:Y:S01]  /*13ab0*/  @!P1 SYNCS.ARRIVE.TRANS64.RED.A0T1 RZ, [UR4+0x16800], RZ ;  /* 0x016800ffffff99a7 */ /* 0x000fe20008200404 */
[----:B------:R-:W-:Y:S07]  /*13ac0*/  @!P1 ARRIVES.LDGSTSBAR.64.TRANSCNT [UR4+0x16800] ;  /* 0x01680000ff0099b0 */ /* 0x000fee0008000a84 */
[----:B------:R-:W-:Y:S05]  /*13ad0*/  @P0 BRA.U.ANY `(.L_x_683) ;  /* 0xfffffffd00e80947 */ /* 0x000fea000393ffff */
[----:B-1----:R-:W2:Y:S02]  /*13ae0*/  LDL.LU R2, [R1+0x44] ;  /* 0x0000440001027983 */ /* 0x002ea40000300800 */
        /* <DEDUP_REMOVED lines=9> */
[----:B------:R-:W2:Y:S03]  /*13b80*/  SYNCS.PHASECHK.TRANS64.TRYWAIT P0, [R16+URZ+0x16820], R0 ;  /* 0x01682000100075a7 */ /* 0x000ea6000800017f */
[----:B-12---:R-:W-:Y:S05]  /*13b90*/  @!P0 BRA `(.L_x_685) ;  /* 0x0000005c00c48947 */ /* 0x006fea0003800000 */
.L_x_859:
[----:B------:R-:W-:Y:S05]  /*13ba0*/  BSYNC B0 ;  /* 0x0000000000007941 */ /* 0x000fea0003800000 */
.L_x_684:
[----:B------:R-:W0:Y:S04]  /*13bb0*/  LDL.LU R3, [R1+0x3c] ;  /* 0x00003c0001037983 */ /* 0x000e280000300800 */
[----:B------:R-:W2:Y:S01]  /*13bc0*/  LDL R2, [R1+0x18] ;  /* 0x0000180001027983 */ /* 0x000ea20000100800 */
[----:B------:R-:W-:Y:S01]  /*13bd0*/  BSSY B0, `(.L_x_686) ;  /* 0x0000109000007945 */ /* 0x000fe20003800000 */
[----:B0-----:R-:W-:-:S05]  /*13be0*/  VIADD R7, R3, 0xfffffffe ;  /* 0xfffffffe03077836 */ /* 0x001fca0000000000 */
[----:B--2---:R-:W-:-:S13]  /*13bf0*/  ISETP.GE.AND P0, PT, R7, R2, PT ;  /* 0x000000020700720c */ /* 0x004fda0003f06270 */
[----:B------:R-:W-:Y:S05]  /*13c00*/  @!P0 BRA `(.L_x_687) ;  /* 0x0000001000148947 */ /* 0x000fea0003800000 */
[----:B------:R-:W0:Y:S01]  /*13c10*/  S2R R2, SR_TID.X ;  /* 0x0000000000027919 */ /* 0x000e220000002100 */
[----:B------:R-:W-:Y:S01]  /*13c20*/  ULDC UR4, c[0x0][0x2f4] ;  /* 0x0000bd0000047ab9 */ /* 0x000fe20000000800 */
[----:B------:R-:W-:Y:S02]  /*13c30*/  IMAD.MOV.U32 R6, RZ, RZ, R22 ;  /* 0x000000ffff067224 */ /* 0x000fe400078e0016 */
[----:B------:R-:W-:Y:S02]  /*13c40*/  IMAD.MOV.U32 R20, RZ, RZ, R29 ;  /* 0x000000ffff147224 */ /* 0x000fe400078e001d */
[----:B------:R-:W-:Y:S01]  /*13c50*/  IMAD.MOV.U32 R26, RZ, RZ, R23 ;  /* 0x000000ffff1a7224 */ /* 0x000fe200078e0017 */
[----:B0-----:R-:W-:-:S04]  /*13c60*/  SHF.L.U32 R2, R2, 0x3, RZ ;  /* 0x0000000302027819 */ /* 0x001fc800000006ff */
[----:B------:R-:W-:-:S04]  /*13c70*/  LOP3.LUT R2, R2, 0x38, RZ, 0xc0, !PT ;  /* 0x0000003802027812 */ /* 0x000fc800078ec0ff */
[----:B------:R-:W-:-:S13]  /*13c80*/  ISETP.GE.AND P1, PT, R2, UR4, PT ;  /* 0x0000000402007c0c */ /* 0x000fda000bf26270 */
.L_x_700:
[----:B------:R-:W2:Y:S01]  /*13c90*/  LDL R10, [R1+0x1c] ;  /* 0x00001c00010a7983 */ /* 0x000ea20000100800 */
[----:B-1----:R-:W0:Y:S03]  /*13ca0*/  LDC R0, c[0x0][0x430] ;  /* 0x00010c00ff007b82 */ /* 0x002e260000000800 */
[----:B------:R-:W3:Y:S04]  /*13cb0*/  LDL R9, [R1+0x20] ;  /* 0x0000200001097983 */ /* 0x000ee80000100800 */
[----:B------:R-:W4:Y:S01]  /*13cc0*/  LDL R8, [R1+0xc] ;  /* 0x00000c0001087983 */ /* 0x000f220000100800 */
[----:B------:R-:W1:Y:S01]  /*13cd0*/  S2R R2, SR_TID.X ;  /* 0x0000000000027919 */ /* 0x000e620000002100 */
[----:B0-----:R-:W-:-:S13]  /*13ce0*/  ISETP.NE.AND P0, PT, R0, 0x1, PT ;  /* 0x000000010000780c */ /* 0x001fda0003f05270 */
[----:B------:R-:W0:Y:S01]  /*13cf0*/  @P0 LDC R5, c[0x0][0x434] ;  /* 0x00010d00ff050b82 */ /* 0x000e220000000800 */
[----:B-1----:R-:W-:-:S04]  /*13d00*/  LOP3.LUT R3, R2, 0x7f, RZ, 0xc0, !PT ;  /* 0x0000007f02037812 */ /* 0x002fc800078ec0ff */
[----:B------:R-:W-:-:S03]  /*13d10*/  SHF.R.U32.HI R4, RZ, 0x3, R3 ;  /* 0x00000003ff047819 */ /* 0x000fc60000011603 */
[----:B------:R-:W1:Y:S01]  /*13d20*/  @P0 LDC R3, c[0x0][0x438] ;  /* 0x00010e00ff030b82 */ /* 0x000e620000000800 */
[----:B------:R-:W-:Y:S01]  /*13d30*/  IMAD.SHL.U32 R2, R2, 0x10, RZ ;  /* 0x0000001002027824 */ /* 0x000fe200078e00ff */
[----:B------:R-:W-:-:S04]  /*13d40*/  LEA R4, R7, R4, 0x7 ;  /* 0x0000000407047211 */ /* 0x000fc800078e38ff */
[----:B------:R-:W-:Y:S01]  /*13d50*/  LOP3.LUT R2, R2, 0x70, RZ, 0xc0, !PT ;  /* 0x0000007002027812 */ /* 0x000fe200078ec0ff */
[----:B------:R-:W-:Y:S05]  /*13d60*/  YIELD ;  /* 0x0000000000007946 */ /* 0x000fea0003800000 */
[----:B------:R-:W-:Y:S01]  /*13d70*/  ULDC.64 UR4, c[0x0][0x428] ;  /* 0x00010a0000047ab9 */ /* 0x000fe20000000a00 */
[----:B--2---:R-:W-:-:S05]  /*13d80*/  IADD3 R4, R2, R4, R10 ;  /* 0x0000000402047210 */ /* 0x004fca0007ffe00a */
[----:B0-----:R-:W-:-:S04]  /*13d90*/  @P0 IMAD.HI.U32 R5, R4, R5, RZ ;  /* 0x0000000504050227 */ /* 0x001fc800078e00ff */
[----:B------:R-:W-:Y:S01]  /*13da0*/  IMAD.MOV.U32 R2, RZ, RZ, R4 ;  /* 0x000000ffff027224 */ /* 0x000fe200078e0004 */
[----:B-1----:R-:W-:-:S05]  /*13db0*/  @P0 SHF.R.U32.HI R2, RZ, R3, R5 ;  /* 0x00000003ff020219 */ /* 0x002fca0000011605 */
[----:B------:R-:W-:-:S04]  /*13dc0*/  IMAD.MOV R3, RZ, RZ, -R2 ;  /* 0x000000ffff037224 */ /* 0x000fc800078e0a02 */
[----:B------:R-:W-:Y:S01]  /*13dd0*/  IMAD R0, R0, R3, R4 ;  /* 0x0000000300007224 */ /* 0x000fe200078e0204 */
        /* <DEDUP_REMOVED lines=9> */
[----:B------:R-:W-:Y:S01]  /*13e70*/  MOV R8, UR38 ;  /* 0x0000002600087c02 */ /* 0x000fe20008000f00 */
[----:B------:R-:W-:-:S03]  /*13e80*/  VIADD R22, R6, 0x1 ;  /* 0x0000000106167836 */ /* 0x000fc60000000000 */
[----:B------:R-:W-:Y:S02]  /*13e90*/  ISETP.NE.AND P2, PT, R8, 0x3, PT ;  /* 0x000000030800780c */ /* 0x000fe40003f45270 */
        /* <DEDUP_REMOVED lines=8> */
.L_x_688:
[----:B------:R-:W-:Y:S01]  /*13f20*/  IMAD R5, R22, 0x8, R16 ;  /* 0x0000000816057824 */ /* 0x000fe200078e0210 */
[----:B------:R-:W-:Y:S01]  /*13f30*/  SHF.L.U32 R2, R29, 0x1f, RZ ;  /* 0x0000001f1d027819 */ /* 0x000fe200000006ff */
[----:B------:R-:W-:Y:S03]  /*13f40*/  BSSY B1, `(.L_x_689) ;  /* 0x0000003000017945 */ /* 0x000fe60003800000 */
[----:B------:R-:W0:Y:S02]  /*13f50*/  SYNCS.PHASECHK.TRANS64.TRYWAIT P0, [R5+URZ+0x16840], R2 ;  /* 0x01684002050075a7 */ /* 0x000e24000800017f */
[----:B0-----:R-:W-:Y:S05]  /*13f60*/  @!P0 BRA `(.L_x_690) ;  /* 0x0000005800e48947 */ /* 0x001fea0003800000 */
.L_x_860:
[----:B------:R-:W-:Y:S05]  /*13f70*/  BSYNC B1 ;  /* 0x0000000000017941 */ /* 0x000fea0003800000 */
.L_x_689:
[----:B------:R-:W2:Y:S01]  /*13f80*/  LDL R3, [R1] ;  /* 0x0000000001037983 */ /* 0x000ea20000100800 */
[----:B------:R-:W-:Y:S01]  /*13f90*/  SHF.R.S32.HI R21, RZ, 0x1f, R0 ;  /* 0x0000001fff157819 */ /* 0x000fe20000011400 */
[----:B------:R-:W-:Y:S01]  /*13fa0*/  ULDC.64 UR4, c[0x0][0x300] ;  /* 0x0000c00000047ab9 */ /* 0x000fe20000000a00 */
[----:B------:R-:W-:Y:S01]  /*13fb0*/  ULDC.64 UR6, c[0x0][0x2e8] ;  /* 0x0000ba0000067ab9 */ /* 0x000fe20000000a00 */
[----:B------:R-:W1:Y:S02]  /*13fc0*/  S2R R8, SR_TID.X ;  /* 0x0000000000087919 */ /* 0x000e640000002100 */
[----:B------:R-:W-:Y:S01]  /*13fd0*/  IMAD R7, R21, UR4, RZ ;  /* 0x0000000415077c24 */ /* 0x000fe2000f8e02ff */
[----:B------:R-:W3:Y:S03]  /*13fe0*/  S2R R9, SR_TID.X ;  /* 0x0000000000097919 */ /* 0x000ee60000002100 */
[----:B------:R-:W-:Y:S01]  /*13ff0*/  IMAD R7, R0, UR5, R7 ;  /* 0x0000000500077c24 */ /* 0x000fe2000f8e0207 */
[----:B-1----:R-:W-:-:S04]  /*14000*/  LOP3.LUT R8, R8, 0x7f, RZ, 0xc0, !PT ;  /* 0x0000007f08087812 */ /* 0x002fc800078ec0ff */
[----:B------:R-:W-:Y:S01]  /*14010*/  SHF.L.U32 R11, R8, 0x3, RZ ;  /* 0x00000003080b7819 */ /* 0x000fe200000006ff */
[----:B---3--:R-:W-:-:S05]  /*14020*/  IMAD.SHL.U32 R8, R9, 0x8, RZ ;  /* 0x0000000809087824 */ /* 0x008fca00078e00ff */
[----:B------:R-:W-:-:S04]  /*14030*/  LOP3.LUT R8, R8, 0x1f8, RZ, 0xc0, !PT ;  /* 0x000001f808087812 */ /* 0x000fc800078ec0ff */
[----:B------:R-:W-:-:S04]  /*14040*/  LOP3.LUT R8, R8, 0x38, R9, 0x78, !PT ;  /* 0x0000003808087812 */ /* 0x000fc800078e7809 */
[----:B------:R-:W-:-:S05]  /*14050*/  LOP3.LUT R8, R8, 0x200, R11, 0xf8, !PT ;  /* 0x0000020008087812 */ /* 0x000fca00078ef80b */
[----:B------:R-:W-:Y:S01]  /*14060*/  IMAD R8, R22, 0x2000, R8 ;  /* 0x0000200016087824 */ /* 0x000fe200078e0208 */
[----:B--2---:R-:W-:Y:S01]  /*14070*/  LOP3.LUT P2, RZ, R3, 0x1, RZ, 0xc0, !PT ;  /* 0x0000000103ff7812 */ /* 0x004fe2000784c0ff */
        /* <DEDUP_REMOVED lines=14> */
[----:B------:R-:W0:Y:S01]  /*14160*/  S2R R3, SR_TID.X ;  /* 0x0000000000037919 */ /* 0x000e220000002100 */
[----:B------:R-:W-:Y:S01]  /*14170*/  IMAD R8, R8, 0x2, R16 ;  /* 0x0000000208087824 */ /* 0x000fe200078e0210 */
[----:B------:R-:W1:Y:S01]  /*14180*/  SHFL.IDX PT, R2, R9, RZ, 0x181f ;  /* 0x00181fff09027589 */ /* 0x000e6200000e0000 */
[----:B0-----:R-:W-:-:S03]  /*14190*/  IMAD.SHL.U32 R11, R3, 0x8, RZ ;  /* 0x00000008030b7824 */ /* 0x001fc600078e00ff */
[----:B------:R-:W0:Y:S02]  /*141a0*/  SHFL.IDX PT, R3, R10, RZ, 0x181f ;  /* 0x00181fff0a037589 */ /* 0x000e2400000e0000 */
[----:B------:R-:W-:-:S05]  /*141b0*/  LOP3.LUT R11, R11, 0x38, RZ, 0xc0, !PT ;  /* 0x000000380b0b7812 */ /* 0x000fca00078ec0ff */
[----:B------:R-:W-:-:S05]  /*141c0*/  IMAD.SHL.U32 R7, R11, 0x2, RZ ;  /* 0x000000020b077824 */ /* 0x000fca00078e00ff */
[----:B-1----:R-:W-:-:S04]  /*141d0*/  IADD3 R2, P0, R2, R7, RZ ;  /* 0x0000000702027210 */ /* 0x002fc80007f1e0ff */
[----:B0-----:R-:W-:-:S05]  /*141e0*/  IADD3.X R3, RZ, R3, RZ, P0, !PT ;  /* 0x00000003ff037210 */ /* 0x001fca00007fe4ff */
        /* <DEDUP_REMOVED lines=34> */
.L_x_878:
        /* <DEDUP_REMOVED lines=8> */
.L_x_692:
[----:B------:R-:W-:Y:S02]  /*14490*/  PLOP3.LUT P2, PT, P2, P0, PT, 0xa2, 0x0 ;  /* 0x000000000000781c */ /* 0x000fe40001741472 */
[----:B------:R-:W-:-:S08]  /*144a0*/  @P0 R2UR P2, UR4, R5 ;  /* 0x00000000050402ca */ /* 0x000fd00000040000 */
[----:B------:R-:W-:-:S05]  /*144b0*/  @P0 PLOP3.LUT P0, PT, P2, PT, PT, 0x80, 0x0 ;  /* 0x000000000000081c */ /* 0x000fca000170f070 */
[----:B------:R-:W-:Y:S01]  /*144c0*/  @!P2 SYNCS.ARRIVE.TRANS64.RED.A0T1 RZ, [UR4+0x16830], RZ ;  /* 0x016830ffffffa9a7 */ /* 0x000fe20008200404 */
[----:B------:R-:W-:Y:S07]  /*144d0*/  @!P2 ARRIVES.LDGSTSBAR.64.TRANSCNT [UR4+0x16830] ;  /* 0x01683000ff00a9b0 */ /* 0x000fee0008000a84 */
[----:B------:R-:W-:Y:S05]  /*144e0*/  @P0 BRA.U.ANY `(.L_x_692) ;  /* 0xfffffffd00e80947 */ /* 0x000fea000393ffff */
[----:B------:R-:W-:Y:S01]  /*144f0*/  NOP ;  /* 0x0000000000007918 */ /* 0x000fe20000000000 */
[----:B-1----:R-:W-:-:S05]  /*14500*/  IMAD.U32 R2, RZ, RZ, UR38 ;  /* 0x00000026ff027e24 */ /* 0x002fca000f8e00ff */
[----:B------:R-:W-:-:S13]  /*14510*/  ISETP.NE.AND P3, PT, R2, 0x3, PT ;  /* 0x000000030200780c */ /* 0x000fda0003f65270 */
[----:B------:R-:W-:Y:S05]  /*14520*/  @!P3 BRA `(.L_x_693) ;  /* 0x000000000004b947 */ /* 0x000fea0003800000 */
[----:B------:R-:W-:Y:S01]  /*14530*/  BPT.TRAP 0x1 ;  /* 0x000000040000795c */ /* 0x000fe20000300000 */
.L_x_693:
[----:B------:R1:W-:Y:S01]  /*14540*/  SYNCS.ARRIVE.TRANS64.A1T0 RZ, [R5+URZ+0x16830], RZ ;  /* 0x016830ff05ff79a7 */ /* 0x0003e2000810003f */
[----:B------:R-:W-:Y:S05]  /*14550*/  @!P3 BRA `(.L_x_694) ;  /* 0x000000000004b947 */ /* 0x000fea0003800000 */
[----:B------:R-:W-:Y:S01]  /*14560*/  BPT.TRAP 0x1 ;  /* 0x000000040000795c */ /* 0x000fe20000300000 */
.L_x_694:
[----:B------:R-:W-:Y:S01]  /*14570*/  SHF.L.U32 R2, R20, 0x1f, RZ ;  /* 0x0000001f14027819 */ /* 0x000fe200000006ff */
[----:B------:R-:W-:Y:S01]  /*14580*/  BSSY B1, `(.L_x_695) ;  /* 0x0000004000017945 */ /* 0x000fe20003800000 */
[----:B-1----:R-:W-:-:S04]  /*14590*/  LEA R5, R6, R16, 0x3 ;  /* 0x0000001006057211 */ /* 0x002fc800078e18ff */
[----:B------:R-:W1:Y:S02]  /*145a0*/  SYNCS.PHASECHK.TRANS64.TRYWAIT P0, [R5+URZ+0x16860], R2 ;  /* 0x01686002050075a7 */ /* 0x000e64000800017f */
[----:B-1----:R-:W-:Y:S05]  /*145b0*/  @!P0 BRA `(.L_x_696) ;  /* 0x0000005c00a08947 */ /* 0x002fea0003800000 */
.L_x_879:
[----:B------:R-:W-:Y:S05]  /*145c0*/  BSYNC B1 ;  /* 0x0000000000017941 */ /* 0x000fea0003800000 */
.L_x_695:
[----:B------:R-:W2:Y:S01]  /*145d0*/  LDL R8, [R1+0x14] ;  /* 0x0000140001087983 */ /* 0x000ea20000100800 */
[----:B------:R-:W0:Y:S01]  /*145e0*/  S2R R11, SR_TID.X ;  /* 0x00000000000b7919 */ /* 0x000e220000002100 */
[----:B------:R-:W-:Y:S01]  /*145f0*/  UMOV UR4, 0xffffffff ;  /* 0xffffffff00047882 */ /* 0x000fe20000000000 */
[C---:B0-----:R-:W-:Y:S01]  /*14600*/  IMAD.SHL.U32 R9, R11.reuse, 0x8, RZ ;  /* 0x000000080b097824 */ /* 0x041fe200078e00ff */
[----:B------:R-:W-:-:S04]  /*14610*/  LOP3.LUT R3, R11, 0x7f, RZ, 0xc0, !PT ;  /* 0x0000007f0b037812 */ /* 0x000fc800078ec0ff */
[----:B------:R-:W-:Y:S01]  /*14620*/  LOP3.LUT R9, R9, 0x1f8, RZ, 0xc0, !PT ;  /* 0x000001f809097812 */ /* 0x000fe200078ec0ff */
[----:B------:R-:W-:-:S03]  /*14630*/  IMAD.SHL.U32 R10, R3, 0x8, RZ ;  /* 0x00000008030a7824 */ /* 0x000fc600078e00ff */
        /* <DEDUP_REMOVED lines=11> */
[----:B0-----:R-:W-:-:S04]  /*146f0*/  IADD3 R2, P2, R2, R7, RZ ;  /* 0x0000000702027210 */ /* 0x001fc80007f5e0ff */
[----:B-1----:R-:W-:-:S05]  /*14700*/  IADD3.X R3, RZ, R3, RZ, P2, !PT ;  /* 0x00000003ff037210 */ /* 0x002fca00017fe4ff */
[----:B------:R-:W-:Y:S01]  /*14710*/  @!PT LDS RZ, [RZ] ;  /* 0x00000000fffff984 */ /* 0x000fe20000000800 */
        /* <DEDUP_REMOVED lines=39> */
.L_x_897:
        /* <DEDUP_REMOVED lines=19> */
[----:B------:R-:W-:-:S04]  /*14ac0*/  ULDC.64 UR4, c[0x0][0x330] ;  /* 0x0000cc0000047ab9 */ /* 0x000fc80000000a00 */
[----:B------:R-:W-:-:S03]  /*14ad0*/  IADD3 R3, R3, R0, RZ ;  /* 0x0000000003037210 */ /* 0x000fc60007ffe0ff */
[----:B------:R-:W-:-:S04]  /*14ae0*/  IMAD.WIDE.U32 R2, R17, UR4, R2 ;  /* 0x0000000411027c25 */ /* 0x000fc8000f8e0002 */
[----:B------:R-:W-:Y:S01]  /*14af0*/  IMAD R0, R17, UR5, R3 ;  /* 0x0000000511007c24 */ /* 0x000fe2000f8e0203 */
[----:B0-----:R-:W-:-:S04]  /*14b00*/  LEA R18, P2, R2, UR6, 0x1 ;  /* 0x0000000602127c11 */ /* 0x001fc8000f8408ff */
[----:B------:R-:W-:-:S09]  /*14b10*/  LEA.HI.X R0, R2, UR7, R0, 0x1, P2 ;  /* 0x0000000702007c11 */ /* 0x000fd200090f0c00 */
.L_x_698:
[----:B------:R-:W-:Y:S02]  /*14b20*/  PLOP3.LUT P2, PT, P2, P0, PT, 0xa2, 0x0 ;  /* 0x000000000000781c */ /* 0x000fe40001741472 */
[----:B------:R-:W-:-:S08]  /*14b30*/  @P0 R2UR P2, UR4, R5 ;  /* 0x00000000050402ca */ /* 0x000fd00000040000 */
[----:B------:R-:W-:-:S05]  /*14b40*/  @P0 PLOP3.LUT P0, PT, P2, PT, PT, 0x80, 0x0 ;  /* 0x000000000000081c */ /* 0x000fca000170f070 */
[----:B------:R-:W-:Y:S01]  /*14b50*/  @!P2 SYNCS.ARRIVE.TRANS64.RED.A0T1 RZ, [UR4+0x16850], RZ ;  /* 0x016850ffffffa9a7 */ /* 0x000fe20008200404 */
[----:B------:R-:W-:Y:S07]  /*14b60*/  @!P2 ARRIVES.LDGSTSBAR.64.TRANSCNT [UR4+0x16850] ;  /* 0x01685000ff00a9b0 */ /* 0x000fee0008000a84 */
[----:B------:R-:W-:Y:S05]  /*14b70*/  @P0 BRA.U.ANY `(.L_x_698) ;  /* 0xfffffffd00e80947 */ /* 0x000fea000393ffff */
[----:B------:R-:W-:Y:S01]  /*14b80*/  NOP ;  /* 0x0000000000007918 */ /* 0x000fe20000000000 */
[----:B------:R-:W-:Y:S02]  /*14b90*/  IMAD.U32 R2, RZ, RZ, UR38 ;  /* 0x00000026ff027e24 */ /* 0x000fe4000f8e00ff */
[----:B------:R-:W-:-:S03]  /*14ba0*/  IMAD.MOV.U32 R19, RZ, RZ, R0 ;  /* 0x000000ffff137224 */ /* 0x000fc600078e0000 */
[----:B------:R-:W-:-:S13]  /*14bb0*/  ISETP.NE.AND P3, PT, R2, 0x3, PT ;  /* 0x000000030200780c */ /* 0x000fda0003f65270 */
[----:B------:R-:W-:Y:S05]  /*14bc0*/  @!P3 BRA `(.L_x_699) ;  /* 0x000000000004b947 */ /* 0x000fea0003800000 */
[----:B------:R-:W-:Y:S01]  /*14bd0*/  BPT.TRAP 0x1 ;  /* 0x000000040000795c */ /* 0x000fe20000300000 */
.L_x_699:
[----:B------:R-:W2:Y:S01]  /*14be0*/  LDL R0, [R1+0x18] ;  /* 0x0000180001007983 */ /* 0x000ea20000100800 */
[----:B------:R0:W-:Y:S01]  /*14bf0*/  SYNCS.ARRIVE.TRANS64.A1T0 RZ, [R5+URZ+0x16850], RZ ;  /* 0x016850ff05ff79a7 */ /* 0x0001e2000810003f */
[C---:B------:R-:W-:Y:S01]  /*14c00*/  VIADD R7, R23.reuse, 0xffffffff ;  /* 0xffffffff17077836 */ /* 0x040fe20000000000 */
[----:B------:R-:W-:Y:S01]  /*14c10*/  MOV R20, R29 ;  /* 0x0000001d00147202 */ /* 0x000fe20000000f00 */
[----:B------:R-:W-:Y:S02]  /*14c20*/  IMAD.MOV.U32 R6, RZ, RZ, R22 ;  /* 0x000000ffff067224 */ /* 0x000fe400078e0016 */
[----:B------:R-:W-:Y:S01]  /*14c30*/  IMAD.MOV.U32 R26, RZ, RZ, R23 ;  /* 0x000000ffff1a7224 */ /* 0x000fe200078e0017 */
[----:B--2---:R-:W-:-:S13]  /*14c40*/  ISETP.GT.AND P0, PT, R23, R0, PT ;  /* 0x000000001700720c */ /* 0x004fda0003f04270 */
[----:B0-----:R-:W-:Y:S05]  /*14c50*/  @P0 BRA `(.L_x_700) ;  /* 0xfffffff0000c0947 */ /* 0x001fea000383ffff */
.L_x_687:
[----:B------:R-:W-:Y:S05]  /*14c60*/  BSYNC B0 ;  /* 0x0000000000007941 */ /* 0x000fea0003800000 */
.L_x_686:
[----:B-1----:R-:W0:Y:S01]  /*14c70*/  S2R R0, SR_TID.X ;  /* 0x0000000000007919 */ /* 0x002e220000002100 */
        /* <DEDUP_REMOVED lines=16> */
.L_x_702:
[----:B------:R-:W-:Y:S05]  /*14d80*/  BSYNC B0 ;  /* 0x0000000000007941 */ /* 0x000fea0003800000 */
.L_x_701:
[----:B------:R-:W-:-:S05]  /*14d90*/  IMAD.U32 R0, RZ, RZ, UR38 ;  /* 0x00000026ff007e24 */ /* 0x000fca000f8e00ff */
[----:B------:R-:W-:-:S13]  /*14da0*/  ISETP.NE.AND P0, PT, R0, 0x3, PT ;  /* 0x000000030000780c */ /* 0x000fda0003f05270 */
[----:B------:R-:W-:Y:S05]  /*14db0*/  @!P0 BRA `(.L_x_703) ;  /* 0x0000000000048947 */ /* 0x000fea0003800000 */
[----:B------:R-:W-:Y:S01]  /*14dc0*/  BPT.TRAP 0x1 ;  /* 0x000000040000795c */ /* 0x000fe20000300000 */
.L_x_703:
[----:B------:R-:W2:Y:S01]  /*14dd0*/  LDL.LU R2, [R1+0x14] ;  /* 0x0000140001027983 */ /* 0x000ea20000300800 */
[----:B------:R-:W-:Y:S01]  /*14de0*/  IMAD R0, R22, 0x8, R16 ;  /* 0x0000000816007824 */ /* 0x000fe200078e0210 */
[----:B------:R-:W-:Y:S01]  /*14df0*/  SHF.L.U32 R3, R29, 0x1f, RZ ;  /* 0x0000001f1d037819 */ /* 0x000fe200000006ff */
[----:B------:R-:W-:Y:S03]  /*14e00*/  BSSY B0, `(.L_x_704) ;  /* 0x0000004000007945 */ /* 0x000fe60003800000 */
[----:B------:R-:W0:Y:S01]  /*14e10*/  SYNCS.PHASECHK.TRANS64.TRYWAIT P0, [R0+URZ+0x16860], R3 ;  /* 0x01686003000075a7 */ /* 0x000e22000800017f */
[----:B--2---:R-:W-:Y:S01]  /*14e20*/  IMAD R6, R23, -0x80, R2 ;  /* 0xffffff8017067824 */ /* 0x004fe200078e0202 */
[----:B0-----:R-:W-:Y:S06]  /*14e30*/  @!P0 BRA `(.L_x_705) ;  /* 0x0000005c00dc8947 */ /* 0x001fec0003800000 */
.L_x_898:
[----:B------:R-:W-:Y:S05]  /*14e40*/  BSYNC B0 ;  /* 0x0000000000007941 */ /* 0x000fea0003800000 */
.L_x_704:
[----:B------:R-:W1:Y:S01]  /*14e50*/  S2R R8, SR_TID.X ;  /* 0x0000000000087919 */ /* 0x000e620000002100 */
[----:B------:R-:W-:Y:S01]  /*14e60*/  ULDC UR4, c[0x0][0x2f4] ;  /* 0x0000bd0000047ab9 */ /* 0x000fe20000000800 */
[C---:B-1----:R-:W-:Y:S01]  /*14e70*/  IMAD.SHL.U32 R2, R8.reuse, 0x8, RZ ;  /* 0x0000000808027824 */ /* 0x042fe200078e00ff */
[C---:B------:R-:W-:Y:S01]  /*14e80*/  LOP3.LUT R5, R8.reuse, 0x7f, RZ, 0xc0, !PT ;  /* 0x0000007f08057812 */ /* 0x040fe200078ec0ff */
[----:B------:R-:W-:-:S03]  /*14e90*/  IMAD.SHL.U32 R7, R8, 0x8, RZ ;  /* 0x0000000808077824 */ /* 0x000fc600078e00ff */
[----:B------:R-:W-:Y:S02]  /*14ea0*/  LOP3.LUT R2, R2, 0x1f8, RZ, 0xc0, !PT ;  /* 0x000001f802027812 */ /* 0x000fe400078ec0ff */
[----:B------:R-:W-:Y:S02]  /*14eb0*/  LOP3.LUT R7, R7, 0x38, RZ, 0xc0, !PT ;  /* 0x0000003807077812 */ /* 0x000fe400078ec0ff */
[----:B------:R-:W-:Y:S02]  /*14ec0*/  SHF.L.U32 R4, R5, 0x3, RZ ;  /* 0x0000000305047819 */ /* 0x000fe400000006ff */
[----:B------:R-:W-:Y:S02]  /*14ed0*/  LOP3.LUT R2, R2, 0x38, R8, 0x78, !PT ;  /* 0x0000003802027812 */ /* 0x000fe400078e7808 */
[----:B------:R-:W-:Y:S01]  /*14ee0*/  ISETP.GE.AND P0, PT, R7, UR4, PT ;  /* 0x0000000407007c0c */ /* 0x000fe2000bf06270 */
[----:B------:R-:W-:Y:S01]  /*14ef0*/  UMOV UR4, 0xffffffff ;  /* 0xffffffff00047882 */ /* 0x000fe20000000000 */
[----:B------:R-:W-:-:S02]  /*14f00*/  SHF.R.U32.HI R5, RZ, 0x3, R5 ;  /* 0x00000003ff057819 */ /* 0x000fc40000011605 */
[----:B------:R-:W-:-:S03]  /*14f10*/  LOP3.LUT R2, R2, 0x200, R4, 0xf8, !PT ;  /* 0x0000020002027812 */ /* 0x000fc600078ef804 */
[----:B------:R-:W-:Y:S02]  /*14f20*/  IMAD.IADD R6, R6, 0x1, -R5 ;  /* 0x0000000106067824 */ /* 0x000fe400078e0a05 */
        /* <DEDUP_REMOVED lines=8> */
[----:B------:R-:W1:Y:S02]  /*14fb0*/  SHFL.IDX PT, R14, R18, 0x1, 0x181f ;  /* 0x00381f00120e7f89 */ /* 0x000e6400000e0000 */
        /* <DEDUP_REMOVED lines=39> */
.L_x_916:
        /* <DEDUP_REMOVED lines=9> */
.L_x_707:
[----:B------:R-:W-:Y:S02]  /*152c0*/  PLOP3.LUT P1, PT, P1, P0, PT, 0xa2, 0x0 ;  /* 0x000000000000781c */ /* 0x000fe40000f21472 */
[----:B------:R-:W-:-:S08]  /*152d0*/  @P0 R2UR P1, UR4, R0 ;  /* 0x00000000000402ca */ /* 0x000fd00000020000 */
[----:B------:R-:W-:-:S05]  /*152e0*/  @P0 PLOP3.LUT P0, PT, P1, PT, PT, 0x80, 0x0 ;  /* 0x000000000000081c */ /* 0x000fca0000f0f070 */
[----:B------:R-:W-:Y:S01]  /*152f0*/  @!P1 SYNCS.ARRIVE.TRANS64.RED.A0T1 RZ, [UR4+0x16850], RZ ;  /* 0x016850ffffff99a7 */ /* 0x000fe20008200404 */
[----:B------:R-:W-:Y:S07]  /*15300*/  @!P1 ARRIVES.LDGSTSBAR.64.TRANSCNT [UR4+0x16850] ;  /* 0x01685000ff0099b0 */ /* 0x000fee0008000a84 */
[----:B------:R-:W-:Y:S05]  /*15310*/  @P0 BRA.U.ANY `(.L_x_707) ;  /* 0xfffffffd00e80947 */ /* 0x000fea000393ffff */
[----:B------:R-:W-:Y:S01]  /*15320*/  NOP ;  /* 0x0000000000007918 */ /* 0x000fe20000000000 */
[----:B0-----:R-:W-:-:S05]  /*15330*/  IMAD.U32 R2, RZ, RZ, UR38 ;  /* 0x00000026ff027e24 */ /* 0x001fca000f8e00ff */
[----:B------:R-:W-:-:S13]  /*15340*/  ISETP.NE.AND P2, PT, R2, 0x3, PT ;  /* 0x000000030200780c */ /* 0x000fda0003f45270 */
[----:B------:R-:W-:Y:S05]  /*15350*/  @!P2 BRA `(.L_x_708) ;  /* 0x000000000004a947 */ /* 0x000fea0003800000 */
[----:B------:R-:W-:Y:S01]  /*15360*/  BPT.TRAP 0x1 ;  /* 0x000000040000795c */ /* 0x000fe20000300000 */
.L_x_708:
[----:B------:R-:W-:Y:S01]  /*15370*/  IADD3 R22, R22, 0x1, RZ ;  /* 0x0000000116167810 */ /* 0x000fe20007ffe0ff */
[----:B------:R0:W-:Y:S03]  /*15380*/  SYNCS.ARRIVE.TRANS64.A1T0 RZ, [R0+URZ+0x16850], RZ ;  /* 0x016850ff00ff79a7 */ /* 0x0001e6000810003f */
[----:B------:R-:W-:-:S04]  /*15390*/  ISETP.NE.AND P0, PT, R22, 0x2, PT ;  /* 0x000000021600780c */ /* 0x000fc80003f05270 */
[----:B------:R-:W-:Y:S02]  /*153a0*/  SEL R22, R22, RZ, P0 ;  /* 0x000000ff16167207 */ /* 0x000fe40000000000 */
[----:B0-----:R-:W-:-:S04]  /*153b0*/  SEL R0, RZ, 0x1, P0 ;  /* 0x00000001ff007807 */ /* 0x001fc80000000000 */
[----:B------:R-:W-:-:S07]  /*153c0*/  LOP3.LUT R29, R29, R0, RZ, 0x3c, !PT ;  /* 0x000000001d1d7212 */ /* 0x000fce00078e3cff */
.L_x_667:
[----:B------:R-:W-:Y:S05]  /*153d0*/  BSYNC B7 ;  /* 0x0000000000077941 */ /* 0x000fea0003800000 */
.L_x_665:
[----:B------:R-:W2:Y:S02]  /*153e0*/  LDL R0, [R1] ;  /* 0x0000000001007983 */ /* 0x000ea40000100800 */
[----:B--2---:R-:W-:-:S13]  /*153f0*/  LOP3.LUT P0, RZ, R0, 0x4, RZ, 0xc0, !PT ;  /* 0x0000000400ff7812 */ /* 0x004fda000780c0ff */
[----:B------:R-:W-:Y:S05]  /*15400*/  @!P0 BRA `(.L_x_709) ;  /* 0x0000000000248947 */ /* 0x000fea0003800000 */
[----:B------:R-:W-:Y:S05]  /*15410*/  WARPSYNC.ALL ;  /* 0x0000000000007948 */ /* 0x000fea0003800000 */
[----:B------:R-:W2:Y:S08]  /*15420*/  S2UR UR5, SR_CgaCtaId ;  /* 0x00000000000579c3 */ /* 0x000eb00000008800 */
[----:B------:R-:W-:Y:S06]  /*15430*/  BAR.SYNC.DEFER_BLOCKING 0x5, 0x200 ;  /* 0x0148000000007b1d */ /* 0x000fec0000010000 */
[----:B------:R-:W-:-:S02]  /*15440*/  UMOV UR4, 0x400 ;  /* 0x0000040000047882 */ /* 0x000fc40000000000 */
[----:B--2---:R-:W-:-:S06]  /*15450*/  ULEA UR4, UR5, UR4, 0x18 ;  /* 0x0000000405047291 */ /* 0x004fcc000f8ec03f */
[----:B------:R-:W-:-:S05]  /*15460*/  IMAD.U32 R16, RZ, RZ, UR4 ;  /* 0x00000004ff107e24 */ /* 0x000fca000f8e00ff */
[----:B------:R2:W3:Y:S01]  /*15470*/  LDS.128 R24, [R16+0x168d0] ;  /* 0x0168d00010187984 */ /* 0x0004e20000000c00 */
[----:B------:R-:W-:Y:S06]  /*15480*/  BAR.ARV 0x4, 0x200 ;  /* 0x0108000000007b1d */ /* 0x000fec0000002000 */
[----:B------:R-:W-:Y:S05]  /*15490*/  BRA `(.L_x_710) ;  /* 0x0000000800d07947 */ /* 0x000fea0003800000 */
.L_x_709:
[----:B------:R-:W0:Y:S01]  /*154a0*/  S2R R0, SR_TID.X ;  /* 0x0000000000007919 */ /* 0x000e220000002100 */
[----:B------:R-:W-:Y:S01]  /*154b0*/  UMOV UR4, 0xffffffff ;  /* 0xffffffff00047882 */ /* 0x000fe20000000000 */
[----:B0-----:R-:W-:-:S04]  /*154c0*/  LOP3.LUT R9, R0, 0x1f, RZ, 0xc0, !PT ;  /* 0x0000001f00097812 */ /* 0x001fc800078ec0ff */
[----:B------:R-:W-:Y:S01]  /*154d0*/  ISETP.NE.AND P0, PT, R9, 0x1f, PT ;  /* 0x0000001f0900780c */ /* 0x000fe20003f05270 */
[----:B------:R-:W-:-:S12]  /*154e0*/  BRA.DIV UR4, `(.L_x_711) ;  /* 0x0000006204707947 */ /* 0x000fd8000b800000 */
[----:B-1----:R-:W-:Y:S01]  /*154f0*/  IMAD.IADD R7, R27, 0x1, R9 ;  /* 0x000000011b077824 */ /* 0x002fe200078e0209 */
        /* <DEDUP_REMOVED lines=9> */
[----:B------:R-:W-:Y:S02]  /*15590*/  MOV R4, RZ ;  /* 0x000000ff00047202 */ /* 0x000fe40000000f00 */
[C---:B------:R-:W-:Y:S01]  /*155a0*/  ISETP.GE.U32.AND P2, PT, R9.reuse, 0x2, PT ;  /* 0x000000020900780c */ /* 0x040fe20003f46070 */
[----:B------:R-:W-:Y:S01]  /*155b0*/  SHFL.IDX PT, R0, R24, RZ, 0x1f ;  /* 0x00001fff18007589 */ /* 0x000fe200000e0000 */
[C---:B------:R-:W-:Y:S02]  /*155c0*/  ISETP.GE.U32.AND P3, PT, R9.reuse, 0x4, PT ;  /* 0x000000040900780c */ /* 0x040fe40003f66070 */
[C---:B------:R-:W-:Y:S01]  /*155d0*/  ISETP.GE.U32.AND P4, PT, R9.reuse, 0x8, PT ;  /* 0x000000080900780c */ /* 0x040fe20003f86070 */
[----:B------:R0:W-:Y:S01]  /*155e0*/  SHFL.IDX PT, R6, R24, 0x1, 0x1f ;  /* 0x00201f0018067f89 */ /* 0x0001e200000e0000 */
[----:B------:R-:W-:Y:S01]  /*155f0*/  ISETP.GE.U32.AND P5, PT, R9, 0x10, PT ;  /* 0x000000100900780c */ /* 0x000fe20003fa6070 */
[----:B0-----:R-:W-:-:S02]  /*15600*/  IMAD.MOV.U32 R24, RZ, RZ, RZ ;  /* 0x000000ffff187224 */ /* 0x001fc400078e00ff */
[----:B--2---:R-:W-:Y:S02]  /*15610*/  @!P1 IMAD.MOV.U32 R7, RZ, RZ, R8 ;  /* 0x000000ffff079224 */ /* 0x004fe400078e0008 */
        /* <DEDUP_REMOVED lines=18> */
[----:B------:R0:W1:Y:S02]  /*15740*/  SHFL.IDX PT, R14, R3, 0x1f, 0x1f ;  /* 0x03e01f00030e7f89 */ /* 0x00006400000e0000 */
.L_x_926:
[----:B------:R-:W-:Y:S02]  /*15750*/  ULDC UR4, c[0x0][0xc38] ;  /* 0x00030e0000047ab9 */ /* 0x000fe40000000800 */
[----:B------:R-:W-:-:S04]  /*15760*/  IMAD.U32 R2, RZ, RZ, UR4 ;  /* 0x00000004ff027e24 */ /* 0x000fc8000f8e00ff */
[----:B-1----:R-:W-:-:S04]  /*15770*/  IMAD R5, R14, R2, RZ ;  /* 0x000000020e057224 */ /* 0x002fc800078e02ff */
[----:B------:R-:W-:-:S05]  /*15780*/  IMAD.IADD R6, R6, 0x1, R5 ;  /* 0x0000000106067824 */ /* 0x000fca00078e0205 */
[----:B------:R-:W-:-:S13]  /*15790*/  ISETP.GT.AND P6, PT, R6, R0, PT ;  /* 0x000000000600720c */ /* 0x000fda0003fc4270 */
[----:B------:R-:W-:Y:S05]  /*157a0*/  @P6 BRA `(.L_x_712) ;  /* 0x0000000000a46947 */ /* 0x000fea0003800000 */
.L_x_715:
        /* <DEDUP_REMOVED lines=35> */
.L_x_934:
[----:B------:R-:W-:Y:S02]  /*159e0*/  ULDC UR4, c[0x0][0xc38] ;  /* 0x00030e0000047ab9 */ /* 0x000fe40000000800 */
[----:B------:R-:W-:-:S04]  /*159f0*/  IMAD.U32 R2, RZ, RZ, UR4 ;  /* 0x00000004ff027e24 */ /* 0x000fc8000f8e00ff */
[----:B-1----:R-:W-:-:S05]  /*15a00*/  IMAD R5, R14, R2, RZ ;  /* 0x000000020e057224 */ /* 0x002fca00078e02ff */
[----:B------:R-:W-:-:S04]  /*15a10*/  IADD3 R6, R5, R6, RZ ;  /* 0x0000000605067210 */ /* 0x000fc80007ffe0ff */
[----:B------:R-:W-:-:S13]  /*15a20*/  ISETP.GT.AND P6, PT, R6, R0, PT ;  /* 0x000000000600720c */ /* 0x000fda0003fc4270 */
[----:B------:R-:W-:Y:S05]  /*15a30*/  @!P6 BRA `(.L_x_715) ;  /* 0xfffffffc005ce947 */ /* 0x000fea000383ffff */
.L_x_712:
[----:B------:R-:W-:Y:S01]  /*15a40*/  IMAD.IADD R6, R6, 0x1, -R5 ;  /* 0x0000000106067824 */ /* 0x000fe200078e0a05 */
[----:B------:R-:W-:-:S03]  /*15a50*/  UMOV UR4, 0xffffffff ;  /* 0xffffffff00047882 */ /* 0x000fc60000000000 */
[----:B------:R-:W-:-:S05]  /*15a60*/  IMAD R5, R3, R2, R6 ;  /* 0x0000000203057224 */ /* 0x000fca00078e0206 */
[----:B------:R-:W-:Y:S01]  /*15a70*/  ISETP.GT.AND P6, PT, R5, R0, PT ;  /* 0x000000000500720c */ /* 0x000fe20003fc4270 */
[----:B------:R-:W-:-:S12]  /*15a80*/  BRA.DIV UR4, `(.L_x_716) ;  /* 0x0000006204fc7947 */ /* 0x000fd8000b800000 */
[----:B------:R-:W-:-:S04]  /*15a90*/  VOTE.ANY R8, PT, !P6 ;  /* 0x0000000000087806 */ /* 0x000fc800070e0100 */
[----:B------:R-:W1:Y:S02]  /*15aa0*/  POPC R5, R8 ;  /* 0x0000000800057309 */ /* 0x000e640000000000 */
[----:B-1----:R1:W2:Y:S04]  /*15ab0*/  SHFL.IDX PT, R7, R7, R5, 0x1f ;  /* 0x00001f0507077589 */ /* 0x0022a800000e0000 */
[----:B------:R1:W3:Y:S02]  /*15ac0*/  SHFL.IDX PT, R4, R4, R5, 0x1f ;  /* 0x00001f0504047589 */ /* 0x0002e400000e0000 */
.L_x_939:
[----:B------:R-:W-:-:S13]  /*15ad0*/  ISETP.NE.AND P0, PT, R8, RZ, PT ;  /* 0x000000ff0800720c */ /* 0x000fda0003f05270 */
[----:B------:R-:W-:Y:S05]  /*15ae0*/  @!P0 BRA `(.L_x_717) ;  /* 0x0000000000108947 */ /* 0x000fea0003800000 */
[----:B------:R-:W-:Y:S01]  /*15af0*/  UMOV UR4, 0xffffffff ;  /* 0xffffffff00047882 */ /* 0x000fe20000000000 */
[----:B------:R-:W-:Y:S02]  /*15b00*/  VIADD R12, R5, 0xffffffff ;  /* 0xffffffff050c7836 */ /* 0x000fe40000000000 */
[----:B------:R-:W-:Y:S05]  /*15b10*/  BRA.DIV UR4, `(.L_x_718) ;  /* 0x0000006604347947 */ /* 0x000fea000b800000 */
[----:B------:R4:W0:Y:S02]  /*15b20*/  SHFL.IDX PT, R24, R3, R12, 0x1f ;  /* 0x00001f0c03187589 */ /* 0x00082400000e0000 */
.L_x_717:
[-C--:B--2---:R-:W-:Y:S01]  /*15b30*/  IABS R8, R7.reuse ;  /* 0x0000000700087213 */ /* 0x084fe20000000000 */
[----:B0-----:R-:W-:Y:S01]  /*15b40*/  IMAD R24, R24, R2, R6 ;  /* 0x0000000218187224 */ /* 0x001fe200078e0206 */
[----:B------:R-:W-:Y:S01]  /*15b50*/  MOV R2, RZ ;  /* 0x000000ff00027202 */ /* 0x000fe20000000f00 */
[----:B------:R-:W-:Y:S01]  /*15b60*/  IMAD.IADD R27, R5, 0x1, R27 ;  /* 0x00000001051b7824 */ /* 0x000fe200078e021b */
[----:B------:R-:W0:Y:S01]  /*15b70*/  I2F.RP R9, R8 ;  /* 0x0000000800097306 */ /* 0x000e220000209400 */
[----:B------:R-:W-:Y:S01]  /*15b80*/  IMAD.IADD R0, R0, 0x1, -R24 ;  /* 0x0000000100007824 */ /* 0x000fe200078e0a18 */
[----:B------:R-:W-:-:S05]  /*15b90*/  IABS R6, R7 ;  /* 0x0000000700067213 */ /* 0x000fca0000000000 */
[----:B------:R-:W-:Y:S01]  /*15ba0*/  IMAD.MOV R10, RZ, RZ, -R6 ;  /* 0x000000ffff0a7224 */ /* 0x000fe200078e0a06 */
[----:B---3--:R-:W-:Y:S01]  /*15bb0*/  IABS R6, R4 ;  /* 0x0000000400067213 */ /* 0x008fe20000000000 */
        /* <DEDUP_REMOVED lines=13> */
[----:B------:R-:W-:Y:S02]  /*15c90*/  @!P1 IMAD.IADD R11, R11, 0x1, -R8 ;  /* 0x000000010b0b9824 */ /* 0x000fe400078e0a08 */
[----:B------:R-:W-:Y:S01]  /*15ca0*/  @!P1 VIADD R9, R9, 0x1 ;  /* 0x0000000109099836 */ /* 0x000fe20000000000 */
[----:B------:R-:W-:-:S02]  /*15cb0*/  ISETP.NE.AND P1, PT, R7, RZ, PT ;  /* 0x000000ff0700720c */ /* 0x000fc40003f25270 */
[----:B------:R-:W-:Y:S02]  /*15cc0*/  ISETP.GE.U32.AND P0, PT, R11, R8, PT ;  /* 0x000000080b00720c */ /* 0x000fe40003f06070 */
[----:B------:R-:W-:-:S04]  /*15cd0*/  IABS R8, R4 ;  /* 0x0000000400087213 */ /* 0x000fc80000000000 */
[----:B------:R-:W-:Y:S01]  /*15ce0*/  IADD3 R8, RZ, -R8, RZ ;  /* 0x80000008ff087210 */ /* 0x000fe20007ffe0ff */
[----:B0-----:R-:W-:-:S06]  /*15cf0*/  VIADD R12, R10, 0xffffffe ;  /* 0x0ffffffe0a0c7836 */ /* 0x001fcc0000000000 */
[----:B------:R-:W-:Y:S01]  /*15d00*/  @P0 VIADD R9, R9, 0x1 ;  /* 0x0000000109090836 */ /* 0x000fe20000000000 */
[----:B------:R-:W0:Y:S02]  /*15d10*/  F2I.FTZ.U32.TRUNC.NTZ R3, R12 ;  /* 0x0000000c00037305 */ /* 0x000e24000021f000 */
[----:B0-----:R-:W-:-:S05]  /*15d20*/  IADD3 R11, RZ, -R3, RZ ;  /* 0x80000003ff0b7210 */ /* 0x001fca0007ffe0ff */
        /* <DEDUP_REMOVED lines=8> */
[----:B------:R-:W-:-:S04]  /*15db0*/  IMAD.HI.U32 R2, R2, R3, RZ ;  /* 0x0000000302027227 */ /* 0x000fc800078e00ff */
[----:B------:R-:W-:Y:S02]  /*15dc0*/  IMAD R3, R2, R8, R3 ;  /* 0x0000000802037224 */ /* 0x000fe400078e0203 */
[----:B------:R-:W-:-:S03]  /*15dd0*/  IMAD.IADD R25, R0, 0x1, -R7 ;  /* 0x0000000100197824 */ /* 0x000fc600078e0a07 */
        /* <DEDUP_REMOVED lines=9> */
[----:B------:R-:W-:-:S04]  /*15e70*/  @!P1 LOP3.LUT R2, RZ, R4, RZ, 0x33, !PT ;  /* 0x00000004ff029212 */ /* 0x000fc800078e33ff */
[----:B------:R-:W-:Y:S01]  /*15e80*/  IADD3 R3, -R2, RZ, RZ ;  /* 0x000000ff02037210 */ /* 0x000fe20007ffe1ff */
[----:B------:R-:W-:-:S04]  /*15e90*/  IMAD R2, R4, 0x1000000, R2 ;  /* 0x0100000004027824 */ /* 0x000fc800078e0202 */
[----:B------:R-:W-:-:S04]  /*15ea0*/  IMAD R9, R4, R3, R9 ;  /* 0x0000000304097224 */ /* 0x000fc800078e0209 */
[----:B------:R-:W-:Y:S01]  /*15eb0*/  IMAD R26, R9, 0x10000, R2 ;  /* 0x00010000091a7824 */ /* 0x000fe200078e0202 */
[----:B------:R-:W-:Y:S06]  /*15ec0*/  BRA `(.L_x_719) ;  /* 0x00000000001c7947 */ /* 0x000fec0003800000 */
.L_x_713:
[----:B------:R-:W-:Y:S01]  /*15ed0*/  UMOV UR4, URZ ;  /* 0x0000003f00047c82 */ /* 0x000fe20008000000 */
[----:B------:R-:W-:Y:S01]  /*15ee0*/  UMOV UR5, URZ ;  /* 0x0000003f00057c82 */ /* 0x000fe20008000000 */
[----:B------:R-:W-:Y:S01]  /*15ef0*/  ULDC UR6, c[0x0][0xc3c] ;  /* 0x00030f0000067ab9 */ /* 0x000fe20000000800 */
[----:B------:R-:W-:Y:S01]  /*15f00*/  MOV R24, R0 ;  /* 0x0000000000187202 */ /* 0x000fe20000000f00 */
[----:B------:R-:W-:Y:S02]  /*15f10*/  IMAD.U32 R25, RZ, RZ, UR4 ;  /* 0x00000004ff197e24 */ /* 0x000fe4000f8e00ff */
[----:B------:R-:W-:Y:S02]  /*15f20*/  IMAD.U32 R26, RZ, RZ, UR5 ;  /* 0x00000005ff1a7e24 */ /* 0x000fe4000f8e00ff */
[----:B------:R-:W-:-:S07]  /*15f30*/  IMAD.U32 R27, RZ, RZ, UR6 ;  /* 0x00000006ff1b7e24 */ /* 0x000fce000f8e00ff */
.L_x_719:
        /* <DEDUP_REMOVED lines=10> */
.L_x_710:
[----:B------:R-:W-:Y:S02]  /*15fe0*/  ULDC UR4, c[0x0][0xc3c] ;  /* 0x00030f0000047ab9 */ /* 0x000fe40000000800 */
[----:B---3--:R-:W-:-:S13]  /*15ff0*/  ISETP.GE.AND P0, PT, R27, UR4, PT ;  /* 0x000000041b007c0c */ /* 0x008fda000bf06270 */
[----:B------:R-:W-:Y:S05]  /*16000*/  @!P0 BRA `(.L_x_720) ;  /* 0xffffffa000708947 */ /* 0x000fea000383ffff */
[----:B------:R-:W-:Y:S05]  /*16010*/  BSYNC B8 ;  /* 0x0000000000087941 */ /* 0x000fea0003800000 */
.L_x_625:
[----:B0-----:R-:W3:Y:S01]  /*16020*/  LDL.LU R0, [R1+0x44] ;  /* 0x0000440001007983 */ /* 0x001ee20000300800 */
[----:B------:R-:W-:Y:S01]  /*16030*/  BSSY B0, `(.L_x_721) ;  /* 0x000000b000007945 */ /* 0x000fe20003800000 */
[----:B-1----:R-:W0:Y:S01]  /*16040*/  S2R R5, SR_CgaCtaId ;  /* 0x0000000000057919 */ /* 0x002e220000008800 */
[----:B---3--:R-:W-:-:S05]  /*16050*/  VIADD R0, R0, 0x1 ;  /* 0x0000000100007836 */ /* 0x008fca0000000000 */
[----:B------:R-:W-:-:S04]  /*16060*/  LEA.HI R2, R0, R0, RZ, 0x1 ;  /* 0x0000000000027211 */ /* 0x000fc800078f08ff */
[----:B------:R-:W-:Y:S02]  /*16070*/  LOP3.LUT R3, R2, 0xfffffffe, RZ, 0xc0, !PT ;  /* 0xfffffffe02037812 */ /* 0x000fe400078ec0ff */
[----:B------:R-:W-:Y:S02]  /*16080*/  MOV R2, 0x400 ;  /* 0x0000040000027802 */ /* 0x000fe40000000f00 */
[----:B------:R-:W-:Y:S02]  /*16090*/  IADD3 R0, R0, -R3, RZ ;  /* 0x8000000300007210 */ /* 0x000fe40007ffe0ff */
[----:B0-----:R-:W-:Y:S02]  /*160a0*/  LEA R5, R5, R2, 0x18 ;  /* 0x0000000205057211 */ /* 0x001fe400078ec0ff */
[----:B------:R-:W-:-:S04]  /*160b0*/  SHF.L.U32 R0, R0, 0x1f, RZ ;  /* 0x0000001f00007819 */ /* 0x000fc800000006ff */
[----:B------:R-:W0:Y:S02]  /*160c0*/  SYNCS.PHASECHK.TRANS64.TRYWAIT P0, [R5+URZ+0x16820], R0 ;  /* 0x01682000050075a7 */ /* 0x000e24000800017f */
[----:B0-----:R-:W-:Y:S05]  /*160d0*/  @!P0 BRA `(.L_x_722) ;  /* 0x0000005c00ec8947 */ /* 0x001fea0003800000 */
.L_x_942:
[----:B------:R-:W-:Y:S05]  /*160e0*/  BSYNC B0 ;  /* 0x0000000000007941 */ /* 0x000fea0003800000 */
.L_x_721:
[----:B------:R-:W-:-:S03]  /*160f0*/  UMOV UR4, 0xffffffff ;  /* 0xffffffff00047882 */ /* 0x000fc60000000000 */
[----:B------:R-:W-:Y:S05]  /*16100*/  BRA.DIV UR4, `(.L_x_723) ;  /* 0x0000005e04f47947 */ /* 0x000fea000b800000 */
[----:B0-----:R-:W0:Y:S02]  /*16110*/  S2R R0, SR_TID.X ;  /* 0x0000000000007919 */ /* 0x001e240000002100 */
[----:B0-----:R-:W-:-:S04]  /*16120*/  SHF.R.U32.HI R0, RZ, 0x5, R0 ;  /* 0x00000005ff007819 */ /* 0x001fc80000011600 */
[----:B------:R-:W-:-:S05]  /*16130*/  LOP3.LUT R0, R0, 0x3, RZ, 0xc0, !PT ;  /* 0x0000000300007812 */ /* 0x000fca00078ec0ff */
[----:B------:R0:W1:Y:S02]  /*16140*/  SHFL.IDX PT, R14, R0, RZ, 0x1f ;  /* 0x00001fff000e7589 */ /* 0x00006400000e0000 */
.L_x_945:
[----:B-1----:R-:W-:-:S13]  /*16150*/  ISETP.NE.AND P0, PT, R14, RZ, PT ;  /* 0x000000ff0e00720c */ /* 0x002fda0003f05270 */
[----:B------:R-:W-:Y:S05]  /*16160*/  @P0 BRA `(.L_x_478) ;  /* 0x0000000000880947 */ /* 0x000fea0003800000 */
[----:B------:R-:W-:-:S03]  /*16170*/  UMOV UR4, 0xffffffff ;  /* 0xffffffff00047882 */ /* 0x000fc60000000000 */
[----:B------:R-:W-:Y:S05]  /*16180*/  BRA.DIV UR4, `(.L_x_724) ;  /* 0x0000006204087947 */ /* 0x000fea000b800000 */
[----:B------:R-:W-:-:S13]  /*16190*/  ELECT P6, URZ, PT ;  /* 0x00000000003f782f */ /* 0x000fda00038c0000 */
.L_x_948:
[----:B------:R-:W-:Y:S05]  /*161a0*/  @!P6 BRA `(.L_x_478) ;  /* 0x000000000078e947 */ /* 0x000fea0003800000 */
[----:B------:R-:W-:-:S06]  /*161b0*/  ULOP3.LUT UR4, UR36, 0x2, URZ, 0xfc, !UPT ;  /* 0x0000000224047892 */ /* 0x000fcc000f8efc3f */
[----:B0-----:R-:W-:-:S05]  /*161c0*/  IMAD.U32 R0, RZ, RZ, UR4 ;  /* 0x00000004ff007e24 */ /* 0x001fca000f8e00ff */
[----:B------:R-:W-:-:S13]  /*161d0*/  ISETP.NE.AND P0, PT, R0, 0x3, PT ;  /* 0x000000030000780c */ /* 0x000fda0003f05270 */
[----:B------:R-:W-:Y:S05]  /*161e0*/  @!P0 BRA `(.L_x_725) ;  /* 0x0000000000048947 */ /* 0x000fea0003800000 */
[----:B------:R-:W-:Y:S01]  /*161f0*/  BPT.TRAP 0x1 ;  /* 0x000000040000795c */ /* 0x000fe20000300000 */
.L_x_725:
[C---:B------:R-:W-:Y:S01]  /*16200*/  IMAD R3, R22.reuse, 0x8, R5 ;  /* 0x0000000816037824 */ /* 0x040fe200078e0205 */
[----:B------:R-:W-:Y:S01]  /*16210*/  SHF.L.U32 R2, R29, 0x1f, RZ ;  /* 0x0000001f1d027819 */ /* 0x000fe200000006ff */
[----:B------:R-:W-:-:S03]  /*16220*/  VIADD R22, R22, 0x1 ;  /* 0x0000000116167836 */ /* 0x000fc60000000000 */
[----:B------:R-:W0:Y:S02]  /*16230*/  SYNCS.PHASECHK.TRANS64.TRYWAIT P1, [R3+URZ+0x16840], R2 ;  /* 0x01684002030075a7 */ /* 0x000e24000802017f */
[----:B------:R-:W-:-:S04]  /*16240*/  ISETP.NE.AND P2, PT, R22, 0x2, PT ;  /* 0x000000021600780c */ /* 0x000fc80003f45270 */
[----:B------:R-:W-:Y:S01]  /*16250*/  SEL R0, RZ, 0x1, P2 ;  /* 0x00000001ff007807 */ /* 0x000fe20001000000 */
[----:B0-----:R-:W-:Y:S08]  /*16260*/  @!P1 BRA `(.L_x_726) ;  /* 0x0000005c00f09947 */ /* 0x001ff00003800000 */
.L_x_949:
[----:B------:R-:W-:Y:S02]  /*16270*/  SEL R22, R22, RZ, P2 ;  /* 0x000000ff16167207 */ /* 0x000fe40001000000 */
[----:B------:R-:W-:Y:S01]  /*16280*/  LOP3.LUT R0, R29, R0, RZ, 0x3c, !PT ;  /* 0x000000001d007212 */ /* 0x000fe200078e3cff */
[----:B------:R-:W-:Y:S06]  /*16290*/  @!P0 BRA `(.L_x_727) ;  /* 0x0000000000048947 */ /* 0x000fec0003800000 */
[----:B------:R-:W-:Y:S01]  /*162a0*/  BPT.TRAP 0x1 ;  /* 0x000000040000795c */ /* 0x000fe20000300000 */
.L_x_727:
[----:B------:R-:W-:Y:S01]  /*162b0*/  IMAD R5, R22, 0x8, R5 ;  /* 0x0000000816057824 */ /* 0x000fe200078e0205 */
[----:B------:R-:W-:-:S04]  /*162c0*/  SHF.L.U32 R0, R0, 0x1f, RZ ;  /* 0x0000001f00007819 */ /* 0x000fc800000006ff */
[----:B------:R-:W1:Y:S02]  /*162d0*/  SYNCS.PHASECHK.TRANS64.TRYWAIT P1, [R5+URZ+0x16840], R0 ;  /* 0x01684000050075a7 */ /* 0x000e64000802017f */
[----:B-1----:R-:W-:Y:S05]  /*162e0*/  @!P1 BRA `(.L_x_728) ;  /* 0x0000005c00e49947 */ /* 0x002fea0003800000 */
.L_x_950:
[----:B------:R-:W-:Y:S05]  /*162f0*/  @!P0 BRA `(.L_x_729) ;  /* 0x0000000000048947 */ /* 0x000fea0003800000 */
[----:B------:R-:W-:Y:S01]  /*16300*/  BPT.TRAP 0x1 ;  /* 0x000000040000795c */ /* 0x000fe20000300000 */
.L_x_729:
[----:B------:R-:W3:Y:S02]  /*16310*/  SYNCS.PHASECHK.TRANS64.TRYWAIT P1, [R3+URZ+0x16860], R2 ;  /* 0x01686002030075a7 */ /* 0x000ee4000802017f */
[----:B---3--:R-:W-:Y:S05]  /*16320*/  @!P1 BRA `(.L_x_730) ;  /* 0x0000005c00e89947 */ /* 0x008fea0003800000 */
.L_x_951:
[----:B------:R-:W-:Y:S05]  /*16330*/  @!P0 BRA `(.L_x_731) ;  /* 0x0000000000048947 */ /* 0x000fea0003800000 */
[----:B------:R-:W-:Y:S01]  /*16340*/  BPT.TRAP 0x1 ;  /* 0x000000040000795c */ /* 0x000fe20000300000 */
.L_x_731:
[----:B------:R0:W0:Y:S02]  /*16350*/  SYNCS.PHASECHK.TRANS64.TRYWAIT P0, [R5+URZ+0x16860], R0 ;  /* 0x01686000050075a7 */ /* 0x000024000800017f */
[----:B0-----:R-:W-:Y:S05]  /*16360*/  @!P0 NANOSLEEP.SYNCS 0x989680 ;  /* 0x009896800000895d */ /* 0x001fea0003900000 */
[----:B------:R-:W0:Y:S02]  /*16370*/  @!P0 SYNCS.PHASECHK.TRANS64 P0, [R5+URZ+0x16860], R0 ;  /* 0x01686000050085a7 */ /* 0x000e24000800007f */
[----:B0-----:R-:W-:Y:S05]  /*16380*/  @!P0 BRA `(.L_x_731) ;  /* 0xfffffffc00f08947 */ /* 0x001fea000383ffff */
.L_x_478:
[----:B------:R-:W-:Y:S05]  /*16390*/  BSYNC B9 ;  /* 0x0000000000097941 */ /* 0x000fea0003800000 */
.L_x_475:
[----:B------:R-:W-:Y:S05]  /*163a0*/  EXIT ;  /* 0x000000000000794d */ /* 0x000fea0003800000 */
.L_x_498:
[----:B0-----:R0:W1:Y:S02]  /*163b0*/  SYNCS.PHASECHK.TRANS64.TRYWAIT P6, [R70+URZ+0x16890], R79 ;  /* 0x0168904f460075a7 */ /* 0x00106400080c017f */
[----:B-1----:R-:W-:Y:S05]  /*163c0*/  @!P6 NANOSLEEP.SYNCS 0x989680 ;  /* 0x009896800000e95d */ /* 0x002fea0003900000 */
[----:B------:R-:W1:Y:S02]  /*163d0*/  @!P6 SYNCS.PHASECHK.TRANS64 P6, [R70+URZ+0x16890], R79 ;  /* 0x0168904f4600e5a7 */ /* 0x000e6400080c007f */
[----:B-1----:R-:W-:Y:S05]  /*163e0*/  @!P6 BRA `(.L_x_498) ;  /* 0xfffffffc00f0e947 */ /* 0x002fea000383ffff */
[----:B------:R-:W-:Y:S05]  /*163f0*/  BRA `(.L_x_732) ;  /* 0xfffffec800487947 */ /* 0x000fea000383ffff */
.L_x_499:
        /* <DEDUP_REMOVED lines=8> */
.L_x_734:
[----:B------:R-:W-:Y:S05]  /*16480*/  BSYNC B1 ;  /* 0x0000000000017941 */ /* 0x000fea0003800000 */
.L_x_733:
[----:B------:R-:W-:Y:S01]  /*16490*/  MOV R13, R84 ;  /* 0x00000054000d7202 */ /* 0x000fe20000000f00 */
[----:B------:R-:W-:Y:S02]  /*164a0*/  IMAD.MOV.U32 R12, RZ, RZ, RZ ;  /* 0x000000ffff0c7224 */ /* 0x000fe400078e00ff */
[----:B------:R-:W-:Y:S02]  /*164b0*/  IMAD.MOV.U32 R11, RZ, RZ, 0x1c1f ;  /* 0x00001c1fff0b7424 */ /* 0x000fe400078e00ff */
[----:B------:R-:W-:Y:S02]  /*164c0*/  IMAD.MOV.U32 R15, RZ, RZ, -0x1 ;  /* 0xffffffffff0f7424 */ /* 0x000fe400078e00ff */
[----:B------:R-:W-:-:S07]  /*164d0*/  IMAD.MOV.U32 R81, RZ, RZ, R14 ;  /* 0x000000ffff517224 */ /* 0x000fce00078e000e */
[----:B------:R-:W-:Y:S05]  /*164e0*/  WARPSYNC.COLLECTIVE R15, `(.L_x_735) ;  /* 0x000000000f087348 */ /* 0x000fea0003c00000 */
[----:B------:R0:W1:Y:S02]  /*164f0*/  SHFL.IDX P6, R14, R13, R12, R11 ;  /* 0x0000000c0d0e7389 */ /* 0x00006400000c000b */
[----:B01----:R-:W-:Y:S01]  /*16500*/  ENDCOLLECTIVE ;  /* 0x000000000000791b */ /* 0x003fe20003800000 */
.L_x_735:
[----:B------:R-:W-:Y:S05]  /*16510*/  BRA `(.L_x_736) ;  /* 0xfffffec800147947 */ /* 0x000fea000383ffff */
.L_x_508:
[----:B------:R-:W-:Y:S01]  /*16520*/  BSSY B1, `(.L_x_737) ;  /* 0x0000008000017945 */ /* 0x000fe20003800000 */
[----:B0---4-:R-:W-:Y:S01]  /*16530*/  IMAD.MOV.U32 R13, RZ, RZ, R85 ;  /* 0x000000ffff0d7224 */ /* 0x011fe200078e0055 */
[----:B------:R-:W-:Y:S01]  /*16540*/  MOV R12, 0x1 ;  /* 0x00000001000c7802 */ /* 0x000fe20000000f00 */
[----:B------:R-:W-:Y:S02]  /*16550*/  IMAD.MOV.U32 R11, RZ, RZ, 0x1c1f ;  /* 0x00001c1fff0b7424 */ /* 0x000fe400078e00ff */
[----:B------:R-:W-:-:S07]  /*16560*/  IMAD.MOV.U32 R15, RZ, RZ, -0x1 ;  /* 0xffffffffff0f7424 */ /* 0x000fce00078e00ff */
[----:B-123--:R-:W-:Y:S05]  /*16570*/  WARPSYNC.COLLECTIVE R15, `(.L_x_738) ;  /* 0x000000000f087348 */ /* 0x00efea0003c00000 */
[----:B---3--:R0:W3:Y:S02]  /*16580*/  SHFL.IDX P6, R14, R13, R12, R11 ;  /* 0x0000000c0d0e7389 */ /* 0x0080e400000c000b */
[----:B0123--:R-:W-:Y:S01]  /*16590*/  ENDCOLLECTIVE ;  /* 0x000000000000791b */ /* 0x00ffe20003800000 */
.L_x_738:
[----:B------:R-:W-:Y:S05]  /*165a0*/  BSYNC B1 ;  /* 0x0000000000017941 */ /* 0x000fea0003800000 */
.L_x_737:
[----:B------:R-:W-:Y:S01]  /*165b0*/  IMAD.MOV.U32 R13, RZ, RZ, R84 ;  /* 0x000000ffff0d7224 */ /* 0x000fe200078e0054 */
[----:B------:R-:W-:Y:S01]  /*165c0*/  MOV R12, 0x1 ;  /* 0x00000001000c7802 */ /* 0x000fe20000000f00 */
[----:B------:R-:W-:Y:S02]  /*165d0*/  IMAD.MOV.U32 R11, RZ, RZ, 0x1c1f ;  /* 0x00001c1fff0b7424 */ /* 0x000fe400078e00ff */
[----:B------:R-:W-:Y:S02]  /*165e0*/  IMAD.MOV.U32 R15, RZ, RZ, -0x1 ;  /* 0xffffffffff0f7424 */ /* 0x000fe400078e00ff */
[----:B------:R-:W-:-:S07]  /*165f0*/  IMAD.MOV.U32 R85, RZ, RZ, R14 ;  /* 0x000000ffff557224 */ /* 0x000fce00078e000e */
[----:B------:R-:W-:Y:S05]  /*16600*/  WARPSYNC.COLLECTIVE R15, `(.L_x_739) ;  /* 0x000000000f087348 */ /* 0x000fea0003c00000 */
[----:B------:R0:W1:Y:S02]  /*16610*/  SHFL.IDX P6, R14, R13, R12, R11 ;  /* 0x0000000c0d0e7389 */ /* 0x00006400000c000b */
[----:B01----:R-:W-:Y:S01]  /*16620*/  ENDCOLLECTIVE ;  /* 0x000000000000791b */ /* 0x003fe20003800000 */
.L_x_739:
[----:B------:R-:W-:Y:S05]  /*16630*/  BRA `(.L_x_740) ;  /* 0xfffffecc00807947 */ /* 0x000fea000383ffff */
.L_x_520:
[----:B-1----:R1:W2:Y:S02]  /*16640*/  SYNCS.PHASECHK.TRANS64.TRYWAIT P4, [R70+URZ+0x16890], R79 ;  /* 0x0168904f460075a7 */ /* 0x0022a4000808017f */
[----:B--2---:R-:W-:Y:S05]  /*16650*/  @!P4 NANOSLEEP.SYNCS 0x989680 ;  /* 0x009896800000c95d */ /* 0x004fea0003900000 */
[----:B------:R-:W2:Y:S02]  /*16660*/  @!P4 SYNCS.PHASECHK.TRANS64 P4, [R70+URZ+0x16890], R79 ;  /* 0x0168904f4600c5a7 */ /* 0x000ea4000808007f */
[----:B--2---:R-:W-:Y:S05]  /*16670*/  @!P4 BRA `(.L_x_520) ;  /* 0xfffffffc00f0c947 */ /* 0x004fea000383ffff */
[----:B------:R-:W-:Y:S05]  /*16680*/  BRA `(.L_x_741) ;  /* 0xfffffed800707947 */ /* 0x000fea000383ffff */
.L_x_521:
[----:B------:R-:W-:Y:S01]  /*16690*/  BSSY B1, `(.L_x_742) ;  /* 0x0000008000017945 */ /* 0x000fe20003800000 */
[----:B------:R-:W-:Y:S01]  /*166a0*/  IMAD.MOV.U32 R13, RZ, RZ, R85 ;  /* 0x000000ffff0d7224 */ /* 0x000fe200078e0055 */
[----:B------:R-:W-:Y:S01]  /*166b0*/  MOV R11, 0x1c1f ;  /* 0x00001c1f000b7802 */ /* 0x000fe20000000f00 */
[----:B------:R-:W-:Y:S02]  /*166c0*/  IMAD.MOV.U32 R12, RZ, RZ, RZ ;  /* 0x000000ffff0c7224 */ /* 0x000fe400078e00ff */
[----:B------:R-:W-:-:S07]  /*166d0*/  IMAD.MOV.U32 R15, RZ, RZ, -0x1 ;  /* 0xffffffffff0f7424 */ /* 0x000fce00078e00ff */
[----:B-1----:R-:W-:Y:S05]  /*166e0*/  WARPSYNC.COLLECTIVE R15, `(.L_x_743) ;  /* 0x000000000f087348 */ /* 0x002fea0003c00000 */
[----:B------:R0:W2:Y:S02]  /*166f0*/  SHFL.IDX P6, R14, R13, R12, R11 ;  /* 0x0000000c0d0e7389 */ /* 0x0000a400000c000b */
[----:B012---:R-:W-:Y:S01]  /*16700*/  ENDCOLLECTIVE ;  /* 0x000000000000791b */ /* 0x007fe20003800000 */
.L_x_743:
[----:B------:R-:W-:Y:S05]  /*16710*/  BSYNC B1 ;  /* 0x0000000000017941 */ /* 0x000fea0003800000 */
.L_x_742:
[----:B------:R-:W-:Y:S01]  /*16720*/  IMAD.MOV.U32 R13, RZ, RZ, R84 ;  /* 0x000000ffff0d7224 */ /* 0x000fe200078e0054 */
[----:B------:R-:W-:Y:S01]  /*16730*/  MOV R11, 0x1c1f ;  /* 0x00001c1f000b7802 */ /* 0x000fe20000000f00 */
[----:B------:R-:W-:Y:S02]  /*16740*/  IMAD.MOV.U32 R12, RZ, RZ, RZ ;  /* 0x000000ffff0c7224 */ /* 0x000fe400078e00ff */
[----:B------:R-:W-:Y:S02]  /*16750*/  IMAD.MOV.U32 R15, RZ, RZ, -0x1 ;  /* 0xffffffffff0f7424 */ /* 0x000fe400078e00ff */
[----:B------:R-:W-:-:S07]  /*16760*/  IMAD.MOV.U32 R83, RZ, RZ, R14 ;  /* 0x000000ffff537224 */ /* 0x000fce00078e000e */
[----:B------:R-:W-:Y:S05]  /*16770*/  WARPSYNC.COLLECTIVE R15, `(.L_x_744) ;  /* 0x000000000f087348 */ /* 0x000fea0003c00000 */
[----:B------:R0:W1:Y:S02]  /*16780*/  SHFL.IDX P6, R14, R13, R12, R11 ;  /* 0x0000000c0d0e7389 */ /* 0x00006400000c000b */
[----:B01----:R-:W-:Y:S01]  /*16790*/  ENDCOLLECTIVE ;  /* 0x000000000000791b */ /* 0x003fe20003800000 */
.L_x_744:
[----:B------:R-:W-:Y:S01]  /*167a0*/  IMAD.MOV.U32 R82, RZ, RZ, R14 ;  /* 0x000000ffff527224 */ /* 0x000fe200078e000e */
[----:B------:R-:W-:Y:S06]  /*167b0*/  BRA `(.L_x_745) ;  /* 0xfffffed8003c7947 */ /* 0x000fec000383ffff */
.L_x_526:
[----:B------:R-:W-:Y:S01]  /*167c0*/  BSSY B1, `(.L_x_746) ;  /* 0x0000008000017945 */ /* 0x000fe20003800000 */
[----:B---3--:R-:W-:Y:S01]  /*167d0*/  IMAD.MOV.U32 R13, RZ, RZ, R85 ;  /* 0x000000ffff0d7224 */ /* 0x008fe200078e0055 */
[----:B--2---:R-:W-:Y:S01]  /*167e0*/  MOV R11, 0x1c1f ;  /* 0x00001c1f000b7802 */ /* 0x004fe20000000f00 */
[----:B------:R-:W-:Y:S02]  /*167f0*/  IMAD.MOV.U32 R12, RZ, RZ, 0x1 ;  /* 0x00000001ff0c7424 */ /* 0x000fe400078e00ff */
[----:B------:R-:W-:-:S07]  /*16800*/  IMAD.MOV.U32 R15, RZ, RZ, -0x1 ;  /* 0xffffffffff0f7424 */ /* 0x000fce00078e00ff */
[----:B01----:R-:W-:Y:S05]  /*16810*/  WARPSYNC.COLLECTIVE R15, `(.L_x_747) ;  /* 0x000000000f087348 */ /* 0x003fea0003c00000 */
[----:B------:R2:W3:Y:S02]  /*16820*/  SHFL.IDX P6, R14, R13, R12, R11 ;  /* 0x0000000c0d0e7389 */ /* 0x0004e400000c000b */
[----:B0123--:R-:W-:Y:S01]  /*16830*/  ENDCOLLECTIVE ;  /* 0x000000000000791b */ /* 0x00ffe20003800000 */
.L_x_747:
[----:B------:R-:W-:Y:S05]  /*16840*/  BSYNC B1 ;  /* 0x0000000000017941 */ /* 0x000fea0003800000 */
.L_x_746:
        /* <DEDUP_REMOVED lines=8> */
.L_x_748:
[----:B------:R-:W-:Y:S01]  /*168d0*/  IMAD.MOV.U32 R84, RZ, RZ, R14 ;  /* 0x000000ffff547224 */ /* 0x000fe200078e000e */
[----:B------:R-:W-:Y:S06]  /*168e0*/  BRA `(.L_x_749) ;  /* 0xfffffedc00c47947 */ /* 0x000fec000383ffff */
.L_x_531:
[----:B0-----:R0:W1:Y:S02]  /*168f0*/  SYNCS.PHASECHK.TRANS64.TRYWAIT P3, [R70+URZ+0x16890], R79 ;  /* 0x0168904f460075a7 */ /* 0x001064000806017f */
[----:B-1----:R-:W-:Y:S05]  /*16900*/  @!P3 NANOSLEEP.SYNCS 0x989680 ;  /* 0x009896800000b95d */ /* 0x002fea0003900000 */
[----:B------:R-:W1:Y:S02]  /*16910*/  @!P3 SYNCS.PHASECHK.TRANS64 P3, [R70+URZ+0x16890], R79 ;  /* 0x0168904f4600b5a7 */ /* 0x000e64000806007f */
[----:B-1----:R-:W-:Y:S05]  /*16920*/  @!P3 BRA `(.L_x_531) ;  /* 0xfffffffc00f0b947 */ /* 0x002fea000383ffff */
[----:B------:R-:W-:Y:S05]  /*16930*/  BRA `(.L_x_750) ;  /* 0xfffffee400cc7947 */ /* 0x000fea000383ffff */
.L_x_532:
        /* <DEDUP_REMOVED lines=8> */
.L_x_752:
[----:B------:R-:W-:Y:S05]  /*169c0*/  BSYNC B1 ;  /* 0x0000000000017941 */ /* 0x000fea0003800000 */
.L_x_751:
        /* <DEDUP_REMOVED lines=8> */
.L_x_753:
[----:B------:R-:W-:Y:S01]  /*16a50*/  IMAD.MOV.U32 R7, RZ, RZ, R14 ;  /* 0x000000ffff077224 */ /* 0x000fe200078e000e */
[----:B------:R-:W-:Y:S06]  /*16a60*/  BRA `(.L_x_754) ;  /* 0xfffffee400e87947 */ /* 0x000fec000383ffff */
.L_x_535:
[----:B------:R-:W-:Y:S01]  /*16a70*/  BSSY B1, `(.L_x_755) ;  /* 0x0000008000017945 */ /* 0x000fe20003800000 */
[----:B----4-:R-:W-:Y:S01]  /*16a80*/  IMAD.MOV.U32 R13, RZ, RZ, R37 ;  /* 0x000000ffff0d7224 */ /* 0x010fe200078e0025 */
[----:B------:R-:W-:Y:S01]  /*16a90*/  MOV R11, 0x1c1f ;  /* 0x00001c1f000b7802 */ /* 0x000fe20000000f00 */
[----:B------:R-:W-:Y:S02]  /*16aa0*/  IMAD.MOV.U32 R12, RZ, RZ, 0x1 ;  /* 0x00000001ff0c7424 */ /* 0x000fe400078e00ff */
[----:B------:R-:W-:-:S07]  /*16ab0*/  IMAD.MOV.U32 R15, RZ, RZ, -0x1 ;  /* 0xffffffffff0f7424 */ /* 0x000fce00078e00ff */
[----:B0123--:R-:W-:Y:S05]  /*16ac0*/  WARPSYNC.COLLECTIVE R15, `(.L_x_756) ;  /* 0x000000000f087348 */ /* 0x00ffea0003c00000 */
[----:B------:R4:W0:Y:S02]  /*16ad0*/  SHFL.IDX P6, R14, R13, R12, R11 ;  /* 0x0000000c0d0e7389 */ /* 0x00082400000c000b */
[----:B01234-:R-:W-:Y:S01]  /*16ae0*/  ENDCOLLECTIVE ;  /* 0x000000000000791b */ /* 0x01ffe20003800000 */
.L_x_756:
[----:B------:R-:W-:Y:S05]  /*16af0*/  BSYNC B1 ;  /* 0x0000000000017941 */ /* 0x000fea0003800000 */
.L_x_755:
        /* <DEDUP_REMOVED lines=8> */
.L_x_757:
[----:B------:R-:W-:Y:S01]  /*16b80*/  IMAD.MOV.U32 R7, RZ, RZ, R14 ;  /* 0x000000ffff077224 */ /* 0x000fe200078e000e */
[----:B------:R-:W-:Y:S06]  /*16b90*/  BRA `(.L_x_758) ;  /* 0xfffffee400e47947 */ /* 0x000fec000383ffff */
.L_x_539:
[----:B0-----:R0:W4:Y:S02]  /*16ba0*/  SYNCS.PHASECHK.TRANS64.TRYWAIT P4, [R70+URZ+0x168b0], R79 ;  /* 0x0168b04f460075a7 */ /* 0x001124000808017f */
[----:B----4-:R-:W-:Y:S05]  /*16bb0*/  @!P4 NANOSLEEP.SYNCS 0x989680 ;  /* 0x009896800000c95d */ /* 0x010fea0003900000 */
[----:B------:R-:W4:Y:S02]  /*16bc0*/  @!P4 SYNCS.PHASECHK.TRANS64 P4, [R70+URZ+0x168b0], R79 ;  /* 0x0168b04f4600c5a7 */ /* 0x000f24000808007f */
[----:B----4-:R-:W-:Y:S05]  /*16bd0*/  @!P4 BRA `(.L_x_539) ;  /* 0xfffffffc00f0c947 */ /* 0x010fea000383ffff */
[----:B------:R-:W-:Y:S05]  /*16be0*/  BRA `(.L_x_759) ;  /* 0xfffffee8005c7947 */ /* 0x000fea000383ffff */
.L_x_549:
[----:B------:R-:W0:Y:S01]  /*16bf0*/  S2R R0, SR_TID.X ;  /* 0x0000000000007919 */ /* 0x000e220000002100 */
[----:B------:R-:W-:Y:S01]  /*16c00*/  BSSY B0, `(.L_x_760) ;  /* 0x000000c000007945 */ /* 0x000fe20003800000 */
[----:B-1----:R-:W-:Y:S01]  /*16c10*/  MOV R12, RZ ;  /* 0x000000ff000c7202 */ /* 0x002fe20000000f00 */
[----:B----4-:R-:W-:Y:S02]  /*16c20*/  IMAD.MOV.U32 R11, RZ, RZ, 0x1f ;  /* 0x0000001fff0b7424 */ /* 0x010fe400078e00ff */
[----:B------:R-:W-:Y:S02]  /*16c30*/  IMAD.MOV.U32 R15, RZ, RZ, -0x1 ;  /* 0xffffffffff0f7424 */ /* 0x000fe400078e00ff */
[----:B0-----:R-:W-:-:S05]  /*16c40*/  VIADD R4, R0, 0xffffff80 ;  /* 0xffffff8000047836 */ /* 0x001fca0000000000 */
[----:B------:R-:W-:-:S04]  /*16c50*/  SHF.R.S32.HI R0, RZ, 0x1f, R4 ;  /* 0x0000001fff007819 */ /* 0x000fc80000011404 */
[----:B------:R-:W-:-:S04]  /*16c60*/  LEA.HI R0, R0, R4, RZ, 0x7 ;  /* 0x0000000400007211 */ /* 0x000fc800078f38ff */
[----:B------:R-:W-:-:S05]  /*16c70*/  SHF.R.S32.HI R0, RZ, 0x7, R0 ;  /* 0x00000007ff007819 */ /* 0x000fca0000011400 */
[----:B--2---:R-:W-:-:S07]  /*16c80*/  IMAD.MOV.U32 R13, RZ, RZ, R0 ;  /* 0x000000ffff0d7224 */ /* 0x004fce00078e0000 */
[----:B-----5:R-:W-:Y:S05]  /*16c90*/  WARPSYNC.COLLECTIVE R15, `(.L_x_761) ;  /* 0x000000000f087348 */ /* 0x020fea0003c00000 */
[----:B------:R0:W1:Y:S02]  /*16ca0*/  SHFL.IDX P6, R14, R13, R12, R11 ;  /* 0x0000000c0d0e7389 */ /* 0x00006400000c000b */
[----:B01---5:R-:W-:Y:S01]  /*16cb0*/  ENDCOLLECTIVE ;  /* 0x000000000000791b */ /* 0x023fe20003800000 */
.L_x_761:
[----:B------:R-:W-:Y:S05]  /*16cc0*/  BSYNC B0 ;  /* 0x0000000000007941 */ /* 0x000fea0003800000 */
.L_x_760:
[----:B------:R3:W-:Y:S01]  /*16cd0*/  STL [R1+0x28], R14 ;  /* 0x0000280e01007387 */ /* 0x0007e20000100800 */
[----:B------:R-:W-:Y:S05]  /*16ce0*/  BRA `(.L_x_762) ;  /* 0xfffffef000647947 */ /* 0x000fea000383ffff */
.L_x_561:
[----:B------:R-:W-:Y:S01]  /*16cf0*/  BSSY B1, `(.L_x_763) ;  /* 0x0000008000017945 */ /* 0x000fe20003800000 */
[----:B--2---:R-:W-:Y:S01]  /*16d00*/  IMAD.MOV.U32 R13, RZ, RZ, R26 ;  /* 0x000000ffff0d7224 */ /* 0x004fe200078e001a */
[----:B------:R-:W-:Y:S01]  /*16d10*/  MOV R12, RZ ;  /* 0x000000ff000c7202 */ /* 0x000fe20000000f00 */
[----:B----4-:R-:W-:Y:S02]  /*16d20*/  IMAD.MOV.U32 R11, RZ, RZ, 0x1c1f ;  /* 0x00001c1fff0b7424 */ /* 0x010fe400078e00ff */
[----:B------:R-:W-:-:S07]  /*16d30*/  IMAD.MOV.U32 R15, RZ, RZ, -0x1 ;  /* 0xffffffffff0f7424 */ /* 0x000fce00078e00ff */
[----:B---3--:R-:W-:Y:S05]  /*16d40*/  WARPSYNC.COLLECTIVE R15, `(.L_x_764) ;  /* 0x000000000f087348 */ /* 0x008fea0003c00000 */
[----:B---3--:R0:W1:Y:S02]  /*16d50*/  SHFL.IDX P6, R14, R13, R12, R11 ;  /* 0x0000000c0d0e7389 */ /* 0x00806400000c000b */
[----:B01----:R-:W-:Y:S01]  /*16d60*/  ENDCOLLECTIVE ;  /* 0x000000000000791b */ /* 0x003fe20003800000 */
.L_x_764:
[----:B------:R-:W-:Y:S05]  /*16d70*/  BSYNC B1 ;  /* 0x0000000000017941 */ /* 0x000fea0003800000 */
.L_x_763:
        /* <DEDUP_REMOVED lines=8> */
.L_x_765:
[----:B------:R-:W-:Y:S01]  /*16e00*/  IMAD.MOV.U32 R13, RZ, RZ, R28 ;  /* 0x000000ffff0d7224 */ /* 0x000fe200078e001c */
[----:B------:R-:W-:-:S07]  /*16e10*/  MOV R0, R14 ;  /* 0x0000000e00007202 */ /* 0x000fce0000000f00 */
[----:B------:R-:W-:Y:S05]  /*16e20*/  WARPSYNC.COLLECTIVE R15, `(.L_x_766) ;  /* 0x000000000f087348 */ /* 0x000fea0003c00000 */
[----:B------:R0:W1:Y:S02]  /*16e30*/  SHFL.IDX P6, R14, R13, R12, R11 ;  /* 0x0000000c0d0e7389 */ /* 0x00006400000c000b */
[----:B01----:R-:W-:Y:S01]  /*16e40*/  ENDCOLLECTIVE ;  /* 0x000000000000791b */ /* 0x003fe20003800000 */
.L_x_766:
[----:B------:R-:W-:Y:S02]  /*16e50*/  IMAD.MOV.U32 R13, RZ, RZ, R27 ;  /* 0x000000ffff0d7224 */ /* 0x000fe400078e001b */
[----:B------:R-:W-:-:S07]  /*16e60*/  IMAD.MOV.U32 R5, RZ, RZ, R14 ;  /* 0x000000ffff057224 */ /* 0x000fce00078e000e */
[----:B------:R-:W-:Y:S05]  /*16e70*/  WARPSYNC.COLLECTIVE R15, `(.L_x_767) ;  /* 0x000000000f087348 */ /* 0x000fea0003c00000 */
[----:B------:R0:W1:Y:S02]  /*16e80*/  SHFL.IDX P6, R14, R13, R12, R11 ;  /* 0x0000000c0d0e7389 */ /* 0x00006400000c000b */
[----:B01----:R-:W-:Y:S01]  /*16e90*/  ENDCOLLECTIVE ;  /* 0x000000000000791b */ /* 0x003fe20003800000 */
.L_x_767:
[----:B------:R-:W-:Y:S05]  /*16ea0*/  BRA `(.L_x_768) ;  /* 0xfffffef400747947 */ /* 0x000fea000383ffff */
.L_x_565:
[----:B0-----:R0:W1:Y:S02]  /*16eb0*/  SYNCS.PHASECHK.TRANS64.TRYWAIT P0, [R18+URZ+0x16800], R15 ;  /* 0x0168000f120075a7 */ /* 0x001064000800017f */
[----:B-1----:R-:W-:Y:S05]  /*16ec0*/  @!P0 NANOSLEEP.SYNCS 0x989680 ;  /* 0x009896800000895d */ /* 0x002fea0003900000 */
[----:B------:R-:W1:Y:S02]  /*16ed0*/  @!P0 SYNCS.PHASECHK.TRANS64 P0, [R18+URZ+0x16800], R15 ;  /* 0x0168000f120085a7 */ /* 0x000e64000800007f */
[----:B-1----:R-:W-:Y:S05]  /*16ee0*/  @!P0 BRA `(.L_x_565) ;  /* 0xfffffffc00f08947 */ /* 0x002fea000383ffff */
[----:B------:R-:W-:Y:S05]  /*16ef0*/  BRA `(.L_x_769) ;  /* 0xfffffef800b07947 */ /* 0x000fea000383ffff */
.L_x_573:
[----:B------:R-:W-:Y:S01]  /*16f00*/  BSSY B1, `(.L_x_770) ;  /* 0x0000008000017945 */ /* 0x000fe20003800000 */
[----:B--2---:R-:W-:Y:S01]  /*16f10*/  MOV R13, R26 ;  /* 0x0000001a000d7202 */ /* 0x004fe20000000f00 */
[----:B------:R-:W-:Y:S02]  /*16f20*/  IMAD.MOV.U32 R12, RZ, RZ, RZ ;  /* 0x000000ffff0c7224 */ /* 0x000fe400078e00ff */
[----:B----4-:R-:W-:Y:S02]  /*16f30*/  IMAD.MOV.U32 R11, RZ, RZ, 0x1c1f ;  /* 0x00001c1fff0b7424 */ /* 0x010fe400078e00ff */
[----:B------:R-:W-:-:S07]  /*16f40*/  IMAD.MOV.U32 R15, RZ, RZ, -0x1 ;  /* 0xffffffffff0f7424 */ /* 0x000fce00078e00ff */
[----:B---3--:R-:W-:Y:S05]  /*16f50*/  WARPSYNC.COLLECTIVE R15, `(.L_x_771) ;  /* 0x000000000f087348 */ /* 0x008fea0003c00000 */
[----:B---3--:R0:W1:Y:S02]  /*16f60*/  SHFL.IDX P6, R14, R13, R12, R11 ;  /* 0x0000000c0d0e7389 */ /* 0x00806400000c000b */
[----:B01----:R-:W-:Y:S01]  /*16f70*/  ENDCOLLECTIVE ;  /* 0x000000000000791b */ /* 0x003fe20003800000 */
.L_x_771:
[----:B------:R-:W-:Y:S05]  /*16f80*/  BSYNC B1 ;  /* 0x0000000000017941 */ /* 0x000fea0003800000 */
.L_x_770:
[----:B------:R-:W-:Y:S01]  /*16f90*/  IMAD.MOV.U32 R13, RZ, RZ, R25 ;  /* 0x000000ffff0d7224 */ /* 0x000fe200078e0019 */
[----:B------:R-:W-:Y:S01]  /*16fa0*/  MOV R15, 0xffffffff ;  /* 0xffffffff000f7802 */ /* 0x000fe20000000f00 */
[----:B------:R-:W-:Y:S01]  /*16fb0*/  IMAD.MOV.U32 R12, RZ, RZ, RZ ;  /* 0x000000ffff0c7224 */ /* 0x000fe200078e00ff */
[----:B------:R-:W-:Y:S01]  /*16fc0*/  MOV R0, R14 ;  /* 0x0000000e00007202 */ /* 0x000fe20000000f00 */
[----:B------:R-:W-:-:S07]  /*16fd0*/  IMAD.MOV.U32 R11, RZ, RZ, 0x1c1f ;  /* 0x00001c1fff0b7424 */ /* 0x000fce00078e00ff */
[----:B------:R-:W-:Y:S05]  /*16fe0*/  WARPSYNC.COLLECTIVE R15, `(.L_x_772) ;  /* 0x000000000f087348 */ /* 0x000fea0003c00000 */
[----:B------:R0:W1:Y:S02]  /*16ff0*/  SHFL.IDX P6, R14, R13, R12, R11 ;  /* 0x0000000c0d0e7389 */ /* 0x00006400000c000b */
[----:B01----:R-:W-:Y:S01]  /*17000*/  ENDCOLLECTIVE ;  /* 0x000000000000791b */ /* 0x003fe20003800000 */
.L_x_772:
[----:B------:R-:W-:Y:S02]  /*17010*/  IMAD.MOV.U32 R13, RZ, RZ, R28 ;  /* 0x000000ffff0d7224 */ /* 0x000fe400078e001c */
[----:B------:R-:W-:-:S07]  /*17020*/  IMAD.MOV.U32 R3, RZ, RZ, R14 ;  /* 0x000000ffff037224 */ /* 0x000fce00078e000e */
[----:B------:R-:W-:Y:S05]  /*17030*/  WARPSYNC.COLLECTIVE R15, `(.L_x_773) ;  /* 0x000000000f087348 */ /* 0x000fea0003c00000 */
[----:B------:R0:W1:Y:S02]  /*17040*/  SHFL.IDX P6, R14, R13, R12, R11 ;  /* 0x0000000c0d0e7389 */ /* 0x00006400000c000b */
[----:B01----:R-:W-:Y:S01]  /*17050*/  ENDCOLLECTIVE ;  /* 0x000000000000791b */ /* 0x003fe20003800000 */
.L_x_773:
[----:B------:R-:W-:Y:S01]  /*17060*/  MOV R13, R27 ;  /* 0x0000001b000d7202 */ /* 0x000fe20000000f00 */
[----:B------:R-:W-:-:S07]  /*17070*/  IMAD.MOV.U32 R20, RZ, RZ, R14 ;  /* 0x000000ffff147224 */ /* 0x000fce00078e000e */
[----:B------:R-:W-:Y:S05]  /*17080*/  WARPSYNC.COLLECTIVE R15, `(.L_x_774) ;  /* 0x000000000f087348 */ /* 0x000fea0003c00000 */
[----:B------:R0:W1:Y:S02]  /*17090*/  SHFL.IDX P6, R14, R13, R12, R11 ;  /* 0x0000000c0d0e7389 */ /* 0x00006400000c000b */
[----:B01----:R-:W-:Y:S01]  /*170a0*/  ENDCOLLECTIVE ;  /* 0x000000000000791b */ /* 0x003fe20003800000 */
.L_x_774:
[----:B------:R-:W-:Y:S05]  /*170b0*/  BRA `(.L_x_775) ;  /* 0xffffff0400187947 */ /* 0x000fea000383ffff */
.L_x_577:
[----:B0-----:R0:W1:Y:S02]  /*170c0*/  SYNCS.PHASECHK.TRANS64.TRYWAIT P1, [R18+URZ+0x16800], R25 ;  /* 0x01680019120075a7 */ /* 0x001064000802017f */
[----:B-1----:R-:W-:Y:S05]  /*170d0*/  @!P1 NANOSLEEP.SYNCS 0x989680 ;  /* 0x009896800000995d */ /* 0x002fea0003900000 */
[----:B------:R-:W1:Y:S02]  /*170e0*/  @!P1 SYNCS.PHASECHK.TRANS64 P1, [R18+URZ+0x16800], R25 ;  /* 0x01680019120095a7 */ /* 0x000e64000802007f */
[----:B-1----:R-:W-:Y:S05]  /*170f0*/  @!P1 BRA `(.L_x_577) ;  /* 0xfffffffc00f09947 */ /* 0x002fea000383ffff */
[----:B------:R-:W-:Y:S05]  /*17100*/  BRA `(.L_x_776) ;  /* 0xffffff0400fc7947 */ /* 0x000fea000383ffff */
.L_x_583:
[----:B0-----:R0:W2:Y:S02]  /*17110*/  SYNCS.PHASECHK.TRANS64.TRYWAIT P1, [R3+URZ+0x16830], R4 ;  /* 0x01683004030075a7 */ /* 0x0010a4000802017f */
[----:B--2---:R-:W-:Y:S05]  /*17120*/  @!P1 NANOSLEEP.SYNCS 0x989680 ;  /* 0x009896800000995d */ /* 0x004fea0003900000 */
[----:B------:R-:W2:Y:S02]  /*17130*/  @!P1 SYNCS.PHASECHK.TRANS64 P1, [R3+URZ+0x16830], R4 ;  /* 0x01683004030095a7 */ /* 0x000ea4000802007f */
[----:B--2---:R-:W-:Y:S05]  /*17140*/  @!P1 BRA `(.L_x_583) ;  /* 0xfffffffc00f09947 */ /* 0x004fea000383ffff */
[----:B------:R-:W-:Y:S05]  /*17150*/  BRA `(.L_x_582) ;  /* 0xffffff1400407947 */ /* 0x000fea000383ffff */
.L_x_590:
[----:B--2---:R2:W3:Y:S02]  /*17160*/  SYNCS.PHASECHK.TRANS64.TRYWAIT P2, [R9+URZ+0x16830], R0 ;  /* 0x01683000090075a7 */ /* 0x0044e4000804017f */
[----:B---3--:R-:W-:Y:S05]  /*17170*/  @!P2 NANOSLEEP.SYNCS 0x989680 ;  /* 0x009896800000a95d */ /* 0x008fea0003900000 */
[----:B------:R-:W3:Y:S02]  /*17180*/  @!P2 SYNCS.PHASECHK.TRANS64 P2, [R9+URZ+0x16830], R0 ;  /* 0x016830000900a5a7 */ /* 0x000ee4000804007f */
[----:B---3--:R-:W-:Y:S05]  /*17190*/  @!P2 BRA `(.L_x_590) ;  /* 0xfffffffc00f0a947 */ /* 0x008fea000383ffff */
[----:B------:R-:W-:Y:S05]  /*171a0*/  BRA `(.L_x_589) ;  /* 0xffffff3400947947 */ /* 0x000fea000383ffff */
.L_x_594:
[----:B-1----:R1:W2:Y:S02]  /*171b0*/  SYNCS.PHASECHK.TRANS64.TRYWAIT P1, [R4+URZ+0x16850], R0 ;  /* 0x01685000040075a7 */ /* 0x0022a4000802017f */
[----:B--2---:R-:W-:Y:S05]  /*171c0*/  @!P1 NANOSLEEP.SYNCS 0x989680 ;  /* 0x009896800000995d */ /* 0x004fea0003900000 */
[----:B------:R-:W2:Y:S02]  /*171d0*/  @!P1 SYNCS.PHASECHK.TRANS64 P1, [R4+URZ+0x16850], R0 ;  /* 0x01685000040095a7 */ /* 0x000ea4000802007f */
[----:B--2---:R-:W-:Y:S05]  /*171e0*/  @!P1 BRA `(.L_x_594) ;  /* 0xfffffffc00f09947 */ /* 0x004fea000383ffff */
[----:B------:R-:W-:Y:S05]  /*171f0*/  BRA `(.L_x_591) ;  /* 0xffffff38006c7947 */ /* 0x000fea000383ffff */
.L_x_601:
[----:B-1----:R1:W2:Y:S02]  /*17200*/  SYNCS.PHASECHK.TRANS64.TRYWAIT P1, [R12+URZ+0x16850], R5 ;  /* 0x016850050c0075a7 */ /* 0x0022a4000802017f */
[----:B--2---:R-:W-:Y:S05]  /*17210*/  @!P1 NANOSLEEP.SYNCS 0x989680 ;  /* 0x009896800000995d */ /* 0x004fea0003900000 */
[----:B------:R-:W2:Y:S02]  /*17220*/  @!P1 SYNCS.PHASECHK.TRANS64 P1, [R12+URZ+0x16850], R5 ;  /* 0x016850050c0095a7 */ /* 0x000ea4000802007f */
[----:B--2---:R-:W-:Y:S05]  /*17230*/  @!P1 BRA `(.L_x_601) ;  /* 0xfffffffc00f09947 */ /* 0x004fea000383ffff */
[----:B------:R-:W-:Y:S05]  /*17240*/  BRA `(.L_x_600) ;  /* 0xffffff54003c7947 */ /* 0x000fea000383ffff */
.L_x_607:
[----:B------:R-:W-:Y:S01]  /*17250*/  IMAD.MOV.U32 R13, RZ, RZ, R41 ;  /* 0x000000ffff0d7224 */ /* 0x000fe200078e0029 */
[----:B------:R-:W-:Y:S01]  /*17260*/  MOV R15, 0xffffffff ;  /* 0xffffffff000f7802 */ /* 0x000fe20000000f00 */
[----:B------:R-:W-:Y:S02]  /*17270*/  IMAD.MOV.U32 R12, RZ, RZ, RZ ;  /* 0x000000ffff0c7224 */ /* 0x000fe400078e00ff */
[----:B------:R-:W-:Y:S02]  /*17280*/  IMAD.MOV.U32 R11, RZ, RZ, 0x181f ;  /* 0x0000181fff0b7424 */ /* 0x000fe400078e00ff */
[----:B------:R-:W-:-:S07]  /*17290*/  IMAD R42, R68, 0xc0, R70 ;  /* 0x000000c0442a7824 */ /* 0x000fce00078e0246 */
[----:B0----5:R-:W-:Y:S05]  /*172a0*/  WARPSYNC.COLLECTIVE R15, `(.L_x_777) ;  /* 0x000000000f087348 */ /* 0x021fea0003c00000 */
[----:B------:R1:W2:Y:S02]  /*172b0*/  SHFL.IDX P6, R14, R13, R12, R11 ;  /* 0x0000000c0d0e7389 */ /* 0x0002a400000c000b */
[----:B012--5:R-:W-:Y:S01]  /*172c0*/  ENDCOLLECTIVE ;  /* 0x000000000000791b */ /* 0x027fe20003800000 */
.L_x_777:
[----:B------:R-:W-:Y:S02]  /*172d0*/  VIADD R20, R42, 0x30 ;  /* 0x000000302a147836 */ /* 0x000fe40000000000 */
[----:B------:R-:W-:Y:S02]  /*172e0*/  IMAD.MOV.U32 R13, RZ, RZ, R40 ;  /* 0x000000ffff0d7224 */ /* 0x000fe400078e0028 */
[----:B------:R-:W-:-:S07]  /*172f0*/  IMAD.MOV.U32 R0, RZ, RZ, R14 ;  /* 0x000000ffff007224 */ /* 0x000fce00078e000e */
[----:B------:R-:W-:Y:S05]  /*17300*/  WARPSYNC.COLLECTIVE R15, `(.L_x_778) ;  /* 0x000000000f087348 */ /* 0x000fea0003c00000 */
[----:B------:R0:W1:Y:S02]  /*17310*/  SHFL.IDX P6, R14, R13, R12, R11 ;  /* 0x0000000c0d0e7389 */ /* 0x00006400000c000b */
[----:B01----:R-:W-:Y:S01]  /*17320*/  ENDCOLLECTIVE ;  /* 0x000000000000791b */ /* 0x003fe20003800000 */
.L_x_778:
[----:B------:R-:W-:Y:S02]  /*17330*/  ULDC UR4, c[0x0][0xac8] ;  /* 0x0002b20000047ab9 */ /* 0x000fe40000000800 */
[----:B------:R-:W-:-:S04]  /*17340*/  ISETP.GE.AND P0, PT, R59, UR4, PT ;  /* 0x000000043b007c0c */ /* 0x000fc8000bf06270 */
[-C--:B------:R-:W-:Y:S01]  /*17350*/  ISETP.GE.OR P4, PT, R20, R61.reuse, P0 ;  /* 0x0000003d1400720c */ /* 0x080fe20000786670 */
[C---:B------:R-:W-:Y:S01]  /*17360*/  VIADD R20, R42.reuse, 0x60 ;  /* 0x000000602a147836 */ /* 0x040fe20000000000 */
[----:B------:R-:W-:-:S04]  /*17370*/  ISETP.GE.OR P3, PT, R42, R61, P0 ;  /* 0x0000003d2a00720c */ /* 0x000fc80000766670 */
[----:B------:R-:W-:Y:S01]  /*17380*/  ISETP.GE.OR P2, PT, R20, R61, P0 ;  /* 0x0000003d1400720c */ /* 0x000fe20000746670 */
[----:B------:R-:W-:Y:S01]  /*17390*/  IMAD.MOV.U32 R12, RZ, RZ, 0x1 ;  /* 0x00000001ff0c7424 */ /* 0x000fe200078e00ff */
[----:B------:R-:W-:Y:S01]  /*173a0*/  MOV R13, R41 ;  /* 0x00000029000d7202 */ /* 0x000fe20000000f00 */
[----:B------:R-:W-:-:S10]  /*173b0*/  IMAD.MOV.U32 R3, RZ, RZ, R14 ;  /* 0x000000ffff037224 */ /* 0x000fd400078e000e */
[----:B------:R-:W-:Y:S05]  /*173c0*/  WARPSYNC.COLLECTIVE R15, `(.L_x_779) ;  /* 0x000000000f087348 */ /* 0x000fea0003c00000 */
[----:B------:R0:W1:Y:S02]  /*173d0*/  SHFL.IDX P6, R14, R13, R12, R11 ;  /* 0x0000000c0d0e7389 */ /* 0x00006400000c000b */
[----:B01----:R-:W-:Y:S01]  /*173e0*/  ENDCOLLECTIVE ;  /* 0x000000000000791b */ /* 0x003fe20003800000 */
.L_x_779:
[----:B------:R-:W-:-:S04]  /*173f0*/  @!P3 LEA R32, P5, R59, R3, 0x1 ;  /* 0x000000033b20b211 */ /* 0x000fc800078a08ff */
[----:B------:R-:W-:Y:S01]  /*17400*/  @!P3 LEA.HI.X R3, R59, R0, R58, 0x1, P5 ;  /* 0x000000003b03b211 */ /* 0x000fe200028f0c3a */
[----:B------:R-:W-:Y:S02]  /*17410*/  IMAD.MOV.U32 R13, RZ, RZ, R40 ;  /* 0x000000ffff0d7224 */ /* 0x000fe400078e0028 */
[----:B------:R-:W-:-:S07]  /*17420*/  IMAD.MOV.U32 R8, RZ, RZ, R14 ;  /* 0x000000ffff087224 */ /* 0x000fce00078e000e */
[----:B------:R-:W-:Y:S05]  /*17430*/  WARPSYNC.COLLECTIVE R15, `(.L_x_780) ;  /* 0x000000000f087348 */ /* 0x000fea0003c00000 */
[----:B------:R0:W1:Y:S02]  /*17440*/  SHFL.IDX P6, R14, R13, R12, R11 ;  /* 0x0000000c0d0e7389 */ /* 0x00006400000c000b */
[----:B01----:R-:W-:Y:S01]  /*17450*/  ENDCOLLECTIVE ;  /* 0x000000000000791b */ /* 0x003fe20003800000 */
.L_x_780:
[----:B------:R-:W-:Y:S02]  /*17460*/  IMAD.MOV.U32 R13, RZ, RZ, R41 ;  /* 0x000000ffff0d7224 */ /* 0x000fe400078e0029 */
[----:B------:R-:W-:Y:S01]  /*17470*/  IMAD.MOV.U32 R12, RZ, RZ, 0x2 ;  /* 0x00000002ff0c7424 */ /* 0x000fe200078e00ff */
[----:B------:R-:W-:-:S07]  /*17480*/  MOV R9, R14 ;  /* 0x0000000e00097202 */ /* 0x000fce0000000f00 */
[----:B------:R-:W-:Y:S05]  /*17490*/  WARPSYNC.COLLECTIVE R15, `(.L_x_781) ;  /* 0x000000000f087348 */ /* 0x000fea0003c00000 */
[----:B------:R0:W1:Y:S02]  /*174a0*/  SHFL.IDX P6, R14, R13, R12, R11 ;  /* 0x0000000c0d0e7389 */ /* 0x00006400000c000b */
[----:B01----:R-:W-:Y:S01]  /*174b0*/  ENDCOLLECTIVE ;  /* 0x000000000000791b */ /* 0x003fe20003800000 */
.L_x_781:
[C---:B------:R-:W-:Y:S02]  /*174c0*/  @!P4 LEA R20, P1, R59.reuse, R9, 0x1 ;  /* 0x000000093b14c211 */ /* 0x040fe400078208ff */
[----:B------:R-:W-:Y:S02]  /*174d0*/  @!P3 MOV R9, R3 ;  /* 0x000000030009b202 */ /* 0x000fe40000000f00 */
[----:B------:R-:W-:Y:S01]  /*174e0*/  @!P4 LEA.HI.X R21, R59, R8, R58, 0x1, P1 ;  /* 0x000000083b15c211 */ /* 0x000fe200008f0c3a */
[----:B------:R-:W-:-:S05]  /*174f0*/  @!P3 IMAD.MOV.U32 R8, RZ, RZ, R32 ;  /* 0x000000ffff08b224 */ /* 0x000fca00078e0020 */
[----:B------:R0:W-:Y:S01]  /*17500*/  @!P3 ST.E.128 desc[UR42][R8.64], R4 ;  /* 0x000000040800b985 */ /* 0x0001e2000c101d2a */
[----:B------:R-:W-:-:S03]  /*17510*/  MOV R13, R40 ;  /* 0x00000028000d7202 */ /* 0x000fc60000000f00 */
[----:B------:R0:W-:Y:S01]  /*17520*/  @!P4 ST.E.128 desc[UR42][R20.64], R24 ;  /* 0x000000181400c985 */ /* 0x0001e2000c101d2a */
[----:B------:R-:W-:-:S07]  /*17530*/  IMAD.MOV.U32 R10, RZ, RZ, R14 ;  /* 0x000000ffff0a7224 */ /* 0x000fce00078e000e */
[----:B0-----:R-:W-:Y:S05]  /*17540*/  WARPSYNC.COLLECTIVE R15, `(.L_x_782) ;  /* 0x000000000f087348 */ /* 0x001fea0003c00000 */
[----:B------:R1:W2:Y:S02]  /*17550*/  SHFL.IDX P6, R14, R13, R12, R11 ;  /* 0x0000000c0d0e7389 */ /* 0x0002a400000c000b */
[----:B012---:R-:W-:Y:S01]  /*17560*/  ENDCOLLECTIVE ;  /* 0x000000000000791b */ /* 0x007fe20003800000 */
.L_x_782:
[----:B------:R-:W-:Y:S02]  /*17570*/  IMAD.MOV.U32 R13, RZ, RZ, R41 ;  /* 0x000000ffff0d7224 */ /* 0x000fe400078e0029 */
[----:B------:R-:W-:Y:S01]  /*17580*/  IMAD.MOV.U32 R12, RZ, RZ, 0x3 ;  /* 0x00000003ff0c7424 */ /* 0x000fe200078e00ff */
[----:B------:R-:W-:-:S13]  /*17590*/  @!P2 LEA R43, P5, R59, R14, 0x1 ;  /* 0x0000000e3b2ba211 */ /* 0x000fda00078a08ff */
[----:B------:R-:W-:Y:S05]  /*175a0*/  WARPSYNC.COLLECTIVE R15, `(.L_x_783) ;  /* 0x000000000f087348 */ /* 0x000fea0003c00000 */
[----:B------:R0:W1:Y:S02]  /*175b0*/  SHFL.IDX P6, R14, R13, R12, R11 ;  /* 0x0000000c0d0e7389 */ /* 0x00006400000c000b */
[----:B01----:R-:W-:Y:S01]  /*175c0*/  ENDCOLLECTIVE ;  /* 0x000000000000791b */ /* 0x003fe20003800000 */
.L_x_783:
[----:B------:R-:W-:Y:S01]  /*175d0*/  @!P2 LEA.HI.X R10, R59, R10, R58, 0x1, P5 ;  /* 0x0000000a3b0aa211 */ /* 0x000fe200028f0c3a */
[----:B------:R-:W-:-:S04]  /*175e0*/  @!P2 IMAD.MOV.U32 R4, RZ, RZ, R43 ;  /* 0x000000ffff04a224 */ /* 0x000fc800078e002b */
[----:B------:R-:W-:-:S05]  /*175f0*/  @!P2 IMAD.MOV.U32 R5, RZ, RZ, R10 ;  /* 0x000000ffff05a224 */ /* 0x000fca00078e000a */
[----:B------:R0:W-:Y:S01]  /*17600*/  @!P2 ST.E.128 desc[UR42][R4.64], R28 ;  /* 0x0000001c0400a985 */ /* 0x0001e2000c101d2a */
[----:B------:R-:W-:Y:S01]  /*17610*/  MOV R13, R40 ;  /* 0x00000028000d7202 */ /* 0x000fe20000000f00 */
[----:B------:R-:W-:-:S07]  /*17620*/  IMAD.MOV.U32 R0, RZ, RZ, R14 ;  /* 0x000000ffff007224 */ /* 0x000fce00078e000e */
[----:B0-----:R-:W-:Y:S05]  /*17630*/  WARPSYNC.COLLECTIVE R15, `(.L_x_784) ;  /* 0x000000000f087348 */ /* 0x001fea0003c00000 */
[----:B------:R1:W2:Y:S02]  /*17640*/  SHFL.IDX P6, R14, R13, R12, R11 ;  /* 0x0000000c0d0e7389 */ /* 0x0002a400000c000b */
[----:B012---:R-:W-:Y:S01]  /*17650*/  ENDCOLLECTIVE ;  /* 0x000000000000791b */ /* 0x007fe20003800000 */
.L_x_784:
[----:B------:R-:W-:Y:S05]  /*17660*/  BRA `(.L_x_785) ;  /* 0xffffff6800807947 */ /* 0x000fea000383ffff */
.L_x_609:
[----:B------:R-:W-:Y:S01]  /*17670*/  IMAD.MOV.U32 R13, RZ, RZ, R4 ;  /* 0x000000ffff0d7224 */ /* 0x000fe200078e0004 */
[----:B------:R-:W-:Y:S01]  /*17680*/  MOV R12, RZ ;  /* 0x000000ff000c7202 */ /* 0x000fe20000000f00 */
[----:B------:R-:W-:Y:S02]  /*17690*/  IMAD.MOV.U32 R11, RZ, RZ, 0x1c1f ;  /* 0x00001c1fff0b7424 */ /* 0x000fe400078e00ff */
[----:B------:R-:W-:-:S07]  /*176a0*/  IMAD.MOV.U32 R15, RZ, RZ, -0x1 ;  /* 0xffffffffff0f7424 */ /* 0x000fce00078e00ff */
[----:B------:R-:W-:Y:S05]  /*176b0*/  WARPSYNC.COLLECTIVE R15, `(.L_x_786) ;  /* 0x000000000f087348 */ /* 0x000fea0003c00000 */
[----:B------:R0:W1:Y:S02]  /*176c0*/  SHFL.IDX P6, R14, R13, R12, R11 ;  /* 0x0000000c0d0e7389 */ /* 0x00006400000c000b */
[----:B01----:R-:W-:Y:S01]  /*176d0*/  ENDCOLLECTIVE ;  /* 0x000000000000791b */ /* 0x003fe20003800000 */
.L_x_786:
[----:B------:R-:W-:Y:S01]  /*176e0*/  MOV R13, R0 ;  /* 0x00000000000d7202 */ /* 0x000fe20000000f00 */
[----:B------:R-:W-:-:S07]  /*176f0*/  IMAD.MOV.U32 R3, RZ, RZ, R14 ;  /* 0x000000ffff037224 */ /* 0x000fce00078e000e */
[----:B------:R-:W-:Y:S05]  /*17700*/  WARPSYNC.COLLECTIVE R15, `(.L_x_787) ;  /* 0x000000000f087348 */ /* 0x000fea0003c00000 */
[----:B------:R0:W1:Y:S02]  /*17710*/  SHFL.IDX P6, R14, R13, R12, R11 ;  /* 0x0000000c0d0e7389 */ /* 0x00006400000c000b */
[----:B01----:R-:W-:Y:S01]  /*17720*/  ENDCOLLECTIVE ;  /* 0x000000000000791b */ /* 0x003fe20003800000 */
.L_x_787:
[----:B------:R-:W-:Y:S05]  /*17730*/  BRA `(.L_x_788) ;  /* 0xffffff6c005c7947 */ /* 0x000fea000383ffff */
.L_x_612:
[----:B------:R-:W-:Y:S01]  /*17740*/  BSSY B1, `(.L_x_789) ;  /* 0x0000008000017945 */ /* 0x000fe20003800000 */
[----:B---3--:R-:W-:Y:S01]  /*17750*/  IMAD.MOV.U32 R13, RZ, RZ, R4 ;  /* 0x000000ffff0d7224 */ /* 0x008fe200078e0004 */
[----:B------:R-:W-:Y:S01]  /*17760*/  MOV R15, 0xffffffff ;  /* 0xffffffff000f7802 */ /* 0x000fe20000000f00 */
[----:B------:R-:W-:Y:S02]  /*17770*/  IMAD.MOV.U32 R12, RZ, RZ, 0x1 ;  /* 0x00000001ff0c7424 */ /* 0x000fe400078e00ff */
[----:B------:R-:W-:-:S07]  /*17780*/  IMAD.MOV.U32 R11, RZ, RZ, 0x1c1f ;  /* 0x00001c1fff0b7424 */ /* 0x000fce00078e00ff */
[----:B012---:R-:W-:Y:S05]  /*17790*/  WARPSYNC.COLLECTIVE R15, `(.L_x_790) ;  /* 0x000000000f087348 */ /* 0x007fea0003c00000 */
[----:B--2---:R2:W3:Y:S02]  /*177a0*/  SHFL.IDX P6, R14, R13, R12, R11 ;  /* 0x0000000c0d0e7389 */ /* 0x0044e400000c000b */
[----:B0123--:R-:W-:Y:S01]  /*177b0*/  ENDCOLLECTIVE ;  /* 0x000000000000791b */ /* 0x00ffe20003800000 */
.L_x_790:
[----:B------:R-:W-:Y:S05]  /*177c0*/  BSYNC B1 ;  /* 0x0000000000017941 */ /* 0x000fea0003800000 */
.L_x_789:
        /* <DEDUP_REMOVED lines=8> */
.L_x_791:
[----:B------:R-:W-:Y:S05]  /*17850*/  BRA `(.L_x_792) ;  /* 0xffffff6c00b87947 */ /* 0x000fea000383ffff */
.L_x_616:
[----:B------:R-:W-:Y:S01]  /*17860*/  IMAD.MOV.U32 R13, RZ, RZ, R20 ;  /* 0x000000ffff0d7224 */ /* 0x000fe200078e0014 */
[----:B------:R-:W-:Y:S01]  /*17870*/  MOV R11, 0x181f ;  /* 0x0000181f000b7802 */ /* 0x000fe20000000f00 */
[----:B------:R-:W-:Y:S02]  /*17880*/  IMAD.MOV.U32 R12, RZ, RZ, RZ ;  /* 0x000000ffff0c7224 */ /* 0x000fe400078e00ff */
[----:B------:R-:W-:Y:S02]  /*17890*/  IMAD.MOV.U32 R15, RZ, RZ, -0x1 ;  /* 0xffffffffff0f7424 */ /* 0x000fe400078e00ff */
[----:B------:R-:W-:Y:S02]  /*178a0*/  IMAD R24, R27, 0xc0, R28 ;  /* 0x000000c01b187824 */ /* 0x000fe400078e021c */
[----:B------:R-:W-:-:S07]  /*178b0*/  IMAD R21, R25, R8, RZ ;  /* 0x0000000819157224 */ /* 0x000fce00078e02ff */
[----:B---3--:R-:W-:Y:S05]  /*178c0*/  WARPSYNC.COLLECTIVE R15, `(.L_x_793) ;  /* 0x000000000f087348 */ /* 0x008fea0003c00000 */
[----:B------:R0:W1:Y:S02]  /*178d0*/  SHFL.IDX P6, R14, R13, R12, R11 ;  /* 0x0000000c0d0e7389 */ /* 0x00006400000c000b */
[----:B01-3--:R-:W-:Y:S01]  /*178e0*/  ENDCOLLECTIVE ;  /* 0x000000000000791b */ /* 0x00bfe20003800000 */
.L_x_793:
[C---:B------:R-:W-:Y:S01]  /*178f0*/  VIADD R8, R24.reuse, 0x30 ;  /* 0x0000003018087836 */ /* 0x040fe20000000000 */
[----:B------:R-:W-:-:S04]  /*17900*/  ISETP.GE.OR P3, PT, R24, R21, P0 ;  /* 0x000000151800720c */ /* 0x000fc80000766670 */
[----:B------:R-:W-:Y:S01]  /*17910*/  ISETP.GE.OR P4, PT, R8, R21, P0 ;  /* 0x000000150800720c */ /* 0x000fe20000786670 */
[----:B------:R-:W-:-:S05]  /*17920*/  VIADD R8, R24, 0x60 ;  /* 0x0000006018087836 */ /* 0x000fca0000000000 */
[----:B------:R-:W-:Y:S01]  /*17930*/  ISETP.GE.OR P2, PT, R8, R21, P0 ;  /* 0x000000150800720c */ /* 0x000fe20000746670 */
[----:B------:R-:W-:Y:S02]  /*17940*/  IMAD.MOV.U32 R13, RZ, RZ, R7 ;  /* 0x000000ffff0d7224 */ /* 0x000fe400078e0007 */
[----:B------:R-:W-:-:S10]  /*17950*/  IMAD.MOV.U32 R0, RZ, RZ, R14 ;  /* 0x000000ffff007224 */ /* 0x000fd400078e000e */
[----:B------:R-:W-:Y:S05]  /*17960*/  WARPSYNC.COLLECTIVE R15, `(.L_x_794) ;  /* 0x000000000f087348 */ /* 0x000fea0003c00000 */
[----:B------:R0:W1:Y:S02]  /*17970*/  SHFL.IDX P6, R14, R13, R12, R11 ;  /* 0x0000000c0d0e7389 */ /* 0x00006400000c000b */
[----:B01----:R-:W-:Y:S01]  /*17980*/  ENDCOLLECTIVE ;  /* 0x000000000000791b */ /* 0x003fe20003800000 */
.L_x_794:
[----:B------:R-:W-:Y:S02]  /*17990*/  IMAD.MOV.U32 R13, RZ, RZ, R20 ;  /* 0x000000ffff0d7224 */ /* 0x000fe400078e0014 */
[----:B------:R-:W-:Y:S01]  /*179a0*/  IMAD.MOV.U32 R12, RZ, RZ, 0x1 ;  /* 0x00000001ff0c7424 */ /* 0x000fe200078e00ff */
[----:B------:R-:W-:-:S07]  /*179b0*/  MOV R3, R14 ;  /* 0x0000000e00037202 */ /* 0x000fce0000000f00 */
[----:B------:R-:W-:Y:S05]  /*179c0*/  WARPSYNC.COLLECTIVE R15, `(.L_x_795) ;  /* 0x000000000f087348 */ /* 0x000fea0003c00000 */
[----:B------:R0:W1:Y:S02]  /*179d0*/  SHFL.IDX P6, R14, R13, R12, R11 ;  /* 0x0000000c0d0e7389 */ /* 0x00006400000c000b */
[----:B01----:R-:W-:Y:S01]  /*179e0*/  ENDCOLLECTIVE ;  /* 0x000000000000791b */ /* 0x003fe20003800000 */
.L_x_795:
[----:B------:R-:W-:-:S04]  /*179f0*/  @!P3 LEA R10, P5, R59, R3, 0x1 ;  /* 0x000000033b0ab211 */ /* 0x000fc800078a08ff */
[----:B------:R-:W-:Y:S02]  /*17a00*/  @!P3 LEA.HI.X R3, R59, R0, R58, 0x1, P5 ;  /* 0x000000003b03b211 */ /* 0x000fe400028f0c3a */
[----:B------:R-:W-:Y:S01]  /*17a10*/  MOV R13, R7 ;  /* 0x00000007000d7202 */ /* 0x000fe20000000f00 */
[----:B------:R-:W-:-:S07]  /*17a20*/  IMAD.MOV.U32 R4, RZ, RZ, R14 ;  /* 0x000000ffff047224 */ /* 0x000fce00078e000e */
[----:B------:R-:W-:Y:S05]  /*17a30*/  WARPSYNC.COLLECTIVE R15, `(.L_x_796) ;  /* 0x000000000f087348 */ /* 0x000fea0003c00000 */
[----:B------:R0:W1:Y:S02]  /*17a40*/  SHFL.IDX P6, R14, R13, R12, R11 ;  /* 0x0000000c0d0e7389 */ /* 0x00006400000c000b */
[----:B01----:R-:W-:Y:S01]  /*17a50*/  ENDCOLLECTIVE ;  /* 0x000000000000791b */ /* 0x003fe20003800000 */
.L_x_796:
[----:B------:R-:W-:Y:S02]  /*17a60*/  IMAD.MOV.U32 R13, RZ, RZ, R20 ;  /* 0x000000ffff0d7224 */ /* 0x000fe400078e0014 */
[----:B------:R-:W-:Y:S02]  /*17a70*/  IMAD.MOV.U32 R12, RZ, RZ, 0x2 ;  /* 0x00000002ff0c7424 */ /* 0x000fe400078e00ff */
[----:B------:R-:W-:-:S07]  /*17a80*/  IMAD.MOV.U32 R5, RZ, RZ, R14 ;  /* 0x000000ffff057224 */ /* 0x000fce00078e000e */
[----:B------:R-:W-:Y:S05]  /*17a90*/  WARPSYNC.COLLECTIVE R15, `(.L_x_797) ;  /* 0x000000000f087348 */ /* 0x000fea0003c00000 */
[----:B------:R0:W1:Y:S02]  /*17aa0*/  SHFL.IDX P6, R14, R13, R12, R11 ;  /* 0x0000000c0d0e7389 */ /* 0x00006400000c000b */
[----:B01----:R-:W-:Y:S01]  /*17ab0*/  ENDCOLLECTIVE ;  /* 0x000000000000791b */ /* 0x003fe20003800000 */
.L_x_797:
[----:B------:R-:W-:-:S04]  /*17ac0*/  @!P4 LEA R8, P1, R59, R5, 0x1 ;  /* 0x000000053b08c211 */ /* 0x000fc800078208ff */
[----:B------:R-:W-:Y:S01]  /*17ad0*/  @!P4 LEA.HI.X R9, R59, R4, R58, 0x1, P1 ;  /* 0x000000043b09c211 */ /* 0x000fe200008f0c3a */
[----:B------:R-:W-:Y:S01]  /*17ae0*/  IMAD.MOV.U32 R13, RZ, RZ, R7 ;  /* 0x000000ffff0d7224 */ /* 0x000fe200078e0007 */
[----:B------:R-:W-:-:S07]  /*17af0*/  MOV R6, R14 ;  /* 0x0000000e00067202 */ /* 0x000fce0000000f00 */
[----:B------:R-:W-:Y:S05]  /*17b00*/  WARPSYNC.COLLECTIVE R15, `(.L_x_798) ;  /* 0x000000000f087348 */ /* 0x000fea0003c00000 */
[----:B------:R0:W1:Y:S02]  /*17b10*/  SHFL.IDX P6, R14, R13, R12, R11 ;  /* 0x0000000c0d0e7389 */ /* 0x00006400000c000b */
[----:B01----:R-:W-:Y:S01]  /*17b20*/  ENDCOLLECTIVE ;  /* 0x000000000000791b */ /* 0x003fe20003800000 */
.L_x_798:
[----:B------:R-:W-:Y:S01]  /*17b30*/  @!P3 MOV R11, R3 ;  /* 0x00000003000bb202 */ /* 0x000fe20000000f00 */
[----:B------:R-:W-:Y:S02]  /*17b40*/  IMAD.MOV.U32 R13, RZ, RZ, R20 ;  /* 0x000000ffff0d7224 */ /* 0x000fe400078e0014 */
[----:B------:R-:W-:Y:S02]  /*17b50*/  IMAD.MOV.U32 R12, RZ, RZ, 0x3 ;  /* 0x00000003ff0c7424 */ /* 0x000fe400078e00ff */
[----:B------:R0:W-:Y:S04]  /*17b60*/  @!P3 ST.E.128 desc[UR42][R10.64], RZ ;  /* 0x000000ff0a00b985 */ /* 0x0001e8000c101d2a */
[----:B------:R1:W-:Y:S01]  /*17b70*/  @!P4 ST.E.128 desc[UR42][R8.64], RZ ;  /* 0x000000ff0800c985 */ /* 0x0003e2000c101d2a */
[----:B------:R-:W-:-:S04]  /*17b80*/  @!P2 LEA R25, P5, R59, R14, 0x1 ;  /* 0x0000000e3b19a211 */ /* 0x000fc800078a08ff */
[----:B------:R-:W-:Y:S01]  /*17b90*/  @!P2 LEA.HI.X R5, R59, R6, R58, 0x1, P5 ;  /* 0x000000063b05a211 */ /* 0x000fe200028f0c3a */
[----:B0-----:R-:W-:Y:S02]  /*17ba0*/  IMAD.MOV.U32 R11, RZ, RZ, 0x181f ;  /* 0x0000181fff0b7424 */ /* 0x001fe400078e00ff */
[----:B------:R-:W-:-:S07]  /*17bb0*/  @!P2 IMAD.MOV.U32 R4, RZ, RZ, R25 ;  /* 0x000000ffff04a224 */ /* 0x000fce00078e0019 */
[----:B-1----:R-:W-:Y:S05]  /*17bc0*/  WARPSYNC.COLLECTIVE R15, `(.L_x_799) ;  /* 0x000000000f087348 */ /* 0x002fea0003c00000 */
[----:B------:R0:W2:Y:S02]  /*17bd0*/  SHFL.IDX P6, R14, R13, R12, R11 ;  /* 0x0000000c0d0e7389 */ /* 0x0000a400000c000b */
[----:B012---:R-:W-:Y:S01]  /*17be0*/  ENDCOLLECTIVE ;  /* 0x000000000000791b */ /* 0x007fe20003800000 */
.L_x_799:
[----:B------:R0:W-:Y:S01]  /*17bf0*/  @!P2 ST.E.128 desc[UR42][R4.64], RZ ;  /* 0x000000ff0400a985 */ /* 0x0001e2000c101d2a */
[----:B------:R-:W-:Y:S01]  /*17c00*/  IMAD.MOV.U32 R13, RZ, RZ, R7 ;  /* 0x000000ffff0d7224 */ /* 0x000fe200078e0007 */
[----:B------:R-:W-:-:S07]  /*17c10*/  MOV R0, R14 ;  /* 0x0000000e00007202 */ /* 0x000fce0000000f00 */
[----:B0-----:R-:W-:Y:S05]  /*17c20*/  WARPSYNC.COLLECTIVE R15, `(.L_x_800) ;  /* 0x000000000f087348 */ /* 0x001fea0003c00000 */
[----:B------:R1:W2:Y:S02]  /*17c30*/  SHFL.IDX P6, R14, R13, R12, R11 ;  /* 0x0000000c0d0e7389 */ /* 0x0002a400000c000b */
[----:B012---:R-:W-:Y:S01]  /*17c40*/  ENDCOLLECTIVE ;  /* 0x000000000000791b */ /* 0x007fe20003800000 */
.L_x_800:
[----:B------:R-:W-:Y:S05]  /*17c50*/  BRA `(.L_x_801) ;  /* 0xffffff7400d87947 */ /* 0x000fea000383ffff */
.L_x_633:
[----:B------:R-:W0:Y:S01]  /*17c60*/  S2R R7, SR_TID.X ;  /* 0x0000000000077919 */ /* 0x000e220000002100 */
[----:B------:R-:W-:Y:S01]  /*17c70*/  BSSY B1, `(.L_x_802) ;  /* 0x000000a000017945 */ /* 0x000fe20003800000 */
[----:B------:R-:W-:Y:S01]  /*17c80*/  MOV R12, RZ ;  /* 0x000000ff000c7202 */ /* 0x000fe20000000f00 */
[----:B------:R-:W-:Y:S02]  /*17c90*/  IMAD.MOV.U32 R11, RZ, RZ, 0x1f ;  /* 0x0000001fff0b7424 */ /* 0x000fe400078e00ff */
[----:B------:R-:W-:Y:S01]  /*17ca0*/  IMAD.MOV.U32 R15, RZ, RZ, -0x1 ;  /* 0xffffffffff0f7424 */ /* 0x000fe200078e00ff */
[----:B0-----:R-:W-:-:S04]  /*17cb0*/  SHF.R.U32.HI R7, RZ, 0x5, R7 ;  /* 0x00000005ff077819 */ /* 0x001fc80000011607 */
[----:B------:R-:W-:-:S05]  /*17cc0*/  LOP3.LUT R7, R7, 0x3, RZ, 0xc0, !PT ;  /* 0x0000000307077812 */ /* 0x000fca00078ec0ff */
[----:B------:R-:W-:-:S07]  /*17cd0*/  IMAD.MOV.U32 R13, RZ, RZ, R7 ;  /* 0x000000ffff0d7224 */ /* 0x000fce00078e0007 */
[----:B------:R-:W-:Y:S05]  /*17ce0*/  WARPSYNC.COLLECTIVE R15, `(.L_x_803) ;  /* 0x000000000f087348 */ /* 0x000fea0003c00000 */
[----:B------:R0:W1:Y:S02]  /*17cf0*/  SHFL.IDX P6, R14, R13, R12, R11 ;  /* 0x0000000c0d0e7389 */ /* 0x00006400000c000b */
[----:B01----:R-:W-:Y:S01]  /*17d00*/  ENDCOLLECTIVE ;  /* 0x000000000000791b */ /* 0x003fe20003800000 */
.L_x_803:
[----:B------:R-:W-:Y:S05]  /*17d10*/  BSYNC B1 ;  /* 0x0000000000017941 */ /* 0x000fea0003800000 */
.L_x_802:
[----:B------:R-:W-:Y:S05]  /*17d20*/  BRA `(.L_x_804) ;  /* 0xffffff8c00887947 */ /* 0x000fea000383ffff */
.L_x_635:
[----:B------:R-:W-:Y:S01]  /*17d30*/  BSSY B1, `(.L_x_805) ;  /* 0x0000006000017945 */ /* 0x000fe20003800000 */
[----:B------:R-:W-:-:S07]  /*17d40*/  IMAD.MOV.U32 R15, RZ, RZ, -0x1 ;  /* 0xffffffffff0f7424 */ /* 0x000fce00078e00ff */
[----:B0-----:R-:W-:Y:S05]  /*17d50*/  WARPSYNC.COLLECTIVE R15, `(.L_x_806) ;  /* 0x000000000f0c7348 */ /* 0x001fea0003c00000 */
[----:B------:R-:W-:Y:S02]  /*17d60*/  ELECT P6, UR62, PT ;  /* 0x00000000003e782f */ /* 0x000fe400038c0000 */
[----:B------:R-:W-:Y:S01]  /*17d70*/  MOV R14, UR62 ;  /* 0x0000003e000e7c02 */ /* 0x000fe20008000f00 */
[----:B0-----:R-:W-:Y:S10]  /*17d80*/  ENDCOLLECTIVE ;  /* 0x000000000000791b */ /* 0x001ff40003800000 */
.L_x_806:
[----:B------:R-:W-:Y:S05]  /*17d90*/  BSYNC B1 ;  /* 0x0000000000017941 */ /* 0x000fea0003800000 */
.L_x_805:
[----:B------:R-:W-:Y:S05]  /*17da0*/  BRA `(.L_x_634) ;  /* 0xffffff8c00807947 */ /* 0x000fea000383ffff */
.L_x_637:
[----:B0-----:R0:W1:Y:S02]  /*17db0*/  SYNCS.PHASECHK.TRANS64.TRYWAIT P0, [R16+URZ+0x16820], R6 ;  /* 0x01682006100075a7 */ /* 0x001064000800017f */
[----:B-1----:R-:W-:Y:S05]  /*17dc0*/  @!P0 NANOSLEEP.SYNCS 0x989680 ;  /* 0x009896800000895d */ /* 0x002fea0003900000 */
[----:B------:R-:W1:Y:S02]  /*17dd0*/  @!P0 SYNCS.PHASECHK.TRANS64 P0, [R16+URZ+0x16820], R6 ;  /* 0x01682006100085a7 */ /* 0x000e64000800007f */
[----:B-1----:R-:W-:Y:S05]  /*17de0*/  @!P0 BRA `(.L_x_637) ;  /* 0xfffffffc00f08947 */ /* 0x002fea000383ffff */
[----:B------:R-:W-:Y:S05]  /*17df0*/  BRA `(.L_x_807) ;  /* 0xffffff8c00907947 */ /* 0x000fea000383ffff */
.L_x_641:
[----:B0-----:R0:W1:Y:S02]  /*17e00*/  SYNCS.PHASECHK.TRANS64.TRYWAIT P0, [R6+URZ+0x168a0], R10 ;  /* 0x0168a00a060075a7 */ /* 0x001064000800017f */
[----:B-1----:R-:W-:Y:S05]  /*17e10*/  @!P0 NANOSLEEP.SYNCS 0x989680 ;  /* 0x009896800000895d */ /* 0x002fea0003900000 */
[----:B------:R-:W1:Y:S02]  /*17e20*/  @!P0 SYNCS.PHASECHK.TRANS64 P0, [R6+URZ+0x168a0], R10 ;  /* 0x0168a00a060085a7 */ /* 0x000e64000800007f */
[----:B-1----:R-:W-:Y:S05]  /*17e30*/  @!P0 BRA `(.L_x_641) ;  /* 0xfffffffc00f08947 */ /* 0x002fea000383ffff */
[----:B------:R-:W-:Y:S05]  /*17e40*/  BRA `(.L_x_808) ;  /* 0xffffff8c00ac7947 */ /* 0x000fea000383ffff */
.L_x_646:
[----:B-1----:R1:W2:Y:S02]  /*17e50*/  SYNCS.PHASECHK.TRANS64.TRYWAIT P0, [R6+URZ+0x168c0], R10 ;  /* 0x0168c00a060075a7 */ /* 0x0022a4000800017f */
[----:B--2---:R-:W-:Y:S05]  /*17e60*/  @!P0 NANOSLEEP.SYNCS 0x989680 ;  /* 0x009896800000895d */ /* 0x004fea0003900000 */
[----:B------:R-:W2:Y:S02]  /*17e70*/  @!P0 SYNCS.PHASECHK.TRANS64 P0, [R6+URZ+0x168c0], R10 ;  /* 0x0168c00a060085a7 */ /* 0x000ea4000800007f */
[----:B--2---:R-:W-:Y:S05]  /*17e80*/  @!P0 BRA `(.L_x_646) ;  /* 0xfffffffc00f08947 */ /* 0x004fea000383ffff */
[----:B------:R-:W-:Y:S05]  /*17e90*/  BRA `(.L_x_809) ;  /* 0xffffff90002c7947 */ /* 0x000fea000383ffff */
.L_x_653:
[----:B-1----:R1:W2:Y:S02]  /*17ea0*/  SYNCS.PHASECHK.TRANS64.TRYWAIT P2, [R6+URZ+0x168a0], R7 ;  /* 0x0168a007060075a7 */ /* 0x0022a4000804017f */
[----:B--2---:R-:W-:Y:S05]  /*17eb0*/  @!P2 NANOSLEEP.SYNCS 0x989680 ;  /* 0x009896800000a95d */ /* 0x004fea0003900000 */
[----:B------:R-:W2:Y:S02]  /*17ec0*/  @!P2 SYNCS.PHASECHK.TRANS64 P2, [R6+URZ+0x168a0], R7 ;  /* 0x0168a0070600a5a7 */ /* 0x000ea4000804007f */
[----:B--2---:R-:W-:Y:S05]  /*17ed0*/  @!P2 BRA `(.L_x_653) ;  /* 0xfffffffc00f0a947 */ /* 0x004fea000383ffff */
[----:B------:R-:W-:Y:S05]  /*17ee0*/  BRA `(.L_x_810) ;  /* 0xffffff9000f87947 */ /* 0x000fea000383ffff */
.L_x_658:
[----:B0-----:R0:W2:Y:S02]  /*17ef0*/  SYNCS.PHASECHK.TRANS64.TRYWAIT P2, [R6+URZ+0x168c0], R7 ;  /* 0x0168c007060075a7 */ /* 0x0010a4000804017f */
[----:B--2---:R-:W-:Y:S05]  /*17f00*/  @!P2 NANOSLEEP.SYNCS 0x989680 ;  /* 0x009896800000a95d */ /* 0x004fea0003900000 */
[----:B------:R-:W2:Y:S02]  /*17f10*/  @!P2 SYNCS.PHASECHK.TRANS64 P2, [R6+URZ+0x168c0], R7 ;  /* 0x0168c0070600a5a7 */ /* 0x000ea4000804007f */
[----:B--2---:R-:W-:Y:S05]  /*17f20*/  @!P2 BRA `(.L_x_658) ;  /* 0xfffffffc00f0a947 */ /* 0x004fea000383ffff */
[----:B------:R-:W-:Y:S05]  /*17f30*/  BRA `(.L_x_811) ;  /* 0xffffff9400707947 */ /* 0x000fea000383ffff */
.L_x_673:
[----:B------:R-:W0:Y:S01]  /*17f40*/  S2R R20, SR_TID.X ;  /* 0x0000000000147919 */ /* 0x000e220000002100 */
[----:B------:R-:W-:Y:S01]  /*17f50*/  BSSY B0, `(.L_x_812) ;  /* 0x000000a000007945 */ /* 0x000fe20003800000 */
[----:B------:R-:W-:Y:S02]  /*17f60*/  IMAD.MOV.U32 R12, RZ, RZ, RZ ;  /* 0x000000ffff0c7224 */ /* 0x000fe400078e00ff */
[----:B------:R-:W-:Y:S02]  /*17f70*/  IMAD.MOV.U32 R11, RZ, RZ, 0x1f ;  /* 0x0000001fff0b7424 */ /* 0x000fe400078e00ff */
[----:B------:R-:W-:Y:S01]  /*17f80*/  IMAD.MOV.U32 R15, RZ, RZ, -0x1 ;  /* 0xffffffffff0f7424 */ /* 0x000fe200078e00ff */
[----:B0-----:R-:W-:-:S04]  /*17f90*/  SHF.R.U32.HI R9, RZ, 0x5, R20 ;  /* 0x00000005ff097819 */ /* 0x001fc80000011614 */
[----:B------:R-:W-:-:S04]  /*17fa0*/  LOP3.LUT R9, R9, 0x3, RZ, 0xc0, !PT ;  /* 0x0000000309097812 */ /* 0x000fc800078ec0ff */
[----:B------:R-:W-:-:S07]  /*17fb0*/  MOV R13, R9 ;  /* 0x00000009000d7202 */ /* 0x000fce0000000f00 */
[----:B-----5:R-:W-:Y:S05]  /*17fc0*/  WARPSYNC.COLLECTIVE R15, `(.L_x_813) ;  /* 0x000000000f087348 */ /* 0x020fea0003c00000 */
[----:B------:R0:W1:Y:S02]  /*17fd0*/  SHFL.IDX P6, R14, R13, R12, R11 ;  /* 0x0000000c0d0e7389 */ /* 0x00006400000c000b */
[----:B01---5:R-:W-:Y:S01]  /*17fe0*/  ENDCOLLECTIVE ;  /* 0x000000000000791b */ /* 0x023fe20003800000 */
.L_x_813:
[----:B------:R-:W-:Y:S05]  /*17ff0*/  BSYNC B0 ;  /* 0x0000000000007941 */ /* 0x000fea0003800000 */
.L_x_812:
[----:B------:R-:W-:Y:S05]  /*18000*/  BRA `(.L_x_814) ;  /* 0xffffffa000807947 */ /* 0x000fea000383ffff */
.L_x_676:
[----:B0-----:R0:W1:Y:S02]  /*18010*/  SYNCS.PHASECHK.TRANS64.TRYWAIT P0, [R3+URZ+0x16840], R4 ;  /* 0x01684004030075a7 */ /* 0x001064000800017f */
[----:B-1----:R-:W-:Y:S05]  /*18020*/  @!P0 NANOSLEEP.SYNCS 0x989680 ;  /* 0x009896800000895d */ /* 0x002fea0003900000 */
[----:B------:R-:W1:Y:S02]  /*18030*/  @!P0 SYNCS.PHASECHK.TRANS64 P0, [R3+URZ+0x16840], R4 ;  /* 0x01684004030085a7 */ /* 0x000e64000800007f */
[----:B-1----:R-:W-:Y:S05]  /*18040*/  @!P0 BRA `(.L_x_676) ;  /* 0xfffffffc00f08947 */ /* 0x002fea000383ffff */
[----:B------:R-:W-:Y:S05]  /*18050*/  BRA `(.L_x_815) ;  /* 0xffffffa000d07947 */ /* 0x000fea000383ffff */
.L_x_677:
        /* <DEDUP_REMOVED lines=8> */
.L_x_817:
[----:B------:R-:W-:Y:S05]  /*180e0*/  BSYNC B0 ;  /* 0x0000000000007941 */ /* 0x000fea0003800000 */
.L_x_816:
[----:B------:R-:W-:Y:S01]  /*180f0*/  IMAD.MOV.U32 R13, RZ, RZ, R0 ;  /* 0x000000ffff0d7224 */ /* 0x000fe200078e0000 */
[----:B------:R-:W-:Y:S01]  /*18100*/  MOV R15, 0xffffffff ;  /* 0xffffffff000f7802 */ /* 0x000fe20000000f00 */
[----:B------:R-:W-:Y:S01]  /*18110*/  IMAD.MOV.U32 R12, RZ, RZ, RZ ;  /* 0x000000ffff0c7224 */ /* 0x000fe200078e00ff */
[----:B------:R-:W-:Y:S01]  /*18120*/  MOV R6, R14 ;  /* 0x0000000e00067202 */ /* 0x000fe20000000f00 */
[----:B------:R-:W-:Y:S02]  /*18130*/  IMAD.MOV.U32 R11, RZ, RZ, 0x181f ;  /* 0x0000181fff0b7424 */ /* 0x000fe400078e00ff */
[----:B------:R-:W-:-:S07]  /*18140*/  @P0 IMAD R8, R5, 0x2, R16 ;  /* 0x0000000205080824 */ /* 0x000fce00078e0210 */
[----:B------:R-:W-:Y:S05]  /*18150*/  WARPSYNC.COLLECTIVE R15, `(.L_x_818) ;  /* 0x000000000f087348 */ /* 0x000fea0003c00000 */
[----:B------:R0:W1:Y:S02]  /*18160*/  SHFL.IDX P6, R14, R13, R12, R11 ;  /* 0x0000000c0d0e7389 */ /* 0x00006400000c000b */
[----:B01----:R-:W-:Y:S01]  /*18170*/  ENDCOLLECTIVE ;  /* 0x000000000000791b */ /* 0x003fe20003800000 */
.L_x_818:
[----:B------:R-:W-:Y:S01]  /*18180*/  MOV R13, R2 ;  /* 0x00000002000d7202 */ /* 0x000fe20000000f00 */
[----:B------:R-:W-:Y:S02]  /*18190*/  IMAD.MOV.U32 R12, RZ, RZ, 0x1 ;  /* 0x00000001ff0c7424 */ /* 0x000fe400078e00ff */
[----:B------:R-:W-:-:S07]  /*181a0*/  IMAD.MOV.U32 R7, RZ, RZ, R14 ;  /* 0x000000ffff077224 */ /* 0x000fce00078e000e */
[----:B------:R-:W-:Y:S05]  /*181b0*/  WARPSYNC.COLLECTIVE R15, `(.L_x_819) ;  /* 0x000000000f087348 */ /* 0x000fea0003c00000 */
[----:B------:R0:W1:Y:S02]  /*181c0*/  SHFL.IDX P6, R14, R13, R12, R11 ;  /* 0x0000000c0d0e7389 */ /* 0x00006400000c000b */
[----:B01----:R-:W-:Y:S01]  /*181d0*/  ENDCOLLECTIVE ;  /* 0x000000000000791b */ /* 0x003fe20003800000 */
.L_x_819:
        /* <DEDUP_REMOVED lines=15> */
.L_x_820:
[----:B------:R-:W-:Y:S02]  /*182d0*/  @P0 IMAD R8, R5, 0x2, R16 ;  /* 0x0000000205080824 */ /* 0x000fe400078e0210 */
[----:B------:R-:W-:Y:S01]  /*182e0*/  IMAD.MOV.U32 R13, RZ, RZ, R2 ;  /* 0x000000ffff0d7224 */ /* 0x000fe200078e0002 */
[----:B------:R-:W-:Y:S02]  /*182f0*/  MOV R12, 0x2 ;  /* 0x00000002000c7802 */ /* 0x000fe40000000f00 */
[----:B------:R-:W-:-:S07]  /*18300*/  MOV R7, R14 ;  /* 0x0000000e00077202 */ /* 0x000fce0000000f00 */
[----:B------:R-:W-:Y:S05]  /*18310*/  WARPSYNC.COLLECTIVE R15, `(.L_x_821) ;  /* 0x000000000f087348 */ /* 0x000fea0003c00000 */
[----:B------:R0:W1:Y:S02]  /*18320*/  SHFL.IDX P6, R14, R13, R12, R11 ;  /* 0x0000000c0d0e7389 */ /* 0x00006400000c000b */
[----:B01----:R-:W-:Y:S01]  /*18330*/  ENDCOLLECTIVE ;  /* 0x000000000000791b */ /* 0x003fe20003800000 */
.L_x_821:
        /* <DEDUP_REMOVED lines=15> */
.L_x_822:
[----:B------:R-:W-:Y:S02]  /*18430*/  @P0 IMAD R8, R5, 0x2, R16 ;  /* 0x0000000205080824 */ /* 0x000fe400078e0210 */
[----:B------:R-:W-:Y:S02]  /*18440*/  IMAD.MOV.U32 R13, RZ, RZ, R2 ;  /* 0x000000ffff0d7224 */ /* 0x000fe400078e0002 */
[----:B------:R-:W-:Y:S02]  /*18450*/  IMAD.MOV.U32 R12, RZ, RZ, 0x3 ;  /* 0x00000003ff0c7424 */ /* 0x000fe400078e00ff */
[----:B------:R-:W-:-:S07]  /*18460*/  IMAD.MOV.U32 R7, RZ, RZ, R14 ;  /* 0x000000ffff077224 */ /* 0x000fce00078e000e */
[----:B------:R-:W-:Y:S05]  /*18470*/  WARPSYNC.COLLECTIVE R15, `(.L_x_823) ;  /* 0x000000000f087348 */ /* 0x000fea0003c00000 */
[----:B------:R0:W1:Y:S02]  /*18480*/  SHFL.IDX P6, R14, R13, R12, R11 ;  /* 0x0000000c0d0e7389 */ /* 0x00006400000c000b */
[----:B01----:R-:W-:Y:S01]  /*18490*/  ENDCOLLECTIVE ;  /* 0x000000000000791b */ /* 0x003fe20003800000 */
.L_x_823:
        /* <DEDUP_REMOVED lines=15> */
.L_x_824:
[----:B------:R-:W-:Y:S01]  /*18590*/  @P0 LEA R8, R5, R16, 0x1 ;  /* 0x0000001005080211 */ /* 0x000fe200078e08ff */
[----:B------:R-:W-:Y:S02]  /*185a0*/  IMAD.MOV.U32 R13, RZ, RZ, R2 ;  /* 0x000000ffff0d7224 */ /* 0x000fe400078e0002 */
[----:B------:R-:W-:Y:S02]  /*185b0*/  IMAD.MOV.U32 R12, RZ, RZ, 0x4 ;  /* 0x00000004ff0c7424 */ /* 0x000fe400078e00ff */
[----:B------:R-:W-:-:S07]  /*185c0*/  IMAD.MOV.U32 R7, RZ, RZ, R14 ;  /* 0x000000ffff077224 */ /* 0x000fce00078e000e */
[----:B------:R-:W-:Y:S05]  /*185d0*/  WARPSYNC.COLLECTIVE R15, `(.L_x_825) ;  /* 0x000000000f087348 */ /* 0x000fea0003c00000 */
[----:B------:R0:W1:Y:S02]  /*185e0*/  SHFL.IDX P6, R14, R13, R12, R11 ;  /* 0x0000000c0d0e7389 */ /* 0x00006400000c000b */
[----:B01----:R-:W-:Y:S01]  /*185f0*/  ENDCOLLECTIVE ;  /* 0x000000000000791b */ /* 0x003fe20003800000 */
.L_x_825:
[----:B------:R-:W-:-:S05]  /*18600*/  @P0 LEA R7, P1, R9, R7, 0x1 ;  /* 0x0000000709070211 */ /* 0x000fca00078208ff */
[----:B------:R-:W-:-:S05]  /*18610*/  @P0 IMAD.X R6, RZ, RZ, R6, P1 ;  /* 0x000000ffff060224 */ /* 0x000fca00008e0606 */
[----:B------:R-:W-:Y:S02]  /*18620*/  @P0 LOP3.LUT R7, R7, R6, RZ, 0x3c, !PT ;  /* 0x0000000607070212 */ /* 0x000fe400078e3cff */
[----:B------:R-:W-:Y:S02]  /*18630*/  MOV R13, R0 ;  /* 0x00000000000d7202 */ /* 0x000fe40000000f00 */
        /* <DEDUP_REMOVED lines=11> */
.L_x_826:
[----:B------:R-:W-:Y:S01]  /*186f0*/  @P0 IMAD R8, R5, 0x2, R16 ;  /* 0x0000000205080824 */ /* 0x000fe200078e0210 */
[----:B------:R-:W-:Y:S01]  /*18700*/  MOV R13, R2 ;  /* 0x00000002000d7202 */ /* 0x000fe20000000f00 */
[----:B------:R-:W-:Y:S02]  /*18710*/  IMAD.MOV.U32 R12, RZ, RZ, 0x5 ;  /* 0x00000005ff0c7424 */ /* 0x000fe400078e00ff */
[----:B------:R-:W-:-:S07]  /*18720*/  IMAD.MOV.U32 R7, RZ, RZ, R14 ;  /* 0x000000ffff077224 */ /* 0x000fce00078e000e */
[----:B------:R-:W-:Y:S05]  /*18730*/  WARPSYNC.COLLECTIVE R15, `(.L_x_827) ;  /* 0x000000000f087348 */ /* 0x000fea0003c00000 */
[----:B------:R0:W1:Y:S02]  /*18740*/  SHFL.IDX P6, R14, R13, R12, R11 ;  /* 0x0000000c0d0e7389 */ /* 0x00006400000c000b */
[----:B01----:R-:W-:Y:S01]  /*18750*/  ENDCOLLECTIVE ;  /* 0x000000000000791b */ /* 0x003fe20003800000 */
.L_x_827:
        /* <DEDUP_REMOVED lines=15> */
.L_x_828:
[----:B------:R-:W-:Y:S02]  /*18850*/  @P0 IMAD R8, R5, 0x2, R16 ;  /* 0x0000000205080824 */ /* 0x000fe400078e0210 */
[----:B------:R-:W-:Y:S01]  /*18860*/  IMAD.MOV.U32 R13, RZ, RZ, R2 ;  /* 0x000000ffff0d7224 */ /* 0x000fe200078e0002 */
[----:B------:R-:W-:Y:S02]  /*18870*/  MOV R12, 0x6 ;  /* 0x00000006000c7802 */ /* 0x000fe40000000f00 */
[----:B------:R-:W-:-:S07]  /*18880*/  MOV R7, R14 ;  /* 0x0000000e00077202 */ /* 0x000fce0000000f00 */
[----:B------:R-:W-:Y:S05]  /*18890*/  WARPSYNC.COLLECTIVE R15, `(.L_x_829) ;  /* 0x000000000f087348 */ /* 0x000fea0003c00000 */
[----:B------:R0:W1:Y:S02]  /*188a0*/  SHFL.IDX P6, R14, R13, R12, R11 ;  /* 0x0000000c0d0e7389 */ /* 0x00006400000c000b */
[----:B01----:R-:W-:Y:S01]  /*188b0*/  ENDCOLLECTIVE ;  /* 0x000000000000791b */ /* 0x003fe20003800000 */
.L_x_829:
        /* <DEDUP_REMOVED lines=15> */
.L_x_830:
[----:B------:R-:W-:Y:S02]  /*189b0*/  @P0 IMAD R8, R5, 0x2, R16 ;  /* 0x0000000205080824 */ /* 0x000fe400078e0210 */
[----:B------:R-:W-:Y:S02]  /*189c0*/  IMAD.MOV.U32 R13, RZ, RZ, R2 ;  /* 0x000000ffff0d7224 */ /* 0x000fe400078e0002 */
[----:B------:R-:W-:Y:S02]  /*189d0*/  IMAD.MOV.U32 R12, RZ, RZ, 0x7 ;  /* 0x00000007ff0c7424 */ /* 0x000fe400078e00ff */
[----:B------:R-:W-:-:S07]  /*189e0*/  IMAD.MOV.U32 R7, RZ, RZ, R14 ;  /* 0x000000ffff077224 */ /* 0x000fce00078e000e */
[----:B------:R-:W-:Y:S05]  /*189f0*/  WARPSYNC.COLLECTIVE R15, `(.L_x_831) ;  /* 0x000000000f087348 */ /* 0x000fea0003c00000 */
[----:B------:R0:W1:Y:S02]  /*18a00*/  SHFL.IDX P6, R14, R13, R12, R11 ;  /* 0x0000000c0d0e7389 */ /* 0x00006400000c000b */
[----:B01----:R-:W-:Y:S01]  /*18a10*/  ENDCOLLECTIVE ;  /* 0x000000000000791b */ /* 0x003fe20003800000 */
.L_x_831:
[----:B------:R-:W-:-:S04]  /*18a20*/  @P0 LEA R7, P1, R9, R7, 0x1 ;  /* 0x0000000709070211 */ /* 0x000fc800078208ff */
[----:B------:R-:W-:-:S04]  /*18a30*/  @P0 IADD3.X R6, RZ, R6, RZ, P1, !PT ;  /* 0x00000006ff060210 */ /* 0x000fc80000ffe4ff */
[----:B------:R-:W-:Y:S01]  /*18a40*/  @P0 LOP3.LUT R7, R7, R6, RZ, 0x3c, !PT ;  /* 0x0000000607070212 */ /* 0x000fe200078e3cff */
[----:B------:R-:W-:-:S03]  /*18a50*/  IMAD.MOV.U32 R13, RZ, RZ, R0 ;  /* 0x000000ffff0d7224 */ /* 0x000fc600078e0000 */
[----:B------:R-:W-:-:S04]  /*18a60*/  @P0 LOP3.LUT R6, R7, R6, RZ, 0x3c, !PT ;  /* 0x0000000607060212 */ /* 0x000fc800078e3cff */
[----:B------:R-:W-:Y:S02]  /*18a70*/  @P0 LOP3.LUT R7, R7, R6, RZ, 0x3c, !PT ;  /* 0x0000000607070212 */ /* 0x000fe400078e3cff */
[----:B------:R-:W-:-:S03]  /*18a80*/  MOV R2, R14 ;  /* 0x0000000e00027202 */ /* 0x000fc60000000f00 */
[----:B------:R-:W-:Y:S01]  /*18a90*/  @!PT LDS RZ, [RZ] ;  /* 0x00000000fffff984 */ /* 0x000fe20000000800 */
[----:B------:R-:W-:Y:S01]  /*18aa0*/  @!PT LDS RZ, [RZ] ;  /* 0x00000000fffff984 */ /* 0x000fe20000000800 */
[----:B------:R-:W-:Y:S01]  /*18ab0*/  @!PT LDS RZ, [RZ] ;  /* 0x00000000fffff984 */ /* 0x000fe20000000800 */
[----:B------:R0:W-:Y:S04]  /*18ac0*/  @P0 LDGSTS.E.BYPASS.LTC128B.128 [R8+0x11400], desc[UR42][R6.64], !P2 ;  /* 0x1140000006080fae */ /* 0x0001e8000d101d6a */
[----:B0-----:R-:W-:Y:S05]  /*18ad0*/  WARPSYNC.COLLECTIVE R15, `(.L_x_832) ;  /* 0x000000000f087348 */ /* 0x001fea0003c00000 */
[----:B------:R1:W2:Y:S02]  /*18ae0*/  SHFL.IDX P6, R14, R13, R12, R11 ;  /* 0x0000000c0d0e7389 */ /* 0x0002a400000c000b */
[----:B012---:R-:W-:Y:S01]  /*18af0*/  ENDCOLLECTIVE ;  /* 0x000000000000791b */ /* 0x007fe20003800000 */
.L_x_832:
[----:B------:R-:W-:Y:S01]  /*18b00*/  IMAD.MOV.U32 R0, RZ, RZ, R14 ;  /* 0x000000ffff007224 */ /* 0x000fe200078e000e */
[----:B------:R-:W-:Y:S06]  /*18b10*/  BRA `(.L_x_833) ;  /* 0xffffff9c00e07947 */ /* 0x000fec000383ffff */
.L_x_682:
[----:B------:R-:W-:Y:S01]  /*18b20*/  IMAD.MOV.U32 R13, RZ, RZ, R0 ;  /* 0x000000ffff0d7224 */ /* 0x000fe200078e0000 */
[----:B------:R-:W-:Y:S01]  /*18b30*/  MOV R12, RZ ;  /* 0x000000ff000c7202 */ /* 0x000fe20000000f00 */
[----:B------:R-:W-:Y:S02]  /*18b40*/  IMAD.MOV.U32 R11, RZ, RZ, 0x181f ;  /* 0x0000181fff0b7424 */ /* 0x000fe400078e00ff */
[----:B------:R-:W-:Y:S02]  /*18b50*/  IMAD.MOV.U32 R15, RZ, RZ, -0x1 ;  /* 0xffffffffff0f7424 */ /* 0x000fe400078e00ff */
[----:B-----5:R-:W-:Y:S02]  /*18b60*/  IMAD R3, R26, R10, RZ ;  /* 0x0000000a1a037224 */ /* 0x020fe400078e02ff */
[----:B------:R-:W-:-:S07]  /*18b70*/  IMAD R25, R25, 0xc0, R9 ;  /* 0x000000c019197824 */ /* 0x000fce00078e0209 */
[----:B------:R-:W-:Y:S05]  /*18b80*/  WARPSYNC.COLLECTIVE R15, `(.L_x_834) ;  /* 0x000000000f087348 */ /* 0x000fea0003c00000 */
[----:B------:R0:W1:Y:S02]  /*18b90*/  SHFL.IDX P6, R14, R13, R12, R11 ;  /* 0x0000000c0d0e7389 */ /* 0x00006400000c000b */
[----:B01----:R-:W-:Y:S01]  /*18ba0*/  ENDCOLLECTIVE ;  /* 0x000000000000791b */ /* 0x003fe20003800000 */
.L_x_834:
[C---:B------:R-:W-:Y:S01]  /*18bb0*/  VIADD R8, R25.reuse, 0x10 ;  /* 0x0000001019087836 */ /* 0x040fe20000000000 */
[----:B------:R-:W-:Y:S02]  /*18bc0*/  ISETP.GE.AND P1, PT, R25, R3, PT ;  /* 0x000000031900720c */ /* 0x000fe40003f26270 */
[----:B------:R-:W-:Y:S01]  /*18bd0*/  MOV R13, R2 ;  /* 0x00000002000d7202 */ /* 0x000fe20000000f00 */
[----:B------:R-:W-:-:S10]  /*18be0*/  IMAD.MOV.U32 R6, RZ, RZ, R14 ;  /* 0x000000ffff067224 */ /* 0x000fd400078e000e */
[----:B------:R-:W-:Y:S05]  /*18bf0*/  WARPSYNC.COLLECTIVE R15, `(.L_x_835) ;  /* 0x000000000f087348 */ /* 0x000fea0003c00000 */
[----:B------:R0:W1:Y:S02]  /*18c00*/  SHFL.IDX P6, R14, R13, R12, R11 ;  /* 0x0000000c0d0e7389 */ /* 0x00006400000c000b */
[----:B01----:R-:W-:Y:S01]  /*18c10*/  ENDCOLLECTIVE ;  /* 0x000000000000791b */ /* 0x003fe20003800000 */
.L_x_835:
[----:B------:R-:W-:Y:S01]  /*18c20*/  MOV R13, R0 ;  /* 0x00000000000d7202 */ /* 0x000fe20000000f00 */
[----:B------:R-:W-:Y:S02]  /*18c30*/  IMAD.MOV.U32 R12, RZ, RZ, 0x1 ;  /* 0x00000001ff0c7424 */ /* 0x000fe400078e00ff */
[----:B------:R-:W-:-:S07]  /*18c40*/  IMAD.MOV.U32 R7, RZ, RZ, R14 ;  /* 0x000000ffff077224 */ /* 0x000fce00078e000e */
[----:B------:R-:W-:Y:S05]  /*18c50*/  WARPSYNC.COLLECTIVE R15, `(.L_x_836) ;  /* 0x000000000f087348 */ /* 0x000fea0003c00000 */
[----:B------:R0:W1:Y:S02]  /*18c60*/  SHFL.IDX P6, R14, R13, R12, R11 ;  /* 0x0000000c0d0e7389 */ /* 0x00006400000c000b */
[----:B01----:R-:W-:Y:S01]  /*18c70*/  ENDCOLLECTIVE ;  /* 0x000000000000791b */ /* 0x003fe20003800000 */
.L_x_836:
        /* <DEDUP_REMOVED lines=9> */
[----:B------:R0:W-:Y:S01]  /*18d10*/  @!P1 LDGSTS.E.BYPASS.LTC128B.128 [R20+0x8400], desc[UR42][R6.64], !P0 ;  /* 0x0840000006149fae */ /* 0x0001e2000c101d6a */
[----:B------:R-:W-:Y:S01]  /*18d20*/  ISETP.GE.AND P1, PT, R8, R3, PT ;  /* 0x000000030800720c */ /* 0x000fe20003f26270 */
[----:B0-----:R-:W-:-:S12]  /*18d30*/  IMAD.MOV.U32 R6, RZ, RZ, R14 ;  /* 0x000000ffff067224 */ /* 0x001fd800078e000e */
[----:B------:R-:W-:Y:S05]  /*18d40*/  WARPSYNC.COLLECTIVE R15, `(.L_x_837) ;  /* 0x000000000f087348 */ /* 0x000fea0003c00000 */
[----:B------:R0:W1:Y:S02]  /*18d50*/  SHFL.IDX P6, R14, R13, R12, R11 ;  /* 0x0000000c0d0e7389 */ /* 0x00006400000c000b */
[----:B01----:R-:W-:Y:S01]  /*18d60*/  ENDCOLLECTIVE ;  /* 0x000000000000791b */ /* 0x003fe20003800000 */
.L_x_837:
[----:B------:R-:W-:Y:S01]  /*18d70*/  IMAD.MOV.U32 R13, RZ, RZ, R0 ;  /* 0x000000ffff0d7224 */ /* 0x000fe200078e0000 */
[----:B------:R-:W-:Y:S02]  /*18d80*/  MOV R12, 0x2 ;  /* 0x00000002000c7802 */ /* 0x000fe40000000f00 */
[----:B------:R-:W-:-:S07]  /*18d90*/  MOV R7, R14 ;  /* 0x0000000e00077202 */ /* 0x000fce0000000f00 */
[----:B------:R-:W-:Y:S05]  /*18da0*/  WARPSYNC.COLLECTIVE R15, `(.L_x_838) ;  /* 0x000000000f087348 */ /* 0x000fea0003c00000 */
[----:B------:R0:W1:Y:S02]  /*18db0*/  SHFL.IDX P6, R14, R13, R12, R11 ;  /* 0x0000000c0d0e7389 */ /* 0x00006400000c000b */
[----:B01----:R-:W-:Y:S01]  /*18dc0*/  ENDCOLLECTIVE ;  /* 0x000000000000791b */ /* 0x003fe20003800000 */
.L_x_838:
        /* <DEDUP_REMOVED lines=16> */
.L_x_839:
[----:B------:R-:W-:Y:S02]  /*18ed0*/  IMAD.MOV.U32 R13, RZ, RZ, R0 ;  /* 0x000000ffff0d7224 */ /* 0x000fe400078e0000 */
[----:B------:R-:W-:Y:S02]  /*18ee0*/  IMAD.MOV.U32 R12, RZ, RZ, 0x3 ;  /* 0x00000003ff0c7424 */ /* 0x000fe400078e00ff */
[----:B------:R-:W-:-:S07]  /*18ef0*/  IMAD.MOV.U32 R7, RZ, RZ, R14 ;  /* 0x000000ffff077224 */ /* 0x000fce00078e000e */
[----:B------:R-:W-:Y:S05]  /*18f00*/  WARPSYNC.COLLECTIVE R15, `(.L_x_840) ;  /* 0x000000000f087348 */ /* 0x000fea0003c00000 */
[----:B------:R0:W1:Y:S02]  /*18f10*/  SHFL.IDX P6, R14, R13, R12, R11 ;  /* 0x0000000c0d0e7389 */ /* 0x00006400000c000b */
[----:B01----:R-:W-:Y:S01]  /*18f20*/  ENDCOLLECTIVE ;  /* 0x000000000000791b */ /* 0x003fe20003800000 */
.L_x_840:
        /* <DEDUP_REMOVED lines=16> */
.L_x_841:
[----:B------:R-:W-:Y:S02]  /*19030*/  IMAD.MOV.U32 R13, RZ, RZ, R0 ;  /* 0x000000ffff0d7224 */ /* 0x000fe400078e0000 */
[----:B------:R-:W-:Y:S02]  /*19040*/  IMAD.MOV.U32 R12, RZ, RZ, 0x4 ;  /* 0x00000004ff0c7424 */ /* 0x000fe400078e00ff */
[----:B------:R-:W-:-:S07]  /*19050*/  IMAD.MOV.U32 R7, RZ, RZ, R14 ;  /* 0x000000ffff077224 */ /* 0x000fce00078e000e */
[----:B------:R-:W-:Y:S05]  /*19060*/  WARPSYNC.COLLECTIVE R15, `(.L_x_842) ;  /* 0x000000000f087348 */ /* 0x000fea0003c00000 */
[----:B------:R0:W1:Y:S02]  /*19070*/  SHFL.IDX P6, R14, R13, R12, R11 ;  /* 0x0000000c0d0e7389 */ /* 0x00006400000c000b */
[----:B01----:R-:W-:Y:S01]  /*19080*/  ENDCOLLECTIVE ;  /* 0x000000000000791b */ /* 0x003fe20003800000 */
.L_x_842:
[----:B------:R-:W-:-:S05]  /*19090*/  @!P1 LEA R7, P2, R21, R7, 0x1 ;  /* 0x0000000715079211 */ /* 0x000fca00078408ff */
[----:B------:R-:W-:-:S05]  /*190a0*/  @!P1 IMAD.X R6, RZ, RZ, R6, P2 ;  /* 0x000000ffff069224 */ /* 0x000fca00010e0606 */
        /* <DEDUP_REMOVED lines=14> */
.L_x_843:
[----:B------:R-:W-:Y:S01]  /*19190*/  MOV R13, R0 ;  /* 0x00000000000d7202 */ /* 0x000fe20000000f00 */
[----:B------:R-:W-:Y:S02]  /*191a0*/  IMAD.MOV.U32 R12, RZ, RZ, 0x5 ;  /* 0x00000005ff0c7424 */ /* 0x000fe400078e00ff */
[----:B------:R-:W-:-:S07]  /*191b0*/  IMAD.MOV.U32 R7, RZ, RZ, R14 ;  /* 0x000000ffff077224 */ /* 0x000fce00078e000e */
[----:B------:R-:W-:Y:S05]  /*191c0*/  WARPSYNC.COLLECTIVE R15, `(.L_x_844) ;  /* 0x000000000f087348 */ /* 0x000fea0003c00000 */
[----:B------:R0:W1:Y:S02]  /*191d0*/  SHFL.IDX P6, R14, R13, R12, R11 ;  /* 0x0000000c0d0e7389 */ /* 0x00006400000c000b */
[----:B01----:R-:W-:Y:S01]  /*191e0*/  ENDCOLLECTIVE ;  /* 0x000000000000791b */ /* 0x003fe20003800000 */
.L_x_844:
        /* <DEDUP_REMOVED lines=16> */
.L_x_845:
[----:B------:R-:W-:Y:S01]  /*192f0*/  IMAD.MOV.U32 R13, RZ, RZ, R0 ;  /* 0x000000ffff0d7224 */ /* 0x000fe200078e0000 */
[----:B------:R-:W-:Y:S02]  /*19300*/  MOV R12, 0x6 ;  /* 0x00000006000c7802 */ /* 0x000fe40000000f00 */
[----:B------:R-:W-:-:S07]  /*19310*/  MOV R7, R14 ;  /* 0x0000000e00077202 */ /* 0x000fce0000000f00 */
[----:B------:R-:W-:Y:S05]  /*19320*/  WARPSYNC.COLLECTIVE R15, `(.L_x_846) ;  /* 0x000000000f087348 */ /* 0x000fea0003c00000 */
[----:B------:R0:W1:Y:S02]  /*19330*/  SHFL.IDX P6, R14, R13, R12, R11 ;  /* 0x0000000c0d0e7389 */ /* 0x00006400000c000b */
[----:B01----:R-:W-:Y:S01]  /*19340*/  ENDCOLLECTIVE ;  /* 0x000000000000791b */ /* 0x003fe20003800000 */
.L_x_846:
        /* <DEDUP_REMOVED lines=16> */
.L_x_847:
[----:B------:R-:W-:Y:S02]  /*19450*/  IMAD.MOV.U32 R13, RZ, RZ, R0 ;  /* 0x000000ffff0d7224 */ /* 0x000fe400078e0000 */
[----:B------:R-:W-:Y:S02]  /*19460*/  IMAD.MOV.U32 R12, RZ, RZ, 0x7 ;  /* 0x00000007ff0c7424 */ /* 0x000fe400078e00ff */
[----:B------:R-:W-:-:S07]  /*19470*/  IMAD.MOV.U32 R7, RZ, RZ, R14 ;  /* 0x000000ffff077224 */ /* 0x000fce00078e000e */
[----:B------:R-:W-:Y:S05]  /*19480*/  WARPSYNC.COLLECTIVE R15, `(.L_x_848) ;  /* 0x000000000f087348 */ /* 0x000fea0003c00000 */
[----:B------:R0:W1:Y:S02]  /*19490*/  SHFL.IDX P6, R14, R13, R12, R11 ;  /* 0x0000000c0d0e7389 */ /* 0x00006400000c000b */
[----:B01----:R-:W-:Y:S01]  /*194a0*/  ENDCOLLECTIVE ;  /* 0x000000000000791b */ /* 0x003fe20003800000 */
.L_x_848:
[----:B------:R-:W-:-:S04]  /*194b0*/  @!P1 LEA R7, P2, R21, R7, 0x1 ;  /* 0x0000000715079211 */ /* 0x000fc800078408ff */
[----:B------:R-:W-:-:S04]  /*194c0*/  @!P1 IADD3.X R6, RZ, R6, RZ, P2, !PT ;  /* 0x00000006ff069210 */ /* 0x000fc800017fe4ff */
[----:B------:R-:W-:Y:S02]  /*194d0*/  @!P1 LOP3.LUT R7, R7, R6, RZ, 0x3c, !PT ;  /* 0x0000000607079212 */ /* 0x000fe400078e3cff */
[----:B------:R-:W-:Y:S01]  /*194e0*/  MOV R13, R2 ;  /* 0x00000002000d7202 */ /* 0x000fe20000000f00 */
[----:B------:R-:W-:Y:S01]  /*194f0*/  VIADD R2, R25, 0x70 ;  /* 0x0000007019027836 */ /* 0x000fe20000000000 */
[----:B------:R-:W-:-:S04]  /*19500*/  @!P1 LOP3.LUT R6, R7, R6, RZ, 0x3c, !PT ;  /* 0x0000000607069212 */ /* 0x000fc800078e3cff */
[----:B------:R-:W-:Y:S01]  /*19510*/  @!P1 LOP3.LUT R7, R7, R6, RZ, 0x3c, !PT ;  /* 0x0000000607079212 */ /* 0x000fe200078e3cff */
[----:B------:R-:W-:-:S04]  /*19520*/  IMAD.MOV.U32 R0, RZ, RZ, R14 ;  /* 0x000000ffff007224 */ /* 0x000fc800078e000e */
[----:B------:R-:W-:Y:S01]  /*19530*/  @!PT LDS RZ, [RZ] ;  /* 0x00000000fffff984 */ /* 0x000fe20000000800 */
[----:B------:R-:W-:Y:S01]  /*19540*/  @!PT LDS RZ, [RZ] ;  /* 0x00000000fffff984 */ /* 0x000fe20000000800 */
[----:B------:R-:W-:Y:S01]  /*19550*/  @!PT LDS RZ, [RZ] ;  /* 0x00000000fffff984 */ /* 0x000fe20000000800 */
[----:B------:R0:W-:Y:S01]  /*19560*/  @!P1 LDGSTS.E.BYPASS.LTC128B.128 [R20+0xb400], desc[UR42][R6.64], !P0 ;  /* 0x0b40000006149fae */ /* 0x0001e2000c101d6a */
[----:B------:R-:W-:-:S13]  /*19570*/  ISETP.GE.AND P1, PT, R2, R3, PT ;  /* 0x000000030200720c */ /* 0x000fda0003f26270 */
[----:B0-----:R-:W-:Y:S05]  /*19580*/  WARPSYNC.COLLECTIVE R15, `(.L_x_849) ;  /* 0x000000000f087348 */ /* 0x001fea0003c00000 */
[----:B------:R1:W2:Y:S02]  /*19590*/  SHFL.IDX P6, R14, R13, R12, R11 ;  /* 0x0000000c0d0e7389 */ /* 0x0002a400000c000b */
[----:B012---:R-:W-:Y:S01]  /*195a0*/  ENDCOLLECTIVE ;  /* 0x000000000000791b */ /* 0x007fe20003800000 */
.L_x_849:
[----:B------:R-:W-:Y:S02]  /*195b0*/  IMAD.MOV.U32 R13, RZ, RZ, R4 ;  /* 0x000000ffff0d7224 */ /* 0x000fe400078e0004 */
[----:B------:R-:W-:Y:S02]  /*195c0*/  IMAD.MOV.U32 R12, RZ, RZ, RZ ;  /* 0x000000ffff0c7224 */ /* 0x000fe400078e00ff */
[----:B------:R-:W-:-:S07]  /*195d0*/  IMAD.MOV.U32 R6, RZ, RZ, R14 ;  /* 0x000000ffff067224 */ /* 0x000fce00078e000e */
[----:B------:R-:W-:Y:S05]  /*195e0*/  WARPSYNC.COLLECTIVE R15, `(.L_x_850) ;  /* 0x000000000f087348 */ /* 0x000fea0003c00000 */
[----:B------:R0:W1:Y:S02]  /*195f0*/  SHFL.IDX P6, R14, R13, R12, R11 ;  /* 0x0000000c0d0e7389 */ /* 0x00006400000c000b */
[----:B01----:R-:W-:Y:S01]  /*19600*/  ENDCOLLECTIVE ;  /* 0x000000000000791b */ /* 0x003fe20003800000 */
.L_x_850:
[----:B------:R-:W-:-:S05]  /*19610*/  @!P1 LEA R6, P2, R21, R6, 0x1 ;  /* 0x0000000615069211 */ /* 0x000fca00078408ff */
[----:B------:R-:W-:-:S05]  /*19620*/  @!P1 IMAD.X R0, RZ, RZ, R0, P2 ;  /* 0x000000ffff009224 */ /* 0x000fca00010e0600 */
[----:B------:R-:W-:Y:S01]  /*19630*/  @!P1 MOV R7, R0 ;  /* 0x0000000000079202 */ /* 0x000fe20000000f00 */
[----:B------:R-:W-:Y:S02]  /*19640*/  IMAD.MOV.U32 R13, RZ, RZ, R5 ;  /* 0x000000ffff0d7224 */ /* 0x000fe400078e0005 */
[C---:B------:R-:W-:Y:S02]  /*19650*/  VIADD R0, R25.reuse, 0x80 ;  /* 0x0000008019007836 */ /* 0x040fe40000000000 */
[----:B------:R-:W-:Y:S01]  /*19660*/  @!PT LDS RZ, [RZ] ;  /* 0x00000000fffff984 */ /* 0x000fe20000000800 */
[----:B------:R-:W-:Y:S01]  /*19670*/  @!PT LDS RZ, [RZ] ;  /* 0x00000000fffff984 */ /* 0x000fe20000000800 */
[----:B------:R-:W-:Y:S01]  /*19680*/  @!PT LDS RZ, [RZ] ;  /* 0x00000000fffff984 */ /* 0x000fe20000000800 */
[----:B------:R0:W-:Y:S03]  /*19690*/  @!P1 LDGSTS.E.BYPASS.LTC128B.128 [R20+0xbc00], desc[UR42][R6.64], !P0 ;  /* 0x0bc0000006149fae */ /* 0x0001e6000c101d6a */
[----:B------:R-:W-:Y:S01]  /*196a0*/  ISETP.GE.AND P1, PT, R0, R3, PT ;  /* 0x000000030000720c */ /* 0x000fe20003f26270 */
[----:B------:R-:W-:Y:S01]  /*196b0*/  VIADD R0, R25, 0x90 ;  /* 0x0000009019007836 */ /* 0x000fe20000000000 */
[----:B------:R-:W-:-:S11]  /*196c0*/  MOV R2, R14 ;  /* 0x0000000e00027202 */ /* 0x000fd60000000f00 */
[----:B0-----:R-:W-:Y:S05]  /*196d0*/  WARPSYNC.COLLECTIVE R15, `(.L_x_851) ;  /* 0x000000000f087348 */ /* 0x001fea0003c00000 */
[----:B------:R1:W2:Y:S02]  /*196e0*/  SHFL.IDX P6, R14, R13, R12, R11 ;  /* 0x0000000c0d0e7389 */ /* 0x0002a400000c000b */
[----:B012---:R-:W-:Y:S01]  /*196f0*/  ENDCOLLECTIVE ;  /* 0x000000000000791b */ /* 0x007fe20003800000 */
.L_x_851:
[----:B------:R-:W-:Y:S02]  /*19700*/  IMAD.MOV.U32 R13, RZ, RZ, R4 ;  /* 0x000000ffff0d7224 */ /* 0x000fe400078e0004 */
[----:B------:R-:W-:Y:S02]  /*19710*/  IMAD.MOV.U32 R12, RZ, RZ, 0x1 ;  /* 0x00000001ff0c7424 */ /* 0x000fe400078e00ff */
[----:B------:R-:W-:-:S07]  /*19720*/  IMAD.MOV.U32 R8, RZ, RZ, R14 ;  /* 0x000000ffff087224 */ /* 0x000fce00078e000e */
[----:B------:R-:W-:Y:S05]  /*19730*/  WARPSYNC.COLLECTIVE R15, `(.L_x_852) ;  /* 0x000000000f087348 */ /* 0x000fea0003c00000 */
[----:B------:R0:W1:Y:S02]  /*19740*/  SHFL.IDX P6, R14, R13, R12, R11 ;  /* 0x0000000c0d0e7389 */ /* 0x00006400000c000b */
[----:B01----:R-:W-:Y:S01]  /*19750*/  ENDCOLLECTIVE ;  /* 0x000000000000791b */ /* 0x003fe20003800000 */
.L_x_852:
[----:B------:R-:W-:-:S05]  /*19760*/  @!P1 LEA R6, P2, R21, R8, 0x1 ;  /* 0x0000000815069211 */ /* 0x000fca00078408ff */
[----:B------:R-:W-:-:S05]  /*19770*/  @!P1 IMAD.X R2, RZ, RZ, R2, P2 ;  /* 0x000000ffff029224 */ /* 0x000fca00010e0602 */
[----:B------:R-:W-:Y:S01]  /*19780*/  @!P1 MOV R7, R2 ;  /* 0x0000000200079202 */ /* 0x000fe20000000f00 */
[----:B------:R-:W-:Y:S02]  /*19790*/  IMAD.MOV.U32 R13, RZ, RZ, R5 ;  /* 0x000000ffff0d7224 */ /* 0x000fe400078e0005 */
[----:B------:R-:W-:Y:S02]  /*197a0*/  VIADD R2, R25, 0xa0 ;  /* 0x000000a019027836 */ /* 0x000fe40000000000 */
[----:B------:R-:W-:Y:S01]  /*197b0*/  @!PT LDS RZ, [RZ] ;  /* 0x00000000fffff984 */ /* 0x000fe20000000800 */
[----:B------:R-:W-:Y:S01]  /*197c0*/  @!PT LDS RZ, [RZ] ;  /* 0x00000000fffff984 */ /* 0x000fe20000000800 */
[----:B------:R-:W-:Y:S01]  /*197d0*/  @!PT LDS RZ, [RZ] ;  /* 0x00000000fffff984 */ /* 0x000fe20000000800 */
[----:B------:R0:W-:Y:S01]  /*197e0*/  @!P1 LDGSTS.E.BYPASS.LTC128B.128 [R20+0xc400], desc[UR42][R6.64], !P0 ;  /* 0x0c40000006149fae */ /* 0x0001e2000c101d6a */
[----:B------:R-:W-:Y:S02]  /*197f0*/  ISETP.GE.AND P1, PT, R0, R3, PT ;  /* 0x000000030000720c */ /* 0x000fe40003f26270 */
[----:B------:R-:W-:-:S11]  /*19800*/  MOV R0, R14 ;  /* 0x0000000e00007202 */ /* 0x000fd60000000f00 */
[----:B0-----:R-:W-:Y:S05]  /*19810*/  WARPSYNC.COLLECTIVE R15, `(.L_x_853) ;  /* 0x000000000f087348 */ /* 0x001fea0003c00000 */
[----:B------:R1:W2:Y:S02]  /*19820*/  SHFL.IDX P6, R14, R13, R12, R11 ;  /* 0x0000000c0d0e7389 */ /* 0x0002a400000c000b */
[----:B012---:R-:W-:Y:S01]  /*19830*/  ENDCOLLECTIVE ;  /* 0x000000000000791b */ /* 0x007fe20003800000 */
.L_x_853:
[----:B------:R-:W-:Y:S02]  /*19840*/  IMAD.MOV.U32 R13, RZ, RZ, R4 ;  /* 0x000000ffff0d7224 */ /* 0x000fe400078e0004 */
[----:B------:R-:W-:Y:S02]  /*19850*/  IMAD.MOV.U32 R12, RZ, RZ, 0x2 ;  /* 0x00000002ff0c7424 */ /* 0x000fe400078e00ff */
[----:B------:R-:W-:-:S07]  /*19860*/  IMAD.MOV.U32 R6, RZ, RZ, R14 ;  /* 0x000000ffff067224 */ /* 0x000fce00078e000e */
[----:B------:R-:W-:Y:S05]  /*19870*/  WARPSYNC.COLLECTIVE R15, `(.L_x_854) ;  /* 0x000000000f087348 */ /* 0x000fea0003c00000 */
[----:B------:R0:W1:Y:S02]  /*19880*/  SHFL.IDX P6, R14, R13, R12, R11 ;  /* 0x0000000c0d0e7389 */ /* 0x00006400000c000b */
[----:B01----:R-:W-:Y:S01]  /*19890*/  ENDCOLLECTIVE ;  /* 0x000000000000791b */ /* 0x003fe20003800000 */
.L_x_854:
[----:B------:R-:W-:-:S05]  /*198a0*/  @!P1 LEA R6, P2, R21, R6, 0x1 ;  /* 0x0000000615069211 */ /* 0x000fca00078408ff */
[----:B------:R-:W-:-:S05]  /*198b0*/  @!P1 IMAD.X R0, RZ, RZ, R0, P2 ;  /* 0x000000ffff009224 */ /* 0x000fca00010e0600 */
[----:B------:R-:W-:Y:S02]  /*198c0*/  @!P1 MOV R7, R0 ;  /* 0x0000000000079202 */ /* 0x000fe40000000f00 */
[----:B------:R-:W-:-:S03]  /*198d0*/  MOV R13, R5 ;  /* 0x00000005000d7202 */ /* 0x000fc60000000f00 */
[----:B------:R-:W-:Y:S01]  /*198e0*/  @!PT LDS RZ, [RZ] ;  /* 0x00000000fffff984 */ /* 0x000fe20000000800 */
[----:B------:R-:W-:Y:S01]  /*198f0*/  @!PT LDS RZ, [RZ] ;  /* 0x00000000fffff984 */ /* 0x000fe20000000800 */
[----:B------:R-:W-:Y:S01]  /*19900*/  @!PT LDS RZ, [RZ] ;  /* 0x00000000fffff984 */ /* 0x000fe20000000800 */
[----:B------:R0:W-:Y:S01]  /*19910*/  @!P1 LDGSTS.E.BYPASS.LTC128B.128 [R20+0xcc00], desc[UR42][R6.64], !P0 ;  /* 0x0cc0000006149fae */ /* 0x0001e2000c101d6a */
[----:B------:R-:W-:Y:S01]  /*19920*/  ISETP.GE.AND P1, PT, R2, R3, PT ;  /* 0x000000030200720c */ /* 0x000fe20003f26270 */
[----:B------:R-:W-:-:S12]  /*19930*/  IMAD.MOV.U32 R0, RZ, RZ, R14 ;  /* 0x000000ffff007224 */ /* 0x000fd800078e000e */
[----:B0-----:R-:W-:Y:S05]  /*19940*/  WARPSYNC.COLLECTIVE R15, `(.L_x_855) ;  /* 0x000000000f087348 */ /* 0x001fea0003c00000 */
[----:B------:R1:W2:Y:S02]  /*19950*/  SHFL.IDX P6, R14, R13, R12, R11 ;  /* 0x0000000c0d0e7389 */ /* 0x0002a400000c000b */
[----:B012---:R-:W-:Y:S01]  /*19960*/  ENDCOLLECTIVE ;  /* 0x000000000000791b */ /* 0x007fe20003800000 */
.L_x_855:
[----:B------:R-:W-:Y:S02]  /*19970*/  IMAD.MOV.U32 R13, RZ, RZ, R4 ;  /* 0x000000ffff0d7224 */ /* 0x000fe400078e0004 */
[----:B------:R-:W-:Y:S02]  /*19980*/  IMAD.MOV.U32 R12, RZ, RZ, 0x3 ;  /* 0x00000003ff0c7424 */ /* 0x000fe400078e00ff */
[----:B------:R-:W-:-:S07]  /*19990*/  IMAD.MOV.U32 R6, RZ, RZ, R14 ;  /* 0x000000ffff067224 */ /* 0x000fce00078e000e */
[----:B------:R-:W-:Y:S05]  /*199a0*/  WARPSYNC.COLLECTIVE R15, `(.L_x_856) ;  /* 0x000000000f087348 */ /* 0x000fea0003c00000 */
[----:B------:R0:W1:Y:S02]  /*199b0*/  SHFL.IDX P6, R14, R13, R12, R11 ;  /* 0x0000000c0d0e7389 */ /* 0x00006400000c000b */
[----:B01----:R-:W-:Y:S01]  /*199c0*/  ENDCOLLECTIVE ;  /* 0x000000000000791b */ /* 0x003fe20003800000 */
.L_x_856:
        /* <DEDUP_REMOVED lines=12> */
.L_x_857:
[----:B------:R-:W-:Y:S01]  /*19a90*/  IMAD.MOV.U32 R2, RZ, RZ, R14 ;  /* 0x000000ffff027224 */ /* 0x000fe200078e000e */
[----:B------:R-:W-:Y:S06]  /*19aa0*/  BRA `(.L_x_858) ;  /* 0xffffff9c00cc7947 */ /* 0x000fec000383ffff */
.L_x_685:
[----:B-1----:R1:W2:Y:S02]  /*19ab0*/  SYNCS.PHASECHK.TRANS64.TRYWAIT P0, [R16+URZ+0x16820], R0 ;  /* 0x01682000100075a7 */ /* 0x0022a4000800017f */
[----:B--2---:R-:W-:Y:S05]  /*19ac0*/  @!P0 NANOSLEEP.SYNCS 0x989680 ;  /* 0x009896800000895d */ /* 0x004fea0003900000 */
[----:B------:R-:W2:Y:S02]  /*19ad0*/  @!P0 SYNCS.PHASECHK.TRANS64 P0, [R16+URZ+0x16820], R0 ;  /* 0x01682000100085a7 */ /* 0x000ea4000800007f */
[----:B--2---:R-:W-:Y:S05]  /*19ae0*/  @!P0 BRA `(.L_x_685) ;  /* 0xfffffffc00f08947 */ /* 0x004fea000383ffff */
[----:B------:R-:W-:Y:S05]  /*19af0*/  BRA `(.L_x_859) ;  /* 0xffffffa000287947 */ /* 0x000fea000383ffff */
.L_x_690:
[----:B0-----:R0:W1:Y:S02]  /*19b00*/  SYNCS.PHASECHK.TRANS64.TRYWAIT P0, [R5+URZ+0x16840], R2 ;  /* 0x01684002050075a7 */ /* 0x001064000800017f */
[----:B-1----:R-:W-:Y:S05]  /*19b10*/  @!P0 NANOSLEEP.SYNCS 0x989680 ;  /* 0x009896800000895d */ /* 0x002fea0003900000 */
[----:B------:R-:W1:Y:S02]  /*19b20*/  @!P0 SYNCS.PHASECHK.TRANS64 P0, [R5+URZ+0x16840], R2 ;  /* 0x01684002050085a7 */ /* 0x000e64000800007f */
[----:B-1----:R-:W-:Y:S05]  /*19b30*/  @!P0 BRA `(.L_x_690) ;  /* 0xfffffffc00f08947 */ /* 0x002fea000383ffff */
[----:B------:R-:W-:Y:S05]  /*19b40*/  BRA `(.L_x_860) ;  /* 0xffffffa400087947 */ /* 0x000fea000383ffff */
.L_x_691:
        /* <DEDUP_REMOVED lines=8> */
.L_x_862:
[----:B------:R-:W-:Y:S05]  /*19bd0*/  BSYNC B1 ;  /* 0x0000000000017941 */ /* 0x000fea0003800000 */
.L_x_861:
[----:B------:R-:W0:Y:S01]  /*19be0*/  S2R R7, SR_TID.X ;  /* 0x0000000000077919 */ /* 0x000e220000002100 */
[----:B------:R-:W-:Y:S01]  /*19bf0*/  IMAD.MOV.U32 R13, RZ, RZ, R9 ;  /* 0x000000ffff0d7224 */ /* 0x000fe200078e0009 */
[----:B------:R-:W-:Y:S01]  /*19c00*/  MOV R12, RZ ;  /* 0x000000ff000c7202 */ /* 0x000fe20000000f00 */
[----:B------:R-:W-:Y:S02]  /*19c10*/  IMAD.MOV.U32 R11, RZ, RZ, 0x181f ;  /* 0x0000181fff0b7424 */ /* 0x000fe400078e00ff */
[----:B------:R-:W-:Y:S02]  /*19c20*/  IMAD.MOV.U32 R15, RZ, RZ, -0x1 ;  /* 0xffffffffff0f7424 */ /* 0x000fe400078e00ff */
[----:B------:R-:W-:Y:S02]  /*19c30*/  IMAD.MOV.U32 R3, RZ, RZ, R14 ;  /* 0x000000ffff037224 */ /* 0x000fe400078e000e */
[----:B------:R-:W-:-:S07]  /*19c40*/  IMAD R8, R8, 0x2, R16 ;  /* 0x0000000208087824 */ /* 0x000fce00078e0210 */
[----:B0-----:R-:W-:Y:S05]  /*19c50*/  WARPSYNC.COLLECTIVE R15, `(.L_x_863) ;  /* 0x000000000f087348 */ /* 0x001fea0003c00000 */
[----:B------:R1:W2:Y:S02]  /*19c60*/  SHFL.IDX P6, R14, R13, R12, R11 ;  /* 0x0000000c0d0e7389 */ /* 0x0002a400000c000b */
[----:B012---:R-:W-:Y:S01]  /*19c70*/  ENDCOLLECTIVE ;  /* 0x000000000000791b */ /* 0x007fe20003800000 */
.L_x_863:
[----:B------:R-:W-:Y:S01]  /*19c80*/  MOV R13, R10 ;  /* 0x0000000a000d7202 */ /* 0x000fe20000000f00 */
[----:B------:R-:W-:Y:S02]  /*19c90*/  IMAD.MOV.U32 R12, RZ, RZ, 0x1 ;  /* 0x00000001ff0c7424 */ /* 0x000fe400078e00ff */
[----:B------:R-:W-:Y:S01]  /*19ca0*/  IMAD.SHL.U32 R7, R7, 0x8, RZ ;  /* 0x0000000807077824 */ /* 0x000fe200078e00ff */
[----:B------:R-:W-:-:S07]  /*19cb0*/  MOV R2, R14 ;  /* 0x0000000e00027202 */ /* 0x000fce0000000f00 */
[----:B------:R-:W-:Y:S05]  /*19cc0*/  WARPSYNC.COLLECTIVE R15, `(.L_x_864) ;  /* 0x000000000f087348 */ /* 0x000fea0003c00000 */
[----:B------:R0:W1:Y:S02]  /*19cd0*/  SHFL.IDX P6, R14, R13, R12, R11 ;  /* 0x0000000c0d0e7389 */ /* 0x00006400000c000b */
[----:B01----:R-:W-:Y:S01]  /*19ce0*/  ENDCOLLECTIVE ;  /* 0x000000000000791b */ /* 0x003fe20003800000 */
.L_x_864:
[----:B------:R-:W-:-:S05]  /*19cf0*/  LOP3.LUT R7, R7, 0x38, RZ, 0xc0, !PT ;  /* 0x0000003807077812 */ /* 0x000fca00078ec0ff */
[----:B------:R-:W-:-:S05]  /*19d00*/  IMAD.SHL.U32 R7, R7, 0x2, RZ ;  /* 0x0000000207077824 */ /* 0x000fca00078e00ff */
[----:B------:R-:W-:Y:S01]  /*19d10*/  IADD3 R2, P0, R2, R7, RZ ;  /* 0x0000000702027210 */ /* 0x000fe20007f1e0ff */
[----:B------:R-:W-:-:S04]  /*19d20*/  IMAD.MOV.U32 R13, RZ, RZ, R9 ;  /* 0x000000ffff0d7224 */ /* 0x000fc800078e0009 */
[----:B------:R-:W-:-:S05]  /*19d30*/  IMAD.X R3, RZ, RZ, R3, P0 ;  /* 0x000000ffff037224 */ /* 0x000fca00000e0603 */
[----:B------:R-:W-:Y:S01]  /*19d40*/  @!PT LDS RZ, [RZ] ;  /* 0x00000000fffff984 */ /* 0x000fe20000000800 */
[----:B------:R-:W-:Y:S01]  /*19d50*/  @!PT LDS RZ, [RZ] ;  /* 0x00000000fffff984 */ /* 0x000fe20000000800 */
[----:B------:R-:W-:Y:S01]  /*19d60*/  @!PT LDS RZ, [RZ] ;  /* 0x00000000fffff984 */ /* 0x000fe20000000800 */
[----:B------:R0:W-:Y:S02]  /*19d70*/  LDGSTS.E.BYPASS.LTC128B.128 [R8+0xe400], desc[UR42][R2.64], !P2 ;  /* 0x0e40000002087fae */ /* 0x0001e4000d101d6a */
[----:B0-----:R-:W-:-:S07]  /*19d80*/  IMAD.MOV.U32 R3, RZ, RZ, R14 ;  /* 0x000000ffff037224 */ /* 0x001fce00078e000e */
[----:B------:R-:W-:Y:S05]  /*19d90*/  WARPSYNC.COLLECTIVE R15, `(.L_x_865) ;  /* 0x000000000f087348 */ /* 0x000fea0003c00000 */
[----:B------:R0:W1:Y:S02]  /*19da0*/  SHFL.IDX P6, R14, R13, R12, R11 ;  /* 0x0000000c0d0e7389 */ /* 0x00006400000c000b */
[----:B01----:R-:W-:Y:S01]  /*19db0*/  ENDCOLLECTIVE ;  /* 0x000000000000791b */ /* 0x003fe20003800000 */
.L_x_865:
[----:B------:R-:W-:Y:S02]  /*19dc0*/  IMAD.MOV.U32 R13, RZ, RZ, R10 ;  /* 0x000000ffff0d7224 */ /* 0x000fe400078e000a */
[----:B------:R-:W-:Y:S01]  /*19dd0*/  IMAD.MOV.U32 R12, RZ, RZ, 0x2 ;  /* 0x00000002ff0c7424 */ /* 0x000fe200078e00ff */
[----:B------:R-:W-:-:S07]  /*19de0*/  MOV R2, R14 ;  /* 0x0000000e00027202 */ /* 0x000fce0000000f00 */
[----:B------:R-:W-:Y:S05]  /*19df0*/  WARPSYNC.COLLECTIVE R15, `(.L_x_866) ;  /* 0x000000000f087348 */ /* 0x000fea0003c00000 */
[----:B------:R0:W1:Y:S02]  /*19e00*/  SHFL.IDX P6, R14, R13, R12, R11 ;  /* 0x0000000c0d0e7389 */ /* 0x00006400000c000b */
[----:B01----:R-:W-:Y:S01]  /*19e10*/  ENDCOLLECTIVE ;  /* 0x000000000000791b */ /* 0x003fe20003800000 */
.L_x_866:
        /* <DEDUP_REMOVED lines=11> */
.L_x_867:
[----:B------:R-:W-:Y:S01]  /*19ed0*/  MOV R13, R10 ;  /* 0x0000000a000d7202 */ /* 0x000fe20000000f00 */
[----:B------:R-:W-:Y:S02]  /*19ee0*/  IMAD.MOV.U32 R12, RZ, RZ, 0x3 ;  /* 0x00000003ff0c7424 */ /* 0x000fe400078e00ff */
[----:B------:R-:W-:-:S07]  /*19ef0*/  IMAD.MOV.U32 R2, RZ, RZ, R14 ;  /* 0x000000ffff027224 */ /* 0x000fce00078e000e */
[----:B------:R-:W-:Y:S05]  /*19f00*/  WARPSYNC.COLLECTIVE R15, `(.L_x_868) ;  /* 0x000000000f087348 */ /* 0x000fea0003c00000 */
[----:B------:R0:W1:Y:S02]  /*19f10*/  SHFL.IDX P6, R14, R13, R12, R11 ;  /* 0x0000000c0d0e7389 */ /* 0x00006400000c000b */
[----:B01----:R-:W-:Y:S01]  /*19f20*/  ENDCOLLECTIVE ;  /* 0x000000000000791b */ /* 0x003fe20003800000 */
.L_x_868:
        /* <DEDUP_REMOVED lines=11> */
.L_x_869:
[----:B------:R-:W-:Y:S02]  /*19fe0*/  IMAD.MOV.U32 R13, RZ, RZ, R10 ;  /* 0x000000ffff0d7224 */ /* 0x000fe400078e000a */
[----:B------:R-:W-:Y:S01]  /*19ff0*/  IMAD.MOV.U32 R12, RZ, RZ, 0x4 ;  /* 0x00000004ff0c7424 */ /* 0x000fe200078e00ff */
[----:B------:R-:W-:-:S07]  /*1a000*/  MOV R2, R14 ;  /* 0x0000000e00027202 */ /* 0x000fce0000000f00 */
[----:B------:R-:W-:Y:S05]  /*1a010*/  WARPSYNC.COLLECTIVE R15, `(.L_x_870) ;  /* 0x000000000f087348 */ /* 0x000fea0003c00000 */
[----:B------:R0:W1:Y:S02]  /*1a020*/  SHFL.IDX P6, R14, R13, R12, R11 ;  /* 0x0000000c0d0e7389 */ /* 0x00006400000c000b */
[----:B01----:R-:W-:Y:S01]  /*1a030*/  ENDCOLLECTIVE ;  /* 0x000000000000791b */ /* 0x003fe20003800000 */
.L_x_870:
        /* <DEDUP_REMOVED lines=11> */
.L_x_871:
[----:B------:R-:W-:Y:S01]  /*1a0f0*/  MOV R13, R10 ;  /* 0x0000000a000d7202 */ /* 0x000fe20000000f00 */
[----:B------:R-:W-:Y:S02]  /*1a100*/  IMAD.MOV.U32 R12, RZ, RZ, 0x5 ;  /* 0x00000005ff0c7424 */ /* 0x000fe400078e00ff */
[----:B------:R-:W-:-:S07]  /*1a110*/  IMAD.MOV.U32 R2, RZ, RZ, R14 ;  /* 0x000000ffff027224 */ /* 0x000fce00078e000e */
[----:B------:R-:W-:Y:S05]  /*1a120*/  WARPSYNC.COLLECTIVE R15, `(.L_x_872) ;  /* 0x000000000f087348 */ /* 0x000fea0003c00000 */
[----:B------:R0:W1:Y:S02]  /*1a130*/  SHFL.IDX P6, R14, R13, R12, R11 ;  /* 0x0000000c0d0e7389 */ /* 0x00006400000c000b */
[----:B01----:R-:W-:Y:S01]  /*1a140*/  ENDCOLLECTIVE ;  /* 0x000000000000791b */ /* 0x003fe20003800000 */
.L_x_872:
        /* <DEDUP_REMOVED lines=11> */
.L_x_873:
[----:B------:R-:W-:Y:S02]  /*1a200*/  IMAD.MOV.U32 R13, RZ, RZ, R10 ;  /* 0x000000ffff0d7224 */ /* 0x000fe400078e000a */
[----:B------:R-:W-:Y:S01]  /*1a210*/  IMAD.MOV.U32 R12, RZ, RZ, 0x6 ;  /* 0x00000006ff0c7424 */ /* 0x000fe200078e00ff */
[----:B------:R-:W-:-:S07]  /*1a220*/  MOV R2, R14 ;  /* 0x0000000e00027202 */ /* 0x000fce0000000f00 */
[----:B------:R-:W-:Y:S05]  /*1a230*/  WARPSYNC.COLLECTIVE R15, `(.L_x_874) ;  /* 0x000000000f087348 */ /* 0x000fea0003c00000 */
[----:B------:R0:W1:Y:S02]  /*1a240*/  SHFL.IDX P6, R14, R13, R12, R11 ;  /* 0x0000000c0d0e7389 */ /* 0x00006400000c000b */
[----:B01----:R-:W-:Y:S01]  /*1a250*/  ENDCOLLECTIVE ;  /* 0x000000000000791b */ /* 0x003fe20003800000 */
.L_x_874:
        /* <DEDUP_REMOVED lines=11> */
.L_x_875:
[----:B------:R-:W-:Y:S01]  /*1a310*/  MOV R13, R10 ;  /* 0x0000000a000d7202 */ /* 0x000fe20000000f00 */
[----:B------:R-:W-:Y:S02]  /*1a320*/  IMAD.MOV.U32 R12, RZ, RZ, 0x7 ;  /* 0x00000007ff0c7424 */ /* 0x000fe400078e00ff */
[----:B------:R-:W-:-:S07]  /*1a330*/  IMAD.MOV.U32 R2, RZ, RZ, R14 ;  /* 0x000000ffff027224 */ /* 0x000fce00078e000e */
[----:B------:R-:W-:Y:S05]  /*1a340*/  WARPSYNC.COLLECTIVE R15, `(.L_x_876) ;  /* 0x000000000f087348 */ /* 0x000fea0003c00000 */
[----:B------:R0:W1:Y:S02]  /*1a350*/  SHFL.IDX P6, R14, R13, R12, R11 ;  /* 0x0000000c0d0e7389 */ /* 0x00006400000c000b */
[----:B01----:R-:W-:Y:S01]  /*1a360*/  ENDCOLLECTIVE ;  /* 0x000000000000791b */ /* 0x003fe20003800000 */
.L_x_876:
        /* <DEDUP_REMOVED lines=11> */
.L_x_877:
[----:B------:R-:W-:Y:S01]  /*1a420*/  MOV R2, R14 ;  /* 0x0000000e00027202 */ /* 0x000fe20000000f00 */
[----:B------:R-:W-:Y:S06]  /*1a430*/  BRA `(.L_x_878) ;  /* 0xffffff9c00f47947 */ /* 0x000fec000383ffff */
.L_x_696:
[----:B-1----:R1:W2:Y:S02]  /*1a440*/  SYNCS.PHASECHK.TRANS64.TRYWAIT P0, [R5+URZ+0x16860], R2 ;  /* 0x01686002050075a7 */ /* 0x0022a4000800017f */
[----:B--2---:R-:W-:Y:S05]  /*1a450*/  @!P0 NANOSLEEP.SYNCS 0x989680 ;  /* 0x009896800000895d */ /* 0x004fea0003900000 */
[----:B------:R-:W2:Y:S02]  /*1a460*/  @!P0 SYNCS.PHASECHK.TRANS64 P0, [R5+URZ+0x16860], R2 ;  /* 0x01686002050085a7 */ /* 0x000ea4000800007f */
[----:B--2---:R-:W-:Y:S05]  /*1a470*/  @!P0 BRA `(.L_x_696) ;  /* 0xfffffffc00f08947 */ /* 0x004fea000383ffff */
[----:B------:R-:W-:Y:S05]  /*1a480*/  BRA `(.L_x_879) ;  /* 0xffffffa0004c7947 */ /* 0x000fea000383ffff */
.L_x_697:
[----:B------:R-:W-:Y:S01]  /*1a490*/  BSSY B1, `(.L_x_880) ;  /* 0x0000008000017945 */ /* 0x000fe20003800000 */
[----:B------:R-:W-:Y:S01]  /*1a4a0*/  IMAD.MOV.U32 R13, RZ, RZ, R19 ;  /* 0x000000ffff0d7224 */ /* 0x000fe200078e0013 */
[----:B------:R-:W-:Y:S01]  /*1a4b0*/  MOV R15, 0xffffffff ;  /* 0xffffffff000f7802 */ /* 0x000fe20000000f00 */
[----:B------:R-:W-:Y:S02]  /*1a4c0*/  IMAD.MOV.U32 R12, RZ, RZ, RZ ;  /* 0x000000ffff0c7224 */ /* 0x000fe400078e00ff */
[----:B------:R-:W-:-:S07]  /*1a4d0*/  IMAD.MOV.U32 R11, RZ, RZ, 0x181f ;  /* 0x0000181fff0b7424 */ /* 0x000fce00078e00ff */
[----:B-1----:R-:W-:Y:S05]  /*1a4e0*/  WARPSYNC.COLLECTIVE R15, `(.L_x_881) ;  /* 0x000000000f087348 */ /* 0x002fea0003c00000 */
[----:B------:R0:W2:Y:S02]  /*1a4f0*/  SHFL.IDX P6, R14, R13, R12, R11 ;  /* 0x0000000c0d0e7389 */ /* 0x0000a400000c000b */
[----:B012---:R-:W-:Y:S01]  /*1a500*/  ENDCOLLECTIVE ;  /* 0x000000000000791b */ /* 0x007fe20003800000 */
.L_x_881:
[----:B------:R-:W-:Y:S05]  /*1a510*/  BSYNC B1 ;  /* 0x0000000000017941 */ /* 0x000fea0003800000 */
.L_x_880:
[----:B------:R-:W-:Y:S01]  /*1a520*/  IMAD.MOV.U32 R13, RZ, RZ, R18 ;  /* 0x000000ffff0d7224 */ /* 0x000fe200078e0012 */
[----:B------:R-:W-:Y:S01]  /*1a530*/  MOV R11, 0x181f ;  /* 0x0000181f000b7802 */ /* 0x000fe20000000f00 */
[----:B------:R-:W-:Y:S01]  /*1a540*/  IMAD.MOV.U32 R12, RZ, RZ, RZ ;  /* 0x000000ffff0c7224 */ /* 0x000fe200078e00ff */
[----:B------:R-:W-:Y:S01]  /*1a550*/  ISETP.LT.OR P2, PT, R8, 0x1, P1 ;  /* 0x000000010800780c */ /* 0x000fe20000f41670 */
[----:B------:R-:W-:Y:S01]  /*1a560*/  IMAD.MOV.U32 R15, RZ, RZ, -0x1 ;  /* 0xffffffffff0f7424 */ /* 0x000fe200078e00ff */
[----:B------:R-:W-:Y:S01]  /*1a570*/  LEA R6, R6, R16, 0x1 ;  /* 0x0000001006067211 */ /* 0x000fe200078e08ff */
[----:B------:R-:W-:-:S10]  /*1a580*/  IMAD.MOV.U32 R3, RZ, RZ, R14 ;  /* 0x000000ffff037224 */ /* 0x000fd400078e000e */
[----:B------:R-:W-:Y:S05]  /*1a590*/  WARPSYNC.COLLECTIVE R15, `(.L_x_882) ;  /* 0x000000000f087348 */ /* 0x000fea0003c00000 */
[----:B------:R0:W1:Y:S02]  /*1a5a0*/  SHFL.IDX P6, R14, R13, R12, R11 ;  /* 0x0000000c0d0e7389 */ /* 0x00006400000c000b */
[----:B01----:R-:W-:Y:S01]  /*1a5b0*/  ENDCOLLECTIVE ;  /* 0x000000000000791b */ /* 0x003fe20003800000 */
.L_x_882:
[----:B------:R-:W-:Y:S02]  /*1a5c0*/  IMAD.MOV.U32 R13, RZ, RZ, R19 ;  /* 0x000000ffff0d7224 */ /* 0x000fe400078e0013 */
[----:B------:R-:W-:Y:S02]  /*1a5d0*/  IMAD.MOV.U32 R12, RZ, RZ, 0x1 ;  /* 0x00000001ff0c7424 */ /* 0x000fe400078e00ff */
[----:B------:R-:W-:-:S07]  /*1a5e0*/  IMAD.MOV.U32 R2, RZ, RZ, R14 ;  /* 0x000000ffff027224 */ /* 0x000fce00078e000e */
[----:B------:R-:W-:Y:S05]  /*1a5f0*/  WARPSYNC.COLLECTIVE R15, `(.L_x_883) ;  /* 0x000000000f087348 */ /* 0x000fea0003c00000 */
[----:B------:R0:W1:Y:S02]  /*1a600*/  SHFL.IDX P6, R14, R13, R12, R11 ;  /* 0x0000000c0d0e7389 */ /* 0x00006400000c000b */
[----:B01----:R-:W-:Y:S01]  /*1a610*/  ENDCOLLECTIVE ;  /* 0x000000000000791b */ /* 0x003fe20003800000 */
.L_x_883:
        /* <DEDUP_REMOVED lines=12> */
.L_x_884:
[----:B------:R-:W-:Y:S01]  /*1a6e0*/  IMAD.MOV.U32 R13, RZ, RZ, R19 ;  /* 0x000000ffff0d7224 */ /* 0x000fe200078e0013 */
[----:B------:R-:W-:Y:S01]  /*1a6f0*/  MOV R12, 0x2 ;  /* 0x00000002000c7802 */ /* 0x000fe20000000f00 */
[----:B------:R-:W-:-:S07]  /*1a700*/  IMAD.MOV.U32 R2, RZ, RZ, R14 ;  /* 0x000000ffff027224 */ /* 0x000fce00078e000e */
[----:B------:R-:W-:Y:S05]  /*1a710*/  WARPSYNC.COLLECTIVE R15, `(.L_x_885) ;  /* 0x000000000f087348 */ /* 0x000fea0003c00000 */
[----:B------:R0:W1:Y:S02]  /*1a720*/  SHFL.IDX P6, R14, R13, R12, R11 ;  /* 0x0000000c0d0e7389 */ /* 0x00006400000c000b */
[----:B01----:R-:W-:Y:S01]  /*1a730*/  ENDCOLLECTIVE ;  /* 0x000000000000791b */ /* 0x003fe20003800000 */
.L_x_885:
        /* <DEDUP_REMOVED lines=12> */
.L_x_886:
[----:B------:R-:W-:Y:S02]  /*1a800*/  IMAD.MOV.U32 R13, RZ, RZ, R19 ;  /* 0x000000ffff0d7224 */ /* 0x000fe400078e0013 */
[----:B------:R-:W-:Y:S02]  /*1a810*/  IMAD.MOV.U32 R12, RZ, RZ, 0x3 ;  /* 0x00000003ff0c7424 */ /* 0x000fe400078e00ff */
[----:B------:R-:W-:-:S07]  /*1a820*/  IMAD.MOV.U32 R2, RZ, RZ, R14 ;  /* 0x000000ffff027224 */ /* 0x000fce00078e000e */
[----:B------:R-:W-:Y:S05]  /*1a830*/  WARPSYNC.COLLECTIVE R15, `(.L_x_887) ;  /* 0x000000000f087348 */ /* 0x000fea0003c00000 */
[----:B------:R0:W1:Y:S02]  /*1a840*/  SHFL.IDX P6, R14, R13, R12, R11 ;  /* 0x0000000c0d0e7389 */ /* 0x00006400000c000b */
[----:B01----:R-:W-:Y:S01]  /*1a850*/  ENDCOLLECTIVE ;  /* 0x000000000000791b */ /* 0x003fe20003800000 */
.L_x_887:
[----:B------:R-:W-:-:S04]  /*1a860*/  IADD3 R2, P0, R2, R7, RZ ;  /* 0x0000000702027210 */ /* 0x000fc80007f1e0ff */
[----:B------:R-:W-:-:S05]  /*1a870*/  IADD3.X R3, RZ, R3, RZ, P0, !PT ;  /* 0x00000003ff037210 */ /* 0x000fca00007fe4ff */
[----:B------:R-:W-:Y:S01]  /*1a880*/  @!PT LDS RZ, [RZ] ;  /* 0x00000000fffff984 */ /* 0x000fe20000000800 */
[----:B------:R-:W-:Y:S01]  /*1a890*/  @!PT LDS RZ, [RZ] ;  /* 0x00000000fffff984 */ /* 0x000fe20000000800 */
[----:B------:R-:W-:Y:S01]  /*1a8a0*/  @!PT LDS RZ, [RZ] ;  /* 0x00000000fffff984 */ /* 0x000fe20000000800 */
[----:B------:R0:W-:Y:S01]  /*1a8b0*/  LDGSTS.E.BYPASS.LTC128B.128 [R6+0x1400], desc[UR42][R2.64], !P2 ;  /* 0x0140000002067fae */ /* 0x0001e2000d101d6a */
[----:B------:R-:W-:Y:S02]  /*1a8c0*/  ISETP.LT.OR P2, PT, R8, 0x31, P1 ;  /* 0x000000310800780c */ /* 0x000fe40000f41670 */
[----:B------:R-:W-:Y:S01]  /*1a8d0*/  MOV R13, R18 ;  /* 0x00000012000d7202 */ /* 0x000fe20000000f00 */
[----:B0-----:R-:W-:-:S10]  /*1a8e0*/  IMAD.MOV.U32 R3, RZ, RZ, R14 ;  /* 0x000000ffff037224 */ /* 0x001fd400078e000e */
[----:B------:R-:W-:Y:S05]  /*1a8f0*/  WARPSYNC.COLLECTIVE R15, `(.L_x_888) ;  /* 0x000000000f087348 */ /* 0x000fea0003c00000 */
[----:B------:R0:W1:Y:S02]  /*1a900*/  SHFL.IDX P6, R14, R13, R12, R11 ;  /* 0x0000000c0d0e7389 */ /* 0x00006400000c000b */
[----:B01----:R-:W-:Y:S01]  /*1a910*/  ENDCOLLECTIVE ;  /* 0x000000000000791b */ /* 0x003fe20003800000 */
.L_x_888:
[----:B------:R-:W-:Y:S01]  /*1a920*/  IMAD.MOV.U32 R13, RZ, RZ, R19 ;  /* 0x000000ffff0d7224 */ /* 0x000fe200078e0013 */
[----:B------:R-:W-:Y:S01]  /*1a930*/  MOV R12, 0x4 ;  /* 0x00000004000c7802 */ /* 0x000fe20000000f00 */
[----:B------:R-:W-:-:S07]  /*1a940*/  IMAD.MOV.U32 R2, RZ, RZ, R14 ;  /* 0x000000ffff027224 */ /* 0x000fce00078e000e */
[----:B------:R-:W-:Y:S05]  /*1a950*/  WARPSYNC.COLLECTIVE R15, `(.L_x_889) ;  /* 0x000000000f087348 */ /* 0x000fea0003c00000 */
[----:B------:R0:W1:Y:S02]  /*1a960*/  SHFL.IDX P6, R14, R13, R12, R11 ;  /* 0x0000000c0d0e7389 */ /* 0x00006400000c000b */
[----:B01----:R-:W-:Y:S01]  /*1a970*/  ENDCOLLECTIVE ;  /* 0x000000000000791b */ /* 0x003fe20003800000 */
.L_x_889:
        /* <DEDUP_REMOVED lines=12> */
.L_x_890:
[----:B------:R-:W-:Y:S02]  /*1aa40*/  IMAD.MOV.U32 R13, RZ, RZ, R19 ;  /* 0x000000ffff0d7224 */ /* 0x000fe400078e0013 */
[----:B------:R-:W-:Y:S02]  /*1aa50*/  IMAD.MOV.U32 R12, RZ, RZ, 0x5 ;  /* 0x00000005ff0c7424 */ /* 0x000fe400078e00ff */
[----:B------:R-:W-:-:S07]  /*1aa60*/  IMAD.MOV.U32 R2, RZ, RZ, R14 ;  /* 0x000000ffff027224 */ /* 0x000fce00078e000e */
[----:B------:R-:W-:Y:S05]  /*1aa70*/  WARPSYNC.COLLECTIVE R15, `(.L_x_891) ;  /* 0x000000000f087348 */ /* 0x000fea0003c00000 */
[----:B------:R0:W1:Y:S02]  /*1aa80*/  SHFL.IDX P6, R14, R13, R12, R11 ;  /* 0x0000000c0d0e7389 */ /* 0x00006400000c000b */
[----:B01----:R-:W-:Y:S01]  /*1aa90*/  ENDCOLLECTIVE ;  /* 0x000000000000791b */ /* 0x003fe20003800000 */
.L_x_891:
        /* <DEDUP_REMOVED lines=12> */
.L_x_892:
[----:B------:R-:W-:Y:S01]  /*1ab60*/  IMAD.MOV.U32 R13, RZ, RZ, R19 ;  /* 0x000000ffff0d7224 */ /* 0x000fe200078e0013 */
[----:B------:R-:W-:Y:S01]  /*1ab70*/  MOV R12, 0x6 ;  /* 0x00000006000c7802 */ /* 0x000fe20000000f00 */
[----:B------:R-:W-:-:S07]  /*1ab80*/  IMAD.MOV.U32 R2, RZ, RZ, R14 ;  /* 0x000000ffff027224 */ /* 0x000fce00078e000e */
[----:B------:R-:W-:Y:S05]  /*1ab90*/  WARPSYNC.COLLECTIVE R15, `(.L_x_893) ;  /* 0x000000000f087348 */ /* 0x000fea0003c00000 */
[----:B------:R0:W1:Y:S02]  /*1aba0*/  SHFL.IDX P6, R14, R13, R12, R11 ;  /* 0x0000000c0d0e7389 */ /* 0x00006400000c000b */
[----:B01----:R-:W-:Y:S01]  /*1abb0*/  ENDCOLLECTIVE ;  /* 0x000000000000791b */ /* 0x003fe20003800000 */
.L_x_893:
        /* <DEDUP_REMOVED lines=12> */
.L_x_894:
[----:B------:R-:W-:Y:S02]  /*1ac80*/  IMAD.MOV.U32 R13, RZ, RZ, R19 ;  /* 0x000000ffff0d7224 */ /* 0x000fe400078e0013 */
[----:B------:R-:W-:Y:S02]  /*1ac90*/  IMAD.MOV.U32 R12, RZ, RZ, 0x7 ;  /* 0x00000007ff0c7424 */ /* 0x000fe400078e00ff */
[----:B------:R-:W-:-:S07]  /*1aca0*/  IMAD.MOV.U32 R2, RZ, RZ, R14 ;  /* 0x000000ffff027224 */ /* 0x000fce00078e000e */
[----:B------:R-:W-:Y:S05]  /*1acb0*/  WARPSYNC.COLLECTIVE R15, `(.L_x_895) ;  /* 0x000000000f087348 */ /* 0x000fea0003c00000 */
[----:B------:R0:W1:Y:S02]  /*1acc0*/  SHFL.IDX P6, R14, R13, R12, R11 ;  /* 0x0000000c0d0e7389 */ /* 0x00006400000c000b */
[----:B01----:R-:W-:Y:S01]  /*1acd0*/  ENDCOLLECTIVE ;  /* 0x000000000000791b */ /* 0x003fe20003800000 */
.L_x_895:
[----:B------:R-:W-:-:S04]  /*1ace0*/  IADD3 R2, P0, R2, R7, RZ ;  /* 0x0000000702027210 */ /* 0x000fc80007f1e0ff */
[----:B------:R-:W-:-:S05]  /*1acf0*/  IADD3.X R3, RZ, R3, RZ, P0, !PT ;  /* 0x00000003ff037210 */ /* 0x000fca00007fe4ff */
        /* <DEDUP_REMOVED lines=9> */
.L_x_896:
[----:B------:R-:W-:Y:S01]  /*1ad90*/  IMAD.MOV.U32 R2, RZ, RZ, R14 ;  /* 0x000000ffff027224 */ /* 0x000fe200078e000e */
[----:B------:R-:W-:Y:S06]  /*1ada0*/  BRA `(.L_x_897) ;  /* 0xffffff9800f87947 */ /* 0x000fec000383ffff */
.L_x_705:
[----:B0-----:R0:W1:Y:S02]  /*1adb0*/  SYNCS.PHASECHK.TRANS64.TRYWAIT P0, [R0+URZ+0x16860], R3 ;  /* 0x01686003000075a7 */ /* 0x001064000800017f */
[----:B-1----:R-:W-:Y:S05]  /*1adc0*/  @!P0 NANOSLEEP.SYNCS 0x989680 ;  /* 0x009896800000895d */ /* 0x002fea0003900000 */
[----:B------:R-:W1:Y:S02]  /*1add0*/  @!P0 SYNCS.PHASECHK.TRANS64 P0, [R0+URZ+0x16860], R3 ;  /* 0x01686003000085a7 */ /* 0x000e64000800007f */
[----:B-1----:R-:W-:Y:S05]  /*1ade0*/  @!P0 BRA `(.L_x_705) ;  /* 0xfffffffc00f08947 */ /* 0x002fea000383ffff */
[----:B------:R-:W-:Y:S05]  /*1adf0*/  BRA `(.L_x_898) ;  /* 0xffffffa000107947 */ /* 0x000fea000383ffff */
.L_x_706:
        /* <DEDUP_REMOVED lines=8> */
.L_x_900:
[----:B------:R-:W-:Y:S05]  /*1ae80*/  BSYNC B0 ;  /* 0x0000000000007941 */ /* 0x000fea0003800000 */
.L_x_899:
[----:B------:R-:W-:Y:S01]  /*1ae90*/  IMAD.MOV.U32 R13, RZ, RZ, R18 ;  /* 0x000000ffff0d7224 */ /* 0x000fe200078e0012 */
[----:B------:R-:W-:Y:S01]  /*1aea0*/  MOV R12, RZ ;  /* 0x000000ff000c7202 */ /* 0x000fe20000000f00 */
[----:B------:R-:W-:Y:S01]  /*1aeb0*/  IMAD.MOV.U32 R11, RZ, RZ, 0x181f ;  /* 0x0000181fff0b7424 */ /* 0x000fe200078e00ff */
[----:B------:R-:W-:Y:S01]  /*1aec0*/  ISETP.LT.OR P2, PT, R6, 0x1, P0 ;  /* 0x000000010600780c */ /* 0x000fe20000741670 */
[----:B------:R-:W-:Y:S02]  /*1aed0*/  IMAD.MOV.U32 R15, RZ, RZ, -0x1 ;  /* 0xffffffffff0f7424 */ /* 0x000fe400078e00ff */
[----:B------:R-:W-:Y:S02]  /*1aee0*/  IMAD.MOV.U32 R3, RZ, RZ, R14 ;  /* 0x000000ffff037224 */ /* 0x000fe400078e000e */
[----:B------:R-:W-:-:S08]  /*1aef0*/  IMAD.SHL.U32 R5, R7, 0x2, RZ ;  /* 0x0000000207057824 */ /* 0x000fd000078e00ff */
[----:B------:R-:W-:Y:S05]  /*1af00*/  WARPSYNC.COLLECTIVE R15, `(.L_x_901) ;  /* 0x000000000f087348 */ /* 0x000fea0003c00000 */
[----:B------:R0:W1:Y:S02]  /*1af10*/  SHFL.IDX P6, R14, R13, R12, R11 ;  /* 0x0000000c0d0e7389 */ /* 0x00006400000c000b */
[----:B01----:R-:W-:Y:S01]  /*1af20*/  ENDCOLLECTIVE ;  /* 0x000000000000791b */ /* 0x003fe20003800000 */
.L_x_901:
[----:B------:R-:W-:Y:S02]  /*1af30*/  IMAD R4, R4, 0x2, R16 ;  /* 0x0000000204047824 */ /* 0x000fe400078e0210 */
[----:B------:R-:W-:Y:S02]  /*1af40*/  IMAD.MOV.U32 R13, RZ, RZ, R19 ;  /* 0x000000ffff0d7224 */ /* 0x000fe400078e0013 */
[----:B------:R-:W-:Y:S01]  /*1af50*/  IMAD.MOV.U32 R12, RZ, RZ, 0x1 ;  /* 0x00000001ff0c7424 */ /* 0x000fe200078e00ff */
[----:B------:R-:W-:-:S13]  /*1af60*/  IADD3 R2, P1, R14, R5, RZ ;  /* 0x000000050e027210 */ /* 0x000fda0007f3e0ff */
[----:B------:R-:W-:Y:S05]  /*1af70*/  WARPSYNC.COLLECTIVE R15, `(.L_x_902) ;  /* 0x000000000f087348 */ /* 0x000fea0003c00000 */
[----:B------:R0:W1:Y:S02]  /*1af80*/  SHFL.IDX P6, R14, R13, R12, R11 ;  /* 0x0000000c0d0e7389 */ /* 0x00006400000c000b */
[----:B01----:R-:W-:Y:S01]  /*1af90*/  ENDCOLLECTIVE ;  /* 0x000000000000791b */ /* 0x003fe20003800000 */
.L_x_902:
[----:B------:R-:W-:-:S05]  /*1afa0*/  IADD3.X R3, RZ, R3, RZ, P1, !PT ;  /* 0x00000003ff037210 */ /* 0x000fca0000ffe4ff */
[----:B------:R-:W-:Y:S01]  /*1afb0*/  @!PT LDS RZ, [RZ] ;  /* 0x00000000fffff984 */ /* 0x000fe20000000800 */
[----:B------:R-:W-:Y:S01]  /*1afc0*/  @!PT LDS RZ, [RZ] ;  /* 0x00000000fffff984 */ /* 0x000fe20000000800 */
[----:B------:R-:W-:Y:S01]  /*1afd0*/  @!PT LDS RZ, [RZ] ;  /* 0x00000000fffff984 */ /* 0x000fe20000000800 */
[----:B------:R0:W-:Y:S01]  /*1afe0*/  LDGSTS.E.BYPASS.LTC128B.128 [R4+0x400], desc[UR42][R2.64], !P2 ;  /* 0x0040000002047fae */ /* 0x0001e2000d101d6a */
[----:B------:R-:W-:Y:S01]  /*1aff0*/  ISETP.LT.OR P2, PT, R6, 0x11, P0 ;  /* 0x000000110600780c */ /* 0x000fe20000741670 */
[----:B------:R-:W-:Y:S01]  /*1b000*/  IMAD.MOV.U32 R13, RZ, RZ, R18 ;  /* 0x000000ffff0d7224 */ /* 0x000fe200078e0012 */
[----:B0-----:R-:W-:-:S11]  /*1b010*/  MOV R3, R14 ;  /* 0x0000000e00037202 */ /* 0x001fd60000000f00 */
[----:B------:R-:W-:Y:S05]  /*1b020*/  WARPSYNC.COLLECTIVE R15, `(.L_x_903) ;  /* 0x000000000f087348 */ /* 0x000fea0003c00000 */
[----:B------:R0:W1:Y:S02]  /*1b030*/  SHFL.IDX P6, R14, R13, R12, R11 ;  /* 0x0000000c0d0e7389 */ /* 0x00006400000c000b */
[----:B01----:R-:W-:Y:S01]  /*1b040*/  ENDCOLLECTIVE ;  /* 0x000000000000791b */ /* 0x003fe20003800000 */
.L_x_903:
[----:B------:R-:W-:Y:S01]  /*1b050*/  IMAD.MOV.U32 R13, RZ, RZ, R19 ;  /* 0x000000ffff0d7224 */ /* 0x000fe200078e0013 */
[----:B------:R-:W-:Y:S02]  /*1b060*/  MOV R12, 0x2 ;  /* 0x00000002000c7802 */ /* 0x000fe40000000f00 */
[----:B------:R-:W-:-:S13]  /*1b070*/  IADD3 R2, P1, R14, R5, RZ ;  /* 0x000000050e027210 */ /* 0x000fda0007f3e0ff */
[----:B------:R-:W-:Y:S05]  /*1b080*/  WARPSYNC.COLLECTIVE R15, `(.L_x_904) ;  /* 0x000000000f087348 */ /* 0x000fea0003c00000 */
[----:B------:R0:W1:Y:S02]  /*1b090*/  SHFL.IDX P6, R14, R13, R12, R11 ;  /* 0x0000000c0d0e7389 */ /* 0x00006400000c000b */
[----:B01----:R-:W-:Y:S01]  /*1b0a0*/  ENDCOLLECTIVE ;  /* 0x000000000000791b */ /* 0x003fe20003800000 */
.L_x_904:
        /* <DEDUP_REMOVED lines=11> */
.L_x_905:
[----:B------:R-:W-:Y:S01]  /*1b160*/  MOV R13, R19 ;  /* 0x00000013000d7202 */ /* 0x000fe20000000f00 */
[----:B------:R-:W-:Y:S01]  /*1b170*/  IMAD.MOV.U32 R12, RZ, RZ, 0x3 ;  /* 0x00000003ff0c7424 */ /* 0x000fe200078e00ff */
[----:B------:R-:W-:-:S13]  /*1b180*/  IADD3 R2, P1, R14, R5, RZ ;  /* 0x000000050e027210 */ /* 0x000fda0007f3e0ff */
[----:B------:R-:W-:Y:S05]  /*1b190*/  WARPSYNC.COLLECTIVE R15, `(.L_x_906) ;  /* 0x000000000f087348 */ /* 0x000fea0003c00000 */
[----:B------:R0:W1:Y:S02]  /*1b1a0*/  SHFL.IDX P6, R14, R13, R12, R11 ;  /* 0x0000000c0d0e7389 */ /* 0x00006400000c000b */
[----:B01----:R-:W-:Y:S01]  /*1b1b0*/  ENDCOLLECTIVE ;  /* 0x000000000000791b */ /* 0x003fe20003800000 */
.L_x_906:
        /* <DEDUP_REMOVED lines=11> */
.L_x_907:
[----:B------:R-:W-:Y:S02]  /*1b270*/  IMAD.MOV.U32 R13, RZ, RZ, R19 ;  /* 0x000000ffff0d7224 */ /* 0x000fe400078e0013 */
[----:B------:R-:W-:Y:S01]  /*1b280*/  IMAD.MOV.U32 R12, RZ, RZ, 0x4 ;  /* 0x00000004ff0c7424 */ /* 0x000fe200078e00ff */
[----:B------:R-:W-:-:S13]  /*1b290*/  IADD3 R2, P1, R14, R5, RZ ;  /* 0x000000050e027210 */ /* 0x000fda0007f3e0ff */
[----:B------:R-:W-:Y:S05]  /*1b2a0*/  WARPSYNC.COLLECTIVE R15, `(.L_x_908) ;  /* 0x000000000f087348 */ /* 0x000fea0003c00000 */
[----:B------:R0:W1:Y:S02]  /*1b2b0*/  SHFL.IDX P6, R14, R13, R12, R11 ;  /* 0x0000000c0d0e7389 */ /* 0x00006400000c000b */
[----:B01----:R-:W-:Y:S01]  /*1b2c0*/  ENDCOLLECTIVE ;  /* 0x000000000000791b */ /* 0x003fe20003800000 */
.L_x_908:
        /* <DEDUP_REMOVED lines=11> */
.L_x_909:
[----:B------:R-:W-:Y:S02]  /*1b380*/  IMAD.MOV.U32 R13, RZ, RZ, R19 ;  /* 0x000000ffff0d7224 */ /* 0x000fe400078e0013 */
[----:B------:R-:W-:Y:S01]  /*1b390*/  IMAD.MOV.U32 R12, RZ, RZ, 0x5 ;  /* 0x00000005ff0c7424 */ /* 0x000fe200078e00ff */
[----:B------:R-:W-:-:S13]  /*1b3a0*/  IADD3 R2, P1, R14, R5, RZ ;  /* 0x000000050e027210 */ /* 0x000fda0007f3e0ff */
[----:B------:R-:W-:Y:S05]  /*1b3b0*/  WARPSYNC.COLLECTIVE R15, `(.L_x_910) ;  /* 0x000000000f087348 */ /* 0x000fea0003c00000 */
[----:B------:R0:W1:Y:S02]  /*1b3c0*/  SHFL.IDX P6, R14, R13, R12, R11 ;  /* 0x0000000c0d0e7389 */ /* 0x00006400000c000b */
[----:B01----:R-:W-:Y:S01]  /*1b3d0*/  ENDCOLLECTIVE ;  /* 0x000000000000791b */ /* 0x003fe20003800000 */
.L_x_910:
[----:B------:R-:W-:-:S05]  /*1b3e0*/  IMAD.X R3, RZ, RZ, R3, P1 ;  /* 0x000000ffff037224 */ /* 0x000fca00008e0603 */
        /* <DEDUP_REMOVED lines=10> */
.L_x_911:
[----:B------:R-:W-:Y:S01]  /*1b490*/  IMAD.MOV.U32 R13, RZ, RZ, R19 ;  /* 0x000000ffff0d7224 */ /* 0x000fe200078e0013 */
[----:B------:R-:W-:Y:S02]  /*1b4a0*/  MOV R12, 0x6 ;  /* 0x00000006000c7802 */ /* 0x000fe40000000f00 */
[----:B------:R-:W-:-:S13]  /*1b4b0*/  IADD3 R2, P1, R14, R5, RZ ;  /* 0x000000050e027210 */ /* 0x000fda0007f3e0ff */
[----:B------:R-:W-:Y:S05]  /*1b4c0*/  WARPSYNC.COLLECTIVE R15, `(.L_x_912) ;  /* 0x000000000f087348 */ /* 0x000fea0003c00000 */
[----:B------:R0:W1:Y:S02]  /*1b4d0*/  SHFL.IDX P6, R14, R13, R12, R11 ;  /* 0x0000000c0d0e7389 */ /* 0x00006400000c000b */
[----:B01----:R-:W-:Y:S01]  /*1b4e0*/  ENDCOLLECTIVE ;  /* 0x000000000000791b */ /* 0x003fe20003800000 */
.L_x_912:
        /* <DEDUP_REMOVED lines=11> */
.L_x_913:
[----:B------:R-:W-:Y:S01]  /*1b5a0*/  MOV R13, R19 ;  /* 0x00000013000d7202 */ /* 0x000fe20000000f00 */
[----:B------:R-:W-:Y:S01]  /*1b5b0*/  IMAD.MOV.U32 R12, RZ, RZ, 0x7 ;  /* 0x00000007ff0c7424 */ /* 0x000fe200078e00ff */
[----:B------:R-:W-:-:S13]  /*1b5c0*/  IADD3 R2, P1, R14, R5, RZ ;  /* 0x000000050e027210 */ /* 0x000fda0007f3e0ff */
[----:B------:R-:W-:Y:S05]  /*1b5d0*/  WARPSYNC.COLLECTIVE R15, `(.L_x_914) ;  /* 0x000000000f087348 */ /* 0x000fea0003c00000 */
[----:B------:R0:W1:Y:S02]  /*1b5e0*/  SHFL.IDX P6, R14, R13, R12, R11 ;  /* 0x0000000c0d0e7389 */ /* 0x00006400000c000b */
[----:B01----:R-:W-:Y:S01]  /*1b5f0*/  ENDCOLLECTIVE ;  /* 0x000000000000791b */ /* 0x003fe20003800000 */
.L_x_914:
        /* <DEDUP_REMOVED lines=10> */
.L_x_915:
[----:B------:R-:W-:Y:S05]  /*1b6a0*/  BRA `(.L_x_916) ;  /* 0xffffff9800e07947 */ /* 0x000fea000383ffff */
.L_x_711:
[----:B------:R-:W-:Y:S01]  /*1b6b0*/  BSSY B0, `(.L_x_917) ;  /* 0x0000008000007945 */ /* 0x000fe20003800000 */
[----:B------:R-:W-:Y:S01]  /*1b6c0*/  MOV R13, R24 ;  /* 0x00000018000d7202 */ /* 0x000fe20000000f00 */
[----:B------:R-:W-:Y:S02]  /*1b6d0*/  IMAD.MOV.U32 R12, RZ, RZ, RZ ;  /* 0x000000ffff0c7224 */ /* 0x000fe400078e00ff */
[----:B------:R-:W-:Y:S02]  /*1b6e0*/  IMAD.MOV.U32 R11, RZ, RZ, 0x1f ;  /* 0x0000001fff0b7424 */ /* 0x000fe400078e00ff */
[----:B------:R-:W-:-:S07]  /*1b6f0*/  IMAD.MOV.U32 R15, RZ, RZ, -0x1 ;  /* 0xffffffffff0f7424 */ /* 0x000fce00078e00ff */
[----:B-1----:R-:W-:Y:S05]  /*1b700*/  WARPSYNC.COLLECTIVE R15, `(.L_x_918) ;  /* 0x000000000f087348 */ /* 0x002fea0003c00000 */
[----:B------:R0:W2:Y:S02]  /*1b710*/  SHFL.IDX P6, R14, R13, R12, R11 ;  /* 0x0000000c0d0e7389 */ /* 0x0000a400000c000b */
[----:B012---:R-:W-:Y:S01]  /*1b720*/  ENDCOLLECTIVE ;  /* 0x000000000000791b */ /* 0x007fe20003800000 */
.L_x_918:
[----:B------:R-:W-:Y:S05]  /*1b730*/  BSYNC B0 ;  /* 0x0000000000007941 */ /* 0x000fea0003800000 */
.L_x_917:
[----:B------:R-:W-:Y:S01]  /*1b740*/  IMAD.MOV.U32 R13, RZ, RZ, R24 ;  /* 0x000000ffff0d7224 */ /* 0x000fe200078e0018 */
[----:B------:R-:W-:Y:S01]  /*1b750*/  MOV R15, 0xffffffff ;  /* 0xffffffff000f7802 */ /* 0x000fe20000000f00 */
[----:B------:R-:W-:Y:S01]  /*1b760*/  IMAD.MOV.U32 R12, RZ, RZ, 0x1 ;  /* 0x00000001ff0c7424 */ /* 0x000fe200078e00ff */
[----:B------:R-:W-:Y:S01]  /*1b770*/  MOV R0, R14 ;  /* 0x0000000e00007202 */ /* 0x000fe20000000f00 */
[----:B------:R-:W-:Y:S02]  /*1b780*/  IMAD.MOV.U32 R11, RZ, RZ, 0x1f ;  /* 0x0000001fff0b7424 */ /* 0x000fe400078e00ff */
[----:B------:R-:W-:-:S07]  /*1b790*/  IMAD.IADD R7, R27, 0x1, R9 ;  /* 0x000000011b077824 */ /* 0x000fce00078e0209 */
[----:B------:R-:W-:Y:S05]  /*1b7a0*/  WARPSYNC.COLLECTIVE R15, `(.L_x_919) ;  /* 0x000000000f087348 */ /* 0x000fea0003c00000 */
[----:B------:R0:W1:Y:S02]  /*1b7b0*/  SHFL.IDX P6, R14, R13, R12, R11 ;  /* 0x0000000c0d0e7389 */ /* 0x00006400000c000b */
[----:B01----:R-:W-:Y:S01]  /*1b7c0*/  ENDCOLLECTIVE ;  /* 0x000000000000791b */ /* 0x003fe20003800000 */
.L_x_919:
        /* <DEDUP_REMOVED lines=24> */
.L_x_920:
[----:B------:R-:W-:Y:S01]  /*1b950*/  IMAD.MOV.U32 R12, RZ, RZ, 0x2 ;  /* 0x00000002ff0c7424 */ /* 0x000fe200078e00ff */
[----:B------:R-:W-:-:S04]  /*1b960*/  SEL R14, R14, RZ, P1 ;  /* 0x000000ff0e0e7207 */ /* 0x000fc80000800000 */
[----:B------:R-:W-:-:S05]  /*1b970*/  IADD3 R5, R13, R14, RZ ;  /* 0x0000000e0d057210 */ /* 0x000fca0007ffe0ff */
[----:B------:R-:W-:-:S07]  /*1b980*/  IMAD.MOV.U32 R13, RZ, RZ, R5 ;  /* 0x000000ffff0d7224 */ /* 0x000fce00078e0005 */
[----:B------:R-:W-:Y:S05]  /*1b990*/  WARPSYNC.COLLECTIVE R15, `(.L_x_921) ;  /* 0x000000000f087348 */ /* 0x000fea0003c00000 */
[----:B------:R0:W1:Y:S02]  /*1b9a0*/  SHFL.UP P6, R14, R13, R12, R11 ;  /* 0x0400000c0d0e7389 */ /* 0x00006400000c000b */
[----:B01----:R-:W-:Y:S01]  /*1b9b0*/  ENDCOLLECTIVE ;  /* 0x000000000000791b */ /* 0x003fe20003800000 */
.L_x_921:
[----:B------:R-:W-:Y:S01]  /*1b9c0*/  IMAD.MOV.U32 R12, RZ, RZ, 0x4 ;  /* 0x00000004ff0c7424 */ /* 0x000fe200078e00ff */
[----:B------:R-:W-:-:S05]  /*1b9d0*/  SEL R2, R14, RZ, P2 ;  /* 0x000000ff0e027207 */ /* 0x000fca0001000000 */
[----:B------:R-:W-:-:S05]  /*1b9e0*/  IMAD.IADD R2, R5, 0x1, R2 ;  /* 0x0000000105027824 */ /* 0x000fca00078e0202 */
[----:B------:R-:W-:-:S07]  /*1b9f0*/  MOV R13, R2 ;  /* 0x00000002000d7202 */ /* 0x000fce0000000f00 */
[----:B------:R-:W-:Y:S05]  /*1ba00*/  WARPSYNC.COLLECTIVE R15, `(.L_x_922) ;  /* 0x000000000f087348 */ /* 0x000fea0003c00000 */
[----:B------:R0:W1:Y:S02]  /*1ba10*/  SHFL.UP P6, R14, R13, R12, R11 ;  /* 0x0400000c0d0e7389 */ /* 0x00006400000c000b */
[----:B01----:R-:W-:Y:S01]  /*1ba20*/  ENDCOLLECTIVE ;  /* 0x000000000000791b */ /* 0x003fe20003800000 */
.L_x_922:
[----:B------:R-:W-:Y:S02]  /*1ba30*/  MOV R12, 0x8 ;  /* 0x00000008000c7802 */ /* 0x000fe40000000f00 */
[----:B------:R-:W-:-:S05]  /*1ba40*/  SEL R3, R14, RZ, P3 ;  /* 0x000000ff0e037207 */ /* 0x000fca0001800000 */
[----:B------:R-:W-:-:S04]  /*1ba50*/  IMAD.IADD R8, R2, 0x1, R3 ;  /* 0x0000000102087824 */ /* 0x000fc800078e0203 */
[----:B------:R-:W-:-:S07]  /*1ba60*/  IMAD.MOV.U32 R13, RZ, RZ, R8 ;  /* 0x000000ffff0d7224 */ /* 0x000fce00078e0008 */
[----:B------:R-:W-:Y:S05]  /*1ba70*/  WARPSYNC.COLLECTIVE R15, `(.L_x_923) ;  /* 0x000000000f087348 */ /* 0x000fea0003c00000 */
[----:B------:R0:W1:Y:S02]  /*1ba80*/  SHFL.UP P6, R14, R13, R12, R11 ;  /* 0x0400000c0d0e7389 */ /* 0x00006400000c000b */
[----:B01----:R-:W-:Y:S01]  /*1ba90*/  ENDCOLLECTIVE ;  /* 0x000000000000791b */ /* 0x003fe20003800000 */
.L_x_923:
[----:B------:R-:W-:Y:S01]  /*1baa0*/  IMAD.MOV.U32 R12, RZ, RZ, 0x10 ;  /* 0x00000010ff0c7424 */ /* 0x000fe200078e00ff */
[----:B------:R-:W-:-:S05]  /*1bab0*/  SEL R5, R14, RZ, P4 ;  /* 0x000000ff0e057207 */ /* 0x000fca0002000000 */
[----:B------:R-:W-:-:S04]  /*1bac0*/  IMAD.IADD R5, R8, 0x1, R5 ;  /* 0x0000000108057824 */ /* 0x000fc800078e0205 */
[----:B------:R-:W-:-:S07]  /*1bad0*/  IMAD.MOV.U32 R13, RZ, RZ, R5 ;  /* 0x000000ffff0d7224 */ /* 0x000fce00078e0005 */
[----:B------:R-:W-:Y:S05]  /*1bae0*/  WARPSYNC.COLLECTIVE R15, `(.L_x_924) ;  /* 0x000000000f087348 */ /* 0x000fea0003c00000 */
[----:B------:R0:W1:Y:S02]  /*1baf0*/  SHFL.UP P6, R14, R13, R12, R11 ;  /* 0x0400000c0d0e7389 */ /* 0x00006400000c000b */
[----:B01----:R-:W-:Y:S01]  /*1bb00*/  ENDCOLLECTIVE ;  /* 0x000000000000791b */ /* 0x003fe20003800000 */
.L_x_924:
[----:B------:R-:W-:Y:S02]  /*1bb10*/  IMAD.MOV.U32 R12, RZ, RZ, 0x1f ;  /* 0x0000001fff0c7424 */ /* 0x000fe400078e00ff */
[----:B------:R-:W-:Y:S01]  /*1bb20*/  IMAD.MOV.U32 R11, RZ, RZ, 0x1f ;  /* 0x0000001fff0b7424 */ /* 0x000fe200078e00ff */
[----:B------:R-:W-:-:S04]  /*1bb30*/  SEL R14, R14, RZ, P5 ;  /* 0x000000ff0e0e7207 */ /* 0x000fc80002800000 */
[----:B------:R-:W-:-:S05]  /*1bb40*/  IADD3 R3, R5, R14, RZ ;  /* 0x0000000e05037210 */ /* 0x000fca0007ffe0ff */
[----:B------:R-:W-:-:S07]  /*1bb50*/  IMAD.MOV.U32 R13, RZ, RZ, R3 ;  /* 0x000000ffff0d7224 */ /* 0x000fce00078e0003 */
[----:B------:R-:W-:Y:S05]  /*1bb60*/  WARPSYNC.COLLECTIVE R15, `(.L_x_925) ;  /* 0x000000000f087348 */ /* 0x000fea0003c00000 */
[----:B------:R0:W1:Y:S02]  /*1bb70*/  SHFL.IDX P6, R14, R13, R12, R11 ;  /* 0x0000000c0d0e7389 */ /* 0x00006400000c000b */
[----:B01----:R-:W-:Y:S01]  /*1bb80*/  ENDCOLLECTIVE ;  /* 0x000000000000791b */ /* 0x003fe20003800000 */
.L_x_925:
[----:B------:R-:W-:Y:S05]  /*1bb90*/  BRA `(.L_x_926) ;  /* 0xffffff9800ec7947 */ /* 0x000fea000383ffff */
.L_x_714:
[----:B------:R-:W-:Y:S01]  /*1bba0*/  BSSY B0, `(.L_x_927) ;  /* 0x0000007000007945 */ /* 0x000fe20003800000 */
[----:B------:R-:W-:Y:S02]  /*1bbb0*/  IMAD.MOV.U32 R12, RZ, RZ, 0x1 ;  /* 0x00000001ff0c7424 */ /* 0x000fe400078e00ff */
[----:B------:R-:W-:Y:S02]  /*1bbc0*/  IMAD.MOV.U32 R11, RZ, RZ, RZ ;  /* 0x000000ffff0b7224 */ /* 0x000fe400078e00ff */
[----:B------:R-:W-:-:S07]  /*1bbd0*/  IMAD.MOV.U32 R15, RZ, RZ, -0x1 ;  /* 0xffffffffff0f7424 */ /* 0x000fce00078e00ff */
[----:B------:R-:W-:Y:S05]  /*1bbe0*/  WARPSYNC.COLLECTIVE R15, `(.L_x_928) ;  /* 0x000000000f087348 */ /* 0x000fea0003c00000 */
[----:B------:R0:W1:Y:S02]  /*1bbf0*/  SHFL.UP P6, R14, R13, R12, R11 ;  /* 0x0400000c0d0e7389 */ /* 0x00006400000c000b */
[----:B01----:R-:W-:Y:S01]  /*1bc00*/  ENDCOLLECTIVE ;  /* 0x000000000000791b */ /* 0x003fe20003800000 */
.L_x_928:
[----:B------:R-:W-:Y:S05]  /*1bc10*/  BSYNC B0 ;  /* 0x0000000000007941 */ /* 0x000fea0003800000 */
.L_x_927:
[----:B------:R-:W-:Y:S01]  /*1bc20*/  SEL R14, R14, RZ, P1 ;  /* 0x000000ff0e0e7207 */ /* 0x000fe20000800000 */
[----:B------:R-:W-:Y:S02]  /*1bc30*/  IMAD.MOV.U32 R12, RZ, RZ, 0x2 ;  /* 0x00000002ff0c7424 */ /* 0x000fe400078e00ff */
[----:B------:R-:W-:Y:S01]  /*1bc40*/  IMAD.MOV.U32 R11, RZ, RZ, RZ ;  /* 0x000000ffff0b7224 */ /* 0x000fe200078e00ff */
[----:B------:R-:W-:Y:S01]  /*1bc50*/  IADD3 R13, R13, R14, RZ ;  /* 0x0000000e0d0d7210 */ /* 0x000fe20007ffe0ff */
[----:B------:R-:W-:-:S07]  /*1bc60*/  IMAD.MOV.U32 R15, RZ, RZ, -0x1 ;  /* 0xffffffffff0f7424 */ /* 0x000fce00078e00ff */
[----:B------:R-:W-:Y:S05]  /*1bc70*/  WARPSYNC.COLLECTIVE R15, `(.L_x_929) ;  /* 0x000000000f087348 */ /* 0x000fea0003c00000 */
[----:B------:R0:W1:Y:S02]  /*1bc80*/  SHFL.UP P6, R14, R13, R12, R11 ;  /* 0x0400000c0d0e7389 */ /* 0x00006400000c000b */
[----:B01----:R-:W-:Y:S01]  /*1bc90*/  ENDCOLLECTIVE ;  /* 0x000000000000791b */ /* 0x003fe20003800000 */
.L_x_929:
[----:B------:R-:W-:Y:S01]  /*1bca0*/  IMAD.MOV.U32 R12, RZ, RZ, 0x4 ;  /* 0x00000004ff0c7424 */ /* 0x000fe200078e00ff */
[----:B------:R-:W-:-:S04]  /*1bcb0*/  SEL R2, R14, RZ, P2 ;  /* 0x000000ff0e027207 */ /* 0x000fc80001000000 */
[----:B------:R-:W-:-:S05]  /*1bcc0*/  IADD3 R2, R13, R2, RZ ;  /* 0x000000020d027210 */ /* 0x000fca0007ffe0ff */
[----:B------:R-:W-:-:S07]  /*1bcd0*/  IMAD.MOV.U32 R13, RZ, RZ, R2 ;  /* 0x000000ffff0d7224 */ /* 0x000fce00078e0002 */
[----:B------:R-:W-:Y:S05]  /*1bce0*/  WARPSYNC.COLLECTIVE R15, `(.L_x_930) ;  /* 0x000000000f087348 */ /* 0x000fea0003c00000 */
[----:B------:R0:W1:Y:S02]  /*1bcf0*/  SHFL.UP P6, R14, R13, R12, R11 ;  /* 0x0400000c0d0e7389 */ /* 0x00006400000c000b */
[----:B01----:R-:W-:Y:S01]  /*1bd00*/  ENDCOLLECTIVE ;  /* 0x000000000000791b */ /* 0x003fe20003800000 */
.L_x_930:
[----:B------:R-:W-:Y:S01]  /*1bd10*/  IMAD.MOV.U32 R12, RZ, RZ, 0x8 ;  /* 0x00000008ff0c7424 */ /* 0x000fe200078e00ff */
[----:B------:R-:W-:-:S05]  /*1bd20*/  SEL R3, R14, RZ, P3 ;  /* 0x000000ff0e037207 */ /* 0x000fca0001800000 */
[----:B------:R-:W-:-:S05]  /*1bd30*/  IMAD.IADD R3, R2, 0x1, R3 ;  /* 0x0000000102037824 */ /* 0x000fca00078e0203 */
[----:B------:R-:W-:-:S07]  /*1bd40*/  MOV R13, R3 ;  /* 0x00000003000d7202 */ /* 0x000fce0000000f00 */
[----:B------:R-:W-:Y:S05]  /*1bd50*/  WARPSYNC.COLLECTIVE R15, `(.L_x_931) ;  /* 0x000000000f087348 */ /* 0x000fea0003c00000 */
[----:B------:R0:W1:Y:S02]  /*1bd60*/  SHFL.UP P6, R14, R13, R12, R11 ;  /* 0x0400000c0d0e7389 */ /* 0x00006400000c000b */
[----:B01----:R-:W-:Y:S01]  /*1bd70*/  ENDCOLLECTIVE ;  /* 0x000000000000791b */ /* 0x003fe20003800000 */
.L_x_931:
[----:B------:R-:W-:Y:S02]  /*1bd80*/  MOV R12, 0x10 ;  /* 0x00000010000c7802 */ /* 0x000fe40000000f00 */
[----:B------:R-:W-:-:S05]  /*1bd90*/  SEL R14, R14, RZ, P4 ;  /* 0x000000ff0e0e7207 */ /* 0x000fca0002000000 */
[----:B------:R-:W-:-:S04]  /*1bda0*/  IMAD.IADD R5, R3, 0x1, R14 ;  /* 0x0000000103057824 */ /* 0x000fc800078e020e */
[----:B------:R-:W-:-:S07]  /*1bdb0*/  IMAD.MOV.U32 R13, RZ, RZ, R5 ;  /* 0x000000ffff0d7224 */ /* 0x000fce00078e0005 */
[----:B------:R-:W-:Y:S05]  /*1bdc0*/  WARPSYNC.COLLECTIVE R15, `(.L_x_932) ;  /* 0x000000000f087348 */ /* 0x000fea0003c00000 */
[----:B------:R0:W1:Y:S02]  /*1bdd0*/  SHFL.UP P6, R14, R13, R12, R11 ;  /* 0x0400000c0d0e7389 */ /* 0x00006400000c000b */
[----:B01----:R-:W-:Y:S01]  /*1bde0*/  ENDCOLLECTIVE ;  /* 0x000000000000791b */ /* 0x003fe20003800000 */
.L_x_932:
        /* <DEDUP_REMOVED lines=8> */
.L_x_933:
[----:B------:R-:W-:Y:S05]  /*1be70*/  BRA `(.L_x_934) ;  /* 0xffffff9800d87947 */ /* 0x000fea000383ffff */
.L_x_716:
[----:B------:R-:W-:Y:S01]  /*1be80*/  BSSY B0, `(.L_x_935) ;  /* 0x0000006000007945 */ /* 0x000fe20003800000 */
[----:B------:R-:W-:Y:S01]  /*1be90*/  PLOP3.LUT P6, PT, P6, PT, PT, 0x8, 0x0 ;  /* 0x000000000000781c */ /* 0x000fe200037ce170 */
[----:B------:R-:W-:-:S12]  /*1bea0*/  IMAD.MOV.U32 R15, RZ, RZ, -0x1 ;  /* 0xffffffffff0f7424 */ /* 0x000fd800078e00ff */
[----:B0-----:R-:W-:Y:S05]  /*1beb0*/  WARPSYNC.COLLECTIVE R15, `(.L_x_936) ;  /* 0x000000000f087348 */ /* 0x001fea0003c00000 */
[----:B------:R-:W-:Y:S01]  /*1bec0*/  VOTE.ANY R14, PT, P6 ;  /* 0x00000000000e7806 */ /* 0x000fe200030e0100 */
[----:B0-----:R-:W-:Y:S06]  /*1bed0*/  ENDCOLLECTIVE ;  /* 0x000000000000791b */ /* 0x001fec0003800000 */
.L_x_936:
[----:B------:R-:W-:Y:S05]  /*1bee0*/  BSYNC B0 ;  /* 0x0000000000007941 */ /* 0x000fea0003800000 */
.L_x_935:
[----:B------:R-:W-:Y:S02]  /*1bef0*/  IMAD.MOV.U32 R8, RZ, RZ, R14 ;  /* 0x000000ffff087224 */ /* 0x000fe400078e000e */
[----:B------:R-:W-:Y:S02]  /*1bf00*/  IMAD.MOV.U32 R13, RZ, RZ, R7 ;  /* 0x000000ffff0d7224 */ /* 0x000fe400078e0007 */
[----:B------:R-:W0:Y:S01]  /*1bf10*/  POPC R5, R8 ;  /* 0x0000000800057309 */ /* 0x000e220000000000 */
[----:B------:R-:W-:Y:S02]  /*1bf20*/  IMAD.MOV.U32 R11, RZ, RZ, 0x1f ;  /* 0x0000001fff0b7424 */ /* 0x000fe400078e00ff */
[----:B------:R-:W-:Y:S01]  /*1bf30*/  IMAD.MOV.U32 R15, RZ, RZ, -0x1 ;  /* 0xffffffffff0f7424 */ /* 0x000fe200078e00ff */
[----:B0-----:R-:W-:-:S07]  /*1bf40*/  MOV R12, R5 ;  /* 0x00000005000c7202 */ /* 0x001fce0000000f00 */
[----:B------:R-:W-:Y:S05]  /*1bf50*/  WARPSYNC.COLLECTIVE R15, `(.L_x_937) ;  /* 0x000000000f087348 */ /* 0x000fea0003c00000 */
[----:B------:R0:W1:Y:S02]  /*1bf60*/  SHFL.IDX P6, R14, R13, R12, R11 ;  /* 0x0000000c0d0e7389 */ /* 0x00006400000c000b */
[----:B01----:R-:W-:Y:S01]  /*1bf70*/  ENDCOLLECTIVE ;  /* 0x000000000000791b */ /* 0x003fe20003800000 */
.L_x_937:
[----:B------:R-:W-:Y:S01]  /*1bf80*/  MOV R13, R4 ;  /* 0x00000004000d7202 */ /* 0x000fe20000000f00 */
[----:B------:R-:W-:-:S07]  /*1bf90*/  IMAD.MOV.U32 R7, RZ, RZ, R14 ;  /* 0x000000ffff077224 */ /* 0x000fce00078e000e */
[----:B------:R-:W-:Y:S05]  /*1bfa0*/  WARPSYNC.COLLECTIVE R15, `(.L_x_938) ;  /* 0x000000000f087348 */ /* 0x000fea0003c00000 */
[----:B------:R0:W1:Y:S02]  /*1bfb0*/  SHFL.IDX P6, R14, R13, R12, R11 ;  /* 0x0000000c0d0e7389 */ /* 0x00006400000c000b */
[----:B01----:R-:W-:Y:S01]  /*1bfc0*/  ENDCOLLECTIVE ;  /* 0x000000000000791b */ /* 0x003fe20003800000 */
.L_x_938:
[----:B------:R-:W-:Y:S01]  /*1bfd0*/  IMAD.MOV.U32 R4, RZ, RZ, R14 ;  /* 0x000000ffff047224 */ /* 0x000fe200078e000e */
[----:B------:R-:W-:Y:S06]  /*1bfe0*/  BRA `(.L_x_939) ;  /* 0xffffff9800b87947 */ /* 0x000fec000383ffff */
.L_x_718:
[----:B------:R-:W-:Y:S01]  /*1bff0*/  BSSY B0, `(.L_x_940) ;  /* 0x0000007000007945 */ /* 0x000fe20003800000 */
[----:B------:R-:W-:Y:S01]  /*1c000*/  IMAD.MOV.U32 R13, RZ, RZ, R3 ;  /* 0x000000ffff0d7224 */ /* 0x000fe200078e0003 */
[----:B------:R-:W-:Y:S01]  /*1c010*/  MOV R15, 0xffffffff ;  /* 0xffffffff000f7802 */ /* 0x000fe20000000f00 */
[----:B------:R-:W-:-:S07]  /*1c020*/  IMAD.MOV.U32 R11, RZ, RZ, 0x1f ;  /* 0x0000001fff0b7424 */ /* 0x000fce00078e00ff */
[----:B0123--:R-:W-:Y:S05]  /*1c030*/  WARPSYNC.COLLECTIVE R15, `(.L_x_941) ;  /* 0x000000000f087348 */ /* 0x00ffea0003c00000 */
[----:B------:R4:W0:Y:S02]  /*1c040*/  SHFL.IDX P6, R14, R13, R12, R11 ;  /* 0x0000000c0d0e7389 */ /* 0x00082400000c000b */
[----:B01234-:R-:W-:Y:S01]  /*1c050*/  ENDCOLLECTIVE ;  /* 0x000000000000791b */ /* 0x01ffe20003800000 */
.L_x_941:
[----:B------:R-:W-:Y:S05]  /*1c060*/  BSYNC B0 ;  /* 0x0000000000007941 */ /* 0x000fea0003800000 */
.L_x_940:
[----:B------:R-:W-:Y:S01]  /*1c070*/  IMAD.MOV.U32 R24, RZ, RZ, R14 ;  /* 0x000000ffff187224 */ /* 0x000fe200078e000e */
[----:B------:R-:W-:Y:S06]  /*1c080*/  BRA `(.L_x_717) ;  /* 0xffffff9800a87947 */ /* 0x000fec000383ffff */
.L_x_722:
[----:B0-----:R0:W1:Y:S02]  /*1c090*/  SYNCS.PHASECHK.TRANS64.TRYWAIT P0, [R5+URZ+0x16820], R0 ;  /* 0x01682000050075a7 */ /* 0x001064000800017f */
[----:B-1----:R-:W-:Y:S05]  /*1c0a0*/  @!P0 NANOSLEEP.SYNCS 0x989680 ;  /* 0x009896800000895d */ /* 0x002fea0003900000 */
[----:B------:R-:W1:Y:S02]  /*1c0b0*/  @!P0 SYNCS.PHASECHK.TRANS64 P0, [R5+URZ+0x16820], R0 ;  /* 0x01682000050085a7 */ /* 0x000e64000800007f */
[----:B-1----:R-:W-:Y:S05]  /*1c0c0*/  @!P0 BRA `(.L_x_722) ;  /* 0xfffffffc00f08947 */ /* 0x002fea000383ffff */
[----:B------:R-:W-:Y:S05]  /*1c0d0*/  BRA `(.L_x_942) ;  /* 0xffffffa000007947 */ /* 0x000fea000383ffff */
.L_x_723:
[----:B------:R-:W1:Y:S01]  /*1c0e0*/  S2R R2, SR_TID.X ;  /* 0x0000000000027919 */ /* 0x000e620000002100 */
[----:B------:R-:W-:Y:S01]  /*1c0f0*/  BSSY B0, `(.L_x_943) ;  /* 0x000000a000007945 */ /* 0x000fe20003800000 */
[----:B------:R-:W-:Y:S01]  /*1c100*/  IMAD.MOV.U32 R12, RZ, RZ, RZ ;  /* 0x000000ffff0c7224 */ /* 0x000fe200078e00ff */
[----:B------:R-:W-:Y:S01]  /*1c110*/  MOV R11, 0x1f ;  /* 0x0000001f000b7802 */ /* 0x000fe20000000f00 */
[----:B------:R-:W-:Y:S01]  /*1c120*/  IMAD.MOV.U32 R15, RZ, RZ, -0x1 ;  /* 0xffffffffff0f7424 */ /* 0x000fe200078e00ff */
[----:B-1----:R-:W-:-:S04]  /*1c130*/  SHF.R.U32.HI R2, RZ, 0x5, R2 ;  /* 0x00000005ff027819 */ /* 0x002fc80000011602 */
[----:B------:R-:W-:-:S05]  /*1c140*/  LOP3.LUT R2, R2, 0x3, RZ, 0xc0, !PT ;  /* 0x0000000302027812 */ /* 0x000fca00078ec0ff */
[----:B------:R-:W-:-:S07]  /*1c150*/  IMAD.MOV.U32 R13, RZ, RZ, R2 ;  /* 0x000000ffff0d7224 */ /* 0x000fce00078e0002 */
[----:B0-2-4-:R-:W-:Y:S05]  /*1c160*/  WARPSYNC.COLLECTIVE R15, `(.L_x_944) ;  /* 0x000000000f087348 */ /* 0x015fea0003c00000 */
[----:B------:R1:W3:Y:S02]  /*1c170*/  SHFL.IDX P6, R14, R13, R12, R11 ;  /* 0x0000000c0d0e7389 */ /* 0x0002e400000c000b */
[----:B01234-:R-:W-:Y:S01]  /*1c180*/  ENDCOLLECTIVE ;  /* 0x000000000000791b */ /* 0x01ffe20003800000 */
.L_x_944:
[----:B------:R-:W-:Y:S05]  /*1c190*/  BSYNC B0 ;  /* 0x0000000000007941 */ /* 0x000fea0003800000 */
.L_x_943:
[----:B------:R-:W-:Y:S05]  /*1c1a0*/  BRA `(.L_x_945) ;  /* 0xffffff9c00e87947 */ /* 0x000fea000383ffff */
.L_x_724:
[----:B------:R-:W-:Y:S01]  /*1c1b0*/  BSSY B0, `(.L_x_946) ;  /* 0x0000006000007945 */ /* 0x000fe20003800000 */
[----:B------:R-:W-:-:S07]  /*1c1c0*/  IMAD.MOV.U32 R15, RZ, RZ, -0x1 ;  /* 0xffffffffff0f7424 */ /* 0x000fce00078e00ff */
[----:B0-2-4-:R-:W-:Y:S05]  /*1c1d0*/  WARPSYNC.COLLECTIVE R15, `(.L_x_947) ;  /* 0x000000000f0c7348 */ /* 0x015fea0003c00000 */
[----:B------:R-:W-:Y:S02]  /*1c1e0*/  ELECT P6, UR62, PT ;  /* 0x00000000003e782f */ /* 0x000fe400038c0000 */
[----:B------:R-:W-:Y:S01]  /*1c1f0*/  MOV R14, UR62 ;  /* 0x0000003e000e7c02 */ /* 0x000fe20008000f00 */
[----:B0-2-4-:R-:W-:Y:S10]  /*1c200*/  ENDCOLLECTIVE ;  /* 0x000000000000791b */ /* 0x015ff40003800000 */
.L_x_947:
[----:B------:R-:W-:Y:S05]  /*1c210*/  BSYNC B0 ;  /* 0x0000000000007941 */ /* 0x000fea0003800000 */
.L_x_946:
[----:B------:R-:W-:Y:S05]  /*1c220*/  BRA `(.L_x_948) ;  /* 0xffffff9c00dc7947 */ /* 0x000fea000383ffff */
.L_x_726:
[----:B0-----:R0:W1:Y:S02]  /*1c230*/  SYNCS.PHASECHK.TRANS64.TRYWAIT P1, [R3+URZ+0x16840], R2 ;  /* 0x01684002030075a7 */ /* 0x001064000802017f */
[----:B-1----:R-:W-:Y:S05]  /*1c240*/  @!P1 NANOSLEEP.SYNCS 0x989680 ;  /* 0x009896800000995d */ /* 0x002fea0003900000 */
[----:B------:R-:W1:Y:S02]  /*1c250*/  @!P1 SYNCS.PHASECHK.TRANS64 P1, [R3+URZ+0x16840], R2 ;  /* 0x01684002030095a7 */ /* 0x000e64000802007f */
[----:B-1----:R-:W-:Y:S05]  /*1c260*/  @!P1 BRA `(.L_x_726) ;  /* 0xfffffffc00f09947 */ /* 0x002fea000383ffff */
[----:B------:R-:W-:Y:S05]  /*1c270*/  BRA `(.L_x_949) ;  /* 0xffffff9c00fc7947 */ /* 0x000fea000383ffff */
.L_x_728:
[----:B-1----:R1:W3:Y:S02]  /*1c280*/  SYNCS.PHASECHK.TRANS64.TRYWAIT P1, [R5+URZ+0x16840], R0 ;  /* 0x01684000050075a7 */ /* 0x0022e4000802017f */
[----:B---3--:R-:W-:Y:S05]  /*1c290*/  @!P1 NANOSLEEP.SYNCS 0x989680 ;  /* 0x009896800000995d */ /* 0x008fea0003900000 */
[----:B------:R-:W3:Y:S02]  /*1c2a0*/  @!P1 SYNCS.PHASECHK.TRANS64 P1, [R5+URZ+0x16840], R0 ;  /* 0x01684000050095a7 */ /* 0x000ee4000802007f */
[----:B---3--:R-:W-:Y:S05]  /*1c2b0*/  @!P1 BRA `(.L_x_728) ;  /* 0xfffffffc00f09947 */ /* 0x008fea000383ffff */
[----:B------:R-:W-:Y:S05]  /*1c2c0*/  BRA `(.L_x_950) ;  /* 0xffffffa000087947 */ /* 0x000fea000383ffff */
.L_x_730:
[----:B---3--:R3:W0:Y:S02]  /*1c2d0*/  SYNCS.PHASECHK.TRANS64.TRYWAIT P1, [R3+URZ+0x16860], R2 ;  /* 0x01686002030075a7 */ /* 0x008624000802017f */
[----:B0-----:R-:W-:Y:S05]  /*1c2e0*/  @!P1 NANOSLEEP.SYNCS 0x989680 ;  /* 0x009896800000995d */ /* 0x001fea0003900000 */
[----:B------:R-:W0:Y:S02]  /*1c2f0*/  @!P1 SYNCS.PHASECHK.TRANS64 P1, [R3+URZ+0x16860], R2 ;  /* 0x01686002030095a7 */ /* 0x000e24000802007f */
[----:B0-----:R-:W-:Y:S05]  /*1c300*/  @!P1 BRA `(.L_x_730) ;  /* 0xfffffffc00f09947 */ /* 0x001fea000383ffff */
[----:B------:R-:W-:Y:S05]  /*1c310*/  BRA `(.L_x_951) ;  /* 0xffffffa000047947 */ /* 0x000fea000383ffff */
.L_x_952:
        /* <DEDUP_REMOVED lines=14> */
.L_x_3168:


//--------------------- .text._ZN7cutlass13device_kernelIN5flash11enable_sm90INS1_16FlashAttnFwdSm90INS1_25CollectiveMainloopFwdSm90ILi2EN4cute5tupleIJNS5_1CILi1EEES8_S8_EEENS6_IJNS7_ILi192EEENS7_ILi128EEENS7_ILi64EEEEEELi64ENS_6half_tEfNS_4arch4Sm90ELb0ELb1ELb0ELb0ELb1ELb0ELb0ELb1ELb1ELb1ELb1ELb0EEENS1_21CollectiveEpilogueFwdINS6_IJSA_SC_SB_EEES9_SE_SG_Li384ELb0ELb1ELb1ELb0EEENS1_19SingleTileSchedulerILb0ELb1ELb1ELi192EEEEEEEEEvNT_6ParamsE --------------------------
	.section	.text._ZN7cutlass13device_kernelIN5flash11enable_sm90INS1_16FlashAttnFwdSm90INS1_25CollectiveMainloopFwdSm90ILi2EN4cute5tupleIJNS5_1CILi1EEES8_S8_EEENS6_IJNS7_ILi192EEENS7_ILi128EEENS7_ILi64EEEEEELi64ENS_6half_tEfNS_4arch4Sm90ELb0ELb1ELb0ELb0ELb1ELb0ELb0ELb1ELb1ELb1ELb1ELb0EEENS1_21CollectiveEpilogueFwdINS6_IJSA_SC_SB_EEES9_SE_SG_Li384ELb0ELb1ELb1ELb0EEENS1_19SingleTileSchedulerILb0ELb1ELb1ELi192EEEEEEEEEvNT_6ParamsE,"ax",@progbits
	.align	128
.text._ZN7cutlass13device_kernelIN5flash11enable_sm90INS1_16FlashAttnFwdSm90INS1_25CollectiveMainloopFwdSm90ILi2EN4cute5tupleIJNS5_1CILi1EEES8_S8_EEENS6_IJNS7_ILi192EEENS7_ILi128EEENS7_ILi64EEEEEELi64ENS_6half_tEfNS_4arch4Sm90ELb0ELb1ELb0ELb0ELb1ELb0ELb0ELb1ELb1ELb1ELb1ELb0EEENS1_21CollectiveEpilogueFwdINS6_IJSA_SC_SB_EEES9_SE_SG_Li384ELb0ELb1ELb1ELb0EEENS1_19SingleTileSchedulerILb0ELb1ELb1ELi192EEEEEEEEEvNT_6ParamsE:
        .type           _ZN7cutlass13device_kernelIN5flash11enable_sm90INS1_16FlashAttnFwdSm90INS1_25CollectiveMainloopFwdSm90ILi2EN4cute5tupleIJNS5_1CILi1EEES8_S8_EEENS6_IJNS7_ILi192EEENS7_ILi128EEENS7_ILi64EEEEEELi64ENS_6half_tEfNS_4arch4Sm90ELb0ELb1ELb0ELb0ELb1ELb0ELb0ELb1ELb1ELb1ELb1ELb0EEENS1_21CollectiveEpilogueFwdINS6_IJSA_SC_SB_EEES9_SE_SG_Li384ELb0ELb1ELb1ELb0EEENS1_19SingleTileSchedulerILb0ELb1ELb1ELi192EEEEEEEEEvNT_6ParamsE,@function
        .size           _ZN7cutlass13device_kernelIN5flash11enable_sm90INS1_16FlashAttnFwdSm90INS1_25CollectiveMainloopFwdSm90ILi2EN4cute5tupleIJNS5_1CILi1EEES8_S8_EEENS6_IJNS7_ILi192EEENS7_ILi128EEENS7_ILi64EEEEEELi64ENS_6half_tEfNS_4arch4Sm90ELb0ELb1ELb0ELb0ELb1ELb0ELb0ELb1ELb1ELb1ELb1ELb0EEENS1_21CollectiveEpilogueFwdINS6_IJSA_SC_SB_EEES9_SE_SG_Li384ELb0ELb1ELb1ELb0EEENS1_19SingleTileSchedulerILb0ELb1ELb1ELi192EEEEEEEEEvNT_6ParamsE,(.L_x_3169 - _ZN7cutlass13device_kernelIN5flash11enable_sm90INS1_16FlashAttnFwdSm90INS1_25CollectiveMainloopFwdSm90ILi2EN4cute5tupleIJNS5_1CILi1EEES8_S8_EEENS6_IJNS7_ILi192EEENS7_ILi128EEENS7_ILi64EEEEEELi64ENS_6half_tEfNS_4arch4Sm90ELb0ELb1ELb0ELb0ELb1ELb0ELb0ELb1ELb1ELb1ELb1ELb0EEENS1_21CollectiveEpilogueFwdINS6_IJSA_SC_SB_EEES9_SE_SG_Li384ELb0ELb1ELb1ELb0EEENS1_19SingleTileSchedulerILb0ELb1ELb1ELi192EEEEEEEEEvNT_6ParamsE)
        .other          _ZN7cutlass13device_kernelIN5flash11enable_sm90INS1_16FlashAttnFwdSm90INS1_25CollectiveMainloopFwdSm90ILi2EN4cute5tupleIJNS5_1CILi1EEES8_S8_EEENS6_IJNS7_ILi192EEENS7_ILi128EEENS7_ILi64EEEEEELi64ENS_6half_tEfNS_4arch4Sm90ELb0ELb1ELb0ELb0ELb1ELb0ELb0ELb1ELb1ELb1ELb1ELb0EEENS1_21CollectiveEpilogueFwdINS6_IJSA_SC_SB_EEES9_SE_SG_Li384ELb0ELb1ELb1ELb0EEENS1_19SingleTileSchedulerILb0ELb1ELb1ELi192EEEEEEEEEvNT_6ParamsE,@"STO_CUDA_ENTRY STV_DEFAULT"
_ZN7cutlass13device_kernelIN5flash11enable_sm90INS1_16FlashAttnFwdSm90INS1_25CollectiveMainloopFwdSm90ILi2EN4cute5tupleIJNS5_1CILi1EEES8_S8_EEENS6_IJNS7_ILi192EEENS7_ILi128EEENS7_ILi64EEEEEELi64ENS_6half_tEfNS_4arch4Sm90ELb0ELb1ELb0ELb0ELb1ELb0ELb0ELb1ELb1ELb1ELb1ELb0EEENS1_21CollectiveEpilogueFwdINS6_IJSA_SC_SB_EEES9_SE_SG_Li384ELb0ELb1ELb1ELb0EEENS1_19SingleTileSchedulerILb0ELb1ELb1ELi192EEEEEEEEEvNT_6ParamsE:
        /* <DEDUP_REMOVED lines=45> */
.L_x_953:
        /* <DEDUP_REMOVED lines=22> */
.L_x_954:
        /* <DEDUP_REMOVED lines=18> */
.L_x_955:
        /* <DEDUP_REMOVED lines=22> */
.L_x_956:
        /* <DEDUP_REMOVED lines=23> */
.L_x_957:
        /* <DEDUP_REMOVED lines=9> */
.L_x_960:
        /* <DEDUP_REMOVED lines=21> */
[----:B------:R-:W0:Y:S01]  /*0a00*/  LDC.64 R2, c[0x0][0x418] ;  /* 0x00010600ff027b82 */ /* 0x000e220000000a00 */
[----:B------:R-:W-:Y:S01]  /*0a10*/  ULDC UR4, c[0x0][0x448] ;  /* 0x0001120000047ab9 */ /* 0x000fe20000000800 */
[----:B------:R-:W-:Y:S01]  /*0a20*/  VIADD R16, R23, 0xffffff80 ;  /* 0xffffff8017107836 */ /* 0x000fe20000000000 */
[----:B------:R-:W-:-:S03]  /*0a30*/  UISETP.NE.AND UP0, UPT, UR4, 0x1, UPT ;  /* 0x000000010400788c */ /* 0x000fc6000bf05270 */
[----:B------:R-:W-:Y:S01]  /*0a40*/  ULDC.64 UR4, c[0x0][0x9e0] ;  /* 0x0002780000047ab9 */ /* 0x000fe20000000a00 */
[----:B------:R-:W-:Y:S01]  /*0a50*/  UP2UR UR40, UPR, URZ, 0x1 ;  /* 0x000000013f287883 */ /* 0x000fe20008000000 */
[----:B------:R-:W1:Y:S06]  /*0a60*/  LDC R22, c[0x0][0x288] ;  /* 0x0000a200ff167b82 */ /* 0x000e6c0000000800 */
[----:B------:R-:W-:Y:S01]  /*0a70*/  @UP0 ULDC UR9, c[0x0][0x44c] ;  /* 0x0001130000090ab9 */ /* 0x000fe20000000800 */
[----:B------:R-:W-:Y:S01]  /*0a80*/  @UP0 ULDC UR11, c[0x0][0x450] ;  /* 0x00011400000b0ab9 */ /* 0x000fe20000000800 */
[----:B------:R-:W2:Y:S08]  /*0a90*/  LDC R17, c[0x0][0x424] ;  /* 0x00010900ff117b82 */ /* 0x000eb00000000800 */
[----:B------:R-:W3:Y:S01]  /*0aa0*/  S2UR UR45, SR_CTAID.X ;  /* 0x00000000002d79c3 */ /* 0x000ee20000002500 */
[----:B0-----:R-:W-:-:S04]  /*0ab0*/  ISETP.NE.U32.AND P0, PT, R2, RZ, PT ;  /* 0x000000ff0200720c */ /* 0x001fc80003f05070 */
[----:B------:R-:W-:-:S03]  /*0ac0*/  ISETP.NE.AND.EX P0, PT, R3, RZ, PT, P0 ;  /* 0x000000ff0300720c */ /* 0x000fc60003f05300 */
[----:B------:R-:W0:Y:S01]  /*0ad0*/  LDC R4, c[0x0][0x2f0] ;  /* 0x0000bc00ff047b82 */ /* 0x000e220000000800 */
[----:B-1----:R-:W-:Y:S02]  /*0ae0*/  IADD3 R0, -R22, 0x1, RZ ;  /* 0x0000000116007810 */ /* 0x002fe40007ffe1ff */
[----:B--2---:R-:W-:Y:S01]  /*0af0*/  SEL R17, R17, 0x1, P0 ;  /* 0x0000000111117807 */ /* 0x004fe20000000000 */
[----:B---3--:R-:W-:-:S04]  /*0b00*/  UIMAD UR45, UR45, 0xc0, URZ ;  /* 0x000000c02d2d78a4 */ /* 0x008fc8000f8e023f */
[----:B------:R-:W-:Y:S02]  /*0b10*/  @UP0 UIADD3 UR8, UR45, 0xbf, URZ ;  /* 0x000000bf2d080890 */ /* 0x000fe4000fffe03f */
[----:B------:R-:W-:Y:S01]  /*0b20*/  UIADD3 UR7, UR45, 0xbf, URZ ;  /* 0x000000bf2d077890 */ /* 0x000fe2000fffe03f */
[----:B0-----:R-:W-:Y:S01]  /*0b30*/  IMAD R0, R17, R4, R0 ;  /* 0x0000000411007224 */ /* 0x001fe200078e0200 */
[----:B------:R-:W-:-:S04]  /*0b40*/  UIMAD.WIDE.U32 UR8, UR8, UR9, URZ ;  /* 0x00000009080872a5 */ /* 0x000fc8000f8e003f */
[----:B------:R-:W-:Y:S01]  /*0b50*/  R2UR UR10, R0 ;  /* 0x00000000000a72ca */ /* 0x000fe200000e0000 */
[----:B------:R-:W-:Y:S02]  /*0b60*/  @UP0 USHF.R.U32.HI UR7, URZ, UR11, UR9 ;  /* 0x0000000b3f070299 */ /* 0x000fe40008011609 */
[----:B------:R-:W-:-:S04]  /*0b70*/  UISETP.GE.AND UP0, UPT, UR5, 0x1, UPT ;  /* 0x000000010500788c */ /* 0x000fc8000bf06270 */
[----:B------:R-:W-:Y:S02]  /*0b80*/  UP2UR UR44, UPR, URZ, 0x1 ;  /* 0x000000013f2c7883 */ /* 0x000fe40008000000 */
[----:B------:R-:W-:-:S04]  /*0b90*/  PLOP3.LUT P0, PT, PT, PT, UP0, 0x40, 0x0 ;  /* 0x000000000000781c */ /* 0x000fc80003f0e808 */
[----:B------:R-:W-:-:S04]  /*0ba0*/  UIADD3 UR7, UR10, UR7, URZ ;  /* 0x000000070a077290 */ /* 0x000fc8000fffe03f */
[----:B------:R-:W-:-:S06]  /*0bb0*/  UIADD3 UR4, UR7, UR4, URZ ;  /* 0x0000000407047290 */ /* 0x000fcc000fffe03f */
[----:B------:R-:W-:Y:S01]  /*0bc0*/  IMAD.U32 R0, RZ, RZ, UR4 ;  /* 0x00000004ff007e24 */ /* 0x000fe2000f8e00ff */
[----:B------:R-:W-:Y:S06]  /*0bd0*/  @P0 BRA `(.L_x_962) ;  /* 0x0000000000400947 */ /* 0x000fec0003800000 */
[----:B------:R-:W-:Y:S01]  /*0be0*/  ISETP.LT.AND P0, PT, RZ, UR7, PT ;  /* 0x00000007ff007c0c */ /* 0x000fe2000bf01270 */
[----:B------:R-:W-:-:S12]  /*0bf0*/  UIADD3 UR4, UR7, -0x1, URZ ;  /* 0xffffffff07047890 */ /* 0x000fd8000fffe03f */
[----:B------:R-:W-:Y:S05]  /*0c00*/  @P0 BRA `(.L_x_963) ;  /* 0x00000000001c0947 */ /* 0x000fea0003800000 */
[----:B------:R-:W-:Y:S02]  /*0c10*/  UISETP.NE.AND UP0, UPT, UR5, 0x1, UPT ;  /* 0x000000010500788c */ /* 0x000fe4000bf05270 */
[----:B------:R-:W-:-:S09]  /*0c20*/  UIADD3 UR4, -UR7, URZ, URZ ;  /* 0x0000003f07047290 */ /* 0x000fd2000fffe13f */
[----:B------:R-:W-:Y:S02]  /*0c30*/  @UP0 ULDC.64 UR10, c[0x0][0x9e8] ;  /* 0x00027a00000a0ab9 */ /* 0x000fe40000000a00 */
[----:B------:R-:W-:-:S04]  /*0c40*/  UIMAD.WIDE.U32 UR8, UR4, UR10, URZ ;  /* 0x0000000a040872a5 */ /* 0x000fc8000f8e003f */
[----:B------:R-:W-:-:S04]  /*0c50*/  @UP0 USHF.R.U32.HI UR4, URZ, UR11, UR9 ;  /* 0x0000000b3f040299 */ /* 0x000fc80008011609 */
[----:B------:R-:W-:Y:S01]  /*0c60*/  ULOP3.LUT UR4, URZ, UR4, URZ, 0x33, !UPT ;  /* 0x000000043f047292 */ /* 0x000fe2000f8e333f */
[----:B------:R-:W-:Y:S11]  /*0c70*/  BRA `(.L_x_964) ;  /* 0x0000000000107947 */ /* 0x000ff60003800000 */
.L_x_963:
[----:B------:R-:W-:-:S11]  /*0c80*/  UISETP.NE.AND UP0, UPT, UR5, 0x1, UPT ;  /* 0x000000010500788c */ /* 0x000fd6000bf05270 */
[----:B------:R-:W-:Y:S02]  /*0c90*/  @UP0 ULDC.64 UR10, c[0x0][0x9e8] ;  /* 0x00027a00000a0ab9 */ /* 0x000fe40000000a00 */
[----:B------:R-:W-:-:S04]  /*0ca0*/  UIMAD.WIDE.U32 UR8, UR4, UR10, URZ ;  /* 0x0000000a040872a5 */ /* 0x000fc8000f8e003f */
[----:B------:R-:W-:-:S12]  /*0cb0*/  @UP0 USHF.R.U32.HI UR4, URZ, UR11, UR9 ;  /* 0x0000000b3f040299 */ /* 0x000fd80008011609 */
.L_x_964:
[----:B------:R-:W-:-:S06]  /*0cc0*/  UIMAD UR4, UR4, UR5, UR5 ;  /* 0x00000005040472a4 */ /* 0x000fcc000f8e0205 */
[----:B------:R-:W-:-:S07]  /*0cd0*/  VIMNMX R0, R0, UR4, PT ;  /* 0x0000000400007c48 */ /* 0x000fce000bfe0100 */
.L_x_962:
[----:B------:R-:W-:Y:S01]  /*0ce0*/  UISETP.NE.AND UP0, UPT, UR40, URZ, UPT ;  /* 0x0000003f2800728c */ /* 0x000fe2000bf05270 */
[CC--:B------:R-:W-:Y:S01]  /*0cf0*/  IMAD R22, R17.reuse, R4.reuse, -R22 ;  /* 0x0000000411167224 */ /* 0x0c0fe200078e0a16 */
[----:B------:R-:W-:Y:S01]  /*0d00*/  UMOV UR4, UR45 ;  /* 0x0000002d00047c82 */ /* 0x000fe20008000000 */
[----:B------:R-:W-:Y:S02]  /*0d10*/  VIADD R2, R0, 0x7f ;  /* 0x0000007f00027836 */ /* 0x000fe40000000000 */
[----:B------:R-:W-:Y:S01]  /*0d20*/  IMAD R0, R17, R4, 0x7f ;  /* 0x0000007f11007424 */ /* 0x000fe200078e0204 */
[----:B------:R-:W-:Y:S02]  /*0d30*/  R2UR UR7, R22 ;  /* 0x00000000160772ca */ /* 0x000fe400000e0000 */
[----:B------:R-:W-:Y:S02]  /*0d40*/  SHF.R.S32.HI R5, RZ, 0x1f, R2 ;  /* 0x0000001fff057819 */ /* 0x000fe40000011402 */
[----:B------:R-:W-:Y:S01]  /*0d50*/  SHF.R.S32.HI R3, RZ, 0x1f, R0 ;  /* 0x0000001fff037819 */ /* 0x000fe20000011400 */
[----:B------:R-:W-:Y:S01]  /*0d60*/  @UP0 ULDC UR8, c[0x0][0x44c] ;  /* 0x0001130000080ab9 */ /* 0x000fe20000000800 */
[----:B------:R-:W-:Y:S01]  /*0d70*/  @UP0 ULDC UR10, c[0x0][0x450] ;  /* 0x00011400000a0ab9 */ /* 0x000fe20000000800 */
[----:B------:R-:W-:Y:S01]  /*0d80*/  UIMAD.WIDE.U32 UR8, UR45, UR8, URZ ;  /* 0x000000082d0872a5 */ /* 0x000fe2000f8e003f */
[----:B------:R-:W-:-:S02]  /*0d90*/  LEA.HI R5, R5, R2, RZ, 0x7 ;  /* 0x0000000205057211 */ /* 0x000fc400078f38ff */
[----:B------:R-:W-:Y:S01]  /*0da0*/  LEA.HI R3, R3, R0, RZ, 0x7 ;  /* 0x0000000003037211 */ /* 0x000fe200078f38ff */
[----:B------:R-:W-:Y:S01]  /*0db0*/  @UP0 USHF.R.U32.HI UR4, URZ, UR10, UR9 ;  /* 0x0000000a3f040299 */ /* 0x000fe20008011609 */
[----:B------:R-:W-:Y:S01]  /*0dc0*/  SHF.R.S32.HI R0, RZ, 0x7, R5 ;  /* 0x00000007ff007819 */ /* 0x000fe20000011405 */
[----:B------:R-:W-:Y:S01]  /*0dd0*/  UISETP.GE.AND UP0, UPT, UR5, 0x1, UPT ;  /* 0x000000010500788c */ /* 0x000fe2000bf06270 */
[----:B------:R-:W-:Y:S01]  /*0de0*/  SHF.R.S32.HI R3, RZ, 0x7, R3 ;  /* 0x00000007ff037819 */ /* 0x000fe20000011403 */
[----:B------:R-:W-:-:S03]  /*0df0*/  UIADD3 UR4, UR7, UR4, URZ ;  /* 0x0000000407047290 */ /* 0x000fc6000fffe03f */
[----:B------:R-:W-:Y:S01]  /*0e00*/  ULDC UR7, c[0x0][0x9dc] ;  /* 0x0002770000077ab9 */ /* 0x000fe20000000800 */
[----:B------:R-:W-:Y:S01]  /*0e10*/  PLOP3.LUT P0, PT, PT, PT, UP0, 0x40, 0x0 ;  /* 0x000000000000781c */ /* 0x000fe20003f0e808 */
[----:B------:R-:W-:Y:S01]  /*0e20*/  UIADD3 UR7, UR4, -UR7, URZ ;  /* 0x8000000704077290 */ /* 0x000fe2000fffe03f */
[----:B------:R-:W-:-:S11]  /*0e30*/  VIMNMX R19, R3, R0, PT ;  /* 0x0000000003137248 */ /* 0x000fd60003fe0100 */
[----:B------:R-:W-:Y:S05]  /*0e40*/  @P0 BRA `(.L_x_965) ;  /* 0x0000000000440947 */ /* 0x000fea0003800000 */
[----:B------:R-:W-:-:S06]  /*0e50*/  UISETP.GT.AND UP0, UPT, UR4, -0x1, UPT ;  /* 0xffffffff0400788c */ /* 0x000fcc000bf04270 */
[----:B------:R-:W-:-:S13]  /*0e60*/  PLOP3.LUT P0, PT, PT, PT, UP0, 0x80, 0x0 ;  /* 0x000000000000781c */ /* 0x000fda0003f0f008 */
[----:B------:R-:W-:Y:S05]  /*0e70*/  @P0 BRA `(.L_x_966) ;  /* 0x00000000001c0947 */ /* 0x000fea0003800000 */
[----:B------:R-:W-:Y:S02]  /*0e80*/  UISETP.NE.AND UP0, UPT, UR5, 0x1, UPT ;  /* 0x000000010500788c */ /* 0x000fe4000bf05270 */
[----:B------:R-:W-:-:S09]  /*0e90*/  ULOP3.LUT UR4, URZ, UR4, URZ, 0x33, !UPT ;  /* 0x000000043f047292 */ /* 0x000fd2000f8e333f */
[----:B------:R-:W-:Y:S02]  /*0ea0*/  @UP0 ULDC.64 UR10, c[0x0][0x9e8] ;  /* 0x00027a00000a0ab9 */ /* 0x000fe40000000a00 */
[----:B------:R-:W-:-:S04]  /*0eb0*/  UIMAD.WIDE.U32 UR8, UR4, UR10, URZ ;  /* 0x0000000a040872a5 */ /* 0x000fc8000f8e003f */
[----:B------:R-:W-:-:S04]  /*0ec0*/  @UP0 USHF.R.U32.HI UR4, URZ, UR11, UR9 ;  /* 0x0000000b3f040299 */ /* 0x000fc80008011609 */
[----:B------:R-:W-:Y:S01]  /*0ed0*/  ULOP3.LUT UR4, URZ, UR4, URZ, 0x33, !UPT ;  /* 0x000000043f047292 */ /* 0x000fe2000f8e333f */
[----:B------:R-:W-:Y:S11]  /*0ee0*/  BRA `(.L_x_967) ;  /* 0x0000000000107947 */ /* 0x000ff60003800000 */
.L_x_966:
[----:B------:R-:W-:-:S11]  /*0ef0*/  UISETP.NE.AND UP0, UPT, UR5, 0x1, UPT ;  /* 0x000000010500788c */ /* 0x000fd6000bf05270 */
[----:B------:R-:W-:Y:S02]  /*0f00*/  @UP0 ULDC.64 UR10, c[0x0][0x9e8] ;  /* 0x00027a00000a0ab9 */ /* 0x000fe40000000a00 */
[----:B------:R-:W-:-:S04]  /*0f10*/  UIMAD.WIDE.U32 UR8, UR4, UR10, URZ ;  /* 0x0000000a040872a5 */ /* 0x000fc8000f8e003f */
[----:B------:R-:W-:-:S12]  /*0f20*/  @UP0 USHF.R.U32.HI UR4, URZ, UR11, UR9 ;  /* 0x0000000b3f040299 */ /* 0x000fd80008011609 */
.L_x_967:
[----:B------:R-:W-:-:S04]  /*0f30*/  UIMAD UR4, UR4, UR5, URZ ;  /* 0x00000005040472a4 */ /* 0x000fc8000f8e023f */
[----:B------:R-:W-:-:S04]  /*0f40*/  UISETP.LT.AND UP0, UPT, UR7, UR4, UPT ;  /* 0x000000040700728c */ /* 0x000fc8000bf01270 */
[----:B------:R-:W-:-:S12]  /*0f50*/  USEL UR7, UR7, UR4, !UP0 ;  /* 0x0000000407077287 */ /* 0x000fd8000c000000 */
.L_x_965:
[----:B------:R-:W-:Y:S02]  /*0f60*/  USHF.R.S32.HI UR4, URZ, 0x1f, UR7 ;  /* 0x0000001f3f047899 */ /* 0x000fe40008011407 */
[----:B------:R-:W-:Y:S02]  /*0f70*/  USHF.R.U32.HI UR10, URZ, 0x10, UR6 ;  /* 0x000000103f0a7899 */ /* 0x000fe40008011606 */
[----:B------:R-:W-:Y:S02]  /*0f80*/  ULEA.HI UR4, UR4, UR7, URZ, 0x7 ;  /* 0x0000000704047291 */ /* 0x000fe4000f8f383f */
[----:B------:R-:W-:Y:S02]  /*0f90*/  ULOP3.LUT UR41, UR6, 0xffff, URZ, 0xc0, !UPT ;  /* 0x0000ffff06297892 */ /* 0x000fe4000f8ec03f */
[----:B------:R-:W-:-:S04]  /*0fa0*/  USHF.R.S32.HI UR4, URZ, 0x7, UR4 ;  /* 0x000000073f047899 */ /* 0x000fc80008011404 */
[----:B------:R-:W-:-:S04]  /*0fb0*/  UISETP.LT.AND UP0, UPT, URZ, UR4, UPT ;  /* 0x000000043f00728c */ /* 0x000fc8000bf01270 */
[----:B------:R-:W-:Y:S02]  /*0fc0*/  USEL UR9, URZ, UR4, !UP0 ;  /* 0x000000043f097287 */ /* 0x000fe4000c000000 */
[----:B------:R-:W-:Y:S01]  /*0fd0*/  UISETP.NE.AND UP0, UPT, UR10, URZ, UPT ;  /* 0x0000003f0a00728c */ /* 0x000fe2000bf05270 */
[----:B------:R-:W-:-:S03]  /*0fe0*/  UMOV UR4, URZ ;  /* 0x0000003f00047c82 */ /* 0x000fc60008000000 */
[----:B------:R-:W-:-:S07]  /*0ff0*/  ISETP.GT.AND P0, PT, R19, UR9, PT ;  /* 0x0000000913007c0c */ /* 0x000fce000bf04270 */
[----:B------:R-:W-:-:S06]  /*1000*/  @!UP0 ULDC UR10, c[0x0][0x9f0] ;  /* 0x00027c00000a8ab9 */ /* 0x000fcc0000000800 */
[----:B------:R-:W-:Y:S05]  /*1010*/  @!P0 BRA `(.L_x_968) ;  /* 0x00000000008c8947 */ /* 0x000fea0003800000 */
[----:B------:R-:W-:Y:S01]  /*1020*/  IMAD.U32 R4, RZ, RZ, UR10 ;  /* 0x0000000aff047e24 */ /* 0x000fe2000f8e00ff */
[----:B------:R-:W-:-:S04]  /*1030*/  UMOV UR4, URZ ;  /* 0x0000003f00047c82 */ /* 0x000fc80008000000 */
[----:B------:R-:W-:-:S04]  /*1040*/  IABS R0, R4 ;  /* 0x0000000400007213 */ /* 0x000fc80000000000 */
[----:B------:R-:W-:Y:S02]  /*1050*/  R2UR UR11, R0 ;  /* 0x00000000000b72ca */ /* 0x000fe400000e0000 */
[----:B------:R-:W-:Y:S02]  /*1060*/  IADD3 R0, R4, -0x1, R19 ;  /* 0xffffffff04007810 */ /* 0x000fe40007ffe013 */
[----:B------:R-:W-:Y:S02]  /*1070*/  IABS R4, R4 ;  /* 0x0000000400047213 */ /* 0x000fe40000000000 */
[----:B------:R-:W-:-:S03]  /*1080*/  R2UR UR6, R0 ;  /* 0x00000000000672ca */ /* 0x000fc600000e0000 */
[----:B------:R-:W-:-:S04]  /*1090*/  IMAD.MOV R4, RZ, RZ, -R4 ;  /* 0x000000ffff047224 */ /* 0x000fc800078e0a04 */
[----:B------:R-:W0:Y:S06]  /*10a0*/  I2F.RP R2, UR11 ;  /* 0x0000000b00027d06 */ /* 0x000e2c0008209400 */
[----:B------:R-:W-:-:S06]  /*10b0*/  UIADD3 UR6, -UR9, UR6, URZ ;  /* 0x0000000609067290 */ /* 0x000fcc000fffe13f */
[----:B------:R-:W-:Y:S01]  /*10c0*/  IMAD.U32 R0, RZ, RZ, UR6 ;  /* 0x00000006ff007e24 */ /* 0x000fe2000f8e00ff */
[----:B------:R-:W-:Y:S01]  /*10d0*/  ULOP3.LUT UR6, UR6, UR10, URZ, 0x3c, !UPT ;  /* 0x0000000a06067292 */ /* 0x000fe2000f8e3c3f */
[----:B0-----:R-:W0:Y:S03]  /*10e0*/  MUFU.RCP R2, R2 ;  /* 0x0000000200027308 */ /* 0x001e260000001000 */
[----:B------:R-:W-:-:S04]  /*10f0*/  IABS R0, R0 ;  /* 0x0000000000007213 */ /* 0x000fc80000000000 */
[----:B------:R-:W-:Y:S01]  /*1100*/  R2UR UR8, R0 ;  /* 0x00000000000872ca */ /* 0x000fe200000e0000 */
[----:B------:R-:W-:Y:S02]  /*1110*/  IMAD.MOV.U32 R0, RZ, RZ, R4 ;  /* 0x000000ffff007224 */ /* 0x000fe400078e0004 */
[----:B0-----:R-:W-:-:S06]  /*1120*/  VIADD R3, R2, 0xffffffe ;  /* 0x0ffffffe02037836 */ /* 0x001fcc0000000000 */
        /* <DEDUP_REMOVED lines=18> */
.L_x_968:
[----:B------:R-:W-:Y:S02]  /*1250*/  UIMAD UR41, UR41, UR4, UR9 ;  /* 0x00000004292972a4 */ /* 0x000fe4000f8e0209 */
[----:B------:R-:W-:Y:S01]  /*1260*/  IMAD.U32 R0, RZ, RZ, UR4 ;  /* 0x00000004ff007e24 */ /* 0x000fe2000f8e00ff */
[----:B------:R-:W-:Y:S01]  /*1270*/  PLOP3.LUT P0, PT, PT, PT, PT, 0x80, 0x0 ;  /* 0x000000000000781c */ /* 0x000fe20003f0f070 */
[----:B------:R-:W-:Y:S01]  /*1280*/  IMAD.MOV.U32 R3, RZ, RZ, RZ ;  /* 0x000000ffff037224 */ /* 0x000fe200078e00ff */
[----:B------:R-:W-:Y:S01]  /*1290*/  CS2R R118, SRZ ;  /* 0x0000000000767805 */ /* 0x000fe2000001ff00 */
[----:B------:R-:W-:Y:S01]  /*12a0*/  IMAD.MOV.U32 R4, RZ, RZ, RZ ;  /* 0x000000ffff047224 */ /* 0x000fe200078e00ff */
[----:B------:R-:W-:Y:S02]  /*12b0*/  VIADDMNMX R19, R0, UR41, R19, PT ;  /* 0x0000002900137c46 */ /* 0x000fe4000b800113 */
[----:B------:R-:W-:Y:S02]  /*12c0*/  CS2R R116, SRZ ;  /* 0x0000000000747805 */ /* 0x000fe4000001ff00 */
[----:B------:R-:W-:-:S02]  /*12d0*/  CS2R R114, SRZ ;  /* 0x0000000000727805 */ /* 0x000fc4000001ff00 */
[----:B------:R-:W-:Y:S02]  /*12e0*/  CS2R R112, SRZ ;  /* 0x0000000000707805 */ /* 0x000fe4000001ff00 */
[----:B------:R-:W-:Y:S02]  /*12f0*/  ISETP.GT.AND P1, PT, R19, UR41, PT ;  /* 0x0000002913007c0c */ /* 0x000fe4000bf24270 */
        /* <DEDUP_REMOVED lines=12> */
[----:B------:R-:W-:Y:S06]  /*13c0*/  @!P1 BRA `(.L_x_969) ;  /* 0x000000b8007c9947 */ /* 0x000fec0003800000 */
[----:B------:R-:W-:Y:S01]  /*13d0*/  SHF.R.S32.HI R89, RZ, 0x1f, R16 ;  /* 0x0000001fff597819 */ /* 0x000fe20000011410 */
[----:B------:R-:W0:Y:S01]  /*13e0*/  S2UR UR6, SR_CgaCtaId ;  /* 0x00000000000679c3 */ /* 0x000e220000008800 */
[----:B------:R-:W-:Y:S02]  /*13f0*/  UMOV UR43, 0x400 ;  /* 0x00000400002b7882 */ /* 0x000fe40000000000 */
[----:B------:R-:W-:-:S04]  /*1400*/  LEA.HI R88, R89, R16, RZ, 0x7 ;  /* 0x0000001059587211 */ /* 0x000fc800078f38ff */
[----:B------:R-:W-:-:S05]  /*1410*/  SHF.R.S32.HI R90, RZ, 0x7, R88 ;  /* 0x00000007ff5a7819 */ /* 0x000fca0000011458 */
        /* <DEDUP_REMOVED lines=17> */
[----:B------:R0:W1:Y:S01]  /*1530*/  LDC.64 R2, c[0x4][R0] ;  /* 0x0100000000027b82 */ /* 0x0000620000000a00 */
        /* <DEDUP_REMOVED lines=11> */
.L_x_970:
[----:B------:R-:W-:-:S04]  /*15f0*/  SHF.L.U32 R0, RZ, 0x1f, RZ ;  /* 0x0000001fff007819 */ /* 0x000fc800000006ff */
[----:B------:R-:W0:Y:S02]  /*1600*/  SYNCS.PHASECHK.TRANS64.TRYWAIT P0, [UR43+0x16800], R0 ;  /* 0x01680000ff0075a7 */ /* 0x000e24000800016b */
[----:B0-----:R-:W-:Y:S05]  /*1610*/  @!P0 BRA `(.L_x_971) ;  /* 0x0000010800c08947 */ /* 0x001fea0003800000 */
.L_x_1102:
[----:B------:R-:W-:-:S06]  /*1620*/  ULOP3.LUT UR4, UR38, 0x1, URZ, 0xfc, !UPT ;  /* 0x0000000126047892 */ /* 0x000fcc000f8efc3f */
[----:B------:R-:W-:-:S05]  /*1630*/  IMAD.U32 R2, RZ, RZ, UR4 ;  /* 0x00000004ff027e24 */ /* 0x000fca000f8e00ff */
[----:B------:R-:W-:-:S13]  /*1640*/  ISETP.NE.AND P0, PT, R2, 0x3, PT ;  /* 0x000000030200780c */ /* 0x000fda0003f05270 */
[----:B------:R-:W-:Y:S05]  /*1650*/  @!P0 BRA `(.L_x_972) ;  /* 0x0000000000048947 */ /* 0x000fea0003800000 */
[----:B------:R-:W-:Y:S01]  /*1660*/  BPT.TRAP 0x1 ;  /* 0x000000040000795c */ /* 0x000fe20000300000 */
.L_x_972:
[----:B------:R1:W2:Y:S01]  /*1670*/  SYNCS.PHASECHK.TRANS64.TRYWAIT P1, [UR43+0x16830], R0 ;  /* 0x01683000ff0075a7 */ /* 0x0002a2000802016b */
[----:B------:R-:W-:Y:S05]  /*1680*/  @!P0 BRA `(.L_x_973) ;  /* 0x0000000000048947 */ /* 0x000fea0003800000 */
[----:B------:R-:W-:Y:S01]  /*1690*/  BPT.TRAP 0x1 ;  /* 0x000000040000795c */ /* 0x000fe20000300000 */
.L_x_973:
[----:B------:R-:W-:-:S05]  /*16a0*/  IMAD.U32 R6, RZ, RZ, UR46 ;  /* 0x0000002eff067e24 */ /* 0x000fca000f8e00ff */
[----:B------:R-:W-:Y:S01]  /*16b0*/  LOP3.LUT R6, R6, 0x10000, RZ, 0xfc, !PT ;  /* 0x0001000006067812 */ /* 0x000fe200078efcff */
[----:B--2---:R-:W-:Y:S06]  /*16c0*/  @P1 BRA `(.L_x_974) ;  /* 0x0000000000081947 */ /* 0x004fec0003800000 */
[----:B------:R-:W2:Y:S02]  /*16d0*/  SYNCS.PHASECHK.TRANS64.TRYWAIT P1, [UR43+0x16830], R0 ;  /* 0x01683000ff0075a7 */ /* 0x000ea4000802016b */
[----:B--2---:R-:W-:Y:S05]  /*16e0*/  @!P1 BRA `(.L_x_975) ;  /* 0x0000010800a49947 */ /* 0x004fea0003800000 */
.L_x_974:
[----:B------:R-:W-:Y:S05]  /*16f0*/  WARPSYNC.ALL ;  /* 0x0000000000007948 */ /* 0x000fea0003800000 */
[----:B------:R-:W-:Y:S01]  /*1700*/  IMAD.MOV.U32 R7, RZ, RZ, 0x40000040 ;  /* 0x40000040ff077424 */ /* 0x000fe200078e00ff */
[----:B------:R-:W-:Y:S01]  /*1710*/  UIADD3 UR4, UR43, 0xe400, URZ ;  /* 0x0000e4002b047890 */ /* 0x000fe2000fffe03f */
[C---:B------:R-:W-:Y:S01]  /*1720*/  R2UR UR8, R6.reuse ;  /* 0x00000000060872ca */ /* 0x040fe200000e0000 */
[----:B------:R-:W-:Y:S02]  /*1730*/  WARPGROUP.ARRIVE ;  /* 0x00000000000079c5 */ /* 0x000fe40000000000 */
[----:B------:R-:W-:Y:S01]  /*1740*/  R2UR UR9, R7 ;  /* 0x00000000070972ca */ /* 0x000fe200000e0000 */
[----:B------:R-:W-:Y:S01]  /*1750*/  USHF.R.U32.HI UR4, URZ, 0x4, UR4 ;  /* 0x000000043f047899 */ /* 0x000fe20008011604 */
[----:B------:R-:W-:Y:S01]  /*1760*/  R2UR UR16, R6 ;  /* 0x00000000061072ca */ /* 0x000fe200000e0000 */
[----:B------:R-:W-:Y:S01]  /*1770*/  UMOV UR11, 0x40000040 ;  /* 0x40000040000b7882 */ /* 0x000fe20000000000 */
[----:B------:R-:W-:Y:S01]  /*1780*/  UMOV UR13, 0x40000040 ;  /* 0x40000040000d7882 */ /* 0x000fe20000000000 */
[----:B------:R-:W-:Y:S01]  /*1790*/  ULOP3.LUT UR4, UR4, 0x3fff, URZ, 0xc0, !UPT ;  /* 0x00003fff04047892 */ /* 0x000fe2000f8ec03f */
[----:B------:R-:W2:Y:S01]  /*17a0*/  S2UR UR5, SR_CgaCtaId ;  /* 0x00000000000579c3 */ /* 0x000ea20000008800 */
        /* <DEDUP_REMOVED lines=24> */
[----:B--2---:R-:W-:Y:S05]  /*1930*/  @!P0 BRA `(.L_x_976) ;  /* 0x0000000000048947 */ /* 0x004fea0003800000 */
[----:B------:R-:W-:Y:S01]  /*1940*/  BPT.TRAP 0x1 ;  /* 0x000000040000795c */ /* 0x000fe20000300000 */
.L_x_976:
[----:B0-----:R-:W-:Y:S01]  /*1950*/  LOP3.LUT R3, R88, 0xffffff80, RZ, 0xc0, !PT ;  /* 0xffffff8058037812 */ /* 0x001fe200078ec0ff */
[----:B------:R-:W-:Y:S01]  /*1960*/  IMAD.HI R8, R90, 0x55555556, RZ ;  /* 0x555555565a087827 */ /* 0x000fe200078e02ff */
[----:B------:R-:W-:Y:S01]  /*1970*/  LEA.HI R89, R89, R16, RZ, 0x2 ;  /* 0x0000001059597211 */ /* 0x000fe200078f10ff */
[----:B------:R-:W-:Y:S01]  /*1980*/  UISETP.NE.AND UP1, UPT, UR40, URZ, UPT ;  /* 0x0000003f2800728c */ /* 0x000fe2000bf25270 */
[----:B------:R-:W-:Y:S01]  /*1990*/  LEA R12, R19, 0xffffff80, 0x7 ;  /* 0xffffff80130c7811 */ /* 0x000fe200078e38ff */
[----:B------:R-:W-:Y:S01]  /*19a0*/  IMAD.IADD R3, R16, 0x1, -R3 ;  /* 0x0000000110037824 */ /* 0x000fe200078e0a03 */
[----:B------:R-:W-:Y:S01]  /*19b0*/  LOP3.LUT R89, R89, 0xfffffffc, RZ, 0xc0, !PT ;  /* 0xfffffffc59597812 */ /* 0x000fe200078ec0ff */
[----:B------:R-:W-:Y:S01]  /*19c0*/  UISETP.NE.AND UP0, UPT, UR44, URZ, UPT ;  /* 0x0000003f2c00728c */ /* 0x000fe2000bf05270 */
[----:B------:R-:W-:Y:S01]  /*19d0*/  LEA.HI R9, R8, R8, RZ, 0x1 ;  /* 0x0000000808097211 */ /* 0x000fe200078f08ff */
[----:B------:R-:W-:Y:S01]  /*19e0*/  ULDC UR28, c[0x0][0x2f0] ;  /* 0x0000bc00001c7ab9 */ /* 0x000fe20000000800 */
[----:B-1----:R-:W-:Y:S01]  /*19f0*/  SHF.R.S32.HI R0, RZ, 0x1f, R3 ;  /* 0x0000001fff007819 */ /* 0x002fe20000011403 */
[----:B------:R-:W-:Y:S01]  /*1a00*/  IMAD.IADD R89, R16, 0x1, -R89 ;  /* 0x0000000110597824 */ /* 0x000fe200078e0a59 */
[----:B------:R-:W-:Y:S01]  /*1a10*/  PLOP3.LUT P1, PT, PT, PT, UP1, 0x80, 0x0 ;  /* 0x000000000000781c */ /* 0x000fe20003f2f018 */
[----:B------:R-:W-:Y:S01]  /*1a20*/  IMAD R9, R9, -0x3, R90 ;  /* 0xfffffffd09097824 */ /* 0x000fe200078e025a */
[CC--:B------:R-:W-:Y:S01]  /*1a30*/  LEA.HI R2, R0.reuse, R3.reuse, RZ, 0x2 ;  /* 0x0000000300027211 */ /* 0x0c0fe200078f10ff */
[----:B------:R-:W-:Y:S01]  /*1a40*/  @UP1 ULDC UR4, c[0x0][0x44c] ;  /* 0x0001130000041ab9 */ /* 0x000fe20000000800 */
[----:B------:R-:W-:Y:S01]  /*1a50*/  LEA.HI R4, R0, R3, RZ, 0x5 ;  /* 0x0000000300047211 */ /* 0x000fe200078f28ff */
[----:B------:R-:W-:Y:S01]  /*1a60*/  @UP1 ULDC UR7, c[0x0][0x450] ;  /* 0x0001140000071ab9 */ /* 0x000fe20000000800 */
[--C-:B------:R-:W-:Y:S01]  /*1a70*/  SHF.R.S32.HI R0, RZ, 0x2, R2.reuse ;  /* 0x00000002ff007819 */ /* 0x100fe20000011402 */
[----:B------:R-:W-:Y:S01]  /*1a80*/  ULDC UR24, c[0x0][0x9dc] ;  /* 0x0002770000187ab9 */ /* 0x000fe20000000800 */
[----:B------:R-:W-:Y:S01]  /*1a90*/  SHF.R.S32.HI R5, RZ, 0x1f, R2 ;  /* 0x0000001fff057819 */ /* 0x000fe20000011402 */
[----:B------:R-:W-:Y:S01]  /*1aa0*/  ULOP3.LUT UR24, URZ, UR24, URZ, 0x33, !UPT ;  /* 0x000000183f187292 */ /* 0x000fe2000f8e333f */
[----:B------:R-:W-:-:S02]  /*1ab0*/  SHF.R.S32.HI R4, RZ, 0x5, R4 ;  /* 0x00000005ff047819 */ /* 0x000fc40000011404 */
[-C--:B------:R-:W-:Y:S02]  /*1ac0*/  LEA.HI R5, R5, R0.reuse, RZ, 0x3 ;  /* 0x0000000005057211 */ /* 0x080fe400078f18ff */
[----:B------:R-:W-:Y:S02]  /*1ad0*/  LEA.HI R8, R89, R89, RZ, 0x1 ;  /* 0x0000005959087211 */ /* 0x000fe400078f08ff */
[----:B------:R-:W-:Y:S02]  /*1ae0*/  LEA R4, R4, UR45, 0x4 ;  /* 0x0000002d04047c11 */ /* 0x000fe4000f8e20ff */
[----:B------:R-:W-:Y:S02]  /*1af0*/  LOP3.LUT R5, R5, 0xfffffff8, RZ, 0xc0, !PT ;  /* 0xfffffff805057812 */ /* 0x000fe400078ec0ff */
[----:B------:R-:W-:Y:S02]  /*1b00*/  LOP3.LUT R8, R8, 0x1ffffffe, RZ, 0xc0, !PT ;  /* 0x1ffffffe08087812 */ /* 0x000fe400078ec0ff */
[----:B------:R-:W-:-:S02]  /*1b10*/  IADD3 R4, R4, R0, -R5 ;  /* 0x0000000004047210 */ /* 0x000fc40007ffe805 */
[----:B------:R-:W-:Y:S01]  /*1b20*/  PLOP3.LUT P2, PT, PT, PT, UP1, 0x80, 0x0 ;  /* 0x000000000000781c */ /* 0x000fe20003f4f018 */
[----:B------:R-:W-:Y:S02]  /*1b30*/  IMAD.IADD R8, R89, 0x1, -R8 ;  /* 0x0000000159087824 */ /* 0x000fe400078e0a08 */
[----:B------:R-:W-:Y:S02]  /*1b40*/  IMAD R9, R9, 0x40, R4 ;  /* 0x0000004009097824 */ /* 0x000fe400078e0204 */
[----:B------:R-:W-:Y:S02]  /*1b50*/  IMAD.MOV.U32 R4, RZ, RZ, -0x80 ;  /* 0xffffff80ff047424 */ /* 0x000fe400078e00ff */
[----:B------:R-:W-:Y:S01]  /*1b60*/  IMAD R9, R8, 0x8, R9 ;  /* 0x0000000808097824 */ /* 0x000fe200078e0209 */
[----:B------:R-:W-:Y:S01]  /*1b70*/  LOP3.LUT R8, R2, 0x7ffffffc, RZ, 0xc0, !PT ;  /* 0x7ffffffc02087812 */ /* 0x000fe200078ec0ff */
[----:B------:R-:W-:Y:S02]  /*1b80*/  IMAD R14, R19, R4, 0x80 ;  /* 0x00000080130e7424 */ /* 0x000fe400078e0204 */
[----:B------:R-:W-:Y:S01]  /*1b90*/  @P1 IMAD.HI.U32 R5, R9, UR4, RZ ;  /* 0x0000000409051c27 */ /* 0x000fe2000f8e00ff */
[----:B------:R-:W-:Y:S01]  /*1ba0*/  UIADD3 UR4, UR43, 0x16840, URZ ;  /* 0x000168402b047890 */ /* 0x000fe2000fffe03f */
[----:B------:R-:W-:-:S02]  /*1bb0*/  PLOP3.LUT P1, PT, PT, PT, UP0, 0x40, 0x0 ;  /* 0x000000000000781c */ /* 0x000fc40003f2e808 */
[----:B------:R-:W-:Y:S01]  /*1bc0*/  IMAD.MOV.U32 R0, RZ, RZ, R9 ;  /* 0x000000ffff007224 */ /* 0x000fe200078e0009 */
[----:B------:R-:W-:Y:S01]  /*1bd0*/  @P2 SHF.R.U32.HI R0, RZ, UR7, R5 ;  /* 0x00000007ff002c19 */ /* 0x000fe20008011605 */
[----:B------:R-:W-:Y:S01]  /*1be0*/  UPRMT UR4, UR5, 0x654, UR4 ;  /* 0x0000065405047896 */ /* 0x000fe20008000004 */
[----:B------:R-:W-:Y:S02]  /*1bf0*/  IMAD.IADD R8, R3, 0x1, -R8 ;  /* 0x0000000103087824 */ /* 0x000fe400078e0a08 */
[----:B------:R-:W-:Y:S01]  /*1c00*/  VIADD R3, R14, 0x1 ;  /* 0x000000010e037836 */ /* 0x000fe20000000000 */
[----:B------:R-:W0:Y:S03]  /*1c10*/  SHFL.IDX PT, R10, R0, RZ, 0x1c1f ;  /* 0x001c1fff000a7589 */ /* 0x000e2600000e0000 */
[----:B------:R-:W-:Y:S02]  /*1c20*/  IMAD R2, R8, -0x2, R3 ;  /* 0xfffffffe08027824 */ /* 0x000fe400078e0203 */
[----:B------:R-:W-:Y:S01]  /*1c30*/  SYNCS.ARRIVE.TRANS64.RED.A1T0 RZ, [UR4], RZ ;  /* 0x000000ffffff79a7 */ /* 0x000fe20008100404 */
[----:B------:R-:W-:Y:S01]  /*1c40*/  ULDC UR4, c[0x0][0x288] ;  /* 0x0000a20000047ab9 */ /* 0x000fe20000000800 */
[----:B------:R-:W-:-:S02]  /*1c50*/  IMAD R2, R17, UR28, R2 ;  /* 0x0000001c11027c24 */ /* 0x000fc4000f8e0202 */
[----:B------:R-:W-:Y:S01]  /*1c60*/  IMAD.U32 R5, RZ, RZ, UR4 ;  /* 0x00000004ff057e24 */ /* 0x000fe2000f8e00ff */
[----:B------:R-:W-:Y:S01]  /*1c70*/  ULDC UR4, c[0x0][0x9e0] ;  /* 0x0002780000047ab9 */ /* 0x000fe20000000800 */
[----:B------:R-:W-:Y:S02]  /*1c80*/  IMAD R3, R17, UR28, R14 ;  /* 0x0000001c11037c24 */ /* 0x000fe4000f8e020e */
[----:B------:R-:W-:Y:S02]  /*1c90*/  IMAD.IADD R2, R2, 0x1, -R5 ;  /* 0x0000000102027824 */ /* 0x000fe400078e0a05 */
[----:B------:R-:W-:Y:S02]  /*1ca0*/  IMAD R20, R8, -0x2, R3 ;  /* 0xfffffffe08147824 */ /* 0x000fe400078e0203 */
[C---:B------:R-:W-:Y:S02]  /*1cb0*/  VIADD R99, R2.reuse, UR4 ;  /* 0x0000000402637c36 */ /* 0x040fe40008000000 */
[----:B------:R-:W-:-:S03]  /*1cc0*/  VIADD R88, R2, UR24 ;  /* 0x0000001802587c36 */ /* 0x000fc60008000000 */
[----:B0-----:R-:W-:Y:S01]  /*1cd0*/  VIADDMNMX R2, R10, R99, R20, PT ;  /* 0x000000630a027246 */ /* 0x001fe20003800114 */
[----:B------:R-:W-:Y:S01]  /*1ce0*/  IMAD.IADD R4, R88, 0x1, R10 ;  /* 0x0000000158047824 */ /* 0x000fe200078e020a */
[----:B------:R-:W-:Y:S06]  /*1cf0*/  @P1 BRA `(.L_x_977) ;  /* 0x0000000000641947 */ /* 0x000fec0003800000 */
[----:B------:R-:W-:Y:S01]  /*1d00*/  IMAD R10, R17, UR28, R10 ;  /* 0x0000001c110a7c24 */ /* 0x000fe2000f8e020a */
[----:B------:R-:W-:Y:S03]  /*1d10*/  BSSY B0, `(.L_x_978) ;  /* 0x0000013000007945 */ /* 0x000fe60003800000 */
[----:B------:R-:W-:-:S05]  /*1d20*/  IMAD.IADD R3, R10, 0x1, -R5 ;  /* 0x000000010a037824 */ /* 0x000fca00078e0a05 */
[----:B------:R-:W-:-:S13]  /*1d30*/  ISETP.GT.AND P1, PT, R3, -0x1, PT ;  /* 0xffffffff0300780c */ /* 0x000fda0003f24270 */
[----:B------:R-:W-:Y:S05]  /*1d40*/  @P1 BRA `(.L_x_979) ;  /* 0x0000000000241947 */ /* 0x000fea0003800000 */
[----:B------:R-:W-:Y:S01]  /*1d50*/  ULDC UR7, c[0x0][0x9e4] ;  /* 0x0002790000077ab9 */ /* 0x000fe20000000800 */
[----:B------:R-:W-:Y:S01]  /*1d60*/  LOP3.LUT R3, RZ, R3, RZ, 0x33, !PT ;  /* 0x00000003ff037212 */ /* 0x000fe200078e33ff */
[----:B------:R-:W-:-:S05]  /*1d70*/  IMAD.U32 R11, RZ, RZ, UR7 ;  /* 0x00000007ff0b7e24 */ /* 0x000fca000f8e00ff */
[----:B------:R-:W-:-:S13]  /*1d80*/  ISETP.NE.AND P1, PT, R11, 0x1, PT ;  /* 0x000000010b00780c */ /* 0x000fda0003f25270 */
[----:B------:R-:W0:Y:S02]  /*1d90*/  @P1 LDC.64 R90, c[0x0][0x9e8] ;  /* 0x00027a00ff5a1b82 */ /* 0x000e240000000a00 */
[----:B0-----:R-:W-:-:S05]  /*1da0*/  @P1 IMAD.HI.U32 R10, R3, R90, RZ ;  /* 0x0000005a030a1227 */ /* 0x001fca00078e00ff */
[----:B------:R-:W-:-:S04]  /*1db0*/  @P1 SHF.R.U32.HI R3, RZ, R91, R10 ;  /* 0x0000005bff031219 */ /* 0x000fc8000001160a */
[----:B------:R-:W-:Y:S01]  /*1dc0*/  LOP3.LUT R3, RZ, R3, RZ, 0x33, !PT ;  /* 0x00000003ff037212 */ /* 0x000fe200078e33ff */
[----:B------:R-:W-:Y:S06]  /*1dd0*/  BRA `(.L_x_980) ;  /* 0x0000000000187947 */ /* 0x000fec0003800000 */
.L_x_979:
[----:B------:R-:W-:Y:S02]  /*1de0*/  ULDC UR7, c[0x0][0x9e4] ;  /* 0x0002790000077ab9 */ /* 0x000fe40000000800 */
[----:B------:R-:W-:-:S05]  /*1df0*/  IMAD.U32 R11, RZ, RZ, UR7 ;  /* 0x00000007ff0b7e24 */ /* 0x000fca000f8e00ff */
[----:B------:R-:W-:-:S13]  /*1e00*/  ISETP.NE.AND P1, PT, R11, 0x1, PT ;  /* 0x000000010b00780c */ /* 0x000fda0003f25270 */
[----:B------:R-:W0:Y:S02]  /*1e10*/  @P1 LDC.64 R90, c[0x0][0x9e8] ;  /* 0x00027a00ff5a1b82 */ /* 0x000e240000000a00 */
[----:B0-----:R-:W-:-:S05]  /*1e20*/  @P1 IMAD.HI.U32 R10, R3, R90, RZ ;  /* 0x0000005a030a1227 */ /* 0x001fca00078e00ff */
[----:B------:R-:W-:-:S07]  /*1e30*/  @P1 SHF.R.U32.HI R3, RZ, R91, R10 ;  /* 0x0000005bff031219 */ /* 0x000fce000001160a */
.L_x_980:
[----:B------:R-:W-:Y:S05]  /*1e40*/  BSYNC B0 ;  /* 0x0000000000007941 */ /* 0x000fea0003800000 */
.L_x_978:
[----:B------:R-:W-:-:S04]  /*1e50*/  IMAD R3, R3, R11, -R12 ;  /* 0x0000000b03037224 */ /* 0x000fc800078e0a0c */
[----:B------:R-:W-:-:S05]  /*1e60*/  IMAD R3, R8, -0x2, R3 ;  /* 0xfffffffe08037824 */ /* 0x000fca00078e0203 */
[----:B------:R-:W-:Y:S02]  /*1e70*/  VIADDMNMX R2, R3, R11, R2, PT ;  /* 0x0000000b03027246 */ /* 0x000fe40003800102 */
[----:B------:R-:W-:-:S07]  /*1e80*/  VIMNMX R4, R4, R3, !PT ;  /* 0x0000000304047248 */ /* 0x000fce0007fe0100 */
.L_x_977:
[C---:B------:R-:W-:Y:S01]  /*1e90*/  ISETP.GE.AND P6, PT, R14.reuse, 0xa, PT ;  /* 0x0000000a0e00780c */ /* 0x040fe20003fc6270 */
[----:B------:R-:W0:Y:S01]  /*1ea0*/  SHFL.IDX PT, R0, R0, 0x1, 0x1c1f ;  /* 0x003c1f0000007f89 */ /* 0x000e2200000e0000 */
[C---:B------:R-:W-:Y:S01]  /*1eb0*/  ISETP.GE.AND P1, PT, R14.reuse, 0x2, PT ;  /* 0x000000020e00780c */ /* 0x040fe20003f26270 */
[----:B------:R-:W-:Y:S01]  /*1ec0*/  UISETP.NE.AND UP0, UPT, UR44, URZ, UPT ;  /* 0x0000003f2c00728c */ /* 0x000fe2000bf05270 */
[C---:B------:R-:W-:Y:S02]  /*1ed0*/  ISETP.GE.AND P2, PT, R14.reuse, 0x9, PT ;  /* 0x000000090e00780c */ /* 0x040fe40003f46270 */
[----:B------:R-:W-:Y:S02]  /*1ee0*/  ISETP.GE.AND P5, PT, R14, 0x11, PT ;  /* 0x000000110e00780c */ /* 0x000fe40003fa6270 */
[----:B------:R-:W-:Y:S02]  /*1ef0*/  LOP3.LUT R16, R16, 0xfffffffb, RZ, 0xc0, !PT ;  /* 0xfffffffb10107812 */ /* 0x000fe400078ec0ff */
[----:B------:R-:W-:-:S02]  /*1f00*/  ISETP.GT.AND P4, PT, R4, 0x1, !P1 ;  /* 0x000000010400780c */ /* 0x000fc40004f84270 */
[----:B------:R-:W-:Y:S02]  /*1f10*/  ISETP.GT.AND P3, PT, R4, 0x8, !P2 ;  /* 0x000000080400780c */ /* 0x000fe40005764270 */
[----:B------:R-:W-:Y:S02]  /*1f20*/  @P6 LOP3.LUT R16, R16, 0x4, RZ, 0xfc, !PT ;  /* 0x0000000410106812 */ /* 0x000fe400078efcff */
[C---:B------:R-:W-:Y:S02]  /*1f30*/  ISETP.LT.OR P4, PT, R2.reuse, 0x2, P4 ;  /* 0x000000020200780c */ /* 0x040fe40002781670 */
[----:B------:R-:W-:Y:S02]  /*1f40*/  ISETP.LT.OR P3, PT, R2, 0x9, P3 ;  /* 0x000000090200780c */ /* 0x000fe40001f61670 */
[----:B------:R-:W-:Y:S02]  /*1f50*/  LOP3.LUT R16, R16, 0xfffffff7, RZ, 0xc0, !PT ;  /* 0xfffffff710107812 */ /* 0x000fe400078ec0ff */
[----:B------:R-:W-:-:S02]  /*1f60*/  FSEL R131, R25, -INF , !P4 ;  /* 0xff80000019837808 */ /* 0x000fc40006000000 */
[----:B------:R-:W-:Y:S01]  /*1f70*/  FSEL R127, R28, -INF , !P3 ;  /* 0xff8000001c7f7808 */ /* 0x000fe20005800000 */
[----:B0-----:R-:W-:Y:S01]  /*1f80*/  IMAD.IADD R10, R88, 0x1, R0 ;  /* 0x00000001580a7824 */ /* 0x001fe200078e0200 */
[----:B------:R-:W-:Y:S02]  /*1f90*/  ISETP.GT.AND P4, PT, R4, 0x9, !P6 ;  /* 0x000000090400780c */ /* 0x000fe40007784270 */
[----:B------:R-:W-:Y:S02]  /*1fa0*/  @P5 LOP3.LUT R16, R16, 0x8, RZ, 0xfc, !PT ;  /* 0x0000000810105812 */ /* 0x000fe400078efcff */
[----:B------:R-:W-:Y:S02]  /*1fb0*/  ISETP.GT.AND P3, PT, R4, 0x10, !P5 ;  /* 0x000000100400780c */ /* 0x000fe40006f64270 */
[----:B------:R-:W-:Y:S02]  /*1fc0*/  ISETP.GE.AND P5, PT, R14, 0x12, PT ;  /* 0x000000120e00780c */ /* 0x000fe40003fa6270 */
[----:B------:R-:W-:-:S02]  /*1fd0*/  ISETP.LT.OR P4, PT, R2, 0xa, P4 ;  /* 0x0000000a0200780c */ /* 0x000fc40002781670 */
[----:B------:R-:W-:Y:S02]  /*1fe0*/  ISETP.LT.OR P3, PT, R2, 0x11, P3 ;  /* 0x000000110200780c */ /* 0x000fe40001f61670 */
[----:B------:R-:W-:Y:S02]  /*1ff0*/  FSEL R129, R29, -INF , !P4 ;  /* 0xff8000001d817808 */ /* 0x000fe40006000000 */
[----:B------:R-:W-:Y:S02]  /*2000*/  ISETP.GE.AND P4, PT, R14, 0x19, PT ;  /* 0x000000190e00780c */ /* 0x000fe40003f86270 */
[----:B------:R-:W-:Y:S02]  /*2010*/  LOP3.LUT R16, R16, 0xffffffef, RZ, 0xc0, !PT ;  /* 0xffffffef10107812 */ /* 0x000fe400078ec0ff */
[----:B------:R-:W-:Y:S02]  /*2020*/  FSEL R125, R32, -INF , !P3 ;  /* 0xff800000207d7808 */ /* 0x000fe40005800000 */
[----:B------:R-:W-:-:S02]  /*2030*/  ISETP.GT.AND P3, PT, R4, 0x11, !P5 ;  /* 0x000000110400780c */ /* 0x000fc40006f64270 */
[----:B------:R-:W-:Y:S02]  /*2040*/  @P5 LOP3.LUT R16, R16, 0x10, RZ, 0xfc, !PT ;  /* 0x0000001010105812 */ /* 0x000fe400078efcff */
[----:B------:R-:W-:Y:S02]  /*2050*/  ISETP.LT.OR P3, PT, R2, 0x12, P3 ;  /* 0x000000120200780c */ /* 0x000fe40001f61670 */
[----:B------:R-:W-:Y:S02]  /*2060*/  LOP3.LUT R16, R16, 0xfdffffff, RZ, 0xc0, !PT ;  /* 0xfdffffff10107812 */ /* 0x000fe400078ec0ff */
[----:B------:R-:W-:Y:S02]  /*2070*/  FSEL R119, R33, -INF , !P3 ;  /* 0xff80000021777808 */ /* 0x000fe40005800000 */
[----:B------:R-:W-:Y:S02]  /*2080*/  @P4 LOP3.LUT R16, R16, 0x2000000, RZ, 0xfc, !PT ;  /* 0x0200000010104812 */ /* 0x000fe400078efcff */
[----:B------:R-:W-:-:S02]  /*2090*/  ISETP.GT.AND P3, PT, R4, 0x18, !P4 ;  /* 0x000000180400780c */ /* 0x000fc40006764270 */
[----:B------:R-:W-:Y:S02]  /*20a0*/  ISETP.GE.AND P4, PT, R14, 0x1a, PT ;  /* 0x0000001a0e00780c */ /* 0x000fe40003f86270 */
[----:B------:R-:W-:Y:S02]  /*20b0*/  ISETP.LT.OR P3, PT, R2, 0x19, P3 ;  /* 0x000000190200780c */ /* 0x000fe40001f61670 */
[----:B------:R-:W-:Y:S02]  /*20c0*/  LOP3.LUT R16, R16, 0xfeffffff, RZ, 0xc0, !PT ;  /* 0xfeffffff10107812 */ /* 0x000fe400078ec0ff */
[----:B------:R-:W-:Y:S02]  /*20d0*/  FSEL R97, R36, -INF , !P3 ;  /* 0xff80000024617808 */ /* 0x000fe40005800000 */
[----:B------:R-:W-:-:S04]  /*20e0*/  ISETP.GT.AND P3, PT, R4, 0x19, !P4 ;  /* 0x000000190400780c */ /* 0x000fc80006764270 */
[----:B------:R-:W-:Y:S02]  /*20f0*/  ISETP.LT.OR P3, PT, R2, 0x1a, P3 ;  /* 0x0000001a0200780c */ /* 0x000fe40001f61670 */
[----:B------:R-:W-:Y:S02]  /*2100*/  @P4 LOP3.LUT R16, R16, 0x1000000, RZ, 0xfc, !PT ;  /* 0x0100000010104812 */ /* 0x000fe400078efcff */
[----:B------:R-:W-:Y:S02]  /*2110*/  ISETP.GE.AND P4, PT, R14, 0x21, PT ;  /* 0x000000210e00780c */ /* 0x000fe40003f86270 */
[----:B------:R-:W-:Y:S02]  /*2120*/  LOP3.LUT R16, R16, 0xff7fffff, RZ, 0xc0, !PT ;  /* 0xff7fffff10107812 */ /* 0x000fe400078ec0ff */
[----:B------:R-:W-:Y:S02]  /*2130*/  FSEL R37, R37, -INF , !P3 ;  /* 0xff80000025257808 */ /* 0x000fe40005800000 */
[----:B------:R-:W-:-:S04]  /*2140*/  ISETP.GT.AND P3, PT, R4, 0x20, !P4 ;  /* 0x000000200400780c */ /* 0x000fc80006764270 */
[----:B------:R-:W-:-:S03]  /*2150*/  ISETP.LT.OR P3, PT, R2, 0x21, P3 ;  /* 0x000000210200780c */ /* 0x000fc60001f61670 */
        /* <DEDUP_REMOVED lines=104> */
[----:B------:R-:W-:Y:S02]  /*27e0*/  FSEL R73, R73, -INF , !P3 ;  /* 0xff80000049497808 */ /* 0x000fe40005800000 */
[----:B------:R-:W-:Y:S02]  /*27f0*/  LOP3.LUT R16, R16, 0xfbffffff, RZ, 0xc0, !PT ;  /* 0xfbffffff10107812 */ /* 0x000fe400078ec0ff */
[----:B------:R-:W-:-:S04]  /*2800*/  ISETP.GT.AND P3, PT, R4, 0x68, !P4 ;  /* 0x000000680400780c */ /* 0x000fc80006764270 */
[----:B------:R-:W-:-:S03]  /*2810*/  ISETP.LT.OR P3, PT, R2, 0x69, P3 ;  /* 0x000000690200780c */ /* 0x000fc60001f61670 */
[----:B------:R-:W-:Y:S02]  /*2820*/  @P4 LOP3.LUT R16, R16, 0x4000000, RZ, 0xfc, !PT ;  /* 0x0400000010104812 */ /* 0x000fe400078efcff */
[----:B------:R-:W-:Y:S02]  /*2830*/  ISETP.GE.AND P4, PT, R14, 0x6a, PT ;  /* 0x0000006a0e00780c */ /* 0x000fe40003f86270 */
[----:B------:R-:W-:Y:S02]  /*2840*/  FSEL R15, R76, -INF , !P3 ;  /* 0xff8000004c0f7808 */ /* 0x000fe40005800000 */
[----:B------:R-:W-:Y:S02]  /*2850*/  ISETP.GT.AND P3, PT, R4, 0x69, !P4 ;  /* 0x000000690400780c */ /* 0x000fe40006764270 */
[----:B------:R-:W-:Y:S02]  /*2860*/  LOP3.LUT R16, R16, 0xffffffdf, RZ, 0xc0, !PT ;  /* 0xffffffdf10107812 */ /* 0x000fe400078ec0ff */
[----:B------:R-:W-:-:S04]  /*2870*/  ISETP.LT.OR P3, PT, R2, 0x6a, P3 ;  /* 0x0000006a0200780c */ /* 0x000fc80001f61670 */
[----:B------:R-:W-:Y:S02]  /*2880*/  FSEL R77, R77, -INF , !P3 ;  /* 0xff8000004d4d7808 */ /* 0x000fe40005800000 */
[----:B------:R-:W-:Y:S02]  /*2890*/  ISETP.GE.AND P3, PT, R14, 0x71, PT ;  /* 0x000000710e00780c */ /* 0x000fe40003f66270 */
[----:B------:R-:W-:Y:S02]  /*28a0*/  @P4 LOP3.LUT R16, R16, 0x20, RZ, 0xfc, !PT ;  /* 0x0000002010104812 */ /* 0x000fe400078efcff */
[----:B------:R-:W-:Y:S02]  /*28b0*/  ISETP.GT.AND P4, PT, R4, 0x70, !P3 ;  /* 0x000000700400780c */ /* 0x000fe40005f84270 */
[----:B------:R-:W-:Y:S02]  /*28c0*/  LOP3.LUT R16, R16, 0xfffffffd, RZ, 0xc0, !PT ;  /* 0xfffffffd10107812 */ /* 0x000fe400078ec0ff */
[----:B------:R-:W-:-:S04]  /*28d0*/  ISETP.LT.OR P4, PT, R2, 0x71, P4 ;  /* 0x000000710200780c */ /* 0x000fc80002781670 */
[----:B------:R-:W-:Y:S02]  /*28e0*/  FSEL R21, R80, -INF , !P4 ;  /* 0xff80000050157808 */ /* 0x000fe40006000000 */
[----:B------:R-:W-:-:S04]  /*28f0*/  ISETP.GE.AND P4, PT, R14, 0x72, PT ;  /* 0x000000720e00780c */ /* 0x000fc80003f86270 */
[----:B------:R-:W-:-:S04]  /*2900*/  ISETP.GT.AND P5, PT, R4, 0x71, !P4 ;  /* 0x000000710400780c */ /* 0x000fc800067a4270 */
[----:B------:R-:W-:-:S04]  /*2910*/  ISETP.LT.OR P5, PT, R2, 0x72, P5 ;  /* 0x000000720200780c */ /* 0x000fc80002fa1670 */
[----:B------:R-:W-:Y:S02]  /*2920*/  FSEL R81, R81, -INF , !P5 ;  /* 0xff80000051517808 */ /* 0x000fe40006800000 */
[----:B------:R-:W-:-:S04]  /*2930*/  ISETP.GE.AND P5, PT, R14, 0x79, PT ;  /* 0x000000790e00780c */ /* 0x000fc80003fa6270 */
[----:B------:R-:W-:-:S04]  /*2940*/  ISETP.GT.AND P6, PT, R4, 0x78, !P5 ;  /* 0x000000780400780c */ /* 0x000fc80006fc4270 */
[----:B------:R-:W-:-:S04]  /*2950*/  ISETP.LT.OR P6, PT, R2, 0x79, P6 ;  /* 0x000000790200780c */ /* 0x000fc800037c1670 */
[----:B------:R-:W-:Y:S02]  /*2960*/  FSEL R3, R84, -INF , !P6 ;  /* 0xff80000054037808 */ /* 0x000fe40007000000 */
[----:B------:R-:W-:-:S13]  /*2970*/  ISETP.GE.AND P6, PT, R14, 0x1, PT ;  /* 0x000000010e00780c */ /* 0x000fda0003fc6270 */
[----:B------:R-:W-:Y:S02]  /*2980*/  @P6 LOP3.LUT R16, R16, 0x2, RZ, 0xfc, !PT ;  /* 0x0000000210106812 */ /* 0x000fe400078efcff */
[----:B------:R-:W-:Y:S02]  /*2990*/  ISETP.GT.AND P6, PT, R4, RZ, !P6 ;  /* 0x000000ff0400720c */ /* 0x000fe400077c4270 */
[----:B------:R-:W-:Y:S02]  /*29a0*/  LOP3.LUT R16, R16, 0xfffffffe, RZ, 0xc0, !PT ;  /* 0xfffffffe10107812 */ /* 0x000fe400078ec0ff */
[----:B------:R-:W-:-:S04]  /*29b0*/  ISETP.LT.OR P6, PT, R2, 0x1, P6 ;  /* 0x000000010200780c */ /* 0x000fc800037c1670 */
[----:B------:R-:W-:Y:S02]  /*29c0*/  FSEL R133, R24, -INF , !P6 ;  /* 0xff80000018857808 */ /* 0x000fe40007000000 */
[----:B------:R-:W-:-:S13]  /*29d0*/  ISETP.GE.AND P6, PT, R14, 0x7a, PT ;  /* 0x0000007a0e00780c */ /* 0x000fda0003fc6270 */
[----:B------:R-:W-:Y:S02]  /*29e0*/  @P6 LOP3.LUT R16, R16, 0x1, RZ, 0xfc, !PT ;  /* 0x0000000110106812 */ /* 0x000fe400078efcff */
[----:B------:R-:W-:Y:S02]  /*29f0*/  ISETP.GT.AND P6, PT, R4, 0x79, !P6 ;  /* 0x000000790400780c */ /* 0x000fe400077c4270 */
[----:B------:R-:W-:Y:S02]  /*2a00*/  VIADDMNMX R4, R0, R99, R20, PT ;  /* 0x0000006300047246 */ /* 0x000fe40003800114 */
[----:B------:R-:W-:-:S04]  /*2a10*/  ISETP.LT.OR P6, PT, R2, 0x7a, P6 ;  /* 0x0000007a0200780c */ /* 0x000fc800037c1670 */
[----:B------:R-:W-:Y:S02]  /*2a20*/  FSEL R85, R85, -INF , !P6 ;  /* 0xff80000055557808 */ /* 0x000fe40007000000 */
[----:B------:R-:W-:-:S13]  /*2a30*/  PLOP3.LUT P6, PT, PT, PT, UP0, 0x40, 0x0 ;  /* 0x000000000000781c */ /* 0x000fda0003fce808 */
[----:B------:R-:W-:Y:S05]  /*2a40*/  @P6 BRA `(.L_x_981) ;  /* 0x0000000000646947 */ /* 0x000fea0003800000 */
        /* <DEDUP_REMOVED lines=14> */
.L_x_983:
[----:B------:R-:W-:Y:S02]  /*2b30*/  ULDC UR7, c[0x0][0x9e4] ;  /* 0x0002790000077ab9 */ /* 0x000fe40000000800 */
[----:B------:R-:W-:-:S05]  /*2b40*/  IMAD.U32 R2, RZ, RZ, UR7 ;  /* 0x00000007ff027e24 */ /* 0x000fca000f8e00ff */
[----:B------:R-:W-:-:S13]  /*2b50*/  ISETP.NE.AND P6, PT, R2, 0x1, PT ;  /* 0x000000010200780c */ /* 0x000fda0003fc5270 */
[----:B------:R-:W0:Y:S02]  /*2b60*/  @P6 LDC.64 R100, c[0x0][0x9e8] ;  /* 0x00027a00ff646b82 */ /* 0x000e240000000a00 */
[----:B0-----:R-:W-:-:S05]  /*2b70*/  @P6 IMAD.HI.U32 R0, R99, R100, RZ ;  /* 0x0000006463006227 */ /* 0x001fca00078e00ff */
[----:B------:R-:W-:-:S07]  /*2b80*/  @P6 SHF.R.U32.HI R99, RZ, R101, R0 ;  /* 0x00000065ff636219 */ /* 0x000fce0000011600 */
.L_x_984:
[----:B------:R-:W-:Y:S05]  /*2b90*/  BSYNC B0 ;  /* 0x0000000000007941 */ /* 0x000fea0003800000 */
.L_x_982:
[----:B------:R-:W-:-:S04]  /*2ba0*/  IMAD R99, R99, R2, -R12 ;  /* 0x0000000263637224 */ /* 0x000fc800078e0a0c */
[----:B------:R-:W-:-:S05]  /*2bb0*/  IMAD R99, R8, -0x2, R99 ;  /* 0xfffffffe08637824 */ /* 0x000fca00078e0263 */
[----:B------:R-:W-:Y:S02]  /*2bc0*/  VIADDMNMX R4, R99, R2, R4, PT ;  /* 0x0000000263047246 */ /* 0x000fe40003800104 */
[----:B------:R-:W-:-:S07]  /*2bd0*/  VIMNMX R10, R10, R99, !PT ;  /* 0x000000630a0a7248 */ /* 0x000fce0007fe0100 */
.L_x_981:
[----:B------:R-:W-:Y:S01]  /*2be0*/  ISETP.GT.AND P1, PT, R10, 0x1, !P1 ;  /* 0x000000010a00780c */ /* 0x000fe20004f24270 */
[----:B------:R-:W-:Y:S01]  /*2bf0*/  ULDC UR7, c[0x0][0x988] ;  /* 0x0002620000077ab9 */ /* 0x000fe20000000800 */
[----:B------:R-:W-:Y:S01]  /*2c00*/  LOP3.LUT P6, RZ, R16, 0x4, RZ, 0xc0, !PT ;  /* 0x0000000410ff7812 */ /* 0x000fe200078cc0ff */
[----:B------:R-:W-:Y:S01]  /*2c10*/  UISETP.NE.AND UP1, UPT, UR40, URZ, UPT ;  /* 0x0000003f2800728c */ /* 0x000fe2000bf25270 */
[----:B------:R-:W-:Y:S01]  /*2c20*/  ISETP.LT.OR P1, PT, R4, 0x2, P1 ;  /* 0x000000020400780c */ /* 0x000fe20000f21670 */
[----:B------:R-:W-:Y:S01]  /*2c30*/  UISETP.NE.AND UP0, UPT, UR44, URZ, UPT ;  /* 0x0000003f2c00728c */ /* 0x000fe2000bf05270 */
[----:B------:R-:W-:Y:S02]  /*2c40*/  FMNMX.FTZ R0, R133, R131, !PT ;  /* 0x0000008385007209 */ /* 0x000fe40007810000 */
[----:B------:R-:W-:Y:S02]  /*2c50*/  FSEL R117, R27, -INF , !P1 ;  /* 0xff8000001b757808 */ /* 0x000fe40004800000 */
[----:B------:R-:W-:-:S02]  /*2c60*/  ISETP.GT.AND P1, PT, R10, 0x9, !P6 ;  /* 0x000000090a00780c */ /* 0x000fc40007724270 */
[----:B------:R-:W-:Y:S02]  /*2c70*/  FMNMX.FTZ R0, R127, R0, !PT ;  /* 0x000000007f007209 */ /* 0x000fe40007810000 */
[----:B------:R-:W-:Y:S01]  /*2c80*/  ISETP.LT.OR P1, PT, R4, 0xa, P1 ;  /* 0x0000000a0400780c */ /* 0x000fe20000f21670 */
[----:B------:R-:W-:Y:S01]  /*2c90*/  @UP1 ULDC UR10, c[0x0][0x44c] ;  /* 0x00011300000a1ab9 */ /* 0x000fe20000000800 */
[----:B------:R-:W-:Y:S01]  /*2ca0*/  FMNMX.FTZ R0, R129, R0, !PT ;  /* 0x0000000081007209 */ /* 0x000fe20007810000 */
[----:B------:R-:W-:Y:S01]  /*2cb0*/  UIMAD.WIDE.U32 UR10, UR45, UR10, URZ ;  /* 0x0000000a2d0a72a5 */ /* 0x000fe2000f8e003f */
[----:B------:R-:W-:Y:S01]  /*2cc0*/  FSEL R115, R31, -INF , !P1 ;  /* 0xff8000001f737808 */ /* 0x000fe20004800000 */
[----:B------:R-:W-:Y:S01]  /*2cd0*/  @UP1 ULDC UR14, c[0x0][0x450] ;  /* 0x00011400000e1ab9 */ /* 0x000fe20000000800 */
[----:B------:R-:W-:Y:S01]  /*2ce0*/  LOP3.LUT P1, RZ, R16, 0x8, RZ, 0xc0, !PT ;  /* 0x0000000810ff7812 */ /* 0x000fe2000782c0ff */
[----:B------:R-:W-:Y:S01]  /*2cf0*/  @UP1 USHF.R.U32.HI UR45, URZ, UR14, UR11 ;  /* 0x0000000e3f2d1299 */ /* 0x000fe2000801160b */
[----:B------:R-:W-:-:S02]  /*2d00*/  FMNMX.FTZ R0, R125, R0, !PT ;  /* 0x000000007d007209 */ /* 0x000fc40007810000 */
[----:B------:R-:W-:Y:S02]  /*2d10*/  ISETP.GT.AND P1, PT, R10, 0x10, !P1 ;  /* 0x000000100a00780c */ /* 0x000fe40004f24270 */
[----:B------:R-:W-:Y:S02]  /*2d20*/  FMNMX.FTZ R0, R119, R0, !PT ;  /* 0x0000000077007209 */ /* 0x000fe40007810000 */
[----:B------:R-:W-:Y:S02]  /*2d30*/  ISETP.LT.OR P1, PT, R4, 0x11, P1 ;  /* 0x000000110400780c */ /* 0x000fe40000f21670 */
[----:B------:R-:W-:Y:S02]  /*2d40*/  ISETP.GT.AND P2, PT, R10, 0x8, !P2 ;  /* 0x000000080a00780c */ /* 0x000fe40005744270 */
[----:B------:R-:W-:Y:S02]  /*2d50*/  FSEL R99, R34, -INF , !P1 ;  /* 0xff80000022637808 */ /* 0x000fe40004800000 */
[----:B------:R-:W-:-:S02]  /*2d60*/  LOP3.LUT P1, RZ, R16, 0x10, RZ, 0xc0, !PT ;  /* 0x0000001010ff7812 */ /* 0x000fc4000782c0ff */
[----:B------:R-:W-:Y:S02]  /*2d70*/  FMNMX.FTZ R0, R97, R0, !PT ;  /* 0x0000000061007209 */ /* 0x000fe40007810000 */
[----:B------:R-:W-:Y:S02]  /*2d80*/  ISETP.GT.AND P1, PT, R10, 0x11, !P1 ;  /* 0x000000110a00780c */ /* 0x000fe40004f24270 */
[C---:B------:R-:W-:Y:S02]  /*2d90*/  ISETP.LT.OR P2, PT, R4.reuse, 0x9, P2 ;  /* 0x000000090400780c */ /* 0x040fe40001741670 */
[----:B------:R-:W-:Y:S02]  /*2da0*/  ISETP.LT.OR P1, PT, R4, 0x12, P1 ;  /* 0x000000120400780c */ /* 0x000fe40000f21670 */
[----:B------:R-:W-:Y:S02]  /*2db0*/  FMNMX.FTZ R0, R37, R0, !PT ;  /* 0x0000000025007209 */ /* 0x000fe40007810000 */
[----:B------:R-:W-:-:S02]  /*2dc0*/  FSEL R113, R35, -INF , !P1 ;  /* 0xff80000023717808 */ /* 0x000fc40004800000 */
[----:B------:R-:W-:Y:S02]  /*2dd0*/  LOP3.LUT P1, RZ, R16, 0x2000000, RZ, 0xc0, !PT ;  /* 0x0200000010ff7812 */ /* 0x000fe4000782c0ff */
[----:B------:R-:W-:Y:S02]  /*2de0*/  FSEL R27, R30, -INF , !P2 ;  /* 0xff8000001e1b7808 */ /* 0x000fe40005000000 */
[----:B------:R-:W-:Y:S02]  /*2df0*/  ISETP.GT.AND P1, PT, R10, 0x18, !P1 ;  /* 0x000000180a00780c */ /* 0x000fe40004f24270 */
[----:B------:R-:W-:Y:S02]  /*2e00*/  LOP3.LUT P2, RZ, R16, 0x40000, RZ, 0xc0, !PT ;  /* 0x0004000010ff7812 */ /* 0x000fe4000784c0ff */
[----:B------:R-:W-:Y:S02]  /*2e10*/  ISETP.LT.OR P1, PT, R4, 0x19, P1 ;  /* 0x000000190400780c */ /* 0x000fe40000f21670 */
[----:B------:R-:W-:-:S02]  /*2e20*/  FMNMX.FTZ R0, R95, R0, !PT ;  /* 0x000000005f007209 */ /* 0x000fc40007810000 */
[----:B------:R-:W-:Y:S02]  /*2e30*/  FSEL R31, R38, -INF , !P1 ;  /* 0xff800000261f7808 */ /* 0x000fe40004800000 */
[----:B------:R-:W-:Y:S02]  /*2e40*/  LOP3.LUT P1, RZ, R16, 0x1000000, RZ, 0xc0, !PT ;  /* 0x0100000010ff7812 */ /* 0x000fe4000782c0ff */
[----:B------:R-:W-:Y:S02]  /*2e50*/  FMNMX.FTZ R0, R41, R0, !PT ;  /* 0x0000000029007209 */ /* 0x000fe40007810000 */
[----:B------:R-:W-:Y:S02]  /*2e60*/  ISETP.GT.AND P1, PT, R10, 0x19, !P1 ;  /* 0x000000190a00780c */ /* 0x000fe40004f24270 */
[----:B------:R-:W-:Y:S02]  /*2e70*/  LOP3.LUT P6, RZ, R16, 0x20000, RZ, 0xc0, !PT ;  /* 0x0002000010ff7812 */ /* 0x000fe400078cc0ff */
[----:B------:R-:W-:-:S02]  /*2e80*/  ISETP.LT.OR P1, PT, R4, 0x1a, P1 ;  /* 0x0000001a0400780c */ /* 0x000fc40000f21670 */
[----:B------:R-:W-:Y:S02]  /*2e90*/  FMNMX.FTZ R0, R93, R0, !PT ;  /* 0x000000005d007209 */ /* 0x000fe40007810000 */
[----:B------:R-:W-:Y:S02]  /*2ea0*/  FSEL R111, R39, -INF , !P1 ;  /* 0xff800000276f7808 */ /* 0x000fe40004800000 */
[----:B------:R-:W-:Y:S02]  /*2eb0*/  LOP3.LUT P1, RZ, R16, 0x800000, RZ, 0xc0, !PT ;  /* 0x0080000010ff7812 */ /* 0x000fe4000782c0ff */
[----:B------:R-:W-:Y:S02]  /*2ec0*/  FMNMX.FTZ R0, R45, R0, !PT ;  /* 0x000000002d007209 */ /* 0x000fe40007810000 */
[----:B------:R-:W-:Y:S02]  /*2ed0*/  ISETP.GT.AND P1, PT, R10, 0x20, !P1 ;  /* 0x000000200a00780c */ /* 0x000fe40004f24270 */
[----:B------:R-:W-:-:S02]  /*2ee0*/  FMNMX.FTZ R0, R91, R0, !PT ;  /* 0x000000005b007209 */ /* 0x000fc40007810000 */
[----:B------:R-:W-:Y:S02]  /*2ef0*/  ISETP.LT.OR P1, PT, R4, 0x21, P1 ;  /* 0x000000210400780c */ /* 0x000fe40000f21670 */
[----:B------:R-:W-:Y:S02]  /*2f00*/  FMNMX.FTZ R0, R49, R0, !PT ;  /* 0x0000000031007209 */ /* 0x000fe40007810000 */
[----:B------:R-:W-:Y:S02]  /*2f10*/  FSEL R35, R42, -INF , !P1 ;  /* 0xff8000002a237808 */ /* 0x000fe40004800000 */
[----:B------:R-:W-:Y:S02]  /*2f20*/  LOP3.LUT P1, RZ, R16, 0x400000, RZ, 0xc0, !PT ;  /* 0x0040000010ff7812 */ /* 0x000fe4000782c0ff */
[----:B------:R-:W-:Y:S02]  /*2f30*/  FMNMX.FTZ R0, R89, R0, !PT ;  /* 0x0000000059007209 */ /* 0x000fe40007810000 */
[----:B------:R-:W-:-:S02]  /*2f40*/  ISETP.GT.AND P1, PT, R10, 0x21, !P1 ;  /* 0x000000210a00780c */ /* 0x000fc40004f24270 */
[----:B------:R-:W-:Y:S02]  /*2f50*/  FMNMX.FTZ R0, R53, R0, !PT ;  /* 0x0000000035007209 */ /* 0x000fe40007810000 */
[----:B------:R-:W-:Y:S02]  /*2f60*/  ISETP.LT.OR P1, PT, R4, 0x22, P1 ;  /* 0x000000220400780c */ /* 0x000fe40000f21670 */
[----:B------:R-:W-:Y:S02]  /*2f70*/  FMNMX.FTZ R0, R33, R0, !PT ;  /* 0x0000000021007209 */ /* 0x000fe40007810000 */
[----:B------:R-:W-:Y:S02]  /*2f80*/  FSEL R109, R43, -INF , !P1 ;  /* 0xff8000002b6d7808 */ /* 0x000fe40004800000 */
[----:B------:R-:W-:Y:S02]  /*2f90*/  LOP3.LUT P1, RZ, R16, 0x200000, RZ, 0xc0, !PT ;  /* 0x0020000010ff7812 */ /* 0x000fe4000782c0ff */
[----:B------:R-:W-:-:S02]  /*2fa0*/  FMNMX.FTZ R0, R57, R0, !PT ;  /* 0x0000000039007209 */ /* 0x000fc40007810000 */
[----:B------:R-:W-:Y:S02]  /*2fb0*/  ISETP.GT.AND P1, PT, R10, 0x28, !P1 ;  /* 0x000000280a00780c */ /* 0x000fe40004f24270 */
[----:B------:R-:W-:Y:S02]  /*2fc0*/  FMNMX.FTZ R0, R29, R0, !PT ;  /* 0x000000001d007209 */ /* 0x000fe40007810000 */
[----:B------:R-:W-:Y:S02]  /*2fd0*/  ISETP.LT.OR P1, PT, R4, 0x29, P1 ;  /* 0x000000290400780c */ /* 0x000fe40000f21670 */
[----:B------:R-:W-:Y:S02]  /*2fe0*/  FMNMX.FTZ R0, R61, R0, !PT ;  /* 0x000000003d007209 */ /* 0x000fe40007810000 */
[----:B------:R-:W-:Y:S02]  /*2ff0*/  FSEL R101, R46, -INF , !P1 ;  /* 0xff8000002e657808 */ /* 0x000fe40004800000 */
[----:B------:R-:W-:-:S02]  /*3000*/  LOP3.LUT P1, RZ, R16, 0x100000, RZ, 0xc0, !PT ;  /* 0x0010000010ff7812 */ /* 0x000fc4000782c0ff */
[----:B------:R-:W-:Y:S02]  /*3010*/  FMNMX.FTZ R0, R13, R0, !PT ;  /* 0x000000000d007209 */ /* 0x000fe40007810000 */
[----:B------:R-:W-:Y:S02]  /*3020*/  ISETP.GT.AND P1, PT, R10, 0x29, !P1 ;  /* 0x000000290a00780c */ /* 0x000fe40004f24270 */
[----:B------:R-:W-:Y:S02]  /*3030*/  FMNMX.FTZ R0, R65, R0, !PT ;  /* 0x0000000041007209 */ /* 0x000fe40007810000 */
[----:B------:R-:W-:Y:S02]  /*3040*/  ISETP.LT.OR P1, PT, R4, 0x2a, P1 ;  /* 0x0000002a0400780c */ /* 0x000fe40000f21670 */
[----:B------:R-:W-:Y:S02]  /*3050*/  FMNMX.FTZ R0, R25, R0, !PT ;  /* 0x0000000019007209 */ /* 0x000fe40007810000 */
[----:B------:R-:W-:-:S02]  /*3060*/  FSEL R107, R47, -INF , !P1 ;  /* 0xff8000002f6b7808 */ /* 0x000fc40004800000 */
[----:B------:R-:W-:Y:S02]  /*3070*/  LOP3.LUT P1, RZ, R16, 0x80000, RZ, 0xc0, !PT ;  /* 0x0008000010ff7812 */ /* 0x000fe4000782c0ff */
[----:B------:R-:W-:Y:S02]  /*3080*/  FMNMX.FTZ R0, R69, R0, !PT ;  /* 0x0000000045007209 */ /* 0x000fe40007810000 */
[----:B------:R-:W-:Y:S02]  /*3090*/  ISETP.GT.AND P1, PT, R10, 0x30, !P1 ;  /* 0x000000300a00780c */ /* 0x000fe40004f24270 */
[----:B------:R-:W-:Y:S02]  /*30a0*/  FMNMX.FTZ R0, R11, R0, !PT ;  /* 0x000000000b007209 */ /* 0x000fe40007810000 */
[----:B------:R-:W-:Y:S02]  /*30b0*/  ISETP.LT.OR P1, PT, R4, 0x31, P1 ;  /* 0x000000310400780c */ /* 0x000fe40000f21670 */
[----:B------:R-:W-:-:S02]  /*30c0*/  FMNMX.FTZ R0, R73, R0, !PT ;  /* 0x0000000049007209 */ /* 0x000fc40007810000 */
[----:B------:R-:W-:Y:S02]  /*30d0*/  FSEL R39, R50, -INF , !P1 ;  /* 0xff80000032277808 */ /* 0x000fe40004800000 */
[----:B------:R-:W-:Y:S02]  /*30e0*/  ISETP.GT.AND P1, PT, R10, 0x31, !P2 ;  /* 0x000000310a00780c */ /* 0x000fe40005724270 */
[----:B------:R-:W-:Y:S02]  /*30f0*/  FMNMX.FTZ R0, R15, R0, !PT ;  /* 0x000000000f007209 */ /* 0x000fe40007810000 */
[----:B------:R-:W-:Y:S02]  /*3100*/  ISETP.LT.OR P1, PT, R4, 0x32, P1 ;  /* 0x000000320400780c */ /* 0x000fe40000f21670 */
[----:B------:R-:W-:Y:S02]  /*3110*/  FMNMX.FTZ R0, R77, R0, !PT ;  /* 0x000000004d007209 */ /* 0x000fe40007810000 */
[----:B------:R-:W-:-:S02]  /*3120*/  FSEL R105, R51, -INF , !P1 ;  /* 0xff80000033697808 */ /* 0x000fc40004800000 */
        /* <DEDUP_REMOVED lines=8> */
[----:B------:R-:W-:Y:S01]  /*31b0*/  FMNMX.FTZ R14, R85, R0, !PT ;  /* 0x00000000550e7209 */ /* 0x000fe20007810000 */
[----:B------:R-:W-:Y:S01]  /*31c0*/  IMAD.U32 R0, RZ, RZ, UR7 ;  /* 0x00000007ff007e24 */ /* 0x000fe2000f8e00ff */
[----:B------:R-:W-:Y:S02]  /*31d0*/  ISETP.LT.OR P1, PT, R4, 0x3a, P1 ;  /* 0x0000003a0400780c */ /* 0x000fe40000f21670 */
[----:B------:R-:W-:Y:S01]  /*31e0*/  LOP3.LUT P2, RZ, R16, 0x80, RZ, 0xc0, !PT ;  /* 0x0000008010ff7812 */ /* 0x000fe2000784c0ff */
[----:B------:R-:W0:Y:S01]  /*31f0*/  SHFL.BFLY PT, R135, R14, 0x2, 0x1f ;  /* 0x0c401f000e877f89 */ /* 0x000e2200000e0000 */
[----:B------:R-:W-:-:S02]  /*3200*/  FSEL R55, R55, -INF , !P1 ;  /* 0xff80000037377808 */ /* 0x000fc40004800000 */
[C---:B------:R-:W-:Y:S02]  /*3210*/  LOP3.LUT P1, RZ, R16.reuse, 0x8000, RZ, 0xc0, !PT ;  /* 0x0000800010ff7812 */ /* 0x040fe4000782c0ff */
[----:B------:R-:W-:Y:S02]  /*3220*/  LOP3.LUT P6, RZ, R16, 0x40, RZ, 0xc0, !PT ;  /* 0x0000004010ff7812 */ /* 0x000fe400078cc0ff */
[C---:B------:R-:W-:Y:S02]  /*3230*/  ISETP.GT.AND P1, PT, R10.reuse, 0x40, !P1 ;  /* 0x000000400a00780c */ /* 0x040fe40004f24270 */
[----:B------:R-:W-:Y:S02]  /*3240*/  ISETP.GT.AND P3, PT, R10, 0x70, !P3 ;  /* 0x000000700a00780c */ /* 0x000fe40005f64270 */
[----:B------:R-:W-:Y:S02]  /*3250*/  ISETP.LT.OR P1, PT, R4, 0x41, P1 ;  /* 0x000000410400780c */ /* 0x000fe40000f21670 */
[----:B------:R-:W-:-:S02]  /*3260*/  ISETP.GT.AND P4, PT, R10, 0x71, !P4 ;  /* 0x000000710a00780c */ /* 0x000fc40006784270 */
[----:B------:R-:W-:Y:S02]  /*3270*/  FSEL R103, R58, -INF , !P1 ;  /* 0xff8000003a677808 */ /* 0x000fe40004800000 */
[----:B------:R-:W-:Y:S02]  /*3280*/  LOP3.LUT P1, RZ, R16, 0x4000, RZ, 0xc0, !PT ;  /* 0x0000400010ff7812 */ /* 0x000fe4000782c0ff */
[----:B------:R-:W-:Y:S02]  /*3290*/  ISETP.LT.OR P3, PT, R4, 0x71, P3 ;  /* 0x000000710400780c */ /* 0x000fe40001f61670 */
[C---:B------:R-:W-:Y:S02]  /*32a0*/  ISETP.GT.AND P1, PT, R10.reuse, 0x41, !P1 ;  /* 0x000000410a00780c */ /* 0x040fe40004f24270 */
[----:B------:R-:W-:Y:S02]  /*32b0*/  ISETP.GT.AND P5, PT, R10, 0x78, !P5 ;  /* 0x000000780a00780c */ /* 0x000fe40006fa4270 */
[----:B------:R-:W-:-:S02]  /*32c0*/  ISETP.LT.OR P1, PT, R4, 0x42, P1 ;  /* 0x000000420400780c */ /* 0x000fc40000f21670 */
[----:B0-----:R-:W-:Y:S02]  /*32d0*/  FMNMX.FTZ R135, R14, R135, !PT ;  /* 0x000000870e877209 */ /* 0x001fe40007810000 */
[----:B------:R-:W-:Y:S02]  /*32e0*/  FSEL R59, R59, -INF , !P1 ;  /* 0xff8000003b3b7808 */ /* 0x000fe40004800000 */
[----:B------:R-:W-:Y:S01]  /*32f0*/  LOP3.LUT P1, RZ, R16, 0x2000, RZ, 0xc0, !PT ;  /* 0x0000200010ff7812 */ /* 0x000fe2000782c0ff */
[----:B------:R-:W0:Y:S01]  /*3300*/  SHFL.BFLY PT, R2, R135, 0x1, 0x1f ;  /* 0x0c201f0087027f89 */ /* 0x000e2200000e0000 */
[----:B------:R-:W-:Y:S02]  /*3310*/  ISETP.LT.OR P4, PT, R4, 0x72, P4 ;  /* 0x000000720400780c */ /* 0x000fe40002781670 */
[----:B------:R-:W-:Y:S02]  /*3320*/  ISETP.GT.AND P1, PT, R10, 0x48, !P1 ;  /* 0x000000480a00780c */ /* 0x000fe40004f24270 */
[----:B------:R-:W-:-:S02]  /*3330*/  ISETP.LT.OR P5, PT, R4, 0x79, P5 ;  /* 0x000000790400780c */ /* 0x000fc40002fa1670 */
[----:B------:R-:W-:Y:S02]  /*3340*/  ISETP.LT.OR P1, PT, R4, 0x49, P1 ;  /* 0x000000490400780c */ /* 0x000fe40000f21670 */
[----:B------:R-:W-:Y:S02]  /*3350*/  FSEL R83, R83, -INF , !P4 ;  /* 0xff80000053537808 */ /* 0x000fe40006000000 */
[----:B------:R-:W-:Y:S02]  /*3360*/  FSEL R51, R62, -INF , !P1 ;  /* 0xff8000003e337808 */ /* 0x000fe40004800000 */
[----:B------:R-:W-:Y:S02]  /*3370*/  LOP3.LUT P1, RZ, R16, 0x1000, RZ, 0xc0, !PT ;  /* 0x0000100010ff7812 */ /* 0x000fe4000782c0ff */
[----:B------:R-:W-:Y:S02]  /*3380*/  R2UR UR7, R22 ;  /* 0x00000000160772ca */ /* 0x000fe400000e0000 */
[----:B------:R-:W-:-:S04]  /*3390*/  ISETP.GT.AND P1, PT, R10, 0x49, !P1 ;  /* 0x000000490a00780c */ /* 0x000fc80004f24270 */
[----:B------:R-:W-:Y:S02]  /*33a0*/  ISETP.LT.OR P1, PT, R4, 0x4a, P1 ;  /* 0x0000004a0400780c */ /* 0x000fe40000f21670 */
[----:B0-----:R-:W-:Y:S02]  /*33b0*/  FMNMX.FTZ R2, R135, R2, !PT ;  /* 0x0000000287027209 */ /* 0x001fe40007810000 */
[----:B------:R-:W-:Y:S02]  /*33c0*/  FSEL R63, R63, -INF , !P1 ;  /* 0xff8000003f3f7808 */ /* 0x000fe40004800000 */
[----:B------:R-:W-:Y:S01]  /*33d0*/  LOP3.LUT P1, RZ, R16, 0x800, RZ, 0xc0, !PT ;  /* 0x0000080010ff7812 */ /* 0x000fe2000782c0ff */
[----:B------:R-:W-:Y:S01]  /*33e0*/  FMUL.FTZ R12, R2, R0 ;  /* 0x00000000020c7220 */ /* 0x000fe20000410000 */
[----:B------:R-:W-:Y:S02]  /*33f0*/  UIADD3 UR45, UR7, UR45, URZ ;  /* 0x0000002d072d7290 */ /* 0x000fe4000fffe03f */
[----:B------:R-:W-:-:S02]  /*3400*/  ISETP.GT.AND P1, PT, R10, 0x50, !P1 ;  /* 0x000000500a00780c */ /* 0x000fc40004f24270 */
[----:B------:R-:W-:Y:S02]  /*3410*/  UIADD3 UR4, UR45, UR4, URZ ;  /* 0x000000042d047290 */ /* 0x000fe4000fffe03f */
[----:B------:R-:W-:-:S04]  /*3420*/  ISETP.LT.OR P1, PT, R4, 0x51, P1 ;  /* 0x000000510400780c */ /* 0x000fc80000f21670 */
[----:B------:R-:W-:Y:S02]  /*3430*/  FSEL R47, R66, -INF , !P1 ;  /* 0xff800000422f7808 */ /* 0x000fe40004800000 */
[----:B------:R-:W-:-:S04]  /*3440*/  LOP3.LUT P1, RZ, R16, 0x400, RZ, 0xc0, !PT ;  /* 0x0000040010ff7812 */ /* 0x000fc8000782c0ff */
[----:B------:R-:W-:-:S04]  /*3450*/  ISETP.GT.AND P1, PT, R10, 0x51, !P1 ;  /* 0x000000510a00780c */ /* 0x000fc80004f24270 */
        /* <DEDUP_REMOVED lines=10> */
[----:B------:R-:W-:Y:S02]  /*3500*/  ISETP.GT.AND P1, PT, R10, 0x60, !P2 ;  /* 0x000000600a00780c */ /* 0x000fe40005724270 */
[----:B------:R-:W-:Y:S02]  /*3510*/  LOP3.LUT P2, RZ, R16, 0x20, RZ, 0xc0, !PT ;  /* 0x0000002010ff7812 */ /* 0x000fe4000784c0ff */
[----:B------:R-:W-:Y:S02]  /*3520*/  ISETP.LT.OR P1, PT, R4, 0x61, P1 ;  /* 0x000000610400780c */ /* 0x000fe40000f21670 */
[----:B------:R-:W-:Y:S02]  /*3530*/  ISETP.GT.AND P2, PT, R10, 0x69, !P2 ;  /* 0x000000690a00780c */ /* 0x000fe40005744270 */
[----:B------:R-:W-:-:S02]  /*3540*/  FSEL R123, R74, -INF , !P1 ;  /* 0xff8000004a7b7808 */ /* 0x000fc40004800000 */
[----:B------:R-:W-:Y:S02]  /*3550*/  ISETP.GT.AND P1, PT, R10, 0x61, !P6 ;  /* 0x000000610a00780c */ /* 0x000fe40007724270 */
[----:B------:R-:W-:Y:S02]  /*3560*/  LOP3.LUT P6, RZ, R16, 0x2, RZ, 0xc0, !PT ;  /* 0x0000000210ff7812 */ /* 0x000fe400078cc0ff */
[C---:B------:R-:W-:Y:S02]  /*3570*/  ISETP.LT.OR P1, PT, R4.reuse, 0x62, P1 ;  /* 0x000000620400780c */ /* 0x040fe40000f21670 */
[----:B------:R-:W-:Y:S02]  /*3580*/  ISETP.LT.OR P2, PT, R4, 0x6a, P2 ;  /* 0x0000006a0400780c */ /* 0x000fe40001741670 */
[----:B------:R-:W-:Y:S02]  /*3590*/  FSEL R75, R75, -INF , !P1 ;  /* 0xff8000004b4b7808 */ /* 0x000fe40004800000 */
[----:B------:R-:W-:-:S02]  /*35a0*/  FSETP.NEU.FTZ.AND P1, PT, R2, -INF , PT ;  /* 0xff8000000200780b */ /* 0x000fc40003f3d000 */
[----:B------:R-:W-:Y:S02]  /*35b0*/  FSEL R79, R79, -INF , !P2 ;  /* 0xff8000004f4f7808 */ /* 0x000fe40005000000 */
[----:B------:R-:W-:Y:S02]  /*35c0*/  FSEL R12, R12, RZ, P1 ;  /* 0x000000ff0c0c7208 */ /* 0x000fe40000800000 */
[----:B------:R-:W-:Y:S02]  /*35d0*/  ISETP.GT.AND P1, PT, R10, RZ, !P6 ;  /* 0x000000ff0a00720c */ /* 0x000fe40007724270 */
[----:B------:R-:W-:Y:S01]  /*35e0*/  LOP3.LUT P6, RZ, R16, 0x1, RZ, 0xc0, !PT ;  /* 0x0000000110ff7812 */ /* 0x000fe200078cc0ff */
[-CC-:B------:R-:W-:Y:S01]  /*35f0*/  FFMA.FTZ R138, R89, R0.reuse, -R12.reuse ;  /* 0x00000000598a7223 */ /* 0x180fe2000001080c */
[----:B------:R-:W-:Y:S01]  /*3600*/  ISETP.LT.OR P1, PT, R4, 0x1, P1 ;  /* 0x000000010400780c */ /* 0x000fe20000f21670 */
[-CC-:B------:R-:W-:Y:S01]  /*3610*/  FFMA.FTZ R136, R91, R0.reuse, -R12.reuse ;  /* 0x000000005b887223 */ /* 0x180fe2000001080c */
[----:B------:R-:W-:Y:S01]  /*3620*/  FSEL R91, R82, -INF , !P3 ;  /* 0xff800000525b7808 */ /* 0x000fe20005800000 */
[-CC-:B------:R-:W-:Y:S01]  /*3630*/  FFMA.FTZ R132, R33, R0.reuse, -R12.reuse ;  /* 0x0000000021847223 */ /* 0x180fe2000001080c */
[----:B------:R-:W-:Y:S01]  /*3640*/  FSEL R26, R26, -INF , !P1 ;  /* 0xff8000001a1a7808 */ /* 0x000fe20004800000 */
[-CC-:B------:R-:W-:Y:S01]  /*3650*/  FFMA.FTZ R33, R57, R0.reuse, -R12.reuse ;  /* 0x0000000039217223 */ /* 0x180fe2000001080c */
[----:B------:R-:W-:Y:S01]  /*3660*/  LOP3.LUT P1, RZ, R16, 0x4000000, RZ, 0xc0, !PT ;  /* 0x0400000010ff7812 */ /* 0x000fe2000782c0ff */
[-CC-:B------:R-:W-:Y:S01]  /*3670*/  FFMA.FTZ R142, R93, R0.reuse, -R12.reuse ;  /* 0x000000005d8e7223 */ /* 0x180fe2000001080c */
[----:B------:R-:W-:Y:S01]  /*3680*/  FMNMX.FTZ R14, R26, R117, !PT ;  /* 0x000000751a0e7209 */ /* 0x000fe20007810000 */
[-CC-:B------:R-:W-:Y:S01]  /*3690*/  FFMA.FTZ R148, R133, R0.reuse, -R12.reuse ;  /* 0x0000000085947223 */ /* 0x180fe2000001080c */
[----:B------:R-:W-:Y:S01]  /*36a0*/  ISETP.GT.AND P1, PT, R10, 0x68, !P1 ;  /* 0x000000680a00780c */ /* 0x000fe20004f24270 */
[--C-:B------:R-:W-:Y:S01]  /*36b0*/  FFMA.FTZ R131, R131, R0, -R12.reuse ;  /* 0x0000000083837223 */ /* 0x100fe2000001080c */
[----:B------:R-:W-:Y:S01]  /*36c0*/  FMNMX.FTZ R14, R27, R14, !PT ;  /* 0x0000000e1b0e7209 */ /* 0x000fe20007810000 */
[--C-:B------:R-:W-:Y:S01]  /*36d0*/  FFMA.FTZ R150, R127, R0, -R12.reuse ;  /* 0x000000007f967223 */ /* 0x100fe2000001080c */
[----:B------:R-:W-:Y:S01]  /*36e0*/  ISETP.LT.OR P1, PT, R4, 0x69, P1 ;  /* 0x000000690400780c */ /* 0x000fe20000f21670 */
[----:B------:R-:W-:Y:S01]  /*36f0*/  MUFU.EX2 R148, R148 ;  /* 0x0000009400947308 */ /* 0x000fe20000000800 */
[----:B------:R-:W-:Y:S01]  /*3700*/  FMNMX.FTZ R14, R115, R14, !PT ;  /* 0x0000000e730e7209 */ /* 0x000fe20007810000 */
[-CC-:B------:R-:W-:Y:S01]  /*3710*/  FFMA.FTZ R128, R13, R0.reuse, -R12.reuse ;  /* 0x000000000d807223 */ /* 0x180fe2000001080c */
[----:B------:R-:W-:Y:S01]  /*3720*/  FSEL R89, R78, -INF , !P1 ;  /* 0xff8000004e597808 */ /* 0x000fe20004800000 */
[--C-:B------:R-:W-:Y:S01]  /*3730*/  FFMA.FTZ R127, R129, R0, -R12.reuse ;  /* 0x00000000817f7223 */ /* 0x100fe2000001080c */
[----:B------:R-:W-:Y:S01]  /*3740*/  FMNMX.FTZ R14, R99, R14, !PT ;  /* 0x0000000e630e7209 */ /* 0x000fe20007810000 */
[--C-:B------:R-:W-:Y:S01]  /*3750*/  FFMA.FTZ R144, R125, R0, -R12.reuse ;  /* 0x000000007d907223 */ /* 0x100fe2000001080c */
[----:B------:R-:W-:Y:S01]  /*3760*/  ISETP.GT.AND P6, PT, R10, 0x79, !P6 ;  /* 0x000000790a00780c */ /* 0x000fe200077c4270 */
[----:B------:R-:W0:Y:S01]  /*3770*/  MUFU.EX2 R131, R131 ;  /* 0x0000008300837308 */ /* 0x000e220000000800 */
[----:B------:R-:W-:Y:S01]  /*3780*/  FMNMX.FTZ R14, R113, R14, !PT ;  /* 0x0000000e710e7209 */ /* 0x000fe20007810000 */
[-CC-:B------:R-:W-:Y:S01]  /*3790*/  FFMA.FTZ R119, R119, R0.reuse, -R12.reuse ;  /* 0x0000000077777223 */ /* 0x180fe2000001080c */
[----:B------:R-:W-:Y:S01]  /*37a0*/  ISETP.LT.OR P6, PT, R4, 0x7a, P6 ;  /* 0x0000007a0400780c */ /* 0x000fe200037c1670 */
[--C-:B------:R-:W-:Y:S01]  /*37b0*/  FFMA.FTZ R146, R97, R0, -R12.reuse ;  /* 0x0000000061927223 */ /* 0x100fe2000001080c */
[----:B------:R-:W-:Y:S01]  /*37c0*/  FMNMX.FTZ R14, R31, R14, !PT ;  /* 0x0000000e1f0e7209 */ /* 0x000fe20007810000 */
[--C-:B------:R-:W-:Y:S01]  /*37d0*/  FFMA.FTZ R37, R37, R0, -R12.reuse ;  /* 0x0000000025257223 */ /* 0x100fe2000001080c */
[----:B------:R-:W-:Y:S01]  /*37e0*/  FSEL R57, R86, -INF , !P5 ;  /* 0xff80000056397808 */ /* 0x000fe20006800000 */
[----:B------:R-:W1:Y:S01]  /*37f0*/  MUFU.EX2 R150, R150 ;  /* 0x0000009600967308 */ /* 0x000e620000000800 */
[----:B------:R-:W-:Y:S01]  /*3800*/  FMNMX.FTZ R14, R111, R14, !PT ;  /* 0x0000000e6f0e7209 */ /* 0x000fe20007810000 */
[-CC-:B------:R-:W-:Y:S01]  /*3810*/  FFMA.FTZ R140, R95, R0.reuse, -R12.reuse ;  /* 0x000000005f8c7223 */ /* 0x180fe2000001080c */
[----:B------:R-:W-:Y:S01]  /*3820*/  FSEL R87, R87, -INF , !P6 ;  /* 0xff80000057577808 */ /* 0x000fe20007000000 */
[--C-:B------:R-:W-:Y:S01]  /*3830*/  FFMA.FTZ R41, R41, R0, -R12.reuse ;  /* 0x0000000029297223 */ /* 0x100fe2000001080c */
[----:B------:R-:W-:Y:S01]  /*3840*/  FMNMX.FTZ R14, R35, R14, !PT ;  /* 0x0000000e230e7209 */ /* 0x000fe20007810000 */
[-CC-:B------:R-:W-:Y:S01]  /*3850*/  FFMA.FTZ R134, R29, R0.reuse, -R12.reuse ;  /* 0x000000001d867223 */ /* 0x180fe2000001080c */
[--C-:B------:R-:W-:Y:S01]  /*3860*/  FFMA.FTZ R29, R61, R0, -R12.reuse ;  /* 0x000000003d1d7223 */ /* 0x100fe2000001080c */
[----:B------:R-:W2:Y:S01]  /*3870*/  MUFU.EX2 R127, R127 ;  /* 0x0000007f007f7308 */ /* 0x000ea20000000800 */
[----:B------:R-:W-:Y:S01]  /*3880*/  FMNMX.FTZ R14, R109, R14, !PT ;  /* 0x0000000e6d0e7209 */ /* 0x000fe20007810000 */
[-CC-:B------:R-:W-:Y:S01]  /*3890*/  FFMA.FTZ R130, R25, R0.reuse, -R12.reuse ;  /* 0x0000000019827223 */ /* 0x180fe2000001080c */
[-CC-:B------:R-:W-:Y:S01]  /*38a0*/  FFMA.FTZ R124, R11, R0.reuse, -R12.reuse ;  /* 0x000000000b7c7223 */ /* 0x180fe2000001080c */
[--C-:B------:R-:W-:Y:S01]  /*38b0*/  FFMA.FTZ R126, R15, R0, -R12.reuse ;  /* 0x000000000f7e7223 */ /* 0x100fe2000001080c */
[----:B------:R-:W-:Y:S01]  /*38c0*/  FMNMX.FTZ R14, R101, R14, !PT ;  /* 0x0000000e650e7209 */ /* 0x000fe20007810000 */
[-CC-:B------:R-:W-:Y:S01]  /*38d0*/  FFMA.FTZ R120, R21, R0.reuse, -R12.reuse ;  /* 0x0000000015787223 */ /* 0x180fe2000001080c */
[--C-:B------:R-:W-:Y:S01]  /*38e0*/  FFMA.FTZ R122, R3, R0, -R12.reuse ;  /* 0x00000000037a7223 */ /* 0x100fe2000001080c */
[----:B------:R-:W3:Y:S01]  /*38f0*/  MUFU.EX2 R144, R144 ;  /* 0x0000009000907308 */ /* 0x000ee20000000800 */
[----:B------:R-:W-:Y:S01]  /*3900*/  FMNMX.FTZ R14, R107, R14, !PT ;  /* 0x0000000e6b0e7209 */ /* 0x000fe20007810000 */
[-CC-:B------:R-:W-:Y:S01]  /*3910*/  FFMA.FTZ R45, R45, R0.reuse, -R12.reuse ;  /* 0x000000002d2d7223 */ /* 0x180fe2000001080c */
[-CC-:B------:R-:W-:Y:S01]  /*3920*/  FFMA.FTZ R49, R49, R0.reuse, -R12.reuse ;  /* 0x0000000031317223 */ /* 0x180fe2000001080c */
[--C-:B------:R-:W-:Y:S01]  /*3930*/  FFMA.FTZ R53, R53, R0, -R12.reuse ;  /* 0x0000000035357223 */ /* 0x100fe2000001080c */
[----:B------:R-:W-:Y:S01]  /*3940*/  FMNMX.FTZ R14, R39, R14, !PT ;  /* 0x0000000e270e7209 */ /* 0x000fe20007810000 */
[-CC-:B------:R-:W-:Y:S01]  /*3950*/  FFMA.FTZ R61, R65, R0.reuse, -R12.reuse ;  /* 0x00000000413d7223 */ /* 0x180fe2000001080c */
[--C-:B------:R-:W-:Y:S01]  /*3960*/  FFMA.FTZ R25, R69, R0, -R12.reuse ;  /* 0x0000000045197223 */ /* 0x100fe2000001080c */
[----:B------:R-:W4:Y:S01]  /*3970*/  MUFU.EX2 R119, R119 ;  /* 0x0000007700777308 */ /* 0x000f220000000800 */
[----:B------:R-:W-:Y:S01]  /*3980*/  FMNMX.FTZ R14, R105, R14, !PT ;  /* 0x0000000e690e7209 */ /* 0x000fe20007810000 */
[-CC-:B------:R-:W-:Y:S01]  /*3990*/  FFMA.FTZ R11, R73, R0.reuse, -R12.reuse ;  /* 0x00000000490b7223 */ /* 0x180fe2000001080c */
[-CC-:B------:R-:W-:Y:S01]  /*39a0*/  FFMA.FTZ R15, R77, R0.reuse, -R12.reuse ;  /* 0x000000004d0f7223 */ /* 0x180fe2000001080c */
[--C-:B------:R-:W-:Y:S01]  /*39b0*/  FFMA.FTZ R21, R81, R0, -R12.reuse ;  /* 0x0000000051157223 */ /* 0x100fe2000001080c */
[----:B------:R-:W-:Y:S01]  /*39c0*/  FMNMX.FTZ R14, R43, R14, !PT ;  /* 0x0000000e2b0e7209 */ /* 0x000fe20007810000 */
[----:B------:R-:W-:-:S02]  /*39d0*/  FFMA.FTZ R3, R85, R0, -R12 ;  /* 0x0000000055037223 */ /* 0x000fc4000001080c */
[----:B------:R-:W5:Y:S01]  /*39e0*/  MUFU.EX2 R146, R146 ;  /* 0x0000009200927308 */ /* 0x000f620000000800 */
[----:B------:R-:W-:-:S04]  /*39f0*/  FMNMX.FTZ R14, R55, R14, !PT ;  /* 0x0000000e370e7209 */ /* 0x000fc80007810000 */
[----:B------:R-:W-:-:S03]  /*3a00*/  FMNMX.FTZ R14, R103, R14, !PT ;  /* 0x0000000e670e7209 */ /* 0x000fc60007810000 */
        /* <DEDUP_REMOVED lines=12> */
[----:B------:R-:W-:Y:S01]  /*3ad0*/  MUFU.EX2 R45, R45 ;  /* 0x0000002d002d7308 */ /* 0x000fe20000000800 */
        /* <DEDUP_REMOVED lines=9> */
[----:B------:R-:W-:-:S05]  /*3b70*/  FMNMX.FTZ R14, R87, R14, !PT ;  /* 0x0000000e570e7209 */ /* 0x000fca0007810000 */
[----:B------:R-:W0:Y:S02]  /*3b80*/  SHFL.BFLY PT, R93, R14, 0x2, 0x1f ;  /* 0x0c401f000e5d7f89 */ /* 0x000e2400000e0000 */
        /* <DEDUP_REMOVED lines=9> */
[----:B0-----:R-:W-:-:S04]  /*3c20*/  FMNMX.FTZ R13, R93, R4, !PT ;  /* 0x000000045d0d7209 */ /* 0x001fc80007810000 */
[C---:B------:R-:W-:Y:S01]  /*3c30*/  FSETP.NEU.FTZ.AND P1, PT, R13.reuse, -INF , PT ;  /* 0xff8000000d00780b */ /* 0x040fe20003f3d000 */
[----:B------:R-:W-:Y:S02]  /*3c40*/  FMUL.FTZ R4, R13, R0 ;  /* 0x000000000d047220 */ /* 0x000fe40000410000 */
[----:B------:R-:W-:Y:S03]  /*3c50*/  MUFU.EX2 R130, R130 ;  /* 0x0000008200827308 */ /* 0x000fe60000000800 */
[----:B------:R-:W-:Y:S02]  /*3c60*/  FSEL R4, R4, RZ, P1 ;  /* 0x000000ff04047208 */ /* 0x000fe40000800000 */
[----:B------:R-:W-:-:S03]  /*3c70*/  PLOP3.LUT P1, PT, PT, PT, UP0, 0x40, 0x0 ;  /* 0x000000000000781c */ /* 0x000fc60003f2e808 */
[----:B------:R-:W-:Y:S01]  /*3c80*/  MUFU.EX2 R25, R25 ;  /* 0x0000001900197308 */ /* 0x000fe20000000800 */
[-CC-:B------:R-:W-:Y:S01]  /*3c90*/  FFMA.FTZ R151, R27, R0.reuse, -R4.reuse ;  /* 0x000000001b977223 */ /* 0x180fe20000010804 */
[----:B------:R-:W-:Y:S01]  /*3ca0*/  FADD.FTZ R27, R148, R131 ;  /* 0x00000083941b7221 */ /* 0x000fe20000010000 */
[-CC-:B------:R-:W-:Y:S01]  /*3cb0*/  FFMA.FTZ R149, R26, R0.reuse, -R4.reuse ;  /* 0x000000001a957223 */ /* 0x180fe20000010804 */
[-CC-:B------:R-:W-:Y:S01]  /*3cc0*/  FFMA.FTZ R10, R117, R0.reuse, -R4.reuse ;  /* 0x00000000750a7223 */ /* 0x180fe20000010804 */
[-CC-:B------:R-:W-:Y:S01]  /*3cd0*/  FFMA.FTZ R12, R115, R0.reuse, -R4.reuse ;  /* 0x00000000730c7223 */ /* 0x180fe20000010804 */
[----:B-1----:R-:W-:Y:S01]  /*3ce0*/  FADD.FTZ R30, R150, R27 ;  /* 0x0000001b961e7221 */ /* 0x002fe20000010000 */
[-CC-:B------:R-:W-:Y:S01]  /*3cf0*/  FFMA.FTZ R145, R99, R0.reuse, -R4.reuse ;  /* 0x0000000063917223 */ /* 0x180fe20000010804 */
[----:B------:R-:W-:Y:S01]  /*3d00*/  MUFU.EX2 R151, R151 ;  /* 0x0000009700977308 */ /* 0x000fe20000000800 */
[-C--:B------:R-:W-:Y:S01]  /*3d10*/  FFMA.FTZ R14, R113, R0.reuse, -R4 ;  /* 0x00000000710e7223 */ /* 0x080fe20000010804 */
[----:B--2---:R-:W-:Y:S01]  /*3d20*/  FADD.FTZ R27, R127, R30 ;  /* 0x0000001e7f1b7221 */ /* 0x004fe20000010000 */
[-CC-:B------:R-:W-:Y:S01]  /*3d30*/  FFMA.FTZ R147, R31, R0.reuse, -R4.reuse ;  /* 0x000000001f937223 */ /* 0x180fe20000010804 */
[-CC-:B------:R-:W-:Y:S01]  /*3d40*/  FFMA.FTZ R16, R111, R0.reuse, -R4.reuse ;  /* 0x000000006f107223 */ /* 0x180fe20000010804 */
[-CC-:B------:R-:W-:Y:S01]  /*3d50*/  FFMA.FTZ R141, R35, R0.reuse, -R4.reuse ;  /* 0x00000000238d7223 */ /* 0x180fe20000010804 */
[----:B---3--:R-:W-:Y:S01]  /*3d60*/  FADD.FTZ R30, R144, R27 ;  /* 0x0000001b901e7221 */ /* 0x008fe20000010000 */
[-CC-:B------:R-:W-:Y:S01]  /*3d70*/  FFMA.FTZ R20, R109, R0.reuse, -R4.reuse ;  /* 0x000000006d147223 */ /* 0x180fe20000010804 */
[----:B------:R-:W-:Y:S01]  /*3d80*/  MUFU.EX2 R149, R149 ;  /* 0x0000009500957308 */ /* 0x000fe20000000800 */
[-C--:B------:R-:W-:Y:S01]  /*3d90*/  FFMA.FTZ R143, R101, R0.reuse, -R4 ;  /* 0x00000000658f7223 */ /* 0x080fe20000010804 */
[----:B----4-:R-:W-:Y:S01]  /*3da0*/  FADD.FTZ R27, R119, R30 ;  /* 0x0000001e771b7221 */ /* 0x010fe20000010000 */
[-CC-:B------:R-:W-:Y:S01]  /*3db0*/  FFMA.FTZ R24, R107, R0.reuse, -R4.reuse ;  /* 0x000000006b187223 */ /* 0x180fe20000010804 */
[-CC-:B------:R-:W-:Y:S01]  /*3dc0*/  FFMA.FTZ R137, R39, R0.reuse, -R4.reuse ;  /* 0x0000000027897223 */ /* 0x180fe20000010804 */
[-CC-:B------:R-:W-:Y:S01]  /*3dd0*/  FFMA.FTZ R26, R105, R0.reuse, -R4.reuse ;  /* 0x00000000691a7223 */ /* 0x180fe20000010804 */
[----:B-----5:R-:W-:Y:S01]  /*3de0*/  FADD.FTZ R32, R146, R27 ;  /* 0x0000001b92207221 */ /* 0x020fe20000010000 */
[-CC-:B------:R-:W-:Y:S01]  /*3df0*/  FFMA.FTZ R139, R43, R0.reuse, -R4.reuse ;  /* 0x000000002b8b7223 */ /* 0x180fe20000010804 */
[----:B------:R-:W0:Y:S01]  /*3e00*/  MUFU.EX2 R10, R10 ;  /* 0x0000000a000a7308 */ /* 0x000e220000000800 */
[-C--:B------:R-:W-:Y:S01]  /*3e10*/  FFMA.FTZ R28, R55, R0.reuse, -R4 ;  /* 0x00000000371c7223 */ /* 0x080fe20000010804 */
[----:B------:R-:W-:Y:S01]  /*3e20*/  FADD.FTZ R27, R37, R32 ;  /* 0x00000020251b7221 */ /* 0x000fe20000010000 */
[-CC-:B------:R-:W-:Y:S01]  /*3e30*/  FFMA.FTZ R133, R103, R0.reuse, -R4.reuse ;  /* 0x0000000067857223 */ /* 0x180fe20000010804 */
[-CC-:B------:R-:W-:Y:S01]  /*3e40*/  FFMA.FTZ R30, R59, R0.reuse, -R4.reuse ;  /* 0x000000003b1e7223 */ /* 0x180fe20000010804 */
[-CC-:B------:R-:W-:Y:S01]  /*3e50*/  FFMA.FTZ R135, R51, R0.reuse, -R4.reuse ;  /* 0x0000000033877223 */ /* 0x180fe20000010804 */
[----:B------:R-:W-:Y:S01]  /*3e60*/  FADD.FTZ R32, R140, R27 ;  /* 0x0000001b8c207221 */ /* 0x000fe20000010000 */
[-CC-:B------:R-:W-:Y:S01]  /*3e70*/  FFMA.FTZ R129, R47, R0.reuse, -R4.reuse ;  /* 0x000000002f817223 */ /* 0x180fe20000010804 */
[----:B------:R-:W1:Y:S01]  /*3e80*/  MUFU.EX2 R12, R12 ;  /* 0x0000000c000c7308 */ /* 0x000e620000000800 */
[-C--:B------:R-:W-:Y:S01]  /*3e90*/  FFMA.FTZ R22, R67, R0.reuse, -R4 ;  /* 0x0000000043167223 */ /* 0x080fe20000010804 */
[----:B------:R-:W-:Y:S01]  /*3ea0*/  FADD.FTZ R27, R41, R32 ;  /* 0x00000020291b7221 */ /* 0x000fe20000010000 */
[-CC-:B------:R-:W-:Y:S01]  /*3eb0*/  FFMA.FTZ R32, R63, R0.reuse, -R4.reuse ;  /* 0x000000003f207223 */ /* 0x180fe20000010804 */
[-CC-:B------:R-:W-:Y:S01]  /*3ec0*/  FFMA.FTZ R121, R121, R0.reuse, -R4.reuse ;  /* 0x0000000079797223 */ /* 0x180fe20000010804 */
[-CC-:B------:R-:W-:Y:S01]  /*3ed0*/  FFMA.FTZ R71, R71, R0.reuse, -R4.reuse ;  /* 0x0000000047477223 */ /* 0x180fe20000010804 */
[----:B------:R-:W-:Y:S01]  /*3ee0*/  FADD.FTZ R36, R142, R27 ;  /* 0x0000001b8e247221 */ /* 0x000fe20000010000 */
[-C--:B------:R-:W-:Y:S01]  /*3ef0*/  FFMA.FTZ R123, R123, R0.reuse, -R4 ;  /* 0x000000007b7b7223 */ /* 0x080fe20000010804 */
[----:B------:R-:W2:Y:S01]  /*3f00*/  MUFU.EX2 R145, R145 ;  /* 0x0000009100917308 */ /* 0x000ea20000000800 */
[----:B0-----:R-:W-:Y:S01]  /*3f10*/  FADD.FTZ R34, R149, R10 ;  /* 0x0000000a95227221 */ /* 0x001fe20000010000 */
[----:B------:R-:W-:Y:S01]  /*3f20*/  FADD.FTZ R31, R45, R36 ;  /* 0x000000242d1f7221 */ /* 0x000fe20000010000 */
[-CC-:B------:R-:W-:Y:S01]  /*3f30*/  FFMA.FTZ R75, R75, R0.reuse, -R4.reuse ;  /* 0x000000004b4b7223 */ /* 0x180fe20000010804 */
[-C--:B------:R-:W-:Y:S01]  /*3f40*/  FFMA.FTZ R89, R89, R0.reuse, -R4 ;  /* 0x0000000059597223 */ /* 0x080fe20000010804 */
[----:B------:R-:W-:Y:S01]  /*3f50*/  FADD.FTZ R27, R151, R34 ;  /* 0x00000022971b7221 */ /* 0x000fe20000010000 */
        /* <DEDUP_REMOVED lines=9> */
[----:B------:R-:W-:Y:S01]  /*3ff0*/  FFMA.FTZ R87, R87, R0, -R4 ;  /* 0x0000000057577223 */ /* 0x000fe20000010804 */
[----:B------:R-:W1:Y:S01]  /*4000*/  MUFU.EX2 R147, R147 ;  /* 0x0000009300937308 */ /* 0x000e620000000800 */
[----:B--2---:R-:W-:Y:S01]  /*4010*/  FADD.FTZ R27, R145, R34 ;  /* 0x00000022911b7221 */ /* 0x004fe20000010000 */
[----:B------:R-:W-:Y:S01]  /*4020*/  FADD.FTZ R31, R53, R36 ;  /* 0x00000024351f7221 */ /* 0x000fe20000010000 */
[----:B------:R-:W-:-:S02]  /*4030*/  F2FP.F16.F32.PACK_AB R149, R10, R149 ;  /* 0x000000950a95723e */ /* 0x000fc400000000ff */
[----:B------:R-:W-:Y:S01]  /*4040*/  F2FP.F16.F32.PACK_AB R151, R12, R151 ;  /* 0x000000970c97723e */ /* 0x000fe200000000ff */
[----:B------:R-:W-:Y:S01]  /*4050*/  FADD.FTZ R36, R132, R31 ;  /* 0x0000001f84247221 */ /* 0x000fe20000010000 */
[----:B------:R-:W-:Y:S01]  /*4060*/  F2FP.F16.F32.PACK_AB R148, R131, R148 ;  /* 0x000000948394723e */ /* 0x000fe200000000ff */
[----:B------:R-:W2:Y:S01]  /*4070*/  MUFU.EX2 R16, R16 ;  /* 0x0000001000107308 */ /* 0x000ea20000000800 */
[C---:B0-----:R-:W-:Y:S01]  /*4080*/  FADD.FTZ R34, R14.reuse, R27 ;  /* 0x0000001b0e227221 */ /* 0x041fe20000010000 */
[----:B------:R-:W-:Y:S01]  /*4090*/  FADD.FTZ R31, R33, R36 ;  /* 0x00000024211f7221 */ /* 0x000fe20000010000 */
[----:B------:R-:W-:Y:S02]  /*40a0*/  F2FP.F16.F32.PACK_AB R145, R14, R145 ;  /* 0x000000910e91723e */ /* 0x000fe400000000ff */
[----:B------:R-:W-:Y:S01]  /*40b0*/  F2FP.F16.F32.PACK_AB R150, R127, R150 ;  /* 0x000000967f96723e */ /* 0x000fe200000000ff */
[----:B------:R-:W-:Y:S01]  /*40c0*/  FADD.FTZ R36, R134, R31 ;  /* 0x0000001f86247221 */ /* 0x000fe20000010000 */
[----:B------:R-:W-:Y:S01]  /*40d0*/  F2FP.F16.F32.PACK_AB R144, R119, R144 ;  /* 0x000000907790723e */ /* 0x000fe200000000ff */
[----:B------:R-:W0:Y:S01]  /*40e0*/  MUFU.EX2 R141, R141 ;  /* 0x0000008d008d7308 */ /* 0x000e220000000800 */
[----:B-1----:R-:W-:Y:S01]  /*40f0*/  FADD.FTZ R27, R147, R34 ;  /* 0x00000022931b7221 */ /* 0x002fe20000010000 */
[----:B------:R-:W-:Y:S01]  /*4100*/  FADD.FTZ R31, R29, R36 ;  /* 0x000000241d1f7221 */ /* 0x000fe20000010000 */
[----:B------:R-:W-:-:S02]  /*4110*/  F2FP.F16.F32.PACK_AB R146, R37, R146 ;  /* 0x000000922592723e */ /* 0x000fc400000000ff */
[----:B------:R-:W-:Y:S01]  /*4120*/  F2FP.F16.F32.PACK_AB R140, R41, R140 ;  /* 0x0000008c298c723e */ /* 0x000fe200000000ff */
[----:B------:R-:W-:Y:S01]  /*4130*/  FADD.FTZ R38, R128, R31 ;  /* 0x0000001f80267221 */ /* 0x000fe20000010000 */
[----:B------:R-:W-:Y:S01]  /*4140*/  F2FP.F16.F32.PACK_AB R142, R45, R142 ;  /* 0x0000008e2d8e723e */ /* 0x000fe200000000ff */
[----:B------:R-:W1:Y:S01]  /*4150*/  MUFU.EX2 R20, R20 ;  /* 0x0000001400147308 */ /* 0x000e620000000800 */
[----:B--2---:R-:W-:Y:S01]  /*4160*/  FADD.FTZ R34, R16, R27 ;  /* 0x0000001b10227221 */ /* 0x004fe20000010000 */
[----:B------:R-:W-:Y:S01]  /*4170*/  FADD.FTZ R31, R61, R38 ;  /* 0x000000263d1f7221 */ /* 0x000fe20000010000 */
[----:B------:R-:W-:Y:S02]  /*4180*/  F2FP.F16.F32.PACK_AB R136, R49, R136 ;  /* 0x000000883188723e */ /* 0x000fe400000000ff */
[----:B------:R-:W-:Y:S02]  /*4190*/  F2FP.F16.F32.PACK_AB R138, R53, R138 ;  /* 0x0000008a358a723e */ /* 0x000fe400000000ff */
[----:B------:R-:W-:Y:S01]  /*41a0*/  F2FP.F16.F32.PACK_AB R132, R33, R132 ;  /* 0x000000842184723e */ /* 0x000fe200000000ff */
[----:B------:R-:W2:Y:S01]  /*41b0*/  MUFU.EX2 R143, R143 ;  /* 0x0000008f008f7308 */ /* 0x000ea20000000800 */
[----:B0-----:R-:W-:Y:S01]  /*41c0*/  FADD.FTZ R27, R141, R34 ;  /* 0x000000228d1b7221 */ /* 0x001fe20000010000 */
[----:B------:R-:W-:-:S02]  /*41d0*/  F2FP.F16.F32.PACK_AB R134, R29, R134 ;  /* 0x000000861d86723e */ /* 0x000fc400000000ff */
[----:B------:R-:W-:Y:S02]  /*41e0*/  F2FP.F16.F32.PACK_AB R128, R61, R128 ;  /* 0x000000803d80723e */ /* 0x000fe400000000ff */
[----:B------:R-:W-:Y:S02]  /*41f0*/  F2FP.F16.F32.PACK_AB R147, R16, R147 ;  /* 0x000000931093723e */ /* 0x000fe400000000ff */
        /* <DEDUP_REMOVED lines=9> */
[----:B-1----:R-:W-:Y:S01]  /*4290*/  FADD.FTZ R27, R137, R36 ;  /* 0x00000024891b7221 */ /* 0x002fe20000010000 */
[----:B------:R-:W-:Y:S01]  /*42a0*/  FADD.FTZ R36, R130, R31 ;  /* 0x0000001f82247221 */ /* 0x000fe20000010000 */
[----:B------:R-:W-:-:S03]  /*42b0*/  F2FP.F16.F32.PACK_AB R130, R25, R130 ;  /* 0x000000821982723e */ /* 0x000fc600000000ff */
[----:B------:R-:W-:Y:S02]  /*42c0*/  FADD.FTZ R31, R25, R36 ;  /* 0x00000024191f7221 */ /* 0x000fe40000010000 */
        /* <DEDUP_REMOVED lines=62> */
[----:B------:R-:W-:-:S03]  /*46b0*/  F2FP.F16.F32.PACK_AB R121, R10, R91 ;  /* 0x0000005b0a79723e */ /* 0x000fc600000000ff */
[----:B0-----:R-:W-:-:S04]  /*46c0*/  FADD.FTZ R3, R57, R14 ;  /* 0x0000000e39037221 */ /* 0x001fc80000010000 */
[C---:B-1----:R-:W-:Y:S01]  /*46d0*/  FADD.FTZ R3, R12.reuse, R3 ;  /* 0x000000030c037221 */ /* 0x042fe20000010000 */
[----:B------:R-:W-:Y:S01]  /*46e0*/  F2FP.F16.F32.PACK_AB R123, R12, R57 ;  /* 0x000000390c7b723e */ /* 0x000fe200000000ff */
[----:B------:R-:W-:Y:S01]  /*46f0*/  VIADD R12, R19, 0xfffffffe ;  /* 0xfffffffe130c7836 */ /* 0x000fe20000000000 */
[----:B------:R-:W-:Y:S06]  /*4700*/  @P1 BRA `(.L_x_985) ;  /* 0x00000000004c1947 */ /* 0x000fec0003800000 */
[----:B------:R-:W-:Y:S01]  /*4710*/  ISETP.LT.AND P1, PT, RZ, UR45, PT ;  /* 0x0000002dff007c0c */ /* 0x000fe2000bf21270 */
[----:B------:R-:W-:-:S12]  /*4720*/  UIADD3 UR7, UR45, -0x1, URZ ;  /* 0xffffffff2d077890 */ /* 0x000fd8000fffe03f */
[----:B------:R-:W-:Y:S05]  /*4730*/  @P1 BRA `(.L_x_986) ;  /* 0x0000000000201947 */ /* 0x000fea0003800000 */
[----:B------:R-:W-:Y:S01]  /*4740*/  ULDC UR14, c[0x0][0x9e4] ;  /* 0x00027900000e7ab9 */ /* 0x000fe20000000800 */
[----:B------:R-:W-:Y:S02]  /*4750*/  UIADD3 UR7, -UR45, URZ, URZ ;  /* 0x0000003f2d077290 */ /* 0x000fe4000fffe13f */
[----:B------:R-:W-:-:S11]  /*4760*/  UISETP.NE.AND UP0, UPT, UR14, 0x1, UPT ;  /* 0x000000010e00788c */ /* 0x000fd6000bf05270 */
[----:B------:R-:W-:Y:S02]  /*4770*/  @UP0 ULDC.64 UR18, c[0x0][0x9e8] ;  /* 0x00027a0000120ab9 */ /* 0x000fe40000000a00 */
[----:B------:R-:W-:-:S04]  /*4780*/  UIMAD.WIDE.U32 UR10, UR7, UR18, URZ ;  /* 0x00000012070a72a5 */ /* 0x000fc8000f8e003f */
[----:B------:R-:W-:-:S04]  /*4790*/  @UP0 USHF.R.U32.HI UR7, URZ, UR19, UR11 ;  /* 0x000000133f070299 */ /* 0x000fc8000801160b */
[----:B------:R-:W-:Y:S01]  /*47a0*/  ULOP3.LUT UR7, URZ, UR7, URZ, 0x33, !UPT ;  /* 0x000000073f077292 */ /* 0x000fe2000f8e333f */
[----:B------:R-:W-:Y:S11]  /*47b0*/  BRA `(.L_x_987) ;  /* 0x0000000000147947 */ /* 0x000ff60003800000 */
.L_x_986:
[----:B------:R-:W-:Y:S02]  /*47c0*/  ULDC UR14, c[0x0][0x9e4] ;  /* 0x00027900000e7ab9 */ /* 0x000fe40000000800 */
[----:B------:R-:W-:-:S11]  /*47d0*/  UISETP.NE.AND UP0, UPT, UR14, 0x1, UPT ;  /* 0x000000010e00788c */ /* 0x000fd6000bf05270 */
[----:B------:R-:W-:Y:S02]  /*47e0*/  @UP0 ULDC.64 UR18, c[0x0][0x9e8] ;  /* 0x00027a0000120ab9 */ /* 0x000fe40000000a00 */
[----:B------:R-:W-:-:S04]  /*47f0*/  UIMAD.WIDE.U32 UR10, UR7, UR18, URZ ;  /* 0x00000012070a72a5 */ /* 0x000fc8000f8e003f */
[----:B------:R-:W-:-:S12]  /*4800*/  @UP0 USHF.R.U32.HI UR7, URZ, UR19, UR11 ;  /* 0x000000133f070299 */ /* 0x000fd8000801160b */
.L_x_987:
[----:B------:R-:W-:-:S04]  /*4810*/  UIMAD UR7, UR7, UR14, UR14 ;  /* 0x0000000e070772a4 */ /* 0x000fc8000f8e020e */
[----:B------:R-:W-:-:S04]  /*4820*/  UISETP.LT.AND UP0, UPT, UR4, UR7, UPT ;  /* 0x000000070400728c */ /* 0x000fc8000bf01270 */
[----:B------:R-:W-:-:S12]  /*4830*/  USEL UR4, UR4, UR7, UP0 ;  /* 0x0000000704047287 */ /* 0x000fd80008000000 */
.L_x_985:
[----:B------:R-:W-:Y:S01]  /*4840*/  USHF.R.S32.HI UR7, URZ, 0x1f, UR4 ;  /* 0x0000001f3f077899 */ /* 0x000fe20008011404 */
[----:B------:R-:W-:Y:S02]  /*4850*/  CS2R R118, SRZ ;  /* 0x0000000000767805 */ /* 0x000fe4000001ff00 */
[----:B------:R-:W-:Y:S02]  /*4860*/  CS2R R116, SRZ ;  /* 0x0000000000747805 */ /* 0x000fe4000001ff00 */
[----:B------:R-:W-:Y:S01]  /*4870*/  CS2R R114, SRZ ;  /* 0x0000000000727805 */ /* 0x000fe2000001ff00 */
[----:B------:R-:W-:Y:S01]  /*4880*/  ULEA.HI UR7, UR7, UR4, URZ, 0x7 ;  /* 0x0000000407077291 */ /* 0x000fe2000f8f383f */
[----:B------:R-:W-:Y:S02]  /*4890*/  CS2R R112, SRZ ;  /* 0x0000000000707805 */ /* 0x000fe4000001ff00 */
[----:B------:R-:W-:Y:S01]  /*48a0*/  CS2R R110, SRZ ;  /* 0x00000000006e7805 */ /* 0x000fe2000001ff00 */
[----:B------:R-:W-:Y:S01]  /*48b0*/  UMOV UR4, URZ ;  /* 0x0000003f00047c82 */ /* 0x000fe20008000000 */
[----:B------:R-:W-:Y:S01]  /*48c0*/  USHF.R.S32.HI UR7, URZ, 0x7, UR7 ;  /* 0x000000073f077899 */ /* 0x000fe20008011407 */
[----:B------:R-:W-:-:S02]  /*48d0*/  CS2R R108, SRZ ;  /* 0x00000000006c7805 */ /* 0x000fc4000001ff00 */
[----:B------:R-:W-:Y:S02]  /*48e0*/  CS2R R106, SRZ ;  /* 0x00000000006a7805 */ /* 0x000fe4000001ff00 */
[----:B------:R-:W-:Y:S01]  /*48f0*/  CS2R R104, SRZ ;  /* 0x0000000000687805 */ /* 0x000fe2000001ff00 */
[----:B------:R-:W-:Y:S01]  /*4900*/  UISETP.LT.AND UP0, UPT, UR41, UR7, UPT ;  /* 0x000000072900728c */ /* 0x000fe2000bf01270 */
[----:B------:R-:W-:Y:S02]  /*4910*/  CS2R R102, SRZ ;  /* 0x0000000000667805 */ /* 0x000fe4000001ff00 */
[----:B------:R-:W-:Y:S02]  /*4920*/  CS2R R100, SRZ ;  /* 0x0000000000647805 */ /* 0x000fe4000001ff00 */
[----:B------:R-:W-:Y:S01]  /*4930*/  CS2R R98, SRZ ;  /* 0x0000000000627805 */ /* 0x000fe2000001ff00 */
[----:B------:R-:W-:Y:S01]  /*4940*/  USEL UR27, UR41, UR7, !UP0 ;  /* 0x00000007291b7287 */ /* 0x000fe2000c000000 */
[----:B------:R-:W-:-:S02]  /*4950*/  CS2R R96, SRZ ;  /* 0x0000000000607805 */ /* 0x000fc4000001ff00 */
[----:B------:R-:W-:Y:S01]  /*4960*/  CS2R R94, SRZ ;  /* 0x00000000005e7805 */ /* 0x000fe2000001ff00 */
[----:B------:R-:W-:Y:S01]  /*4970*/  UMOV UR7, URZ ;  /* 0x0000003f00077c82 */ /* 0x000fe20008000000 */
[----:B------:R-:W-:Y:S02]  /*4980*/  CS2R R92, SRZ ;  /* 0x00000000005c7805 */ /* 0x000fe4000001ff00 */
[----:B------:R-:W-:Y:S02]  /*4990*/  CS2R R90, SRZ ;  /* 0x00000000005a7805 */ /* 0x000fe4000001ff00 */
[----:B------:R-:W-:Y:S02]  /*49a0*/  ISETP.GE.AND P1, PT, R12, UR27, PT ;  /* 0x0000001b0c007c0c */ /* 0x000fe4000bf26270 */
[----:B------:R-:W-:-:S11]  /*49b0*/  CS2R R88, SRZ ;  /* 0x0000000000587805 */ /* 0x000fd6000001ff00 */
[----:B------:R-:W-:Y:S05]  /*49c0*/  @!P1 BRA `(.L_x_988) ;  /* 0x0000002c009c9947 */ /* 0x000fea0003800000 */
[----:B------:R-:W-:Y:S01]  /*49d0*/  IMAD.MOV.U32 R11, RZ, RZ, R13 ;  /* 0x000000ffff0b7224 */ /* 0x000fe200078e000d */
[----:B------:R-:W-:Y:S01]  /*49e0*/  UMOV UR26, URZ ;  /* 0x0000003f001a7c82 */ /* 0x000fe20008000000 */
[----:B------:R-:W-:Y:S01]  /*49f0*/  IMAD.MOV.U32 R10, RZ, RZ, R2 ;  /* 0x000000ffff0a7224 */ /* 0x000fe200078e0002 */
[----:B------:R-:W-:Y:S01]  /*4a00*/  UMOV UR25, URZ ;  /* 0x0000003f00197c82 */ /* 0x000fe20008000000 */
[----:B------:R-:W-:Y:S01]  /*4a10*/  IMAD.MOV.U32 R119, RZ, RZ, RZ ;  /* 0x000000ffff777224 */ /* 0x000fe200078e00ff */
[----:B------:R-:W-:Y:S01]  /*4a20*/  ULDC UR29, c[0x0][0x9e4] ;  /* 0x00027900001d7ab9 */ /* 0x000fe20000000800 */
[----:B------:R-:W-:Y:S01]  /*4a30*/  ULDC UR28, c[0x0][0x2f0] ;  /* 0x0000bc00001c7ab9 */ /* 0x000fe20000000800 */
[----:B------:R-:W-:-:S05]  /*4a40*/  ULDC UR30, c[0x0][0x9e0] ;  /* 0x00027800001e7ab9 */ /* 0x000fca0000000800 */
.L_x_1007:
[----:B------:R-:W-:Y:S01]  /*4a50*/  ISETP.NE.AND P2, PT, RZ, UR42, PT ;  /* 0x0000002aff007c0c */ /* 0x000fe2000bf45270 */
[----:B------:R-:W-:-:S04]  /*4a60*/  UISETP.NE.AND UP0, UPT, UR25, 0x1, UPT ;  /* 0x000000011900788c */ /* 0x000fc8000bf05270 */
[----:B------:R-:W-:-:S04]  /*4a70*/  USEL UR4, URZ, 0x1, UP0 ;  /* 0x000000013f047887 */ /* 0x000fc80008000000 */
[----:B------:R-:W-:-:S04]  /*4a80*/  ULOP3.LUT UR4, UR26, UR4, URZ, 0x3c, !UPT ;  /* 0x000000041a047292 */ /* 0x000fc8000f8e3c3f */
[----:B------:R-:W-:Y:S08]  /*4a90*/  @P2 BRA `(.L_x_989) ;  /* 0x0000000000382947 */ /* 0x000ff00003800000 */
[----:B------:R-:W-:Y:S05]  /*4aa0*/  @!P0 BRA `(.L_x_990) ;  /* 0x0000000000048947 */ /* 0x000fea0003800000 */
[----:B------:R-:W-:Y:S01]  /*4ab0*/  BPT.TRAP 0x1 ;  /* 0x000000040000795c */ /* 0x000fe20000300000 */
.L_x_990:
[----:B------:R-:W-:Y:S01]  /*4ac0*/  UIADD3 UR7, UR25, 0x1, URZ ;  /* 0x0000000119077890 */ /* 0x000fe2000fffe03f */
[----:B------:R-:W-:-:S03]  /*4ad0*/  IMAD.U32 R0, RZ, RZ, UR4 ;  /* 0x00000004ff007e24 */ /* 0x000fc6000f8e00ff */
[----:B------:R-:W-:Y:S02]  /*4ae0*/  UISETP.NE.AND UP0, UPT, UR7, 0x2, UPT ;  /* 0x000000020700788c */ /* 0x000fe4000bf05270 */
[----:B------:R-:W-:Y:S02]  /*4af0*/  SHF.L.U32 R0, R0, 0x1f, RZ ;  /* 0x0000001f00007819 */ /* 0x000fe400000006ff */
[----:B------:R-:W-:-:S04]  /*4b00*/  USEL UR7, UR7, URZ, UP0 ;  /* 0x0000003f07077287 */ /* 0x000fc80008000000 */
[----:B------:R-:W-:-:S09]  /*4b10*/  ULEA UR7, UR7, UR43, 0x3 ;  /* 0x0000002b07077291 */ /* 0x000fd2000f8e183f */
[----:B------:R0:W1:Y:S01]  /*4b20*/  SYNCS.PHASECHK.TRANS64.TRYWAIT P1, [UR7+0x16830], R0 ;  /* 0x01683000ff0075a7 */ /* 0x0000620008020147 */
[----:B------:R-:W-:Y:S05]  /*4b30*/  @!P0 BRA `(.L_x_991) ;  /* 0x0000000000048947 */ /* 0x000fea0003800000 */
[----:B------:R-:W-:Y:S01]  /*4b40*/  BPT.TRAP 0x1 ;  /* 0x000000040000795c */ /* 0x000fe20000300000 */
.L_x_991:
[----:B-1----:R-:W-:Y:S05]  /*4b50*/  @P1 BRA `(.L_x_989) ;  /* 0x0000000000081947 */ /* 0x002fea0003800000 */
[----:B------:R-:W1:Y:S02]  /*4b60*/  SYNCS.PHASECHK.TRANS64.TRYWAIT P1, [UR7+0x16830], R0 ;  /* 0x01683000ff0075a7 */ /* 0x000e640008020147 */
[----:B-1----:R-:W-:Y:S05]  /*4b70*/  @!P1 BRA `(.L_x_992) ;  /* 0x000000d400989947 */ /* 0x002fea0003800000 */
.L_x_989:
        /* <DEDUP_REMOVED lines=11> */
[----:B------:R-:W-:-:S03]  /*4c30*/  UMOV UR19, 0x40000040 ;  /* 0x4000004000137882 */ /* 0x000fc60000000000 */
[----:B------:R-:W-:Y:S02]  /*4c40*/  UIADD3 UR10, UR22, 0x2, URZ ;  /* 0x00000002160a7890 */ /* 0x000fe4000fffe03f */
[----:B------:R-:W-:Y:S02]  /*4c50*/  UIADD3 UR14, UR22, 0x4, URZ ;  /* 0x00000004160e7890 */ /* 0x000fe4000fffe03f */
        /* <DEDUP_REMOVED lines=16> */
.L_x_994:
[----:B------:R-:W-:Y:S01]  /*4d60*/  ULEA UR10, UR25, UR43, 0x3 ;  /* 0x0000002b190a7291 */ /* 0x000fe2000f8e183f */
[----:B------:R-:W-:-:S05]  /*4d70*/  IMAD.U32 R0, RZ, RZ, UR26 ;  /* 0x0000001aff007e24 */ /* 0x000fca000f8e00ff */
[----:B------:R-:W-:-:S04]  /*4d80*/  SHF.L.U32 R0, R0, 0x1f, RZ ;  /* 0x0000001f00007819 */ /* 0x000fc800000006ff */
[----:B------:R0:W1:Y:S01]  /*4d90*/  SYNCS.PHASECHK.TRANS64.TRYWAIT P1, [UR10+0x16850], R0 ;  /* 0x01685000ff0075a7 */ /* 0x000062000802014a */
[----:B------:R-:W-:Y:S05]  /*4da0*/  @!P0 BRA `(.L_x_995) ;  /* 0x0000000000048947 */ /* 0x000fea0003800000 */
[----:B------:R-:W-:Y:S01]  /*4db0*/  BPT.TRAP 0x1 ;  /* 0x000000040000795c */ /* 0x000fe20000300000 */
.L_x_995:
[----:B-1----:R-:W-:Y:S05]  /*4dc0*/  @P1 BRA `(.L_x_993) ;  /* 0x0000000000081947 */ /* 0x002fea0003800000 */
[----:B------:R-:W1:Y:S02]  /*4dd0*/  SYNCS.PHASECHK.TRANS64.TRYWAIT P1, [UR10+0x16850], R0 ;  /* 0x01685000ff0075a7 */ /* 0x000e64000802014a */
[----:B-1----:R-:W-:Y:S05]  /*4de0*/  @!P1 BRA `(.L_x_996) ;  /* 0x000000d400149947 */ /* 0x002fea0003800000 */
.L_x_993:
        /* <DEDUP_REMOVED lines=50> */
.L_x_997:
[----:B------:R-:W-:Y:S01]  /*5110*/  UISETP.NE.AND UP1, UPT, UR40, URZ, UPT ;  /* 0x0000003f2800728c */ /* 0x000fe2000bf25270 */
[----:B------:R-:W1:Y:S01]  /*5120*/  LDC R5, c[0x0][0x288] ;  /* 0x0000a200ff057b82 */ /* 0x000e620000000800 */
[----:B------:R-:W-:Y:S01]  /*5130*/  IMAD.MOV.U32 R2, RZ, RZ, R9 ;  /* 0x000000ffff027224 */ /* 0x000fe200078e0009 */
[----:B------:R-:W-:Y:S02]  /*5140*/  UISETP.NE.AND UP0, UPT, UR44, URZ, UPT ;  /* 0x0000003f2c00728c */ /* 0x000fe4000bf05270 */
[----:B------:R-:W-:Y:S01]  /*5150*/  ULEA UR10, UR7, UR43, 0x3 ;  /* 0x0000002b070a7291 */ /* 0x000fe2000f8e183f */
[----:B------:R-:W-:Y:S02]  /*5160*/  PLOP3.LUT P1, PT, PT, PT, UP1, 0x80, 0x0 ;  /* 0x000000000000781c */ /* 0x000fe40003f2f018 */
[----:B------:R-:W-:Y:S01]  /*5170*/  PLOP3.LUT P2, PT, PT, PT, UP1, 0x80, 0x0 ;  /* 0x000000000000781c */ /* 0x000fe20003f4f018 */
[----:B------:R-:W-:Y:S02]  /*5180*/  UIADD3 UR10, UR10, 0x16840, URZ ;  /* 0x000168400a0a7890 */ /* 0x000fe4000fffe03f */
[----:B------:R-:W-:Y:S01]  /*5190*/  @UP1 ULDC UR11, c[0x0][0x44c] ;  /* 0x00011300000b1ab9 */ /* 0x000fe20000000800 */
[----:B------:R-:W-:Y:S01]  /*51a0*/  @UP1 ULDC UR14, c[0x0][0x450] ;  /* 0x00011400000e1ab9 */ /* 0x000fe20000000800 */
[----:B------:R-:W-:-:S06]  /*51b0*/  UPRMT UR10, UR5, 0x654, UR10 ;  /* 0x00000654050a7896 */ /* 0x000fcc000800000a */
[----:B0-----:R-:W-:Y:S01]  /*51c0*/  @P1 IMAD.HI.U32 R0, R9, UR11, RZ ;  /* 0x0000000b09001c27 */ /* 0x001fe2000f8e00ff */
[----:B------:R-:W-:Y:S02]  /*51d0*/  PLOP3.LUT P1, PT, PT, PT, UP0, 0x40, 0x0 ;  /* 0x000000000000781c */ /* 0x000fe40003f2e808 */
[----:B------:R-:W-:Y:S02]  /*51e0*/  SYNCS.ARRIVE.TRANS64.RED.A1T0 RZ, [UR10], RZ ;  /* 0x000000ffffff79a7 */ /* 0x000fe4000810040a */
[----:B------:R-:W-:Y:S01]  /*51f0*/  @P2 SHF.R.U32.HI R2, RZ, UR14, R0 ;  /* 0x0000000eff022c19 */ /* 0x000fe20008011600 */
[----:B------:R-:W-:-:S04]  /*5200*/  IMAD.SHL.U32 R0, R12, 0x80, RZ ;  /* 0x000000800c007824 */ /* 0x000fc800078e00ff */
[----:B------:R-:W0:Y:S01]  /*5210*/  SHFL.IDX PT, R15, R2, RZ, 0x1c1f ;  /* 0x001c1fff020f7589 */ /* 0x000e2200000e0000 */
[----:B------:R-:W-:-:S05]  /*5220*/  IADD3 R13, -R0, 0x1, RZ ;  /* 0x00000001000d7810 */ /* 0x000fca0007ffe1ff */
[----:B------:R-:W-:-:S04]  /*5230*/  IMAD R14, R8, -0x2, R13 ;  /* 0xfffffffe080e7824 */ /* 0x000fc800078e020d */
[----:B------:R-:W-:-:S04]  /*5240*/  IMAD R14, R17, UR28, R14 ;  /* 0x0000001c110e7c24 */ /* 0x000fc8000f8e020e */
[----:B-1----:R-:W-:-:S04]  /*5250*/  IMAD.IADD R16, R14, 0x1, -R5 ;  /* 0x000000010e107824 */ /* 0x002fc800078e0a05 */
[C---:B------:R-:W-:Y:S02]  /*5260*/  VIADD R14, R16.reuse, UR30 ;  /* 0x0000001e100e7c36 */ /* 0x040fe40008000000 */
[----:B------:R-:W-:Y:S02]  /*5270*/  VIADD R16, R16, UR24 ;  /* 0x0000001810107c36 */ /* 0x000fe40008000000 */
[--C-:B0-----:R-:W-:Y:S02]  /*5280*/  IMAD.IADD R20, R14, 0x1, R15.reuse ;  /* 0x000000010e147824 */ /* 0x101fe400078e020f */
[----:B------:R-:W-:Y:S01]  /*5290*/  IMAD.IADD R22, R16, 0x1, R15 ;  /* 0x0000000110167824 */ /* 0x000fe200078e020f */
[----:B------:R-:W-:Y:S06]  /*52a0*/  @P1 BRA `(.L_x_998) ;  /* 0x00000000005c1947 */ /* 0x000fec0003800000 */
[----:B------:R-:W-:Y:S01]  /*52b0*/  IMAD R120, R17, UR28, R15 ;  /* 0x0000001c11787c24 */ /* 0x000fe2000f8e020f */
[----:B------:R-:W-:Y:S03]  /*52c0*/  BSSY B0, `(.L_x_999) ;  /* 0x0000011000007945 */ /* 0x000fe60003800000 */
[----:B------:R-:W-:-:S05]  /*52d0*/  IMAD.IADD R13, R120, 0x1, -R5 ;  /* 0x00000001780d7824 */ /* 0x000fca00078e0a05 */
[----:B------:R-:W-:-:S13]  /*52e0*/  ISETP.GT.AND P1, PT, R13, -0x1, PT ;  /* 0xffffffff0d00780c */ /* 0x000fda0003f24270 */
[----:B------:R-:W-:Y:S05]  /*52f0*/  @P1 BRA `(.L_x_1000) ;  /* 0x0000000000201947 */ /* 0x000fea0003800000 */
[----:B------:R-:W-:Y:S01]  /*5300*/  IMAD.U32 R15, RZ, RZ, UR29 ;  /* 0x0000001dff0f7e24 */ /* 0x000fe2000f8e00ff */
[----:B------:R-:W-:-:S04]  /*5310*/  LOP3.LUT R13, RZ, R13, RZ, 0x33, !PT ;  /* 0x0000000dff0d7212 */ /* 0x000fc800078e33ff */
[----:B------:R-:W-:-:S13]  /*5320*/  ISETP.NE.AND P1, PT, R15, 0x1, PT ;  /* 0x000000010f00780c */ /* 0x000fda0003f25270 */
[----:B------:R-:W0:Y:S02]  /*5330*/  @P1 LDC.64 R120, c[0x0][0x9e8] ;  /* 0x00027a00ff781b82 */ /* 0x000e240000000a00 */
[----:B0-----:R-:W-:-:S05]  /*5340*/  @P1 IMAD.HI.U32 R120, R13, R120, RZ ;  /* 0x000000780d781227 */ /* 0x001fca00078e00ff */
[----:B------:R-:W-:-:S04]  /*5350*/  @P1 SHF.R.U32.HI R13, RZ, R121, R120 ;  /* 0x00000079ff0d1219 */ /* 0x000fc80000011678 */
[----:B------:R-:W-:Y:S01]  /*5360*/  LOP3.LUT R13, RZ, R13, RZ, 0x33, !PT ;  /* 0x0000000dff0d7212 */ /* 0x000fe200078e33ff */
[----:B------:R-:W-:Y:S06]  /*5370*/  BRA `(.L_x_1001) ;  /* 0x0000000000147947 */ /* 0x000fec0003800000 */
.L_x_1000:
[----:B------:R-:W-:-:S05]  /*5380*/  IMAD.U32 R15, RZ, RZ, UR29 ;  /* 0x0000001dff0f7e24 */ /* 0x000fca000f8e00ff */
[----:B------:R-:W-:-:S13]  /*5390*/  ISETP.NE.AND P1, PT, R15, 0x1, PT ;  /* 0x000000010f00780c */ /* 0x000fda0003f25270 */
[----:B------:R-:W0:Y:S02]  /*53a0*/  @P1 LDC.64 R120, c[0x0][0x9e8] ;  /* 0x00027a00ff781b82 */ /* 0x000e240000000a00 */
[----:B0-----:R-:W-:-:S05]  /*53b0*/  @P1 IMAD.HI.U32 R120, R13, R120, RZ ;  /* 0x000000780d781227 */ /* 0x001fca00078e00ff */
[----:B------:R-:W-:-:S07]  /*53c0*/  @P1 SHF.R.U32.HI R13, RZ, R121, R120 ;  /* 0x00000079ff0d1219 */ /* 0x000fce0000011678 */
.L_x_1001:
[----:B------:R-:W-:Y:S05]  /*53d0*/  BSYNC B0 ;  /* 0x0000000000007941 */ /* 0x000fea0003800000 */
.L_x_999:
[----:B------:R-:W-:-:S04]  /*53e0*/  IMAD R13, R13, R15, -R0 ;  /* 0x0000000f0d0d7224 */ /* 0x000fc800078e0a00 */
[----:B------:R-:W-:-:S05]  /*53f0*/  IMAD R13, R8, -0x2, R13 ;  /* 0xfffffffe080d7824 */ /* 0x000fca00078e020d */
[----:B------:R-:W-:Y:S02]  /*5400*/  VIADDMNMX R20, R13, R15, R20, PT ;  /* 0x0000000f0d147246 */ /* 0x000fe40003800114 */
[----:B------:R-:W-:-:S07]  /*5410*/  VIMNMX R22, R22, R13, !PT ;  /* 0x0000000d16167248 */ /* 0x000fce0007fe0100 */
.L_x_998:
[----:B------:R-:W-:Y:S01]  /*5420*/  ISETP.GT.AND P1, PT, R12, -0x1, PT ;  /* 0xffffffff0c00780c */ /* 0x000fe20003f24270 */
[----:B------:R-:W0:Y:S01]  /*5430*/  SHFL.IDX PT, R137, R2, 0x1, 0x1c1f ;  /* 0x003c1f0002897f89 */ /* 0x000e2200000e0000 */
[----:B------:R-:W-:Y:S02]  /*5440*/  UISETP.NE.AND UP0, UPT, UR44, URZ, UPT ;  /* 0x0000003f2c00728c */ /* 0x000fe4000bf05270 */
[C---:B------:R-:W-:Y:S02]  /*5450*/  ISETP.GT.AND P3, PT, R22.reuse, 0x8, P1 ;  /* 0x000000081600780c */ /* 0x040fe40000f64270 */
[----:B------:R-:W-:Y:S02]  /*5460*/  ISETP.GT.AND P6, PT, R22, RZ, P1 ;  /* 0x000000ff1600720c */ /* 0x000fe40000fc4270 */
[----:B------:R-:W-:Y:S02]  /*5470*/  ISETP.LT.OR P3, PT, R20, 0x9, P3 ;  /* 0x000000091400780c */ /* 0x000fe40001f61670 */
[----:B------:R-:W-:-:S02]  /*5480*/  ISETP.GT.AND P2, PT, R22, 0x1, P1 ;  /* 0x000000011600780c */ /* 0x000fc40000f44270 */
[----:B------:R-:W-:Y:S02]  /*5490*/  FSEL R149, R28, -INF , !P3 ;  /* 0xff8000001c957808 */ /* 0x000fe40005800000 */
[----:B------:R-:W-:Y:S02]  /*54a0*/  ISETP.GT.AND P3, PT, R22, 0x19, P1 ;  /* 0x000000191600780c */ /* 0x000fe40000f64270 */
[C---:B------:R-:W-:Y:S02]  /*54b0*/  ISETP.LT.OR P6, PT, R20.reuse, 0x1, P6 ;  /* 0x000000011400780c */ /* 0x040fe400037c1670 */
[C---:B------:R-:W-:Y:S02]  /*54c0*/  ISETP.LT.OR P2, PT, R20.reuse, 0x2, P2 ;  /* 0x000000021400780c */ /* 0x040fe40001741670 */
[----:B------:R-:W-:Y:S02]  /*54d0*/  ISETP.LT.OR P3, PT, R20, 0x1a, P3 ;  /* 0x0000001a1400780c */ /* 0x000fe40001f61670 */
[----:B------:R-:W-:-:S02]  /*54e0*/  ISETP.GT.AND P5, PT, R22, 0x9, P1 ;  /* 0x000000091600780c */ /* 0x000fc40000fa4270 */
[----:B------:R-:W-:Y:S01]  /*54f0*/  FSEL R141, R24, -INF , !P6 ;  /* 0xff800000188d7808 */ /* 0x000fe20007000000 */
[--C-:B0-----:R-:W-:Y:S01]  /*5500*/  IMAD.IADD R14, R14, 0x1, R137.reuse ;  /* 0x000000010e0e7824 */ /* 0x101fe200078e0289 */
[----:B------:R-:W-:Y:S01]  /*5510*/  FSEL R145, R25, -INF , !P2 ;  /* 0xff80000019917808 */ /* 0x000fe20005000000 */
[----:B------:R-:W-:Y:S01]  /*5520*/  IMAD.IADD R16, R16, 0x1, R137 ;  /* 0x0000000110107824 */ /* 0x000fe200078e0289 */
[C---:B------:R-:W-:Y:S02]  /*5530*/  ISETP.GT.AND P4, PT, R22.reuse, 0x10, P1 ;  /* 0x000000101600780c */ /* 0x040fe40000f84270 */
[C---:B------:R-:W-:Y:S02]  /*5540*/  ISETP.GT.AND P6, PT, R22.reuse, 0x11, P1 ;  /* 0x000000111600780c */ /* 0x040fe40000fc4270 */
[----:B------:R-:W-:Y:S02]  /*5550*/  ISETP.GT.AND P2, PT, R22, 0x18, P1 ;  /* 0x000000181600780c */ /* 0x000fe40000f44270 */
[----:B------:R-:W-:-:S02]  /*5560*/  FSEL R37, R37, -INF , !P3 ;  /* 0xff80000025257808 */ /* 0x000fc40005800000 */
[----:B------:R-:W-:Y:S02]  /*5570*/  ISETP.GT.AND P3, PT, R22, 0x30, P1 ;  /* 0x000000301600780c */ /* 0x000fe40000f64270 */
[C---:B------:R-:W-:Y:S02]  /*5580*/  ISETP.LT.OR P5, PT, R20.reuse, 0xa, P5 ;  /* 0x0000000a1400780c */ /* 0x040fe40002fa1670 */
[C---:B------:R-:W-:Y:S02]  /*5590*/  ISETP.LT.OR P4, PT, R20.reuse, 0x11, P4 ;  /* 0x000000111400780c */ /* 0x040fe40002781670 */
[C---:B------:R-:W-:Y:S02]  /*55a0*/  ISETP.LT.OR P6, PT, R20.reuse, 0x12, P6 ;  /* 0x000000121400780c */ /* 0x040fe400037c1670 */
[C---:B------:R-:W-:Y:S02]  /*55b0*/  ISETP.LT.OR P2, PT, R20.reuse, 0x19, P2 ;  /* 0x000000191400780c */ /* 0x040fe40001741670 */
[----:B------:R-:W-:-:S02]  /*55c0*/  ISETP.LT.OR P3, PT, R20, 0x31, P3 ;  /* 0x000000311400780c */ /* 0x000fc40001f61670 */
[----:B------:R-:W-:Y:S02]  /*55d0*/  FSEL R147, R29, -INF , !P5 ;  /* 0xff8000001d937808 */ /* 0x000fe40006800000 */
[----:B------:R-:W-:Y:S02]  /*55e0*/  FSEL R29, R32, -INF , !P4 ;  /* 0xff800000201d7808 */ /* 0x000fe40006000000 */
[----:B------:R-:W-:Y:S02]  /*55f0*/  FSEL R33, R33, -INF , !P6 ;  /* 0xff80000021217808 */ /* 0x000fe40007000000 */
[----:B------:R-:W-:Y:S02]  /*5600*/  FSEL R21, R36, -INF , !P2 ;  /* 0xff80000024157808 */ /* 0x000fe40005000000 */
[C---:B------:R-:W-:Y:S02]  /*5610*/  ISETP.GT.AND P5, PT, R22.reuse, 0x20, P1 ;  /* 0x000000201600780c */ /* 0x040fe40000fa4270 */
[----:B------:R-:W-:-:S02]  /*5620*/  ISETP.GT.AND P4, PT, R22, 0x21, P1 ;  /* 0x000000211600780c */ /* 0x000fc40000f84270 */
[C---:B------:R-:W-:Y:S02]  /*5630*/  ISETP.GT.AND P6, PT, R22.reuse, 0x28, P1 ;  /* 0x000000281600780c */ /* 0x040fe40000fc4270 */
[----:B------:R-:W-:Y:S02]  /*5640*/  ISETP.GT.AND P2, PT, R22, 0x29, P1 ;  /* 0x000000291600780c */ /* 0x000fe40000f44270 */
[----:B------:R-:W-:Y:S02]  /*5650*/  FSEL R19, R48, -INF , !P3 ;  /* 0xff80000030137808 */ /* 0x000fe40005800000 */
[----:B------:R-:W-:Y:S02]  /*5660*/  ISETP.GT.AND P3, PT, R22, 0x41, P1 ;  /* 0x000000411600780c */ /* 0x000fe40000f64270 */
[C---:B------:R-:W-:Y:S02]  /*5670*/  ISETP.LT.OR P5, PT, R20.reuse, 0x21, P5 ;  /* 0x000000211400780c */ /* 0x040fe40002fa1670 */
[----:B------:R-:W-:-:S02]  /*5680*/  ISETP.LT.OR P4, PT, R20, 0x22, P4 ;  /* 0x000000221400780c */ /* 0x000fc40002781670 */
[C---:B------:R-:W-:Y:S02]  /*5690*/  ISETP.LT.OR P6, PT, R20.reuse, 0x29, P6 ;  /* 0x000000291400780c */ /* 0x040fe400037c1670 */
[C---:B------:R-:W-:Y:S02]  /*56a0*/  ISETP.LT.OR P2, PT, R20.reuse, 0x2a, P2 ;  /* 0x0000002a1400780c */ /* 0x040fe40001741670 */
[----:B------:R-:W-:Y:S02]  /*56b0*/  ISETP.LT.OR P3, PT, R20, 0x42, P3 ;  /* 0x000000421400780c */ /* 0x000fe40001f61670 */
[----:B------:R-:W-:Y:S02]  /*56c0*/  FSEL R13, R40, -INF , !P5 ;  /* 0xff800000280d7808 */ /* 0x000fe40006800000 */
[----:B------:R-:W-:Y:S02]  /*56d0*/  FSEL R41, R41, -INF , !P4 ;  /* 0xff80000029297808 */ /* 0x000fe40006000000 */
[----:B------:R-:W-:-:S02]  /*56e0*/  FSEL R15, R44, -INF , !P6 ;  /* 0xff8000002c0f7808 */ /* 0x000fc40007000000 */
[----:B------:R-:W-:Y:S02]  /*56f0*/  FSEL R45, R45, -INF , !P2 ;  /* 0xff8000002d2d7808 */ /* 0x000fe40005000000 */
[C---:B------:R-:W-:Y:S02]  /*5700*/  ISETP.GT.AND P5, PT, R22.reuse, 0x31, P1 ;  /* 0x000000311600780c */ /* 0x040fe40000fa4270 */
        /* <DEDUP_REMOVED lines=34> */
[----:B------:R-:W-:Y:S02]  /*5930*/  PLOP3.LUT P3, PT, PT, PT, UP0, 0x40, 0x0 ;  /* 0x000000000000781c */ /* 0x000fe40003f6e808 */
[C---:B------:R-:W-:Y:S02]  /*5940*/  ISETP.LT.OR P5, PT, R20.reuse, 0x5a, P5 ;  /* 0x0000005a1400780c */ /* 0x040fe40002fa1670 */
[C---:B------:R-:W-:Y:S02]  /*5950*/  ISETP.LT.OR P4, PT, R20.reuse, 0x61, P4 ;  /* 0x000000611400780c */ /* 0x040fe40002781670 */
[C---:B------:R-:W-:Y:S02]  /*5960*/  ISETP.LT.OR P6, PT, R20.reuse, 0x62, P6 ;  /* 0x000000621400780c */ /* 0x040fe400037c1670 */
[----:B------:R-:W-:Y:S02]  /*5970*/  ISETP.LT.OR P2, PT, R20, 0x69, P2 ;  /* 0x000000691400780c */ /* 0x000fe40001741670 */
[----:B------:R-:W-:-:S02]  /*5980*/  FSEL R69, R69, -INF , !P5 ;  /* 0xff80000045457808 */ /* 0x000fc40006800000 */
[----:B------:R-:W-:Y:S02]  /*5990*/  FSEL R129, R72, -INF , !P4 ;  /* 0xff80000048817808 */ /* 0x000fe40006000000 */
[----:B------:R-:W-:Y:S02]  /*59a0*/  FSEL R73, R73, -INF , !P6 ;  /* 0xff80000049497808 */ /* 0x000fe40007000000 */
[----:B------:R-:W-:Y:S02]  /*59b0*/  FSEL R131, R76, -INF , !P2 ;  /* 0xff8000004c837808 */ /* 0x000fe40005000000 */
[C---:B------:R-:W-:Y:S02]  /*59c0*/  ISETP.GT.AND P5, PT, R22.reuse, 0x70, P1 ;  /* 0x000000701600780c */ /* 0x040fe40000fa4270 */
[C---:B------:R-:W-:Y:S02]  /*59d0*/  ISETP.GT.AND P4, PT, R22.reuse, 0x71, P1 ;  /* 0x000000711600780c */ /* 0x040fe40000f84270 */
[----:B------:R-:W-:-:S02]  /*59e0*/  ISETP.GT.AND P6, PT, R22, 0x78, P1 ;  /* 0x000000781600780c */ /* 0x000fc40000fc4270 */
[----:B------:R-:W-:Y:S02]  /*59f0*/  ISETP.GT.AND P2, PT, R22, 0x79, P1 ;  /* 0x000000791600780c */ /* 0x000fe40000f44270 */
[C---:B------:R-:W-:Y:S02]  /*5a00*/  ISETP.LT.OR P5, PT, R20.reuse, 0x71, P5 ;  /* 0x000000711400780c */ /* 0x040fe40002fa1670 */
[C---:B------:R-:W-:Y:S02]  /*5a10*/  ISETP.LT.OR P4, PT, R20.reuse, 0x72, P4 ;  /* 0x000000721400780c */ /* 0x040fe40002781670 */
[C---:B------:R-:W-:Y:S02]  /*5a20*/  ISETP.LT.OR P6, PT, R20.reuse, 0x79, P6 ;  /* 0x000000791400780c */ /* 0x040fe400037c1670 */
[----:B------:R-:W-:Y:S02]  /*5a30*/  ISETP.LT.OR P2, PT, R20, 0x7a, P2 ;  /* 0x0000007a1400780c */ /* 0x000fe40001741670 */
[----:B------:R-:W-:-:S02]  /*5a40*/  FSEL R133, R80, -INF , !P5 ;  /* 0xff80000050857808 */ /* 0x000fc40006800000 */
[----:B------:R-:W-:Y:S02]  /*5a50*/  FSEL R81, R81, -INF , !P4 ;  /* 0xff80000051517808 */ /* 0x000fe40006000000 */
[----:B------:R-:W-:Y:S02]  /*5a60*/  FSEL R135, R84, -INF , !P6 ;  /* 0xff80000054877808 */ /* 0x000fe40007000000 */
[----:B------:R-:W-:Y:S01]  /*5a70*/  FSEL R85, R85, -INF , !P2 ;  /* 0xff80000055557808 */ /* 0x000fe20005000000 */
        /* <DEDUP_REMOVED lines=14> */
.L_x_1004:
[----:B------:R-:W-:-:S05]  /*5b60*/  IMAD.U32 R2, RZ, RZ, UR29 ;  /* 0x0000001dff027e24 */ /* 0x000fca000f8e00ff */
[----:B------:R-:W-:-:S13]  /*5b70*/  ISETP.NE.AND P2, PT, R2, 0x1, PT ;  /* 0x000000010200780c */ /* 0x000fda0003f45270 */
[----:B------:R-:W0:Y:S02]  /*5b80*/  @P2 LDC.64 R136, c[0x0][0x9e8] ;  /* 0x00027a00ff882b82 */ /* 0x000e240000000a00 */
[----:B0-----:R-:W-:-:S05]  /*5b90*/  @P2 IMAD.HI.U32 R136, R139, R136, RZ ;  /* 0x000000888b882227 */ /* 0x001fca00078e00ff */
[----:B------:R-:W-:-:S07]  /*5ba0*/  @P2 SHF.R.U32.HI R139, RZ, R137, R136 ;  /* 0x00000089ff8b2219 */ /* 0x000fce0000011688 */
.L_x_1005:
[----:B------:R-:W-:Y:S05]  /*5bb0*/  BSYNC B0 ;  /* 0x0000000000007941 */ /* 0x000fea0003800000 */
.L_x_1003:
[----:B------:R-:W-:-:S04]  /*5bc0*/  IMAD R139, R139, R2, -R0 ;  /* 0x000000028b8b7224 */ /* 0x000fc800078e0a00 */
[----:B------:R-:W-:-:S05]  /*5bd0*/  IMAD R139, R8, -0x2, R139 ;  /* 0xfffffffe088b7824 */ /* 0x000fca00078e028b */
[----:B------:R-:W-:Y:S02]  /*5be0*/  VIADDMNMX R14, R139, R2, R14, PT ;  /* 0x000000028b0e7246 */ /* 0x000fe4000380010e */
[----:B------:R-:W-:-:S07]  /*5bf0*/  VIMNMX R16, R16, R139, !PT ;  /* 0x0000008b10107248 */ /* 0x000fce0007fe0100 */
.L_x_1002:
[----:B------:R-:W-:Y:S02]  /*5c00*/  FMNMX.FTZ R0, R141, R10, !PT ;  /* 0x0000000a8d007209 */ /* 0x000fe40007810000 */
[C---:B------:R-:W-:Y:S02]  /*5c10*/  ISETP.GT.AND P6, PT, R16.reuse, 0x1, P1 ;  /* 0x000000011000780c */ /* 0x040fe40000fc4270 */
[----:B------:R-:W-:Y:S02]  /*5c20*/  FMNMX.FTZ R0, R145, R0, !PT ;  /* 0x0000000091007209 */ /* 0x000fe40007810000 */
[----:B------:R-:W-:Y:S02]  /*5c30*/  ISETP.GT.AND P5, PT, R16, 0x10, P1 ;  /* 0x000000101000780c */ /* 0x000fe40000fa4270 */
[----:B------:R-:W-:Y:S02]  /*5c40*/  FMNMX.FTZ R0, R149, R0, !PT ;  /* 0x0000000095007209 */ /* 0x000fe40007810000 */
[----:B------:R-:W-:-:S02]  /*5c50*/  ISETP.LT.OR P6, PT, R14, 0x2, P6 ;  /* 0x000000020e00780c */ /* 0x000fc400037c1670 */
[----:B------:R-:W-:Y:S02]  /*5c60*/  FMNMX.FTZ R0, R147, R0, !PT ;  /* 0x0000000093007209 */ /* 0x000fe40007810000 */
[----:B------:R-:W-:Y:S02]  /*5c70*/  ISETP.LT.OR P5, PT, R14, 0x11, P5 ;  /* 0x000000110e00780c */ /* 0x000fe40002fa1670 */
[----:B------:R-:W-:Y:S02]  /*5c80*/  FMNMX.FTZ R0, R29, R0, !PT ;  /* 0x000000001d007209 */ /* 0x000fe40007810000 */
[----:B------:R-:W-:Y:S02]  /*5c90*/  FSEL R27, R27, -INF , !P6 ;  /* 0xff8000001b1b7808 */ /* 0x000fe40007000000 */
[----:B------:R-:W-:Y:S02]  /*5ca0*/  FMNMX.FTZ R0, R33, R0, !PT ;  /* 0x0000000021007209 */ /* 0x000fe40007810000 */
[----:B------:R-:W-:-:S02]  /*5cb0*/  FSEL R139, R34, -INF , !P5 ;  /* 0xff800000228b7808 */ /* 0x000fc40006800000 */
[----:B------:R-:W-:Y:S02]  /*5cc0*/  FMNMX.FTZ R0, R21, R0, !PT ;  /* 0x0000000015007209 */ /* 0x000fe40007810000 */
[----:B------:R-:W-:Y:S02]  /*5cd0*/  ISETP.GT.AND P5, PT, R16, 0x20, P1 ;  /* 0x000000201000780c */ /* 0x000fe40000fa4270 */
[----:B------:R-:W-:Y:S02]  /*5ce0*/  FMNMX.FTZ R0, R37, R0, !PT ;  /* 0x0000000025007209 */ /* 0x000fe40007810000 */
[----:B------:R-:W-:Y:S02]  /*5cf0*/  ISETP.LT.OR P5, PT, R14, 0x21, P5 ;  /* 0x000000210e00780c */ /* 0x000fe40002fa1670 */
[----:B------:R-:W-:Y:S02]  /*5d00*/  FMNMX.FTZ R0, R13, R0, !PT ;  /* 0x000000000d007209 */ /* 0x000fe40007810000 */
[----:B------:R-:W-:-:S02]  /*5d10*/  ISETP.GT.AND P2, PT, R16, 0x11, P1 ;  /* 0x000000111000780c */ /* 0x000fc40000f44270 */
[----:B------:R-:W-:Y:S02]  /*5d20*/  FMNMX.FTZ R0, R41, R0, !PT ;  /* 0x0000000029007209 */ /* 0x000fe40007810000 */
[----:B------:R-:W-:Y:S02]  /*5d30*/  ISETP.LT.OR P2, PT, R14, 0x12, P2 ;  /* 0x000000120e00780c */ /* 0x000fe40001741670 */
[----:B------:R-:W-:Y:S02]  /*5d40*/  FMNMX.FTZ R0, R15, R0, !PT ;  /* 0x000000000f007209 */ /* 0x000fe40007810000 */
[C---:B------:R-:W-:Y:S02]  /*5d50*/  ISETP.GT.AND P3, PT, R16.reuse, 0x8, P1 ;  /* 0x000000081000780c */ /* 0x040fe40000f64270 */
[----:B------:R-:W-:Y:S02]  /*5d60*/  FMNMX.FTZ R0, R45, R0, !PT ;  /* 0x000000002d007209 */ /* 0x000fe40007810000 */
[----:B------:R-:W-:-:S02]  /*5d70*/  ISETP.GT.AND P4, PT, R16, 0x9, P1 ;  /* 0x000000091000780c */ /* 0x000fc40000f84270 */
[----:B------:R-:W-:Y:S02]  /*5d80*/  FMNMX.FTZ R0, R19, R0, !PT ;  /* 0x0000000013007209 */ /* 0x000fe40007810000 */
[C---:B------:R-:W-:Y:S02]  /*5d90*/  ISETP.LT.OR P3, PT, R14.reuse, 0x9, P3 ;  /* 0x000000090e00780c */ /* 0x040fe40001f61670 */
[----:B------:R-:W-:Y:S02]  /*5da0*/  FMNMX.FTZ R0, R49, R0, !PT ;  /* 0x0000000031007209 */ /* 0x000fe40007810000 */
[----:B------:R-:W-:Y:S02]  /*5db0*/  ISETP.LT.OR P4, PT, R14, 0xa, P4 ;  /* 0x0000000a0e00780c */ /* 0x000fe40002781670 */
[----:B------:R-:W-:Y:S02]  /*5dc0*/  FMNMX.FTZ R0, R25, R0, !PT ;  /* 0x0000000019007209 */ /* 0x000fe40007810000 */
[----:B------:R-:W-:-:S02]  /*5dd0*/  FSEL R31, R31, -INF , !P4 ;  /* 0xff8000001f1f7808 */ /* 0x000fc40006000000 */
[----:B------:R-:W-:Y:S02]  /*5de0*/  FMNMX.FTZ R0, R53, R0, !PT ;  /* 0x0000000035007209 */ /* 0x000fe40007810000 */
[----:B------:R-:W-:Y:S02]  /*5df0*/  ISETP.GT.AND P4, PT, R16, 0x19, P1 ;  /* 0x000000191000780c */ /* 0x000fe40000f84270 */
        /* <DEDUP_REMOVED lines=26> */
[----:B------:R-:W-:-:S04]  /*5fa0*/  FMNMX.FTZ R0, R81, R0, !PT ;  /* 0x0000000051007209 */ /* 0x000fc80007810000 */
[----:B------:R-:W-:-:S04]  /*5fb0*/  FMNMX.FTZ R0, R135, R0, !PT ;  /* 0x0000000087007209 */ /* 0x000fc80007810000 */
[----:B------:R-:W-:Y:S02]  /*5fc0*/  FMNMX.FTZ R20, R85, R0, !PT ;  /* 0x0000000055147209 */ /* 0x000fe40007810000 */
[----:B------:R-:W0:Y:S03]  /*5fd0*/  LDC R0, c[0x0][0x988] ;  /* 0x00026200ff007b82 */ /* 0x000e260000000800 */
[----:B------:R-:W1:Y:S02]  /*5fe0*/  SHFL.BFLY PT, R137, R20, 0x2, 0x1f ;  /* 0x0c401f0014897f89 */ /* 0x000e6400000e0000 */
[----:B-1----:R-:W-:-:S05]  /*5ff0*/  FMNMX.FTZ R137, R20, R137, !PT ;  /* 0x0000008914897209 */ /* 0x002fca0007810000 */
[----:B------:R-:W1:Y:S02]  /*6000*/  SHFL.BFLY PT, R2, R137, 0x1, 0x1f ;  /* 0x0c201f0089027f89 */ /* 0x000e6400000e0000 */
[----:B-1----:R-:W-:Y:S02]  /*6010*/  FMNMX.FTZ R2, R137, R2, !PT ;  /* 0x0000000289027209 */ /* 0x002fe40007810000 */
[----:B------:R-:W-:Y:S02]  /*6020*/  FSEL R137, R30, -INF , !P3 ;  /* 0xff8000001e897808 */ /* 0x000fe40005800000 */
[C---:B------:R-:W-:Y:S01]  /*6030*/  FSETP.NEU.FTZ.AND P6, PT, R2.reuse, -INF , PT ;  /* 0xff8000000200780b */ /* 0x040fe20003fdd000 */
[----:B0-----:R-:W-:Y:S01]  /*6040*/  FMUL.FTZ R20, R2, R0 ;  /* 0x0000000002147220 */ /* 0x001fe20000410000 */
[----:B------:R-:W-:-:S04]  /*6050*/  ISETP.GT.AND P3, PT, R16, 0x18, P1 ;  /* 0x000000181000780c */ /* 0x000fc80000f64270 */
[----:B------:R-:W-:Y:S02]  /*6060*/  FSEL R20, R20, RZ, P6 ;  /* 0x000000ff14147208 */ /* 0x000fe40003000000 */
[----:B------:R-:W-:-:S03]  /*6070*/  ISETP.LT.OR P3, PT, R14, 0x19, P3 ;  /* 0x000000190e00780c */ /* 0x000fc60001f61670 */
[-CC-:B------:R-:W-:Y:S01]  /*6080*/  FFMA.FTZ R148, R145, R0.reuse, -R20.reuse ;  /* 0x0000000091947223 */ /* 0x180fe20000010814 */
[----:B------:R-:W-:Y:S01]  /*6090*/  FSEL R145, R42, -INF , !P5 ;  /* 0xff8000002a917808 */ /* 0x000fe20006800000 */
[-CC-:B------:R-:W-:Y:S01]  /*60a0*/  FFMA.FTZ R22, R141, R0.reuse, -R20.reuse ;  /* 0x000000008d167223 */ /* 0x180fe20000010814 */
[----:B------:R-:W-:Y:S01]  /*60b0*/  ISETP.GT.AND P5, PT, R16, RZ, P1 ;  /* 0x000000ff1000720c */ /* 0x000fe20000fa4270 */
[-CC-:B------:R-:W-:Y:S01]  /*60c0*/  FFMA.FTZ R150, R149, R0.reuse, -R20.reuse ;  /* 0x0000000095967223 */ /* 0x180fe20000010814 */
[----:B------:R-:W-:Y:S01]  /*60d0*/  FSEL R141, R35, -INF , !P2 ;  /* 0xff800000238d7808 */ /* 0x000fe20005000000 */
[-CC-:B------:R-:W-:Y:S01]  /*60e0*/  FFMA.FTZ R146, R21, R0.reuse, -R20.reuse ;  /* 0x0000000015927223 */ /* 0x180fe20000010814 */
[----:B------:R-:W-:Y:S01]  /*60f0*/  ISETP.LT.OR P5, PT, R14, 0x1, P5 ;  /* 0x000000010e00780c */ /* 0x000fe20002fa1670 */
[----:B------:R0:W-:Y:S01]  /*6100*/  MUFU.EX2 R35, R22 ;  /* 0x0000001600237308 */ /* 0x0001e20000000800 */
[----:B------:R-:W-:Y:S01]  /*6110*/  FSEL R143, R38, -INF , !P3 ;  /* 0xff800000268f7808 */ /* 0x000fe20005800000 */
[-CC-:B------:R-:W-:Y:S01]  /*6120*/  FFMA.FTZ R21, R37, R0.reuse, -R20.reuse ;  /* 0x0000000025157223 */ /* 0x180fe20000010814 */
[----:B------:R-:W-:Y:S01]  /*6130*/  FSEL R26, R26, -INF , !P5 ;  /* 0xff8000001a1a7808 */ /* 0x000fe20006800000 */
[-CC-:B------:R-:W-:Y:S01]  /*6140*/  FFMA.FTZ R144, R29, R0.reuse, -R20.reuse ;  /* 0x000000001d907223 */ /* 0x180fe20000010814 */
[C---:B------:R-:W-:Y:S01]  /*6150*/  ISETP.GT.AND P2, PT, R16.reuse, 0x21, P1 ;  /* 0x000000211000780c */ /* 0x040fe20000f44270 */
[-CC-:B------:R-:W-:Y:S01]  /*6160*/  FFMA.FTZ R29, R33, R0.reuse, -R20.reuse ;  /* 0x00000000211d7223 */ /* 0x180fe20000010814 */
[----:B------:R-:W-:Y:S01]  /*6170*/  ISETP.GT.AND P3, PT, R16, 0x28, P1 ;  /* 0x000000281000780c */ /* 0x000fe20000f64270 */
[-CC-:B------:R-:W-:Y:S01]  /*6180*/  FFMA.FTZ R33, R41, R0.reuse, -R20.reuse ;  /* 0x0000000029217223 */ /* 0x180fe20000010814 */
[----:B0-----:R-:W-:Y:S01]  /*6190*/  FMNMX.FTZ R22, R26, R11, !PT ;  /* 0x0000000b1a167209 */ /* 0x001fe20007810000 */
[-CC-:B------:R-:W-:Y:S01]  /*61a0*/  FFMA.FTZ R140, R13, R0.reuse, -R20.reuse ;  /* 0x000000000d8c7223 */ /* 0x180fe20000010814 */
[C---:B------:R-:W-:Y:S01]  /*61b0*/  ISETP.LT.OR P2, PT, R14.reuse, 0x22, P2 ;  /* 0x000000220e00780c */ /* 0x040fe20001741670 */
[--C-:B------:R-:W-:Y:S01]  /*61c0*/  FFMA.FTZ R132, R121, R0, -R20.reuse ;  /* 0x0000000079847223 */ /* 0x100fe20000010814 */
[----:B------:R-:W-:Y:S01]  /*61d0*/  FMNMX.FTZ R22, R27, R22, !PT ;  /* 0x000000161b167209 */ /* 0x000fe20007810000 */
[-CC-:B------:R-:W-:Y:S01]  /*61e0*/  FFMA.FTZ R142, R15, R0.reuse, -R20.reuse ;  /* 0x000000000f8e7223 */ /* 0x180fe20000010814 */
[----:B------:R-:W-:Y:S01]  /*61f0*/  ISETP.LT.OR P3, PT, R14, 0x29, P3 ;  /* 0x000000290e00780c */ /* 0x000fe20001f61670 */
[--C-:B------:R-:W-:Y:S01]  /*6200*/  FFMA.FTZ R15, R45, R0, -R20.reuse ;  /* 0x000000002d0f7223 */ /* 0x100fe20000010814 */
[----:B------:R-:W-:Y:S01]  /*6210*/  FMNMX.FTZ R22, R137, R22, !PT ;  /* 0x0000001689167209 */ /* 0x000fe20007810000 */
[-CC-:B------:R-:W-:Y:S01]  /*6220*/  FFMA.FTZ R45, R57, R0.reuse, -R20.reuse ;  /* 0x00000000392d7223 */ /* 0x180fe20000010814 */
[----:B------:R-:W-:Y:S01]  /*6230*/  FSEL R43, R43, -INF , !P2 ;  /* 0xff8000002b2b7808 */ /* 0x000fe20005000000 */
[--C-:B------:R-:W-:Y:S01]  /*6240*/  FFMA.FTZ R57, R73, R0, -R20.reuse ;  /* 0x0000000049397223 */ /* 0x100fe20000010814 */
[----:B------:R-:W-:Y:S01]  /*6250*/  FMNMX.FTZ R22, R31, R22, !PT ;  /* 0x000000161f167209 */ /* 0x000fe20007810000 */
[-CC-:B------:R-:W-:Y:S01]  /*6260*/  FFMA.FTZ R136, R19, R0.reuse, -R20.reuse ;  /* 0x0000000013887223 */ /* 0x180fe20000010814 */
[----:B------:R-:W-:Y:S01]  /*6270*/  ISETP.GT.AND P2, PT, R16, 0x30, P1 ;  /* 0x000000301000780c */ /* 0x000fe20000f44270 */
        /* <DEDUP_REMOVED lines=11> */
[----:B------:R-:W-:Y:S01]  /*6330*/  ISETP.LT.OR P2, PT, R14, 0x31, P2 ;  /* 0x000000310e00780c */ /* 0x000fe20001741670 */
        /* <DEDUP_REMOVED lines=11> */
[C---:B------:R-:W-:Y:S01]  /*63f0*/  ISETP.LT.OR P3, PT, R14.reuse, 0x32, P3 ;  /* 0x000000320e00780c */ /* 0x040fe20001f61670 */
[--C-:B------:R-:W-:Y:S01]  /*6400*/  FFMA.FTZ R49, R81, R0, -R20.reuse ;  /* 0x0000000051317223 */ /* 0x100fe20000010814 */
[----:B------:R-:W-:Y:S01]  /*6410*/  FMNMX.FTZ R22, R149, R22, !PT ;  /* 0x0000001695167209 */ /* 0x000fe20007810000 */
[----:B------:R-:W-:Y:S01]  /*6420*/  FFMA.FTZ R122, R135, R0, -R20 ;  /* 0x00000000877a7223 */ /* 0x000fe20000010814 */
[----:B------:R-:W-:Y:S01]  /*6430*/  ISETP.LT.OR P5, PT, R14, 0x39, P5 ;  /* 0x000000390e00780c */ /* 0x000fe20002fa1670 */
[----:B------:R-:W-:Y:S01]  /*6440*/  MUFU.EX2 R148, R148 ;  /* 0x0000009400947308 */ /* 0x000fe20000000800 */
[----:B------:R-:W-:-:S02]  /*6450*/  FMNMX.FTZ R22, R47, R22, !PT ;  /* 0x000000162f167209 */ /* 0x000fc40007810000 */
[----:B------:R-:W-:Y:S02]  /*6460*/  FSEL R51, R51, -INF , !P3 ;  /* 0xff80000033337808 */ /* 0x000fe40005800000 */
[----:B------:R-:W-:Y:S02]  /*6470*/  FMNMX.FTZ R22, R151, R22, !PT ;  /* 0x0000001697167209 */ /* 0x000fe40007810000 */
[----:B------:R-:W-:Y:S01]  /*6480*/  ISETP.GT.AND P2, PT, R16, 0x40, P1 ;  /* 0x000000401000780c */ /* 0x000fe20000f44270 */
[----:B------:R-:W-:Y:S01]  /*6490*/  MUFU.EX2 R150, R150 ;  /* 0x0000009600967308 */ /* 0x000fe20000000800 */
[----:B------:R-:W-:Y:S02]  /*64a0*/  FSEL R153, R54, -INF , !P5 ;  /* 0xff80000036997808 */ /* 0x000fe40006800000 */
[----:B------:R-:W-:Y:S02]  /*64b0*/  FMNMX.FTZ R22, R51, R22, !PT ;  /* 0x0000001633167209 */ /* 0x000fe40007810000 */
[----:B------:R-:W-:-:S02]  /*64c0*/  ISETP.GT.AND P3, PT, R16, 0x41, P1 ;  /* 0x000000411000780c */ /* 0x000fc40000f64270 */
[----:B------:R-:W-:Y:S01]  /*64d0*/  ISETP.LT.OR P2, PT, R14, 0x41, P2 ;  /* 0x000000410e00780c */ /* 0x000fe20001741670 */
[----:B------:R-:W-:Y:S01]  /*64e0*/  MUFU.EX2 R147, R147 ;  /* 0x0000009300937308 */ /* 0x000fe20000000800 */
[----:B------:R-:W-:Y:S02]  /*64f0*/  FMNMX.FTZ R22, R153, R22, !PT ;  /* 0x0000001699167209 */ /* 0x000fe40007810000 */
[----:B------:R-:W-:Y:S02]  /*6500*/  ISETP.GT.AND P5, PT, R16, 0x48, P1 ;  /* 0x000000481000780c */ /* 0x000fe40000fa4270 */
[----:B------:R-:W-:Y:S02]  /*6510*/  FSEL R37, R58, -INF , !P2 ;  /* 0xff8000003a257808 */ /* 0x000fe40005000000 */
[----:B------:R-:W-:Y:S01]  /*6520*/  ISETP.LT.OR P3, PT, R14, 0x42, P3 ;  /* 0x000000420e00780c */ /* 0x000fe20001f61670 */
[----:B------:R-:W-:Y:S01]  /*6530*/  MUFU.EX2 R144, R144 ;  /* 0x0000009000907308 */ /* 0x000fe20000000800 */
[----:B------:R-:W-:-:S02]  /*6540*/  FMNMX.FTZ R22, R55, R22, !PT ;  /* 0x0000001637167209 */ /* 0x000fc40007810000 */
[----:B------:R-:W-:Y:S02]  /*6550*/  ISETP.LT.OR P5, PT, R14, 0x49, P5 ;  /* 0x000000490e00780c */ /* 0x000fe40002fa1670 */
[----:B------:R-:W-:Y:S02]  /*6560*/  FSEL R59, R59, -INF , !P3 ;  /* 0xff8000003b3b7808 */ /* 0x000fe40005800000 */
[----:B------:R-:W-:Y:S01]  /*6570*/  FMNMX.FTZ R22, R37, R22, !PT ;  /* 0x0000001625167209 */ /* 0x000fe20007810000 */
[----:B------:R-:W-:Y:S01]  /*6580*/  MUFU.EX2 R29, R29 ;  /* 0x0000001d001d7308 */ /* 0x000fe20000000800 */
[----:B------:R-:W-:Y:S02]  /*6590*/  ISETP.GT.AND P2, PT, R16, 0x50, P1 ;  /* 0x000000501000780c */ /* 0x000fe40000f44270 */
[----:B------:R-:W-:Y:S02]  /*65a0*/  FSEL R41, R62, -INF , !P5 ;  /* 0xff8000003e297808 */ /* 0x000fe40006800000 */
[----:B------:R-:W-:-:S02]  /*65b0*/  FMNMX.FTZ R22, R59, R22, !PT ;  /* 0x000000163b167209 */ /* 0x000fc40007810000 */
[----:B------:R-:W-:Y:S01]  /*65c0*/  ISETP.GT.AND P3, PT, R16, 0x51, P1 ;  /* 0x000000511000780c */ /* 0x000fe20000f64270 */
[----:B------:R-:W-:Y:S01]  /*65d0*/  MUFU.EX2 R146, R146 ;  /* 0x0000009200927308 */ /* 0x000fe20000000800 */
[----:B------:R-:W-:Y:S02]  /*65e0*/  ISETP.LT.OR P2, PT, R14, 0x51, P2 ;  /* 0x000000510e00780c */ /* 0x000fe40001741670 */
[----:B------:R-:W-:Y:S02]  /*65f0*/  FMNMX.FTZ R22, R41, R22, !PT ;  /* 0x0000001629167209 */ /* 0x000fe40007810000 */
[----:B------:R-:W-:Y:S02]  /*6600*/  ISETP.GT.AND P5, PT, R16, 0x58, P1 ;  /* 0x000000581000780c */ /* 0x000fe40000fa4270 */
[----:B------:R-:W-:Y:S01]  /*6610*/  FSEL R155, R66, -INF , !P2 ;  /* 0xff800000429b7808 */ /* 0x000fe20005000000 */
[----:B------:R-:W-:Y:S01]  /*6620*/  MUFU.EX2 R21, R21 ;  /* 0x0000001500157308 */ /* 0x000fe20000000800 */
[----:B------:R-:W-:-:S02]  /*6630*/  ISETP.LT.OR P3, PT, R14, 0x52, P3 ;  /* 0x000000520e00780c */ /* 0x000fc40001f61670 */
[----:B------:R-:W-:Y:S02]  /*6640*/  FMNMX.FTZ R24, R63, R22, !PT ;  /* 0x000000163f187209 */ /* 0x000fe40007810000 */
[----:B------:R-:W-:Y:S02]  /*6650*/  ISETP.LT.OR P5, PT, R14, 0x59, P5 ;  /* 0x000000590e00780c */ /* 0x000fe40002fa1670 */
[----:B------:R-:W-:Y:S01]  /*6660*/  FSEL R67, R67, -INF , !P3 ;  /* 0xff80000043437808 */ /* 0x000fe20005800000 */
[----:B------:R-:W-:Y:S01]  /*6670*/  MUFU.EX2 R140, R140 ;  /* 0x0000008c008c7308 */ /* 0x000fe20000000800 */
[----:B------:R-:W-:Y:S02]  /*6680*/  FMNMX.FTZ R24, R155, R24, !PT ;  /* 0x000000189b187209 */ /* 0x000fe40007810000 */
[----:B------:R-:W-:Y:S02]  /*6690*/  ISETP.GT.AND P2, PT, R16, 0x60, P1 ;  /* 0x000000601000780c */ /* 0x000fe40000f44270 */
[----:B------:R-:W-:-:S02]  /*66a0*/  FSEL R157, R70, -INF , !P5 ;  /* 0xff800000469d7808 */ /* 0x000fc40006800000 */
[----:B------:R-:W-:Y:S01]  /*66b0*/  FMNMX.FTZ R24, R67, R24, !PT ;  /* 0x0000001843187209 */ /* 0x000fe20007810000 */
[----:B------:R-:W-:Y:S01]  /*66c0*/  MUFU.EX2 R33, R33 ;  /* 0x0000002100217308 */ /* 0x000fe20000000800 */
[----:B------:R-:W-:Y:S02]  /*66d0*/  ISETP.GT.AND P3, PT, R16, 0x61, P1 ;  /* 0x000000611000780c */ /* 0x000fe40000f64270 */
[----:B------:R-:W-:Y:S02]  /*66e0*/  ISETP.LT.OR P2, PT, R14, 0x61, P2 ;  /* 0x000000610e00780c */ /* 0x000fe40001741670 */
[----:B------:R-:W-:Y:S01]  /*66f0*/  FSEL R22, R71, -INF , !P4 ;  /* 0xff80000047167808 */ /* 0x000fe20006000000 */
[--C-:B------:R-:W-:Y:S01]  /*6700*/  FFMA.FTZ R71, R61, R0, -R20.reuse ;  /* 0x000000003d477223 */ /* 0x100fe20000010814 */
[----:B------:R-:W-:Y:S01]  /*6710*/  FMNMX.FTZ R13, R157, R24, !PT ;  /* 0x000000189d0d7209 */ /* 0x000fe20007810000 */
[----:B------:R-:W-:Y:S01]  /*6720*/  FFMA.FTZ R61, R69, R0, -R20 ;  /* 0x00000000453d7223 */ /* 0x000fe20000010814 */
[----:B------:R-:W-:Y:S01]  /*6730*/  ISETP.GT.AND P5, PT, R16, 0x68, P1 ;  /* 0x000000681000780c */ /* 0x000fe20000fa4270 */
[----:B------:R-:W-:Y:S01]  /*6740*/  MUFU.EX2 R142, R142 ;  /* 0x0000008e008e7308 */ /* 0x000fe20000000800 */
[----:B------:R-:W-:-:S02]  /*6750*/  FSEL R74, R74, -INF , !P2 ;  /* 0xff8000004a4a7808 */ /* 0x000fc40005000000 */
[----:B------:R-:W-:Y:S02]  /*6760*/  ISETP.LT.OR P3, PT, R14, 0x62, P3 ;  /* 0x000000620e00780c */ /* 0x000fe40001f61670 */
[----:B------:R-:W-:Y:S02]  /*6770*/  FMNMX.FTZ R13, R22, R13, !PT ;  /* 0x0000000d160d7209 */ /* 0x000fe40007810000 */
[----:B------:R-:W-:Y:S01]  /*6780*/  ISETP.GT.AND P4, PT, R16, 0x69, P1 ;  /* 0x000000691000780c */ /* 0x000fe20000f84270 */
[----:B------:R-:W-:Y:S01]  /*6790*/  MUFU.EX2 R15, R15 ;  /* 0x0000000f000f7308 */ /* 0x000fe20000000800 */
[----:B------:R-:W-:Y:S02]  /*67a0*/  ISETP.LT.OR P5, PT, R14, 0x69, P5 ;  /* 0x000000690e00780c */ /* 0x000fe40002fa1670 */
[----:B------:R-:W-:Y:S02]  /*67b0*/  FSEL R75, R75, -INF , !P3 ;  /* 0xff8000004b4b7808 */ /* 0x000fe40005800000 */
[----:B------:R-:W-:-:S02]  /*67c0*/  FMNMX.FTZ R24, R74, R13, !PT ;  /* 0x0000000d4a187209 */ /* 0x000fc40007810000 */
[----:B------:R-:W-:Y:S01]  /*67d0*/  ISETP.GT.AND P2, PT, R16, 0x70, P1 ;  /* 0x000000701000780c */ /* 0x000fe20000f44270 */
[----:B------:R-:W-:Y:S01]  /*67e0*/  MUFU.EX2 R136, R136 ;  /* 0x0000008800887308 */ /* 0x000fe20000000800 */
[----:B------:R-:W-:Y:S02]  /*67f0*/  FSEL R78, R78, -INF , !P5 ;  /* 0xff8000004e4e7808 */ /* 0x000fe40006800000 */
[----:B------:R-:W-:Y:S02]  /*6800*/  ISETP.LT.OR P4, PT, R14, 0x6a, P4 ;  /* 0x0000006a0e00780c */ /* 0x000fe40002781670 */
[----:B------:R-:W-:Y:S02]  /*6810*/  FMNMX.FTZ R13, R75, R24, !PT ;  /* 0x000000184b0d7209 */ /* 0x000fe40007810000 */
[C---:B------:R-:W-:Y:S01]  /*6820*/  ISETP.GT.AND P3, PT, R16.reuse, 0x71, P1 ;  /* 0x000000711000780c */ /* 0x040fe20000f64270 */
[----:B------:R-:W-:Y:S01]  /*6830*/  MUFU.EX2 R19, R19 ;  /* 0x0000001300137308 */ /* 0x000fe20000000800 */
[----:B------:R-:W-:-:S02]  /*6840*/  ISETP.GT.AND P5, PT, R16, 0x78, P1 ;  /* 0x000000781000780c */ /* 0x000fc40000fa4270 */
[----:B------:R-:W-:Y:S02]  /*6850*/  ISETP.GT.AND P1, PT, R16, 0x79, P1 ;  /* 0x000000791000780c */ /* 0x000fe40000f24270 */
[----:B------:R-:W-:Y:S02]  /*6860*/  ISETP.LT.OR P2, PT, R14, 0x71, P2 ;  /* 0x000000710e00780c */ /* 0x000fe40001741670 */
[----:B------:R-:W-:Y:S01]  /*6870*/  FSEL R79, R79, -INF , !P4 ;  /* 0xff8000004f4f7808 */ /* 0x000fe20006000000 */
[----:B------:R-:W-:Y:S01]  /*6880*/  MUFU.EX2 R138, R138 ;  /* 0x0000008a008a7308 */ /* 0x000fe20000000800 */
[----:B------:R-:W-:Y:S02]  /*6890*/  FMNMX.FTZ R16, R78, R13, !PT ;  /* 0x0000000d4e107209 */ /* 0x000fe40007810000 */
[----:B------:R-:W-:Y:S02]  /*68a0*/  ISETP.LT.OR P3, PT, R14, 0x72, P3 ;  /* 0x000000720e00780c */ /* 0x000fe40001f61670 */
[----:B------:R-:W-:-:S02]  /*68b0*/  FSEL R121, R82, -INF , !P2 ;  /* 0xff80000052797808 */ /* 0x000fc40005000000 */
[----:B------:R-:W-:Y:S01]  /*68c0*/  FMNMX.FTZ R16, R79, R16, !PT ;  /* 0x000000104f107209 */ /* 0x000fe20007810000 */
[----:B------:R-:W-:Y:S01]  /*68d0*/  MUFU.EX2 R25, R25 ;  /* 0x0000001900197308 */ /* 0x000fe20000000800 */
[C---:B------:R-:W-:Y:S02]  /*68e0*/  ISETP.LT.OR P5, PT, R14.reuse, 0x79, P5 ;  /* 0x000000790e00780c */ /* 0x040fe40002fa1670 */
[----:B------:R-:W-:Y:S02]  /*68f0*/  FSEL R83, R83, -INF , !P3 ;  /* 0xff80000053537808 */ /* 0x000fe40005800000 */
[----:B------:R-:W-:Y:S02]  /*6900*/  FMNMX.FTZ R16, R121, R16, !PT ;  /* 0x0000001079107209 */ /* 0x000fe40007810000 */
[----:B------:R-:W-:Y:S01]  /*6910*/  ISETP.LT.OR P1, PT, R14, 0x7a, P1 ;  /* 0x0000007a0e00780c */ /* 0x000fe20000f21670 */
[----:B------:R-:W-:Y:S01]  /*6920*/  MUFU.EX2 R132, R132 ;  /* 0x0000008400847308 */ /* 0x000fe20000000800 */
[----:B------:R-:W-:-:S02]  /*6930*/  FSEL R86, R86, -INF , !P5 ;  /* 0xff80000056567808 */ /* 0x000fc40006800000 */
[----:B------:R-:W-:Y:S02]  /*6940*/  FMNMX.FTZ R13, R83, R16, !PT ;  /* 0x00000010530d7209 */ /* 0x000fe40007810000 */
[----:B------:R-:W-:Y:S02]  /*6950*/  FSEL R87, R87, -INF , !P1 ;  /* 0xff80000057577808 */ /* 0x000fe40004800000 */
[----:B------:R-:W-:Y:S01]  /*6960*/  FMNMX.FTZ R14, R86, R13, !PT ;  /* 0x0000000d560e7209 */ /* 0x000fe20007810000 */
[----:B------:R-:W-:Y:S01]  /*6970*/  MUFU.EX2 R45, R45 ;  /* 0x0000002d002d7308 */ /* 0x000fe20000000800 */
[----:B------:R-:W-:Y:S02]  /*6980*/  FSEL R69, R2, RZ, P6 ;  /* 0x000000ff02457208 */ /* 0x000fe40003000000 */
[----:B------:R-:W-:-:S03]  /*6990*/  FMNMX.FTZ R14, R87, R14, !PT ;  /* 0x0000000e570e7209 */ /* 0x000fc60007810000 */
[----:B------:R-:W-:Y:S01]  /*69a0*/  FADD.FTZ R73, -R69, R10 ;  /* 0x0000000a45497221 */ /* 0x000fe20000010100 */
[-C--:B------:R-:W-:Y:S01]  /*69b0*/  FFMA.FTZ R69, R85, R0.reuse, -R20 ;  /* 0x0000000055457223 */ /* 0x080fe20000010814 */
[----:B------:R-:W0:Y:S01]  /*69c0*/  SHFL.BFLY PT, R13, R14, 0x2, 0x1f ;  /* 0x0c401f000e0d7f89 */ /* 0x000e2200000e0000 */
[----:B------:R-:W-:Y:S01]  /*69d0*/  MUFU.EX2 R134, R134 ;  /* 0x0000008600867308 */ /* 0x000fe20000000800 */
[----:B------:R-:W-:-:S07]  /*69e0*/  FMUL.FTZ R10, R73, R0 ;  /* 0x00000000490a7220 */ /* 0x000fce0000410000 */
[----:B------:R-:W1:Y:S08]  /*69f0*/  MUFU.EX2 R10, R10 ;  /* 0x0000000a000a7308 */ /* 0x000e700000000800 */
        /* <DEDUP_REMOVED lines=9> */
[C---:B------:R-:W-:Y:S02]  /*6a90*/  FMUL.FTZ R16, R13.reuse, R0 ;  /* 0x000000000d107220 */ /* 0x040fe40000410000 */
[----:B------:R-:W-:Y:S01]  /*6aa0*/  MUFU.EX2 R124, R124 ;  /* 0x0000007c007c7308 */ /* 0x000fe20000000800 */
[----:B------:R-:W-:Y:S02]  /*6ab0*/  FSEL R14, R13, RZ, P1 ;  /* 0x000000ff0d0e7208 */ /* 0x000fe40000800000 */
[----:B------:R-:W-:-:S03]  /*6ac0*/  FSEL R16, R16, RZ, P1 ;  /* 0x000000ff10107208 */ /* 0x000fc60000800000 */
[----:B------:R-:W-:Y:S02]  /*6ad0*/  FADD.FTZ R11, -R14, R11 ;  /* 0x0000000b0e0b7221 */ /* 0x000fe40000010100 */
[----:B------:R-:W-:Y:S01]  /*6ae0*/  MUFU.EX2 R57, R57 ;  /* 0x0000003900397308 */ /* 0x000fe20000000800 */
[-CC-:B------:R-:W-:Y:S01]  /*6af0*/  FFMA.FTZ R73, R26, R0.reuse, -R16.reuse ;  /* 0x000000001a497223 */ /* 0x180fe20000010810 */
[-CC-:B------:R-:W-:Y:S01]  /*6b00*/  FFMA.FTZ R20, R27, R0.reuse, -R16.reuse ;  /* 0x000000001b147223 */ /* 0x180fe20000010810 */
[-C--:B------:R-:W-:Y:S01]  /*6b10*/  FMUL.FTZ R11, R11, R0.reuse ;  /* 0x000000000b0b7220 */ /* 0x080fe20000410000 */
[-CC-:B------:R-:W-:Y:S01]  /*6b20*/  FFMA.FTZ R24, R137, R0.reuse, -R16.reuse ;  /* 0x0000000089187223 */ /* 0x180fe20000010810 */
[-CC-:B------:R-:W-:Y:S01]  /*6b30*/  FFMA.FTZ R27, R31, R0.reuse, -R16.reuse ;  /* 0x000000001f1b7223 */ /* 0x180fe20000010810 */
[-CC-:B------:R-:W-:Y:S01]  /*6b40*/  FFMA.FTZ R26, R139, R0.reuse, -R16.reuse ;  /* 0x000000008b1a7223 */ /* 0x180fe20000010810 */
[-CC-:B------:R-:W-:Y:S01]  /*6b50*/  FFMA.FTZ R31, R141, R0.reuse, -R16.reuse ;  /* 0x000000008d1f7223 */ /* 0x180fe20000010810 */
[----:B------:R-:W-:Y:S01]  /*6b60*/  MUFU.EX2 R73, R73 ;  /* 0x0000004900497308 */ /* 0x000fe20000000800 */
[--C-:B------:R-:W-:Y:S01]  /*6b70*/  FFMA.FTZ R133, R37, R0, -R16.reuse ;  /* 0x0000000025857223 */ /* 0x100fe20000010810 */
[----:B-1----:R-:W-:Y:S01]  /*6b80*/  FFMA.FTZ R37, R10, R4, R35 ;  /* 0x000000040a257223 */ /* 0x002fe20000010023 */
[-CC-:B------:R-:W-:Y:S01]  /*6b90*/  FFMA.FTZ R28, R143, R0.reuse, -R16.reuse ;  /* 0x000000008f1c7223 */ /* 0x180fe20000010810 */
[-CC-:B------:R-:W-:Y:S01]  /*6ba0*/  FFMA.FTZ R39, R39, R0.reuse, -R16.reuse ;  /* 0x0000000027277223 */ /* 0x180fe20000010810 */
[-CC-:B------:R-:W-:Y:S01]  /*6bb0*/  FFMA.FTZ R141, R145, R0.reuse, -R16.reuse ;  /* 0x00000000918d7223 */ /* 0x180fe20000010810 */
[----:B------:R-:W-:Y:S01]  /*6bc0*/  FADD.FTZ R37, R148, R37 ;  /* 0x0000002594257221 */ /* 0x000fe20000010000 */
[-CC-:B------:R-:W-:Y:S01]  /*6bd0*/  FFMA.FTZ R30, R43, R0.reuse, -R16.reuse ;  /* 0x000000002b1e7223 */ /* 0x180fe20000010810 */
[----:B------:R-:W0:Y:S01]  /*6be0*/  MUFU.EX2 R14, R11 ;  /* 0x0000000b000e7308 */ /* 0x000e220000000800 */
[-CC-:B------:R-:W-:Y:S01]  /*6bf0*/  FFMA.FTZ R143, R149, R0.reuse, -R16.reuse ;  /* 0x00000000958f7223 */ /* 0x180fe20000010810 */
[----:B------:R-:W-:Y:S01]  /*6c00*/  FADD.FTZ R4, R150, R37 ;  /* 0x0000002596047221 */ /* 0x000fe20000010000 */
[-CC-:B------:R-:W-:Y:S01]  /*6c10*/  FFMA.FTZ R32, R47, R0.reuse, -R16.reuse ;  /* 0x000000002f207223 */ /* 0x180fe20000010810 */
[-CC-:B------:R-:W-:Y:S01]  /*6c20*/  FFMA.FTZ R137, R151, R0.reuse, -R16.reuse ;  /* 0x0000000097897223 */ /* 0x180fe20000010810 */
[-CC-:B------:R-:W-:Y:S01]  /*6c30*/  FFMA.FTZ R34, R51, R0.reuse, -R16.reuse ;  /* 0x0000000033227223 */ /* 0x180fe20000010810 */
[-CC-:B------:R-:W-:Y:S01]  /*6c40*/  FFMA.FTZ R139, R153, R0.reuse, -R16.reuse ;  /* 0x00000000998b7223 */ /* 0x180fe20000010810 */
[-CC-:B------:R-:W-:Y:S01]  /*6c50*/  FFMA.FTZ R36, R55, R0.reuse, -R16.reuse ;  /* 0x0000000037247223 */ /* 0x180fe20000010810 */
[----:B------:R-:W1:Y:S01]  /*6c60*/  MUFU.EX2 R20, R20 ;  /* 0x0000001400147308 */ /* 0x000e620000000800 */
[-CC-:B------:R-:W-:Y:S01]  /*6c70*/  FFMA.FTZ R38, R59, R0.reuse, -R16.reuse ;  /* 0x000000003b267223 */ /* 0x180fe20000010810 */
[-CC-:B------:R-:W-:Y:S01]  /*6c80*/  FFMA.FTZ R135, R41, R0.reuse, -R16.reuse ;  /* 0x0000000029877223 */ /* 0x180fe20000010810 */
[-CC-:B------:R-:W-:Y:S01]  /*6c90*/  FFMA.FTZ R40, R63, R0.reuse, -R16.reuse ;  /* 0x000000003f287223 */ /* 0x180fe20000010810 */
[-CC-:B------:R-:W-:Y:S01]  /*6ca0*/  FFMA.FTZ R129, R155, R0.reuse, -R16.reuse ;  /* 0x000000009b817223 */ /* 0x180fe20000010810 */
[-CC-:B------:R-:W-:Y:S01]  /*6cb0*/  FFMA.FTZ R131, R157, R0.reuse, -R16.reuse ;  /* 0x000000009d837223 */ /* 0x180fe20000010810 */
[-CC-:B------:R-:W-:Y:S01]  /*6cc0*/  FFMA.FTZ R22, R22, R0.reuse, -R16.reuse ;  /* 0x0000000016167223 */ /* 0x180fe20000010810 */
[-CC-:B------:R-:W-:Y:S01]  /*6cd0*/  FFMA.FTZ R125, R74, R0.reuse, -R16.reuse ;  /* 0x000000004a7d7223 */ /* 0x180fe20000010810 */
[----:B------:R-:W2:Y:S01]  /*6ce0*/  MUFU.EX2 R24, R24 ;  /* 0x0000001800187308 */ /* 0x000ea20000000800 */
[----:B0-----:R-:W-:Y:S01]  /*6cf0*/  FFMA.FTZ R3, R14, R3, R73 ;  /* 0x000000030e037223 */ /* 0x001fe20000010049 */
[-CC-:B------:R-:W-:Y:S01]  /*6d00*/  FFMA.FTZ R127, R78, R0.reuse, -R16.reuse ;  /* 0x000000004e7f7223 */ /* 0x180fe20000010810 */
[-CC-:B------:R-:W-:Y:S01]  /*6d10*/  FFMA.FTZ R121, R121, R0.reuse, -R16.reuse ;  /* 0x0000000079797223 */ /* 0x180fe20000010810 */
[----:B------:R-:W-:-:S04]  /*6d20*/  FFMA.FTZ R123, R86, R0, -R16 ;  /* 0x00000000567b7223 */ /* 0x000fc80000010810 */
[----:B------:R-:W0:Y:S01]  /*6d30*/  MUFU.EX2 R27, R27 ;  /* 0x0000001b001b7308 */ /* 0x000e220000000800 */
[----:B-1----:R-:W-:-:S07]  /*6d40*/  FADD.FTZ R3, R20, R3 ;  /* 0x0000000314037221 */ /* 0x002fce0000010000 */
[----:B------:R-:W1:Y:S01]  /*6d50*/  MUFU.EX2 R26, R26 ;  /* 0x0000001a001a7308 */ /* 0x000e620000000800 */
[----:B--2---:R-:W-:Y:S01]  /*6d60*/  FADD.FTZ R42, R24, R3 ;  /* 0x00000003182a7221 */ /* 0x004fe20000010000 */
[----:B------:R-:W-:-:S04]  /*6d70*/  FADD.FTZ R3, R147, R4 ;  /* 0x0000000493037221 */ /* 0x000fc80000010000 */
[----:B------:R-:W-:Y:S02]  /*6d80*/  FADD.FTZ R4, R144, R3 ;  /* 0x0000000390047221 */ /* 0x000fe40000010000 */
[----:B------:R-:W2:Y:S01]  /*6d90*/  MUFU.EX2 R31, R31 ;  /* 0x0000001f001f7308 */ /* 0x000ea20000000800 */
[----:B0-----:R-:W-:Y:S01]  /*6da0*/  FADD.FTZ R11, R27, R42 ;  /* 0x0000002a1b0b7221 */ /* 0x001fe20000010000 */
[----:B------:R-:W-:-:S04]  /*6db0*/  FADD.FTZ R3, R29, R4 ;  /* 0x000000041d037221 */ /* 0x000fc80000010000 */
[----:B------:R-:W-:Y:S02]  /*6dc0*/  FADD.FTZ R4, R146, R3 ;  /* 0x0000000392047221 */ /* 0x000fe40000010000 */
[----:B------:R-:W0:Y:S01]  /*6dd0*/  MUFU.EX2 R28, R28 ;  /* 0x0000001c001c7308 */ /* 0x000e220000000800 */
[----:B-1----:R-:W-:Y:S01]  /*6de0*/  FADD.FTZ R42, R26, R11 ;  /* 0x0000000b1a2a7221 */ /* 0x002fe20000010000 */
[----:B------:R-:W-:-:S04]  /*6df0*/  FADD.FTZ R3, R21, R4 ;  /* 0x0000000415037221 */ /* 0x000fc80000010000 */
[----:B------:R-:W-:Y:S02]  /*6e00*/  FADD.FTZ R4, R140, R3 ;  /* 0x000000038c047221 */ /* 0x000fe40000010000 */
[----:B------:R-:W1:Y:S01]  /*6e10*/  MUFU.EX2 R39, R39 ;  /* 0x0000002700277308 */ /* 0x000e620000000800 */
[----:B--2---:R-:W-:Y:S01]  /*6e20*/  FADD.FTZ R11, R31, R42 ;  /* 0x0000002a1f0b7221 */ /* 0x004fe20000010000 */
[----:B------:R-:W-:-:S06]  /*6e30*/  FFMA.FTZ R42, R67, R0, -R16 ;  /* 0x00000000432a7223 */ /* 0x000fcc0000010810 */
[----:B------:R-:W2:Y:S01]  /*6e40*/  MUFU.EX2 R141, R141 ;  /* 0x0000008d008d7308 */ /* 0x000ea20000000800 */
[----:B0-----:R-:W-:Y:S01]  /*6e50*/  FADD.FTZ R44, R28, R11 ;  /* 0x0000000b1c2c7221 */ /* 0x001fe20000010000 */
[----:B------:R-:W-:-:S06]  /*6e60*/  FADD.FTZ R11, R33, R4 ;  /* 0x00000004210b7221 */ /* 0x000fcc0000010000 */
        /* <DEDUP_REMOVED lines=9> */
[----:B------:R-:W-:Y:S01]  /*6f00*/  FADD.FTZ R11, R19, R44 ;  /* 0x0000002c130b7221 */ /* 0x000fe20000010000 */
[----:B------:R-:W-:Y:S01]  /*6f10*/  FFMA.FTZ R44, R75, R0, -R16 ;  /* 0x000000004b2c7223 */ /* 0x000fe20000010810 */
[----:B------:R-:W0:Y:S01]  /*6f20*/  MUFU.EX2 R137, R137 ;  /* 0x0000008900897308 */ /* 0x000e220000000800 */
[----:B-1----:R-:W-:Y:S01]  /*6f30*/  FADD.FTZ R3, R143, R4 ;  /* 0x000000048f037221 */ /* 0x002fe20000010000 */
[----:B------:R-:W-:-:S04]  /*6f40*/  FADD.FTZ R46, R138, R11 ;  /* 0x0000000b8a2e7221 */ /* 0x000fc80000010000 */
[----:B------:R-:W-:Y:S02]  /*6f50*/  FADD.FTZ R11, R25, R46 ;  /* 0x0000002e190b7221 */ /* 0x000fe40000010000 */
[----:B------:R-:W1:Y:S01]  /*6f60*/  MUFU.EX2 R34, R34 ;  /* 0x0000002200227308 */ /* 0x000e620000000800 */
[----:B--2---:R-:W-:Y:S01]  /*6f70*/  FADD.FTZ R4, R32, R3 ;  /* 0x0000000320047221 */ /* 0x004fe20000010000 */
[----:B------:R-:W-:-:S04]  /*6f80*/  FADD.FTZ R46, R132, R11 ;  /* 0x0000000b842e7221 */ /* 0x000fc80000010000 */
[----:B------:R-:W-:Y:S01]  /*6f90*/  FADD.FTZ R11, R45, R46 ;  /* 0x0000002e2d0b7221 */ /* 0x000fe20000010000 */
[----:B------:R-:W-:Y:S01]  /*6fa0*/  FFMA.FTZ R46, R79, R0, -R16 ;  /* 0x000000004f2e7223 */ /* 0x000fe20000010810 */
[----:B------:R-:W2:Y:S01]  /*6fb0*/  MUFU.EX2 R139, R139 ;  /* 0x0000008b008b7308 */ /* 0x000ea20000000800 */
[----:B0-----:R-:W-:Y:S01]  /*6fc0*/  FADD.FTZ R3, R137, R4 ;  /* 0x0000000489037221 */ /* 0x001fe20000010000 */
[----:B------:R-:W-:-:S04]  /*6fd0*/  FADD.FTZ R48, R134, R11 ;  /* 0x0000000b86307221 */ /* 0x000fc80000010000 */
[----:B------:R-:W-:Y:S02]  /*6fe0*/  FADD.FTZ R11, R71, R48 ;  /* 0x00000030470b7221 */ /* 0x000fe40000010000 */
[----:B------:R-:W0:Y:S01]  /*6ff0*/  MUFU.EX2 R36, R36 ;  /* 0x0000002400247308 */ /* 0x000e220000000800 */
[----:B-1----:R-:W-:Y:S01]  /*7000*/  FADD.FTZ R4, R34, R3 ;  /* 0x0000000322047221 */ /* 0x002fe20000010000 */
[----:B------:R-:W-:-:S04]  /*7010*/  FADD.FTZ R48, R128, R11 ;  /* 0x0000000b80307221 */ /* 0x000fc80000010000 */
[----:B------:R-:W-:Y:S01]  /*7020*/  FADD.FTZ R11, R65, R48 ;  /* 0x00000030410b7221 */ /* 0x000fe20000010000 */
[-C--:B------:R-:W-:Y:S01]  /*7030*/  FFMA.FTZ R48, R83, R0.reuse, -R16 ;  /* 0x0000000053307223 */ /* 0x080fe20000010810 */
[----:B------:R-:W1:Y:S01]  /*7040*/  MUFU.EX2 R133, R133 ;  /* 0x0000008500857308 */ /* 0x000e620000000800 */
[----:B--2---:R-:W-:Y:S01]  /*7050*/  FADD.FTZ R3, R139, R4 ;  /* 0x000000048b037221 */ /* 0x004fe20000010000 */
[----:B------:R-:W-:Y:S01]  /*7060*/  FADD.FTZ R50, R130, R11 ;  /* 0x0000000b82327221 */ /* 0x000fe20000010000 */
[----:B------:R-:W-:-:S03]  /*7070*/  FFMA.FTZ R16, R87, R0, -R16 ;  /* 0x0000000057107223 */ /* 0x000fc60000010810 */
[----:B------:R-:W-:Y:S02]  /*7080*/  FADD.FTZ R11, R61, R50 ;  /* 0x000000323d0b7221 */ /* 0x000fe40000010000 */
[----:B------:R-:W2:Y:S01]  /*7090*/  MUFU.EX2 R38, R38 ;  /* 0x0000002600267308 */ /* 0x000ea20000000800 */
[----:B0-----:R-:W-:Y:S01]  /*70a0*/  FADD.FTZ R4, R36, R3 ;  /* 0x0000000324047221 */ /* 0x001fe20000010000 */
[----:B------:R-:W-:-:S04]  /*70b0*/  FADD.FTZ R50, R124, R11 ;  /* 0x0000000b7c327221 */ /* 0x000fc80000010000 */
[----:B------:R-:W-:Y:S02]  /*70c0*/  FADD.FTZ R11, R57, R50 ;  /* 0x00000032390b7221 */ /* 0x000fe40000010000 */
[----:B------:R-:W0:Y:S01]  /*70d0*/  MUFU.EX2 R135, R135 ;  /* 0x0000008700877308 */ /* 0x000e220000000800 */
[----:B-1----:R-:W-:-:S07]  /*70e0*/  FADD.FTZ R3, R133, R4 ;  /* 0x0000000485037221 */ /* 0x002fce0000010000 */
[----:B------:R-:W1:Y:S01]  /*70f0*/  MUFU.EX2 R40, R40 ;  /* 0x0000002800287308 */ /* 0x000e620000000800 */
[----:B--2---:R-:W-:-:S07]  /*7100*/  FADD.FTZ R4, R38, R3 ;  /* 0x0000000326047221 */ /* 0x004fce0000010000 */
[----:B------:R-:W2:Y:S01]  /*7110*/  MUFU.EX2 R129, R129 ;  /* 0x0000008100817308 */ /* 0x000ea20000000800 */
[----:B0-----:R-:W-:-:S07]  /*7120*/  FADD.FTZ R3, R135, R4 ;  /* 0x0000000487037221 */ /* 0x001fce0000010000 */
        /* <DEDUP_REMOVED lines=33> */
[----:B--2---:R-:W-:Y:S01]  /*7340*/  FADD.FTZ R3, R123, R4 ;  /* 0x000000047b037221 */ /* 0x004fe20000010000 */
[----:B0-----:R-:W-:-:S03]  /*7350*/  FADD.FTZ R4, R69, R50 ;  /* 0x0000003245047221 */ /* 0x001fc60000010000 */
[----:B-1----:R-:W-:Y:S01]  /*7360*/  FADD.FTZ R3, R16, R3 ;  /* 0x0000000310037221 */ /* 0x002fe20000010000 */
[----:B------:R-:W-:Y:S06]  /*7370*/  @!P0 BRA `(.L_x_1006) ;  /* 0x0000000000048947 */ /* 0x000fec0003800000 */
[----:B------:R-:W-:Y:S01]  /*7380*/  BPT.TRAP 0x1 ;  /* 0x000000040000795c */ /* 0x000fe20000300000 */
.L_x_1006:
[----:B------:R-:W-:Y:S01]  /*7390*/  ULEA UR10, UR25, UR43, 0x3 ;  /* 0x0000002b190a7291 */ /* 0x000fe2000f8e183f */
[----:B------:R-:W-:Y:S01]  /*73a0*/  ISETP.GT.AND P1, PT, R12, UR27, PT ;  /* 0x0000001b0c007c0c */ /* 0x000fe2000bf24270 */
[----:B------:R-:W-:Y:S01]  /*73b0*/  UMOV UR26, UR4 ;  /* 0x00000004001a7c82 */ /* 0x000fe20008000000 */
[----:B------:R-:W-:Y:S01]  /*73c0*/  UMOV UR25, UR7 ;  /* 0x0000000700197c82 */ /* 0x000fe20008000000 */
        /* <DEDUP_REMOVED lines=35> */
[-C--:B------:R-:W-:Y:S01]  /*7600*/  FMUL.FTZ R102, R102, R14.reuse ;  /* 0x0000000e66667220 */ /* 0x080fe20000410000 */
        /* <DEDUP_REMOVED lines=19> */
[----:B------:R-:W-:Y:S01]  /*7740*/  IMAD.MOV.U32 R11, RZ, RZ, R13 ;  /* 0x000000ffff0b7224 */ /* 0x000fe200078e000d */
        /* <DEDUP_REMOVED lines=13> */
[----:B------:R-:W-:Y:S01]  /*7820*/  F2FP.F16.F32.PACK_AB R123, R16, R123 ;  /* 0x0000007b107b723e */ /* 0x000fe200000000ff */
[----:B------:R-:W-:Y:S06]  /*7830*/  @P1 BRA `(.L_x_1007) ;  /* 0xffffffd000841947 */ /* 0x000fec000383ffff */
.L_x_988:
[----:B------:R-:W0:Y:S01]  /*7840*/  S2UR UR10, SR_CTAID.X ;  /* 0x00000000000a79c3 */ /* 0x000e220000002500 */
[----:B------:R-:W-:Y:S01]  /*7850*/  IADD3 R10, -R5, 0x1, RZ ;  /* 0x00000001050a7810 */ /* 0x000fe20007ffe1ff */
[----:B------:R-:W-:Y:S02]  /*7860*/  UISETP.NE.AND UP1, UPT, UR40, URZ, UPT ;  /* 0x0000003f2800728c */ /* 0x000fe4000bf25270 */
[----:B------:R-:W-:Y:S02]  /*7870*/  UISETP.NE.AND UP0, UPT, UR44, URZ, UPT ;  /* 0x0000003f2c00728c */ /* 0x000fe4000bf05270 */
[----:B------:R-:W-:Y:S01]  /*7880*/  IMAD R10, R17, UR28, R10 ;  /* 0x0000001c110a7c24 */ /* 0x000fe2000f8e020a */
[----:B------:R-:W-:-:S03]  /*7890*/  UMOV UR14, 0xc0 ;  /* 0x000000c0000e7882 */ /* 0x000fc60000000000 */
[----:B------:R-:W-:Y:S02]  /*78a0*/  PLOP3.LUT P1, PT, PT, PT, UP0, 0x40, 0x0 ;  /* 0x000000000000781c */ /* 0x000fe40003f2e808 */
[----:B------:R-:W-:Y:S01]  /*78b0*/  R2UR UR15, R10 ;  /* 0x000000000a0f72ca */ /* 0x000fe200000e0000 */
[----:B------:R-:W-:Y:S01]  /*78c0*/  @UP1 ULDC UR18, c[0x0][0x450] ;  /* 0x0001140000121ab9 */ /* 0x000fe20000000800 */
[----:B0-----:R-:W-:-:S03]  /*78d0*/  UIMAD UR14, UR10, UR14, 0xbf ;  /* 0x000000bf0a0e74a4 */ /* 0x001fc6000f8e020e */
[----:B------:R-:W-:Y:S02]  /*78e0*/  @UP1 ULDC UR10, c[0x0][0x44c] ;  /* 0x00011300000a1ab9 */ /* 0x000fe40000000800 */
[----:B------:R-:W-:-:S04]  /*78f0*/  UIMAD.WIDE.U32 UR10, UR14, UR10, URZ ;  /* 0x0000000a0e0a72a5 */ /* 0x000fc8000f8e003f */
[----:B------:R-:W-:-:S04]  /*7900*/  @UP1 USHF.R.U32.HI UR14, URZ, UR18, UR11 ;  /* 0x000000123f0e1299 */ /* 0x000fc8000801160b */
[----:B------:R-:W-:-:S03]  /*7910*/  UIADD3 UR14, UR15, UR14, URZ ;  /* 0x0000000e0f0e7290 */ /* 0x000fc6000fffe03f */
[----:B------:R-:W-:Y:S02]  /*7920*/  ULDC UR15, c[0x0][0x9dc] ;  /* 0x00027700000f7ab9 */ /* 0x000fe40000000800 */
[----:B------:R-:W-:Y:S01]  /*7930*/  UIADD3 UR15, UR14, -UR15, URZ ;  /* 0x8000000f0e0f7290 */ /* 0x000fe2000fffe03f */
[----:B------:R-:W-:Y:S11]  /*7940*/  @P1 BRA `(.L_x_1008) ;  /* 0x00000000004c1947 */ /* 0x000ff60003800000 */
[----:B------:R-:W-:-:S06]  /*7950*/  UISETP.GT.AND UP0, UPT, UR14, -0x1, UPT ;  /* 0xffffffff0e00788c */ /* 0x000fcc000bf04270 */
[----:B------:R-:W-:-:S13]  /*7960*/  PLOP3.LUT P1, PT, PT, PT, UP0, 0x80, 0x0 ;  /* 0x000000000000781c */ /* 0x000fda0003f2f008 */
[----:B------:R-:W-:Y:S05]  /*7970*/  @P1 BRA `(.L_x_1009) ;  /* 0x0000000000201947 */ /* 0x000fea0003800000 */
[----:B------:R-:W-:Y:S01]  /*7980*/  ULDC UR18, c[0x0][0x9e4] ;  /* 0x0002790000127ab9 */ /* 0x000fe20000000800 */
[----:B------:R-:W-:Y:S02]  /*7990*/  ULOP3.LUT UR14, URZ, UR14, URZ, 0x33, !UPT ;  /* 0x0000000e3f0e7292 */ /* 0x000fe4000f8e333f */
[----:B------:R-:W-:-:S11]  /*79a0*/  UISETP.NE.AND UP0, UPT, UR18, 0x1, UPT ;  /* 0x000000011200788c */ /* 0x000fd6000bf05270 */
[----:B------:R-:W-:Y:S02]  /*79b0*/  @UP0 ULDC.64 UR20, c[0x0][0x9e8] ;  /* 0x00027a0000140ab9 */ /* 0x000fe40000000a00 */
[----:B------:R-:W-:-:S04]  /*79c0*/  UIMAD.WIDE.U32 UR10, UR14, UR20, URZ ;  /* 0x000000140e0a72a5 */ /* 0x000fc8000f8e003f */
[----:B------:R-:W-:-:S04]  /*79d0*/  @UP0 USHF.R.U32.HI UR14, URZ, UR21, UR11 ;  /* 0x000000153f0e0299 */ /* 0x000fc8000801160b */
[----:B------:R-:W-:Y:S01]  /*79e0*/  ULOP3.LUT UR14, URZ, UR14, URZ, 0x33, !UPT ;  /* 0x0000000e3f0e7292 */ /* 0x000fe2000f8e333f */
[----:B------:R-:W-:Y:S11]  /*79f0*/  BRA `(.L_x_1010) ;  /* 0x0000000000147947 */ /* 0x000ff60003800000 */
.L_x_1009:
[----:B------:R-:W-:Y:S02]  /*7a00*/  ULDC UR18, c[0x0][0x9e4] ;  /* 0x0002790000127ab9 */ /* 0x000fe40000000800 */
[----:B------:R-:W-:-:S11]  /*7a10*/  UISETP.NE.AND UP0, UPT, UR18, 0x1, UPT ;  /* 0x000000011200788c */ /* 0x000fd6000bf05270 */
[----:B------:R-:W-:Y:S02]  /*7a20*/  @UP0 ULDC.64 UR20, c[0x0][0x9e8] ;  /* 0x00027a0000140ab9 */ /* 0x000fe40000000a00 */
[----:B------:R-:W-:-:S04]  /*7a30*/  UIMAD.WIDE.U32 UR10, UR14, UR20, URZ ;  /* 0x000000140e0a72a5 */ /* 0x000fc8000f8e003f */
[----:B------:R-:W-:-:S12]  /*7a40*/  @UP0 USHF.R.U32.HI UR14, URZ, UR21, UR11 ;  /* 0x000000153f0e0299 */ /* 0x000fd8000801160b */
.L_x_1010:
[----:B------:R-:W-:-:S04]  /*7a50*/  UIMAD UR14, UR14, UR18, URZ ;  /* 0x000000120e0e72a4 */ /* 0x000fc8000f8e023f */
[----:B------:R-:W-:-:S04]  /*7a60*/  UISETP.LT.AND UP0, UPT, UR15, UR14, UPT ;  /* 0x0000000e0f00728c */ /* 0x000fc8000bf01270 */
[----:B------:R-:W-:-:S12]  /*7a70*/  USEL UR15, UR15, UR14, !UP0 ;  /* 0x0000000e0f0f7287 */ /* 0x000fd8000c000000 */
.L_x_1008:
[----:B------:R-:W-:-:S04]  /*7a80*/  UIADD3 UR15, UR15, 0x7f, URZ ;  /* 0x0000007f0f0f7890 */ /* 0x000fc8000fffe03f */
[----:B------:R-:W-:-:S04]  /*7a90*/  USHF.R.S32.HI UR10, URZ, 0x1f, UR15 ;  /* 0x0000001f3f0a7899 */ /* 0x000fc8000801140f */
[----:B------:R-:W-:-:S04]  /*7aa0*/  ULEA.HI UR10, UR10, UR15, URZ, 0x7 ;  /* 0x0000000f0a0a7291 */ /* 0x000fc8000f8f383f */
[----:B------:R-:W-:-:S04]  /*7ab0*/  USHF.R.S32.HI UR10, URZ, 0x7, UR10 ;  /* 0x000000073f0a7899 */ /* 0x000fc8000801140a */
[----:B------:R-:W-:-:S04]  /*7ac0*/  UISETP.LT.AND UP0, UPT, UR41, UR10, UPT ;  /* 0x0000000a2900728c */ /* 0x000fc8000bf01270 */
[----:B------:R-:W-:-:S06]  /*7ad0*/  USEL UR25, UR41, UR10, !UP0 ;  /* 0x0000000a29197287 */ /* 0x000fcc000c000000 */
[----:B------:R-:W-:-:S13]  /*7ae0*/  ISETP.GE.AND P1, PT, R12, UR25, PT ;  /* 0x000000190c007c0c */ /* 0x000fda000bf26270 */
[----:B------:R-:W-:Y:S05]  /*7af0*/  @!P1 BRA `(.L_x_1011) ;  /* 0x0000001c00489947 */ /* 0x000fea0003800000 */
[----:B------:R-:W-:Y:S01]  /*7b00*/  IMAD.MOV.U32 R10, RZ, RZ, R13 ;  /* 0x000000ffff0a7224 */ /* 0x000fe200078e000d */
[----:B------:R-:W-:Y:S01]  /*7b10*/  UMOV UR27, UR4 ;  /* 0x00000004001b7c82 */ /* 0x000fe20008000000 */
[----:B------:R-:W-:Y:S01]  /*7b20*/  IMAD.MOV.U32 R5, RZ, RZ, R2 ;  /* 0x000000ffff057224 */ /* 0x000fe200078e0002 */
[----:B------:R-:W-:-:S06]  /*7b30*/  UMOV UR26, UR7 ;  /* 0x00000007001a7c82 */ /* 0x000fcc0008000000 */
.L_x_1022:
[----:B------:R-:W-:Y:S01]  /*7b40*/  ISETP.NE.AND P2, PT, RZ, UR42, PT ;  /* 0x0000002aff007c0c */ /* 0x000fe2000bf45270 */
[----:B------:R-:W-:-:S04]  /*7b50*/  UISETP.NE.AND UP0, UPT, UR26, 0x1, UPT ;  /* 0x000000011a00788c */ /* 0x000fc8000bf05270 */
[----:B------:R-:W-:-:S04]  /*7b60*/  USEL UR4, URZ, 0x1, UP0 ;  /* 0x000000013f047887 */ /* 0x000fc80008000000 */
[----:B------:R-:W-:-:S04]  /*7b70*/  ULOP3.LUT UR4, UR27, UR4, URZ, 0x3c, !UPT ;  /* 0x000000041b047292 */ /* 0x000fc8000f8e3c3f */
[----:B------:R-:W-:Y:S08]  /*7b80*/  @P2 BRA `(.L_x_1012) ;  /* 0x0000000000382947 */ /* 0x000ff00003800000 */
[----:B------:R-:W-:Y:S05]  /*7b90*/  @!P0 BRA `(.L_x_1013) ;  /* 0x0000000000048947 */ /* 0x000fea0003800000 */
[----:B------:R-:W-:Y:S01]  /*7ba0*/  BPT.TRAP 0x1 ;  /* 0x000000040000795c */ /* 0x000fe20000300000 */
.L_x_1013:
        /* <DEDUP_REMOVED lines=9> */
.L_x_1014:
[----:B-1----:R-:W-:Y:S05]  /*7c40*/  @P1 BRA `(.L_x_1012) ;  /* 0x0000000000081947 */ /* 0x002fea0003800000 */
[----:B------:R-:W1:Y:S02]  /*7c50*/  SYNCS.PHASECHK.TRANS64.TRYWAIT P1, [UR7+0x16830], R0 ;  /* 0x01683000ff0075a7 */ /* 0x000e640008020147 */
[----:B-1----:R-:W-:Y:S05]  /*7c60*/  @!P1 BRA `(.L_x_1015) ;  /* 0x000000a4008c9947 */ /* 0x002fea0003800000 */
.L_x_1012:
        /* <DEDUP_REMOVED lines=30> */
.L_x_1017:
[----:B------:R-:W-:Y:S01]  /*7e50*/  ULEA UR10, UR26, UR43, 0x3 ;  /* 0x0000002b1a0a7291 */ /* 0x000fe2000f8e183f */
[----:B------:R-:W-:-:S05]  /*7e60*/  IMAD.U32 R0, RZ, RZ, UR27 ;  /* 0x0000001bff007e24 */ /* 0x000fca000f8e00ff */
[----:B------:R-:W-:-:S04]  /*7e70*/  SHF.L.U32 R0, R0, 0x1f, RZ ;  /* 0x0000001f00007819 */ /* 0x000fc800000006ff */
[----:B------:R0:W1:Y:S01]  /*7e80*/  SYNCS.PHASECHK.TRANS64.TRYWAIT P1, [UR10+0x16850], R0 ;  /* 0x01685000ff0075a7 */ /* 0x000062000802014a */
[----:B------:R-:W-:Y:S05]  /*7e90*/  @!P0 BRA `(.L_x_1018) ;  /* 0x0000000000048947 */ /* 0x000fea0003800000 */
[----:B------:R-:W-:Y:S01]  /*7ea0*/  BPT.TRAP 0x1 ;  /* 0x000000040000795c */ /* 0x000fe20000300000 */
.L_x_1018:
[----:B-1----:R-:W-:Y:S05]  /*7eb0*/  @P1 BRA `(.L_x_1016) ;  /* 0x0000000000081947 */ /* 0x002fea0003800000 */
[----:B------:R-:W1:Y:S02]  /*7ec0*/  SYNCS.PHASECHK.TRANS64.TRYWAIT P1, [UR10+0x16850], R0 ;  /* 0x01685000ff0075a7 */ /* 0x000e64000802014a */
[----:B-1----:R-:W-:Y:S05]  /*7ed0*/  @!P1 BRA `(.L_x_1019) ;  /* 0x000000a400089947 */ /* 0x002fea0003800000 */
.L_x_1016:
        /* <DEDUP_REMOVED lines=50> */
.L_x_1020:
        /* <DEDUP_REMOVED lines=71> */
[----:B------:R-:W0:Y:S01]  /*8670*/  LDC R0, c[0x0][0x988] ;  /* 0x00026200ff007b82 */ /* 0x000e220000000800 */
[----:B-1----:R-:W-:Y:S02]  /*8680*/  FMNMX.FTZ R16, R14, R13, !PT ;  /* 0x0000000d0e107209 */ /* 0x002fe40007810000 */
[----:B------:R-:W1:Y:S04]  /*8690*/  SHFL.BFLY PT, R2, R15, 0x1, 0x1f ;  /* 0x0c201f000f027f89 */ /* 0x000e6800000e0000 */
[----:B------:R-:W2:Y:S01]  /*86a0*/  SHFL.BFLY PT, R13, R16, 0x1, 0x1f ;  /* 0x0c201f00100d7f89 */ /* 0x000ea200000e0000 */
[----:B-1----:R-:W-:-:S02]  /*86b0*/  FMNMX.FTZ R2, R15, R2, !PT ;  /* 0x000000020f027209 */ /* 0x002fc40007810000 */
[----:B--2---:R-:W-:-:S03]  /*86c0*/  FMNMX.FTZ R13, R16, R13, !PT ;  /* 0x0000000d100d7209 */ /* 0x004fc60007810000 */
[C---:B0-----:R-:W-:Y:S01]  /*86d0*/  FMUL.FTZ R131, R2.reuse, R0 ;  /* 0x0000000002837220 */ /* 0x041fe20000410000 */
[----:B------:R-:W-:-:S03]  /*86e0*/  FADD.FTZ R5, -R2, R5 ;  /* 0x0000000502057221 */ /* 0x000fc60000010100 */
[-CC-:B------:R-:W-:Y:S01]  /*86f0*/  FFMA.FTZ R123, R37, R0.reuse, -R131.reuse ;  /* 0x00000000257b7223 */ /* 0x180fe20000010883 */
[-CC-:B------:R-:W-:Y:S01]  /*8700*/  FFMA.FTZ R37, R53, R0.reuse, -R131.reuse ;  /* 0x0000000035257223 */ /* 0x180fe20000010883 */
[C---:B------:R-:W-:Y:S01]  /*8710*/  FADD.FTZ R11, -R13.reuse, R10 ;  /* 0x0000000a0d0b7221 */ /* 0x040fe20000010100 */
[-C--:B------:R-:W-:Y:S01]  /*8720*/  FMUL.FTZ R53, R13, R0.reuse ;  /* 0x000000000d357220 */ /* 0x080fe20000410000 */
[-C--:B------:R-:W-:Y:S01]  /*8730*/  FMUL.FTZ R5, R5, R0.reuse ;  /* 0x0000000005057220 */ /* 0x080fe20000410000 */
[-C--:B------:R-:W-:Y:S01]  /*8740*/  FFMA.FTZ R148, R24, R0.reuse, -R131 ;  /* 0x0000000018947223 */ /* 0x080fe20000010883 */
[-C--:B------:R-:W-:Y:S01]  /*8750*/  FMUL.FTZ R10, R11, R0.reuse ;  /* 0x000000000b0a7220 */ /* 0x080fe20000410000 */
[-C--:B------:R-:W-:Y:S01]  /*8760*/  FFMA.FTZ R149, R26, R0.reuse, -R53 ;  /* 0x000000001a957223 */ /* 0x080fe20000010835 */
[-C--:B------:R-:W-:Y:S01]  /*8770*/  FFMA.FTZ R129, R25, R0.reuse, -R131 ;  /* 0x0000000019817223 */ /* 0x080fe20000010883 */
[-C--:B------:R-:W-:Y:S01]  /*8780*/  FFMA.FTZ R14, R27, R0.reuse, -R53 ;  /* 0x000000001b0e7223 */ /* 0x080fe20000010835 */
[----:B------:R-:W-:Y:S01]  /*8790*/  MUFU.EX2 R5, R5 ;  /* 0x0000000500057308 */ /* 0x000fe20000000800 */
[-C--:B------:R-:W-:Y:S01]  /*87a0*/  FFMA.FTZ R150, R28, R0.reuse, -R131 ;  /* 0x000000001c967223 */ /* 0x080fe20000010883 */
        /* <DEDUP_REMOVED lines=9> */
[-CC-:B------:R-:W-:Y:S01]  /*8840*/  FFMA.FTZ R147, R38, R0.reuse, -R53.reuse ;  /* 0x0000000026937223 */ /* 0x180fe20000010835 */
[-C--:B------:R-:W-:Y:S01]  /*8850*/  FFMA.FTZ R22, R39, R0.reuse, -R53 ;  /* 0x0000000027167223 */ /* 0x080fe20000010835 */
        /* <DEDUP_REMOVED lines=10> */
[----:B------:R-:W-:Y:S01]  /*8900*/  FFMA.FTZ R137, R50, R0, -R53 ;  /* 0x0000000032897223 */ /* 0x000fe20000010835 */
[----:B------:R-:W1:Y:S01]  /*8910*/  MUFU.EX2 R149, R149 ;  /* 0x0000009500957308 */ /* 0x000e620000000800 */
[----:B0-----:R-:W-:Y:S01]  /*8920*/  FFMA.FTZ R4, R5, R4, R148 ;  /* 0x0000000405047223 */ /* 0x001fe20000010094 */
[-C--:B------:R-:W-:Y:S01]  /*8930*/  FFMA.FTZ R41, R49, R0.reuse, -R131 ;  /* 0x0000000031297223 */ /* 0x080fe20000010883 */
[-C--:B------:R-:W-:Y:S01]  /*8940*/  FFMA.FTZ R28, R51, R0.reuse, -R53 ;  /* 0x00000000331c7223 */ /* 0x080fe20000010835 */
[-C--:B------:R-:W-:Y:S01]  /*8950*/  FFMA.FTZ R138, R52, R0.reuse, -R131 ;  /* 0x00000000348a7223 */ /* 0x080fe20000010883 */
[-CC-:B------:R-:W-:Y:S01]  /*8960*/  FFMA.FTZ R139, R54, R0.reuse, -R53.reuse ;  /* 0x00000000368b7223 */ /* 0x180fe20000010835 */
        /* <DEDUP_REMOVED lines=9> */
[-C--:B------:R-:W-:Y:S01]  /*8a00*/  FFMA.FTZ R34, R63, R0.reuse, -R53 ;  /* 0x000000003f227223 */ /* 0x080fe20000010835 */
[----:B------:R-:W2:Y:S01]  /*8a10*/  MUFU.EX2 R14, R14 ;  /* 0x0000000e000e7308 */ /* 0x000ea20000000800 */
[----:B-1----:R-:W-:Y:S01]  /*8a20*/  FFMA.FTZ R3, R10, R3, R149 ;  /* 0x000000030a037223 */ /* 0x002fe20000010095 */
[-CC-:B------:R-:W-:Y:S01]  /*8a30*/  FFMA.FTZ R128, R64, R0.reuse, -R131.reuse ;  /* 0x0000000040807223 */ /* 0x180fe20000010883 */
[-CC-:B------:R-:W-:Y:S01]  /*8a40*/  FFMA.FTZ R25, R65, R0.reuse, -R131.reuse ;  /* 0x0000000041197223 */ /* 0x180fe20000010883 */
[-CC-:B------:R-:W-:Y:S01]  /*8a50*/  FFMA.FTZ R130, R68, R0.reuse, -R131.reuse ;  /* 0x0000000044827223 */ /* 0x180fe20000010883 */
[-CC-:B------:R-:W-:Y:S01]  /*8a60*/  FFMA.FTZ R21, R69, R0.reuse, -R131.reuse ;  /* 0x0000000045157223 */ /* 0x180fe20000010883 */
[-CC-:B------:R-:W-:Y:S01]  /*8a70*/  FFMA.FTZ R124, R72, R0.reuse, -R131.reuse ;  /* 0x00000000487c7223 */ /* 0x180fe20000010883 */
[-CC-:B------:R-:W-:Y:S01]  /*8a80*/  FFMA.FTZ R19, R73, R0.reuse, -R131.reuse ;  /* 0x0000000049137223 */ /* 0x180fe20000010883 */
[----:B------:R-:W1:Y:S01]  /*8a90*/  MUFU.EX2 R150, R150 ;  /* 0x0000009600967308 */ /* 0x000e620000000800 */
[----:B0-----:R-:W-:Y:S01]  /*8aa0*/  FADD.FTZ R27, R129, R4 ;  /* 0x00000004811b7221 */ /* 0x001fe20000010000 */
[-CC-:B------:R-:W-:Y:S01]  /*8ab0*/  FFMA.FTZ R126, R76, R0.reuse, -R131.reuse ;  /* 0x000000004c7e7223 */ /* 0x180fe20000010883 */
[-CC-:B------:R-:W-:Y:S01]  /*8ac0*/  FFMA.FTZ R15, R77, R0.reuse, -R131.reuse ;  /* 0x000000004d0f7223 */ /* 0x180fe20000010883 */
[-CC-:B------:R-:W-:Y:S01]  /*8ad0*/  FFMA.FTZ R120, R80, R0.reuse, -R131.reuse ;  /* 0x0000000050787223 */ /* 0x180fe20000010883 */
[-CC-:B------:R-:W-:Y:S01]  /*8ae0*/  FFMA.FTZ R11, R81, R0.reuse, -R131.reuse ;  /* 0x00000000510b7223 */ /* 0x180fe20000010883 */
[-CC-:B------:R-:W-:Y:S01]  /*8af0*/  FFMA.FTZ R122, R84, R0.reuse, -R131.reuse ;  /* 0x00000000547a7223 */ /* 0x180fe20000010883 */
[-C--:B------:R-:W-:Y:S01]  /*8b00*/  FFMA.FTZ R49, R85, R0.reuse, -R131 ;  /* 0x0000000055317223 */ /* 0x080fe20000010883 */
[----:B------:R-:W0:Y:S01]  /*8b10*/  MUFU.EX2 R151, R151 ;  /* 0x0000009700977308 */ /* 0x000e220000000800 */
[----:B--2---:R-:W-:Y:S01]  /*8b20*/  FADD.FTZ R4, R14, R3 ;  /* 0x000000030e047221 */ /* 0x004fe20000010000 */
[----:B------:R-:W-:-:S06]  /*8b30*/  FFMA.FTZ R131, R70, R0, -R53 ;  /* 0x0000000046837223 */ /* 0x000fcc0000010835 */
        /* <DEDUP_REMOVED lines=36> */
[----:B0-----:R-:W-:Y:S01]  /*8d80*/  FADD.FTZ R40, R142, R31 ;  /* 0x0000001f8e287221 */ /* 0x001fe20000010000 */
[----:B------:R-:W-:-:S06]  /*8d90*/  FFMA.FTZ R31, R74, R0, -R53 ;  /* 0x000000004a1f7223 */ /* 0x000fcc0000010835 */
        /* <DEDUP_REMOVED lines=93> */
.L_x_1021:
[----:B------:R-:W-:Y:S01]  /*9370*/  ULEA UR10, UR26, UR43, 0x3 ;  /* 0x0000002b1a0a7291 */ /* 0x000fe2000f8e183f */
[----:B------:R-:W-:Y:S01]  /*9380*/  ISETP.GT.AND P1, PT, R12, UR25, PT ;  /* 0x000000190c007c0c */ /* 0x000fe2000bf24270 */
[----:B------:R-:W-:Y:S01]  /*9390*/  UMOV UR27, UR4 ;  /* 0x00000004001b7c82 */ /* 0x000fe20008000000 */
[----:B------:R-:W-:Y:S01]  /*93a0*/  UMOV UR26, UR7 ;  /* 0x00000007001a7c82 */ /* 0x000fe20008000000 */
[----:B------:R-:W-:Y:S01]  /*93b0*/  UIADD3 UR10, UR10, 0x16860, URZ ;  /* 0x000168600a0a7890 */ /* 0x000fe2000fffe03f */
[----:B------:R-:W-:Y:S01]  /*93c0*/  F2FP.F16.F32.PACK_AB R148, R129, R148 ;  /* 0x000000948194723e */ /* 0x000fe200000000ff */
[-C--:B------:R-:W-:Y:S01]  /*93d0*/  FMUL.FTZ R88, R88, R5.reuse ;  /* 0x0000000558587220 */ /* 0x080fe20000410000 */
[----:B------:R-:W-:Y:S01]  /*93e0*/  F2FP.F16.F32.PACK_AB R150, R127, R150 ;  /* 0x000000967f96723e */ /* 0x000fe200000000ff */
[----:B------:R-:W-:Y:S01]  /*93f0*/  UPRMT UR10, UR5, 0x654, UR10 ;  /* 0x00000654050a7896 */ /* 0x000fe2000800000a */
[----:B------:R-:W-:Y:S01]  /*9400*/  F2FP.F16.F32.PACK_AB R144, R125, R144 ;  /* 0x000000907d90723e */ /* 0x000fe200000000ff */
[-C--:B------:R-:W-:Y:S01]  /*9410*/  FMUL.FTZ R89, R89, R5.reuse ;  /* 0x0000000559597220 */ /* 0x080fe20000410000 */
[----:B------:R-:W-:Y:S01]  /*9420*/  F2FP.F16.F32.PACK_AB R146, R123, R146 ;  /* 0x000000927b92723e */ /* 0x000fe200000000ff */
[-C--:B------:R-:W-:Y:S01]  /*9430*/  FMUL.FTZ R92, R92, R5.reuse ;  /* 0x000000055c5c7220 */ /* 0x080fe20000410000 */
[----:B------:R-:W-:Y:S01]  /*9440*/  F2FP.F16.F32.PACK_AB R140, R121, R140 ;  /* 0x0000008c798c723e */ /* 0x000fe200000000ff */
        /* <DEDUP_REMOVED lines=61> */
.L_x_1011:
[----:B------:R-:W-:-:S13]  /*9820*/  ISETP.GE.AND P1, PT, R12, UR41, PT ;  /* 0x000000290c007c0c */ /* 0x000fda000bf26270 */
[----:B------:R-:W-:Y:S05]  /*9830*/  @!P1 BRA `(.L_x_1023) ;  /* 0x0000002c00889947 */ /* 0x000fea0003800000 */
[C---:B------:R-:W-:Y:S01]  /*9840*/  VIADD R11, R18.reuse, 0x9 ;  /* 0x00000009120b7836 */ /* 0x040fe20000000000 */
[----:B------:R-:W-:Y:S01]  /*9850*/  ISETP.GE.U32.AND P1, PT, R23, 0x180, PT ;  /* 0x000001801700780c */ /* 0x000fe20003f26070 */
[----:B------:R-:W-:Y:S01]  /*9860*/  IMAD.MOV.U32 R10, RZ, RZ, R13 ;  /* 0x000000ffff0a7224 */ /* 0x000fe200078e000d */
[----:B------:R-:W-:Y:S01]  /*9870*/  UMOV UR26, UR4 ;  /* 0x00000004001a7c82 */ /* 0x000fe20008000000 */
[----:B------:R-:W-:Y:S01]  /*9880*/  IMAD.MOV.U32 R5, RZ, RZ, R2 ;  /* 0x000000ffff057224 */ /* 0x000fe200078e0002 */
[----:B------:R-:W-:Y:S01]  /*9890*/  SEL R11, R11, 0x9, !P1 ;  /* 0x000000090b0b7807 */ /* 0x000fe20004800000 */
[----:B------:R-:W-:Y:S01]  /*98a0*/  VIADD R18, R18, 0x8 ;  /* 0x0000000812127836 */ /* 0x000fe20000000000 */
[----:B------:R-:W-:Y:S01]  /*98b0*/  UMOV UR25, UR7 ;  /* 0x0000000700197c82 */ /* 0x000fe20008000000 */
[----:B------:R-:W-:Y:S01]  /*98c0*/  ULDC UR28, c[0x0][0x9e4] ;  /* 0x00027900001c7ab9 */ /* 0x000fe20000000800 */
[----:B------:R-:W-:Y:S01]  /*98d0*/  ULDC UR29, c[0x0][0x288] ;  /* 0x0000a200001d7ab9 */ /* 0x000fe20000000800 */
[----:B------:R-:W-:Y:S01]  /*98e0*/  ULDC UR30, c[0x0][0x2f0] ;  /* 0x0000bc00001e7ab9 */ /* 0x000fe20000000800 */
[----:B------:R-:W-:-:S05]  /*98f0*/  ULDC UR27, c[0x0][0x9e0] ;  /* 0x00027800001b7ab9 */ /* 0x000fca0000000800 */
.L_x_1042:
[----:B------:R-:W-:Y:S01]  /*9900*/  UIADD3 UR7, UR25, 0x1, URZ ;  /* 0x0000000119077890 */ /* 0x000fe2000fffe03f */
[----:B------:R-:W-:-:S03]  /*9910*/  ISETP.NE.AND P2, PT, RZ, UR42, PT ;  /* 0x0000002aff007c0c */ /* 0x000fc6000bf45270 */
[----:B------:R-:W-:-:S04]  /*9920*/  UISETP.NE.AND UP0, UPT, UR7, 0x2, UPT ;  /* 0x000000020700788c */ /* 0x000fc8000bf05270 */
[----:B------:R-:W-:Y:S02]  /*9930*/  USEL UR4, URZ, 0x1, UP0 ;  /* 0x000000013f047887 */ /* 0x000fe40008000000 */
[----:B------:R-:W-:Y:S02]  /*9940*/  USEL UR7, UR7, URZ, UP0 ;  /* 0x0000003f07077287 */ /* 0x000fe40008000000 */
[----:B------:R-:W-:Y:S02]  /*9950*/  ULOP3.LUT UR4, UR26, UR4, URZ, 0x3c, !UPT ;  /* 0x000000041a047292 */ /* 0x000fe4000f8e3c3f */
[----:B--2---:R-:W-:Y:S10]  /*9960*/  @P2 BRA `(.L_x_1024) ;  /* 0x00000000002c2947 */ /* 0x004ff40003800000 */
[----:B------:R-:W-:Y:S05]  /*9970*/  @!P0 BRA `(.L_x_1025) ;  /* 0x0000000000048947 */ /* 0x000fea0003800000 */
[----:B------:R-:W-:Y:S01]  /*9980*/  BPT.TRAP 0x1 ;  /* 0x000000040000795c */ /* 0x000fe20000300000 */
.L_x_1025:
[----:B------:R-:W-:Y:S01]  /*9990*/  ULEA UR10, UR7, UR43, 0x3 ;  /* 0x0000002b070a7291 */ /* 0x000fe2000f8e183f */
[----:B------:R-:W-:-:S05]  /*99a0*/  IMAD.U32 R0, RZ, RZ, UR4 ;  /* 0x00000004ff007e24 */ /* 0x000fca000f8e00ff */
[----:B------:R-:W-:-:S04]  /*99b0*/  SHF.L.U32 R0, R0, 0x1f, RZ ;  /* 0x0000001f00007819 */ /* 0x000fc800000006ff */
[----:B------:R0:W1:Y:S01]  /*99c0*/  SYNCS.PHASECHK.TRANS64.TRYWAIT P1, [UR10+0x16830], R0 ;  /* 0x01683000ff0075a7 */ /* 0x000062000802014a */
[----:B------:R-:W-:Y:S05]  /*99d0*/  @!P0 BRA `(.L_x_1026) ;  /* 0x0000000000048947 */ /* 0x000fea0003800000 */
[----:B------:R-:W-:Y:S01]  /*99e0*/  BPT.TRAP 0x1 ;  /* 0x000000040000795c */ /* 0x000fe20000300000 */
.L_x_1026:
[----:B-1----:R-:W-:Y:S05]  /*99f0*/  @P1 BRA `(.L_x_1024) ;  /* 0x0000000000081947 */ /* 0x002fea0003800000 */
[----:B------:R-:W1:Y:S02]  /*9a00*/  SYNCS.PHASECHK.TRANS64.TRYWAIT P1, [UR10+0x16830], R0 ;  /* 0x01683000ff0075a7 */ /* 0x000e64000802014a */
[----:B-1----:R-:W-:Y:S05]  /*9a10*/  @!P1 BRA `(.L_x_1027) ;  /* 0x0000008800509947 */ /* 0x002fea0003800000 */
.L_x_1024:
[----:B------:R2:W-:Y:S01]  /*9a20*/  BAR.SYNC.DEFER_BLOCKING R18, 0x100 ;  /* 0x000400120000751d */ /* 0x0005e20000010000 */
[----:B------:R-:W-:Y:S01]  /*9a30*/  R2UR UR20, R6 ;  /* 0x00000000061472ca */ /* 0x000fe200000e0000 */
[----:B------:R-:W-:Y:S01]  /*9a40*/  ULEA UR22, UR7, UR6, 0xa ;  /* 0x0000000607167291 */ /* 0x000fe2000f8e503f */
[----:B------:R-:W-:-:S03]  /*9a50*/  R2UR UR21, R7 ;  /* 0x00000000071572ca */ /* 0x000fc600000e0000 */
[----:B------:R-:W-:Y:S01]  /*9a60*/  UMOV UR23, 0x40000040 ;  /* 0x4000004000177882 */ /* 0x000fe20000000000 */
[----:B------:R-:W-:Y:S01]  /*9a70*/  UIADD3 UR10, UR22, 0x2, URZ ;  /* 0x00000002160a7890 */ /* 0x000fe2000fffe03f */
[----:B------:R-:W-:Y:S01]  /*9a80*/  UMOV UR11, 0x40000040 ;  /* 0x40000040000b7882 */ /* 0x000fe20000000000 */
[----:B------:R-:W-:Y:S01]  /*9a90*/  UIADD3 UR14, UR22, 0x4, URZ ;  /* 0x00000004160e7890 */ /* 0x000fe2000fffe03f */
[----:B------:R-:W-:Y:S01]  /*9aa0*/  UMOV UR15, 0x40000040 ;  /* 0x40000040000f7882 */ /* 0x000fe20000000000 */
[----:B------:R-:W-:Y:S01]  /*9ab0*/  UIADD3 UR18, UR22, 0x6, URZ ;  /* 0x0000000616127890 */ /* 0x000fe2000fffe03f */
[----:B------:R-:W-:Y:S01]  /*9ac0*/  UMOV UR19, 0x40000040 ;  /* 0x4000004000137882 */ /* 0x000fe20000000000 */
        /* <DEDUP_REMOVED lines=12> */
[----:B--2---:R-:W-:Y:S05]  /*9b90*/  @P2 BRA `(.L_x_1028) ;  /* 0x00000000002c2947 */ /* 0x004fea0003800000 */
[----:B------:R-:W-:Y:S05]  /*9ba0*/  @!P0 BRA `(.L_x_1029) ;  /* 0x0000000000048947 */ /* 0x000fea0003800000 */
[----:B------:R-:W-:Y:S01]  /*9bb0*/  BPT.TRAP 0x1 ;  /* 0x000000040000795c */ /* 0x000fe20000300000 */
.L_x_1029:
[----:B------:R-:W-:Y:S01]  /*9bc0*/  ULEA UR10, UR25, UR43, 0x3 ;  /* 0x0000002b190a7291 */ /* 0x000fe2000f8e183f */
[----:B01----:R-:W-:-:S05]  /*9bd0*/  IMAD.U32 R0, RZ, RZ, UR26 ;  /* 0x0000001aff007e24 */ /* 0x003fca000f8e00ff */
[----:B------:R-:W-:-:S04]  /*9be0*/  SHF.L.U32 R0, R0, 0x1f, RZ ;  /* 0x0000001f00007819 */ /* 0x000fc800000006ff */
[----:B------:R0:W1:Y:S01]  /*9bf0*/  SYNCS.PHASECHK.TRANS64.TRYWAIT P1, [UR10+0x16850], R0 ;  /* 0x01685000ff0075a7 */ /* 0x000062000802014a */
[----:B------:R-:W-:Y:S05]  /*9c00*/  @!P0 BRA `(.L_x_1030) ;  /* 0x0000000000048947 */ /* 0x000fea0003800000 */
[----:B------:R-:W-:Y:S01]  /*9c10*/  BPT.TRAP 0x1 ;  /* 0x000000040000795c */ /* 0x000fe20000300000 */
.L_x_1030:
[----:B-1----:R-:W-:Y:S05]  /*9c20*/  @P1 BRA `(.L_x_1028) ;  /* 0x0000000000081947 */ /* 0x002fea0003800000 */
[----:B------:R-:W1:Y:S02]  /*9c30*/  SYNCS.PHASECHK.TRANS64.TRYWAIT P1, [UR10+0x16850], R0 ;  /* 0x01685000ff0075a7 */ /* 0x000e64000802014a */
[----:B-1----:R-:W-:Y:S05]  /*9c40*/  @!P1 BRA `(.L_x_1031) ;  /* 0x0000008400dc9947 */ /* 0x002fea0003800000 */
.L_x_1028:
[----:B------:R-:W-:Y:S01]  /*9c50*/  UIADD3 UR10, UR43, 0x400, URZ ;  /* 0x000004002b0a7890 */ /* 0x000fe2000fffe03f */
[----:B------:R-:W-:Y:S01]  /*9c60*/  WARPGROUP.ARRIVE ;  /* 0x00000000000079c5 */ /* 0x000fe20000000000 */
[----:B------:R-:W-:Y:S02]  /*9c70*/  UMOV UR11, 0x40000040 ;  /* 0x40000040000b7882 */ /* 0x000fe40000000000 */
[----:B------:R-:W-:-:S04]  /*9c80*/  USHF.R.U32.HI UR10, URZ, 0x4, UR10 ;  /* 0x000000043f0a7899 */ /* 0x000fc8000801160a */
[----:B------:R-:W-:-:S04]  /*9c90*/  ULOP3.LUT UR10, UR10, 0x3fff, URZ, 0xc0, !UPT ;  /* 0x00003fff0a0a7892 */ /* 0x000fc8000f8ec03f */
        /* <DEDUP_REMOVED lines=42> */
.L_x_1032:
[----:B------:R-:W-:Y:S01]  /*9f40*/  UISETP.NE.AND UP1, UPT, UR40, URZ, UPT ;  /* 0x0000003f2800728c */ /* 0x000fe2000bf25270 */
[----:B------:R-:W-:Y:S01]  /*9f50*/  IMAD.MOV.U32 R2, RZ, RZ, R9 ;  /* 0x000000ffff027224 */ /* 0x000fe200078e0009 */
[----:B------:R-:W-:Y:S02]  /*9f60*/  UISETP.NE.AND UP0, UPT, UR44, URZ, UPT ;  /* 0x0000003f2c00728c */ /* 0x000fe4000bf05270 */
[----:B------:R-:W-:Y:S02]  /*9f70*/  ULEA UR10, UR7, UR43, 0x3 ;  /* 0x0000002b070a7291 */ /* 0x000fe4000f8e183f */
[----:B------:R-:W-:Y:S02]  /*9f80*/  PLOP3.LUT P1, PT, PT, PT, UP1, 0x80, 0x0 ;  /* 0x000000000000781c */ /* 0x000fe40003f2f018 */
[----:B------:R-:W-:Y:S01]  /*9f90*/  PLOP3.LUT P2, PT, PT, PT, UP1, 0x80, 0x0 ;  /* 0x000000000000781c */ /* 0x000fe20003f4f018 */
[----:B------:R-:W-:Y:S02]  /*9fa0*/  UIADD3 UR10, UR10, 0x16840, URZ ;  /* 0x000168400a0a7890 */ /* 0x000fe4000fffe03f */
[----:B------:R-:W-:-:S02]  /*9fb0*/  @UP1 ULDC UR11, c[0x0][0x44c] ;  /* 0x00011300000b1ab9 */ /* 0x000fc40000000800 */
[----:B------:R-:W-:-:S06]  /*9fc0*/  UPRMT UR10, UR5, 0x654, UR10 ;  /* 0x00000654050a7896 */ /* 0x000fcc000800000a */
[----:B01----:R-:W-:Y:S01]  /*9fd0*/  @P1 IMAD.HI.U32 R0, R9, UR11, RZ ;  /* 0x0000000b09001c27 */ /* 0x003fe2000f8e00ff */
[----:B------:R-:W-:Y:S01]  /*9fe0*/  @UP1 ULDC UR11, c[0x0][0x450] ;  /* 0x00011400000b1ab9 */ /* 0x000fe20000000800 */
[----:B------:R-:W-:Y:S01]  /*9ff0*/  PLOP3.LUT P1, PT, PT, PT, UP0, 0x40, 0x0 ;  /* 0x000000000000781c */ /* 0x000fe20003f2e808 */
[----:B------:R-:W-:Y:S02]  /*a000*/  SYNCS.ARRIVE.TRANS64.RED.A1T0 RZ, [UR10], RZ ;  /* 0x000000ffffff79a7 */ /* 0x000fe4000810040a */
[----:B------:R-:W-:Y:S01]  /*a010*/  @P2 SHF.R.U32.HI R2, RZ, UR11, R0 ;  /* 0x0000000bff022c19 */ /* 0x000fe20008011600 */
[----:B------:R-:W-:-:S04]  /*a020*/  IMAD.SHL.U32 R0, R12, 0x80, RZ ;  /* 0x000000800c007824 */ /* 0x000fc800078e00ff */
[----:B------:R-:W0:Y:S01]  /*a030*/  SHFL.IDX PT, R15, R2, RZ, 0x1c1f ;  /* 0x001c1fff020f7589 */ /* 0x000e2200000e0000 */
[----:B------:R-:W-:-:S05]  /*a040*/  IADD3 R13, -R0, 0x1, RZ ;  /* 0x00000001000d7810 */ /* 0x000fca0007ffe1ff */
[----:B------:R-:W-:-:S04]  /*a050*/  IMAD R14, R8, -0x2, R13 ;  /* 0xfffffffe080e7824 */ /* 0x000fc800078e020d */
[----:B------:R-:W-:-:S04]  /*a060*/  IMAD R14, R17, UR30, R14 ;  /* 0x0000001e110e7c24 */ /* 0x000fc8000f8e020e */
[----:B------:R-:W-:-:S04]  /*a070*/  VIADD R16, R14, -UR29 ;  /* 0x8000001d0e107c36 */ /* 0x000fc80008000000 */
[C---:B------:R-:W-:Y:S02]  /*a080*/  VIADD R14, R16.reuse, UR27 ;  /* 0x0000001b100e7c36 */ /* 0x040fe40008000000 */
[----:B------:R-:W-:Y:S02]  /*a090*/  VIADD R16, R16, UR24 ;  /* 0x0000001810107c36 */ /* 0x000fe40008000000 */
[--C-:B0-----:R-:W-:Y:S02]  /*a0a0*/  IMAD.IADD R20, R14, 0x1, R15.reuse ;  /* 0x000000010e147824 */ /* 0x101fe400078e020f */
[----:B------:R-:W-:Y:S01]  /*a0b0*/  IMAD.IADD R22, R16, 0x1, R15 ;  /* 0x0000000110167824 */ /* 0x000fe200078e020f */
[----:B------:R-:W-:Y:S06]  /*a0c0*/  @P1 BRA `(.L_x_1033) ;  /* 0x00000000005c1947 */ /* 0x000fec0003800000 */
[----:B------:R-:W-:Y:S01]  /*a0d0*/  IMAD R13, R17, UR30, R15 ;  /* 0x0000001e110d7c24 */ /* 0x000fe2000f8e020f */
[----:B------:R-:W-:Y:S03]  /*a0e0*/  BSSY B0, `(.L_x_1034) ;  /* 0x0000011000007945 */ /* 0x000fe60003800000 */
[----:B------:R-:W-:-:S05]  /*a0f0*/  VIADD R13, R13, -UR29 ;  /* 0x8000001d0d0d7c36 */ /* 0x000fca0008000000 */
        /* <DEDUP_REMOVED lines=10> */
.L_x_1035:
[----:B------:R-:W-:-:S05]  /*a1a0*/  IMAD.U32 R15, RZ, RZ, UR28 ;  /* 0x0000001cff0f7e24 */ /* 0x000fca000f8e00ff */
[----:B------:R-:W-:-:S13]  /*a1b0*/  ISETP.NE.AND P1, PT, R15, 0x1, PT ;  /* 0x000000010f00780c */ /* 0x000fda0003f25270 */
[----:B------:R-:W0:Y:S02]  /*a1c0*/  @P1 LDC.64 R120, c[0x0][0x9e8] ;  /* 0x00027a00ff781b82 */ /* 0x000e240000000a00 */
[----:B0-----:R-:W-:-:S05]  /*a1d0*/  @P1 IMAD.HI.U32 R120, R13, R120, RZ ;  /* 0x000000780d781227 */ /* 0x001fca00078e00ff */
[----:B------:R-:W-:-:S07]  /*a1e0*/  @P1 SHF.R.U32.HI R13, RZ, R121, R120 ;  /* 0x00000079ff0d1219 */ /* 0x000fce0000011678 */
.L_x_1036:
[----:B------:R-:W-:Y:S05]  /*a1f0*/  BSYNC B0 ;  /* 0x0000000000007941 */ /* 0x000fea0003800000 */
.L_x_1034:
[----:B------:R-:W-:-:S04]  /*a200*/  IMAD R13, R13, R15, -R0 ;  /* 0x0000000f0d0d7224 */ /* 0x000fc800078e0a00 */
[----:B------:R-:W-:-:S05]  /*a210*/  IMAD R13, R8, -0x2, R13 ;  /* 0xfffffffe080d7824 */ /* 0x000fca00078e020d */
[----:B------:R-:W-:Y:S02]  /*a220*/  VIADDMNMX R20, R13, R15, R20, PT ;  /* 0x0000000f0d147246 */ /* 0x000fe40003800114 */
[----:B------:R-:W-:-:S07]  /*a230*/  VIMNMX R22, R22, R13, !PT ;  /* 0x0000000d16167248 */ /* 0x000fce0007fe0100 */
.L_x_1033:
        /* <DEDUP_REMOVED lines=116> */
.L_x_1039:
[----:B------:R-:W-:-:S05]  /*a980*/  IMAD.U32 R2, RZ, RZ, UR28 ;  /* 0x0000001cff027e24 */ /* 0x000fca000f8e00ff */
[----:B------:R-:W-:-:S13]  /*a990*/  ISETP.NE.AND P2, PT, R2, 0x1, PT ;  /* 0x000000010200780c */ /* 0x000fda0003f45270 */
[----:B------:R-:W0:Y:S02]  /*a9a0*/  @P2 LDC.64 R136, c[0x0][0x9e8] ;  /* 0x00027a00ff882b82 */ /* 0x000e240000000a00 */
[----:B0-----:R-:W-:-:S05]  /*a9b0*/  @P2 IMAD.HI.U32 R136, R139, R136, RZ ;  /* 0x000000888b882227 */ /* 0x001fca00078e00ff */
[----:B------:R-:W-:-:S07]  /*a9c0*/  @P2 SHF.R.U32.HI R139, RZ, R137, R136 ;  /* 0x00000089ff8b2219 */ /* 0x000fce0000011688 */
.L_x_1040:
[----:B------:R-:W-:Y:S05]  /*a9d0*/  BSYNC B0 ;  /* 0x0000000000007941 */ /* 0x000fea0003800000 */
.L_x_1038:
[----:B------:R-:W-:-:S04]  /*a9e0*/  IMAD R139, R139, R2, -R0 ;  /* 0x000000028b8b7224 */ /* 0x000fc800078e0a00 */
[----:B------:R-:W-:-:S05]  /*a9f0*/  IMAD R139, R8, -0x2, R139 ;  /* 0xfffffffe088b7824 */ /* 0x000fca00078e028b */
[----:B------:R-:W-:Y:S02]  /*aa00*/  VIADDMNMX R14, R139, R2, R14, PT ;  /* 0x000000028b0e7246 */ /* 0x000fe4000380010e */
[----:B------:R-:W-:-:S07]  /*aa10*/  VIMNMX R16, R16, R139, !PT ;  /* 0x0000008b10107248 */ /* 0x000fce0007fe0100 */
.L_x_1037:
        /* <DEDUP_REMOVED lines=88> */
[--C-:B------:R-:W-:Y:S01]  /*afa0*/  FFMA.FTZ R33, R41, R0, -R20.reuse ;  /* 0x0000000029217223 */ /* 0x100fe20000010814 */
        /* <DEDUP_REMOVED lines=87> */
[-CC-:B------:R-:W-:Y:S01]  /*b520*/  FFMA.FTZ R71, R61, R0.reuse, -R20.reuse ;  /* 0x000000003d477223 */ /* 0x180fe20000010814 */
        /* <DEDUP_REMOVED lines=42> */
[----:B------:R-:W-:Y:S01]  /*b7d0*/  FFMA.FTZ R5, R85, R0, -R20 ;  /* 0x0000000055057223 */ /* 0x000fe20000010814 */
[----:B------:R-:W0:Y:S01]  /*b7e0*/  SHFL.BFLY PT, R13, R14, 0x2, 0x1f ;  /* 0x0c401f000e0d7f89 */ /* 0x000e2200000e0000 */
        /* <DEDUP_REMOVED lines=10> */
[----:B------:R-:W-:-:S03]  /*b890*/  FMUL.FTZ R14, R69, R0 ;  /* 0x00000000450e7220 */ /* 0x000fc60000410000 */
[C---:B------:R-:W-:Y:S01]  /*b8a0*/  FSETP.NEU.FTZ.AND P1, PT, R13.reuse, -INF , PT ;  /* 0xff8000000d00780b */ /* 0x040fe20003f3d000 */
[----:B------:R-:W-:Y:S02]  /*b8b0*/  FMUL.FTZ R16, R13, R0 ;  /* 0x000000000d107220 */ /* 0x000fe40000410000 */
[----:B------:R-:W-:Y:S03]  /*b8c0*/  MUFU.EX2 R57, R57 ;  /* 0x0000003900397308 */ /* 0x000fe60000000800 */
[----:B------:R-:W-:-:S05]  /*b8d0*/  FSEL R16, R16, RZ, P1 ;  /* 0x000000ff10107208 */ /* 0x000fca0000800000 */
[----:B------:R-:W0:Y:S01]  /*b8e0*/  MUFU.EX2 R14, R14 ;  /* 0x0000000e000e7308 */ /* 0x000e220000000800 */
[-CC-:B------:R-:W-:Y:S01]  /*b8f0*/  FFMA.FTZ R24, R31, R0.reuse, -R16.reuse ;  /* 0x000000001f187223 */ /* 0x180fe20000010810 */
[-CC-:B------:R-:W-:Y:S01]  /*b900*/  FFMA.FTZ R31, R39, R0.reuse, -R16.reuse ;  /* 0x00000000271f7223 */ /* 0x180fe20000010810 */
[----:B------:R-:W-:Y:S01]  /*b910*/  FSEL R39, R13, RZ, P1 ;  /* 0x000000ff0d277208 */ /* 0x000fe20000800000 */
[-CC-:B------:R-:W-:Y:S01]  /*b920*/  FFMA.FTZ R69, R151, R0.reuse, -R16.reuse ;  /* 0x0000000097457223 */ /* 0x180fe20000010810 */
[-CC-:B------:R-:W-:Y:S01]  /*b930*/  FFMA.FTZ R20, R27, R0.reuse, -R16.reuse ;  /* 0x000000001b147223 */ /* 0x180fe20000010810 */
[-CC-:B------:R-:W-:Y:S01]  /*b940*/  FFMA.FTZ R151, R137, R0.reuse, -R16.reuse ;  /* 0x0000000089977223 */ /* 0x180fe20000010810 */
[-C--:B------:R-:W-:Y:S01]  /*b950*/  FFMA.FTZ R26, R139, R0.reuse, -R16 ;  /* 0x000000008b1a7223 */ /* 0x080fe20000010810 */
[----:B------:R-:W-:Y:S01]  /*b960*/  FADD.FTZ R39, -R39, R10 ;  /* 0x0000000a27277221 */ /* 0x000fe20000010100 */
[----:B------:R-:W-:Y:S01]  /*b970*/  MUFU.EX2 R24, R24 ;  /* 0x0000001800187308 */ /* 0x000fe20000000800 */
[-CC-:B------:R-:W-:Y:S01]  /*b980*/  FFMA.FTZ R27, R141, R0.reuse, -R16.reuse ;  /* 0x000000008d1b7223 */ /* 0x180fe20000010810 */
[-CC-:B------:R-:W-:Y:S01]  /*b990*/  FFMA.FTZ R133, R37, R0.reuse, -R16.reuse ;  /* 0x0000000025857223 */ /* 0x180fe20000010810 */
[-C--:B------:R-:W-:Y:S01]  /*b9a0*/  FMUL.FTZ R10, R39, R0.reuse ;  /* 0x00000000270a7220 */ /* 0x080fe20000410000 */
[-CC-:B------:R-:W-:Y:S01]  /*b9b0*/  FFMA.FTZ R28, R143, R0.reuse, -R16.reuse ;  /* 0x000000008f1c7223 */ /* 0x180fe20000010810 */
[-CC-:B------:R-:W-:Y:S01]  /*b9c0*/  FFMA.FTZ R141, R145, R0.reuse, -R16.reuse ;  /* 0x00000000918d7223 */ /* 0x180fe20000010810 */
[-CC-:B------:R-:W-:Y:S01]  /*b9d0*/  FFMA.FTZ R30, R43, R0.reuse, -R16.reuse ;  /* 0x000000002b1e7223 */ /* 0x180fe20000010810 */
[--C-:B------:R-:W-:Y:S01]  /*b9e0*/  FFMA.FTZ R143, R149, R0, -R16.reuse ;  /* 0x00000000958f7223 */ /* 0x100fe20000010810 */
[----:B------:R-:W-:Y:S01]  /*b9f0*/  MUFU.EX2 R69, R69 ;  /* 0x0000004500457308 */ /* 0x000fe20000000800 */
[----:B0-----:R-:W-:Y:S01]  /*ba00*/  FFMA.FTZ R37, R14, R4, R35 ;  /* 0x000000040e257223 */ /* 0x001fe20000010023 */
[-CC-:B------:R-:W-:Y:S01]  /*ba10*/  FFMA.FTZ R32, R47, R0.reuse, -R16.reuse ;  /* 0x000000002f207223 */ /* 0x180fe20000010810 */
[-CC-:B------:R-:W-:Y:S01]  /*ba20*/  FFMA.FTZ R137, R153, R0.reuse, -R16.reuse ;  /* 0x0000000099897223 */ /* 0x180fe20000010810 */
[-CC-:B------:R-:W-:Y:S01]  /*ba30*/  FFMA.FTZ R34, R51, R0.reuse, -R16.reuse ;  /* 0x0000000033227223 */ /* 0x180fe20000010810 */
[----:B------:R-:W-:Y:S01]  /*ba40*/  FADD.FTZ R37, R148, R37 ;  /* 0x0000002594257221 */ /* 0x000fe20000010000 */
[-CC-:B------:R-:W-:Y:S01]  /*ba50*/  FFMA.FTZ R139, R155, R0.reuse, -R16.reuse ;  /* 0x000000009b8b7223 */ /* 0x180fe20000010810 */
[-CC-:B------:R-:W-:Y:S01]  /*ba60*/  FFMA.FTZ R36, R55, R0.reuse, -R16.reuse ;  /* 0x0000000037247223 */ /* 0x180fe20000010810 */
[----:B------:R-:W0:Y:S01]  /*ba70*/  MUFU.EX2 R10, R10 ;  /* 0x0000000a000a7308 */ /* 0x000e220000000800 */
[----:B------:R-:W-:Y:S01]  /*ba80*/  FADD.FTZ R42, R150, R37 ;  /* 0x00000025962a7221 */ /* 0x000fe20000010000 */
[-CC-:B------:R-:W-:Y:S01]  /*ba90*/  FFMA.FTZ R38, R59, R0.reuse, -R16.reuse ;  /* 0x000000003b267223 */ /* 0x180fe20000010810 */
[-CC-:B------:R-:W-:Y:S01]  /*baa0*/  FFMA.FTZ R135, R41, R0.reuse, -R16.reuse ;  /* 0x0000000029877223 */ /* 0x180fe20000010810 */
[-C--:B------:R-:W-:Y:S01]  /*bab0*/  FFMA.FTZ R40, R63, R0.reuse, -R16 ;  /* 0x000000003f287223 */ /* 0x080fe20000010810 */
[----:B------:R-:W-:Y:S01]  /*bac0*/  FADD.FTZ R37, R147, R42 ;  /* 0x0000002a93257221 */ /* 0x000fe20000010000 */
[-CC-:B------:R-:W-:Y:S01]  /*bad0*/  FFMA.FTZ R129, R157, R0.reuse, -R16.reuse ;  /* 0x000000009d817223 */ /* 0x180fe20000010810 */
[-CC-:B------:R-:W-:Y:S01]  /*bae0*/  FFMA.FTZ R131, R70, R0.reuse, -R16.reuse ;  /* 0x0000000046837223 */ /* 0x180fe20000010810 */
[----:B------:R-:W1:Y:S01]  /*baf0*/  MUFU.EX2 R20, R20 ;  /* 0x0000001400147308 */ /* 0x000e620000000800 */
[-CC-:B------:R-:W-:Y:S01]  /*bb00*/  FFMA.FTZ R22, R22, R0.reuse, -R16.reuse ;  /* 0x0000000016167223 */ /* 0x180fe20000010810 */
[-CC-:B------:R-:W-:Y:S01]  /*bb10*/  FFMA.FTZ R125, R74, R0.reuse, -R16.reuse ;  /* 0x000000004a7d7223 */ /* 0x180fe20000010810 */
[-CC-:B------:R-:W-:Y:S01]  /*bb20*/  FFMA.FTZ R127, R78, R0.reuse, -R16.reuse ;  /* 0x000000004e7f7223 */ /* 0x180fe20000010810 */
[-CC-:B------:R-:W-:Y:S01]  /*bb30*/  FFMA.FTZ R121, R121, R0.reuse, -R16.reuse ;  /* 0x0000000079797223 */ /* 0x180fe20000010810 */
[----:B------:R-:W-:-:S03]  /*bb40*/  FFMA.FTZ R123, R86, R0, -R16 ;  /* 0x00000000567b7223 */ /* 0x000fc60000010810 */
[----:B------:R-:W3:Y:S01]  /*bb50*/  MUFU.EX2 R151, R151 ;  /* 0x0000009700977308 */ /* 0x000ee20000000800 */
[----:B0-----:R-:W-:-:S07]  /*bb60*/  FFMA.FTZ R3, R10, R3, R69 ;  /* 0x000000030a037223 */ /* 0x001fce0000010045 */
[----:B------:R-:W0:Y:S01]  /*bb70*/  MUFU.EX2 R26, R26 ;  /* 0x0000001a001a7308 */ /* 0x000e220000000800 */
[----:B-1----:R-:W-:-:S07]  /*bb80*/  FADD.FTZ R4, R20, R3 ;  /* 0x0000000314047221 */ /* 0x002fce0000010000 */
[----:B------:R-:W1:Y:S01]  /*bb90*/  MUFU.EX2 R27, R27 ;  /* 0x0000001b001b7308 */ /* 0x000e620000000800 */
[----:B---3--:R-:W-:Y:S01]  /*bba0*/  FADD.FTZ R3, R151, R4 ;  /* 0x0000000497037221 */ /* 0x008fe20000010000 */
[----:B------:R-:W-:-:S03]  /*bbb0*/  FADD.FTZ R4, R144, R37 ;  /* 0x0000002590047221 */ /* 0x000fc60000010000 */
[----:B------:R-:W-:-:S03]  /*bbc0*/  FADD.FTZ R3, R24, R3 ;  /* 0x0000000318037221 */ /* 0x000fc60000010000 */
[----:B------:R-:W3:Y:S01]  /*bbd0*/  MUFU.EX2 R28, R28 ;  /* 0x0000001c001c7308 */ /* 0x000ee20000000800 */
[----:B0-----:R-:W-:Y:S01]  /*bbe0*/  FADD.FTZ R42, R26, R3 ;  /* 0x000000031a2a7221 */ /* 0x001fe20000010000 */
[----:B------:R-:W-:-:S04]  /*bbf0*/  FADD.FTZ R3, R29, R4 ;  /* 0x000000041d037221 */ /* 0x000fc80000010000 */
[----:B------:R-:W-:Y:S02]  /*bc00*/  FADD.FTZ R4, R146, R3 ;  /* 0x0000000392047221 */ /* 0x000fe40000010000 */
[----:B------:R-:W0:Y:S01]  /*bc10*/  MUFU.EX2 R31, R31 ;  /* 0x0000001f001f7308 */ /* 0x000e220000000800 */
[----:B-1----:R-:W-:Y:S01]  /*bc20*/  FADD.FTZ R37, R27, R42 ;  /* 0x0000002a1b257221 */ /* 0x002fe20000010000 */
[----:B------:R-:W-:Y:S01]  /*bc30*/  FADD.FTZ R3, R21, R4 ;  /* 0x0000000415037221 */ /* 0x000fe20000010000 */
[----:B------:R-:W-:-:S03]  /*bc40*/  FFMA.FTZ R42, R67, R0, -R16 ;  /* 0x00000000432a7223 */ /* 0x000fc60000010810 */
[----:B------:R-:W-:Y:S02]  /*bc50*/  FADD.FTZ R4, R140, R3 ;  /* 0x000000038c047221 */ /* 0x000fe40000010000 */
[----:B------:R-:W1:Y:S01]  /*bc60*/  MUFU.EX2 R141, R141 ;  /* 0x0000008d008d7308 */ /* 0x000e620000000800 */
[----:B---3--:R-:W-:Y:S01]  /*bc70*/  FADD.FTZ R44, R28, R37 ;  /* 0x000000251c2c7221 */ /* 0x008fe20000010000 */
[----:B------:R-:W-:-:S06]  /*bc80*/  FADD.FTZ R37, R33, R4 ;  /* 0x0000000421257221 */ /* 0x000fcc0000010000 */
[----:B------:R-:W3:Y:S01]  /*bc90*/  MUFU.EX2 R30, R30 ;  /* 0x0000001e001e7308 */ /* 0x000ee20000000800 */
[----:B0-----:R-:W-:-:S07]  /*bca0*/  FADD.FTZ R44, R31, R44 ;  /* 0x0000002c1f2c7221 */ /* 0x001fce0000010000 */
[----:B------:R-:W0:Y:S01]  /*bcb0*/  MUFU.EX2 R143, R143 ;  /* 0x0000008f008f7308 */ /* 0x000e220000000800 */
[----:B-1----:R-:W-:Y:S01]  /*bcc0*/  FADD.FTZ R3, R141, R44 ;  /* 0x0000002c8d037221 */ /* 0x002fe20000010000 */
[----:B------:R-:W-:-:S04]  /*bcd0*/  FADD.FTZ R44, R142, R37 ;  /* 0x000000258e2c7221 */ /* 0x000fc80000010000 */
[----:B------:R-:W-:Y:S02]  /*bce0*/  FADD.FTZ R37, R15, R44 ;  /* 0x0000002c0f257221 */ /* 0x000fe40000010000 */
[----:B------:R-:W1:Y:S01]  /*bcf0*/  MUFU.EX2 R32, R32 ;  /* 0x0000002000207308 */ /* 0x000e620000000800 */
[----:B---3--:R-:W-:Y:S01]  /*bd00*/  FADD.FTZ R4, R30, R3 ;  /* 0x000000031e047221 */ /* 0x008fe20000010000 */
[----:B------:R-:W-:-:S04]  /*bd10*/  FADD.FTZ R44, R136, R37 ;  /* 0x00000025882c7221 */ /* 0x000fc80000010000 */
[----:B------:R-:W-:Y:S01]  /*bd20*/  FADD.FTZ R37, R19, R44 ;  /* 0x0000002c13257221 */ /* 0x000fe20000010000 */
[----:B------:R-:W-:Y:S01]  /*bd30*/  FFMA.FTZ R44, R75, R0, -R16 ;  /* 0x000000004b2c7223 */ /* 0x000fe20000010810 */
[----:B------:R-:W3:Y:S01]  /*bd40*/  MUFU.EX2 R137, R137 ;  /* 0x0000008900897308 */ /* 0x000ee20000000800 */
[----:B0-----:R-:W-:Y:S01]  /*bd50*/  FADD.FTZ R3, R143, R4 ;  /* 0x000000048f037221 */ /* 0x001fe20000010000 */
[----:B------:R-:W-:-:S04]  /*bd60*/  FADD.FTZ R46, R138, R37 ;  /* 0x000000258a2e7221 */ /* 0x000fc80000010000 */
[----:B------:R-:W-:Y:S02]  /*bd70*/  FADD.FTZ R37, R25, R46 ;  /* 0x0000002e19257221 */ /* 0x000fe40000010000 */
[----:B------:R-:W0:Y:S01]  /*bd80*/  MUFU.EX2 R34, R34 ;  /* 0x0000002200227308 */ /* 0x000e220000000800 */
[----:B-1----:R-:W-:Y:S01]  /*bd90*/  FADD.FTZ R4, R32, R3 ;  /* 0x0000000320047221 */ /* 0x002fe20000010000 */
[----:B------:R-:W-:-:S04]  /*bda0*/  FADD.FTZ R46, R132, R37 ;  /* 0x00000025842e7221 */ /* 0x000fc80000010000 */
[----:B------:R-:W-:Y:S01]  /*bdb0*/  FADD.FTZ R37, R45, R46 ;  /* 0x0000002e2d257221 */ /* 0x000fe20000010000 */
[----:B------:R-:W-:Y:S01]  /*bdc0*/  FFMA.FTZ R46, R79, R0, -R16 ;  /* 0x000000004f2e7223 */ /* 0x000fe20000010810 */
[----:B------:R-:W1:Y:S01]  /*bdd0*/  MUFU.EX2 R139, R139 ;  /* 0x0000008b008b7308 */ /* 0x000e620000000800 */
[----:B---3--:R-:W-:Y:S01]  /*bde0*/  FADD.FTZ R3, R137, R4 ;  /* 0x0000000489037221 */ /* 0x008fe20000010000 */
[----:B------:R-:W-:-:S04]  /*bdf0*/  FADD.FTZ R48, R134, R37 ;  /* 0x0000002586307221 */ /* 0x000fc80000010000 */
[----:B------:R-:W-:Y:S02]  /*be00*/  FADD.FTZ R37, R71, R48 ;  /* 0x0000003047257221 */ /* 0x000fe40000010000 */
[----:B------:R-:W3:Y:S01]  /*be10*/  MUFU.EX2 R36, R36 ;  /* 0x0000002400247308 */ /* 0x000ee20000000800 */
[----:B0-----:R-:W-:Y:S01]  /*be20*/  FADD.FTZ R4, R34, R3 ;  /* 0x0000000322047221 */ /* 0x001fe20000010000 */
[----:B------:R-:W-:-:S04]  /*be30*/  FADD.FTZ R48, R128, R37 ;  /* 0x0000002580307221 */ /* 0x000fc80000010000 */
[----:B------:R-:W-:Y:S01]  /*be40*/  FADD.FTZ R37, R65, R48 ;  /* 0x0000003041257221 */ /* 0x000fe20000010000 */
[-C--:B------:R-:W-:Y:S01]  /*be50*/  FFMA.FTZ R48, R83, R0.reuse, -R16 ;  /* 0x0000000053307223 */ /* 0x080fe20000010810 */
[----:B------:R-:W0:Y:S01]  /*be60*/  MUFU.EX2 R133, R133 ;  /* 0x0000008500857308 */ /* 0x000e220000000800 */
[----:B-1----:R-:W-:Y:S01]  /*be70*/  FADD.FTZ R3, R139, R4 ;  /* 0x000000048b037221 */ /* 0x002fe20000010000 */
[----:B------:R-:W-:Y:S01]  /*be80*/  FADD.FTZ R50, R130, R37 ;  /* 0x0000002582327221 */ /* 0x000fe20000010000 */
[----:B------:R-:W-:-:S03]  /*be90*/  FFMA.FTZ R16, R87, R0, -R16 ;  /* 0x0000000057107223 */ /* 0x000fc60000010810 */
[----:B------:R-:W-:Y:S02]  /*bea0*/  FADD.FTZ R37, R61, R50 ;  /* 0x000000323d257221 */ /* 0x000fe40000010000 */
[----:B------:R-:W1:Y:S01]  /*beb0*/  MUFU.EX2 R38, R38 ;  /* 0x0000002600267308 */ /* 0x000e620000000800 */
[----:B---3--:R-:W-:Y:S01]  /*bec0*/  FADD.FTZ R4, R36, R3 ;  /* 0x0000000324047221 */ /* 0x008fe20000010000 */
[----:B------:R-:W-:-:S04]  /*bed0*/  FADD.FTZ R50, R124, R37 ;  /* 0x000000257c327221 */ /* 0x000fc80000010000 */
[----:B------:R-:W-:Y:S02]  /*bee0*/  FADD.FTZ R37, R57, R50 ;  /* 0x0000003239257221 */ /* 0x000fe40000010000 */
[----:B------:R-:W3:Y:S01]  /*bef0*/  MUFU.EX2 R135, R135 ;  /* 0x0000008700877308 */ /* 0x000ee20000000800 */
[----:B0-----:R-:W-:-:S07]  /*bf00*/  FADD.FTZ R3, R133, R4 ;  /* 0x0000000485037221 */ /* 0x001fce0000010000 */
[----:B------:R-:W0:Y:S01]  /*bf10*/  MUFU.EX2 R40, R40 ;  /* 0x0000002800287308 */ /* 0x000e220000000800 */
[----:B-1----:R-:W-:-:S07]  /*bf20*/  FADD.FTZ R4, R38, R3 ;  /* 0x0000000326047221 */ /* 0x002fce0000010000 */
[----:B------:R-:W1:Y:S01]  /*bf30*/  MUFU.EX2 R129, R129 ;  /* 0x0000008100817308 */ /* 0x000e620000000800 */
[----:B---3--:R-:W-:-:S07]  /*bf40*/  FADD.FTZ R3, R135, R4 ;  /* 0x0000000487037221 */ /* 0x008fce0000010000 */
        /* <DEDUP_REMOVED lines=33> */
[----:B-1----:R-:W-:Y:S01]  /*c160*/  FADD.FTZ R3, R123, R4 ;  /* 0x000000047b037221 */ /* 0x002fe20000010000 */
[----:B---3--:R-:W-:-:S03]  /*c170*/  FADD.FTZ R4, R5, R50 ;  /* 0x0000003205047221 */ /* 0x008fc60000010000 */
[----:B0-----:R-:W-:Y:S01]  /*c180*/  FADD.FTZ R3, R16, R3 ;  /* 0x0000000310037221 */ /* 0x001fe20000010000 */
[----:B------:R-:W-:Y:S06]  /*c190*/  @!P0 BRA `(.L_x_1041) ;  /* 0x0000000000048947 */ /* 0x000fec0003800000 */
[----:B------:R-:W-:Y:S01]  /*c1a0*/  BPT.TRAP 0x1 ;  /* 0x000000040000795c */ /* 0x000fe20000300000 */
.L_x_1041:
[----:B------:R-:W-:Y:S01]  /*c1b0*/  ULEA UR10, UR25, UR43, 0x3 ;  /* 0x0000002b190a7291 */ /* 0x000fe2000f8e183f */
[----:B------:R-:W-:Y:S01]  /*c1c0*/  ISETP.GT.AND P1, PT, R12, UR41, PT ;  /* 0x000000290c007c0c */ /* 0x000fe2000bf24270 */
[----:B------:R-:W-:Y:S01]  /*c1d0*/  UMOV UR26, UR4 ;  /* 0x00000004001a7c82 */ /* 0x000fe20008000000 */
[----:B------:R-:W-:Y:S01]  /*c1e0*/  UMOV UR25, UR7 ;  /* 0x0000000700197c82 */ /* 0x000fe20008000000 */
[----:B------:R-:W-:Y:S01]  /*c1f0*/  UIADD3 UR10, UR10, 0x16860, URZ ;  /* 0x000168600a0a7890 */ /* 0x000fe2000fffe03f */
[----:B------:R-:W-:Y:S01]  /*c200*/  F2FP.F16.F32.PACK_AB R150, R147, R150 ;  /* 0x000000969396723e */ /* 0x000fe200000000ff */
[----:B------:R-:W-:Y:S01]  /*c210*/  FMUL.FTZ R90, R90, R10 ;  /* 0x0000000a5a5a7220 */ /* 0x000fe20000410000 */
[----:B------:R-:W-:Y:S01]  /*c220*/  F2FP.F16.F32.PACK_AB R122, R5, R122 ;  /* 0x0000007a057a723e */ /* 0x000fe200000000ff */
        /* <DEDUP_REMOVED lines=18> */
[-C--:B------:R-:W-:Y:S01]  /*c350*/  FMUL.FTZ R88, R88, R14.reuse ;  /* 0x0000000e58587220 */ /* 0x080fe20000410000 */
[----:B------:R-:W-:Y:S01]  /*c360*/  F2FP.F16.F32.PACK_AB R149, R20, R69 ;  /* 0x000000451495723e */ /* 0x000fe200000000ff */
[-C--:B------:R-:W-:Y:S01]  /*c370*/  FMUL.FTZ R89, R89, R14.reuse ;  /* 0x0000000e59597220 */ /* 0x080fe20000410000 */
        /* <DEDUP_REMOVED lines=44> */
[----:B------:R-:W-:Y:S01]  /*c640*/  F2FP.F16.F32.PACK_AB R123, R16, R123 ;  /* 0x0000007b107b723e */ /* 0x000fe200000000ff */
[----:B------:R-:W-:Y:S06]  /*c650*/  @P1 BRA `(.L_x_1042) ;  /* 0xffffffd000a81947 */ /* 0x000fec000383ffff */
.L_x_1023:
[----:B------:R-:W-:Y:S06]  /*c660*/  BAR.ARV 0x8, 0x200 ;  /* 0x0208000000007b1d */ /* 0x000fec0000002000 */
[----:B------:R-:W-:Y:S05]  /*c670*/  @!P0 BRA `(.L_x_1043) ;  /* 0x0000000000048947 */ /* 0x000fea0003800000 */
[----:B------:R-:W-:Y:S01]  /*c680*/  BPT.TRAP 0x1 ;  /* 0x000000040000795c */ /* 0x000fe20000300000 */
.L_x_1043:
[----:B------:R-:W-:Y:S01]  /*c690*/  ULEA UR8, UR7, UR43, 0x3 ;  /* 0x0000002b07087291 */ /* 0x000fe2000f8e183f */
[----:B------:R-:W-:-:S05]  /*c6a0*/  IMAD.U32 R5, RZ, RZ, UR4 ;  /* 0x00000004ff057e24 */ /* 0x000fca000f8e00ff */
[----:B------:R-:W-:-:S04]  /*c6b0*/  SHF.L.U32 R5, R5, 0x1f, RZ ;  /* 0x0000001f05057819 */ /* 0x000fc800000006ff */
[----:B------:R0:W1:Y:S01]  /*c6c0*/  SYNCS.PHASECHK.TRANS64.TRYWAIT P1, [UR8+0x16850], R5 ;  /* 0x01685005ff0075a7 */ /* 0x0000620008020148 */
[----:B------:R-:W-:Y:S05]  /*c6d0*/  @!P0 BRA `(.L_x_1044) ;  /* 0x0000000000048947 */ /* 0x000fea0003800000 */
[----:B------:R-:W-:Y:S01]  /*c6e0*/  BPT.TRAP 0x1 ;  /* 0x000000040000795c */ /* 0x000fe20000300000 */
.L_x_1044:
[----:B-1----:R-:W-:Y:S05]  /*c6f0*/  @P1 BRA `(.L_x_1045) ;  /* 0x0000000000081947 */ /* 0x002fea0003800000 */
[----:B------:R-:W1:Y:S02]  /*c700*/  SYNCS.PHASECHK.TRANS64.TRYWAIT P1, [UR8+0x16850], R5 ;  /* 0x01685005ff0075a7 */ /* 0x000e640008020148 */
[----:B-1----:R-:W-:Y:S05]  /*c710*/  @!P1 BRA `(.L_x_1046) ;  /* 0x0000005c00409947 */ /* 0x002fea0003800000 */
.L_x_1045:
[----:B------:R-:W-:Y:S01]  /*c720*/  UIADD3 UR43, UR43, 0x400, URZ ;  /* 0x000004002b2b7890 */ /* 0x000fe2000fffe03f */
[----:B------:R-:W-:Y:S01]  /*c730*/  WARPGROUP.ARRIVE ;  /* 0x00000000000079c5 */ /* 0x000fe20000000000 */
[----:B01----:R-:W0:Y:S02]  /*c740*/  SHFL.BFLY PT, R5, R4, 0x2, 0x1f ;  /* 0x0c401f0004057f89 */ /* 0x003e2400000e0000 */
[----:B------:R-:W-:Y:S02]  /*c750*/  USHF.R.U32.HI UR43, URZ, 0x4, UR43 ;  /* 0x000000043f2b7899 */ /* 0x000fe4000801162b */
[----:B------:R-:W1:Y:S02]  /*c760*/  SHFL.BFLY PT, R6, R3, 0x2, 0x1f ;  /* 0x0c401f0003067f89 */ /* 0x000e6400000e0000 */
[----:B------:R-:W-:-:S04]  /*c770*/  ULOP3.LUT UR4, UR43, 0x3fff, URZ, 0xc0, !UPT ;  /* 0x00003fff2b047892 */ /* 0x000fc8000f8ec03f */
[----:B------:R-:W-:-:S03]  /*c780*/  ULEA UR4, UR7, UR4, 0xa ;  /* 0x0000000407047291 */ /* 0x000fc6000f8e503f */
[----:B------:R-:W-:-:S04]  /*c790*/  UMOV UR7, 0x40000040 ;  /* 0x4000004000077882 */ /* 0x000fc80000000000 */
[----:B------:R-:W-:Y:S02]  /*c7a0*/  UMOV UR6, UR4 ;  /* 0x0000000400067c82 */ /* 0x000fe40008000000 */
[----:B------:R-:W-:Y:S01]  /*c7b0*/  HGMMA.64x64x16.F32 R88, R148, gdesc[UR4].tnspB, R88, gsb0 ;  /* 0x40e0000494587df0 */ /* 0x000fe20008000858 */
[----:B------:R-:W-:Y:S01]  /*c7c0*/  UIADD3 UR6, UR4, 0x80, URZ ;  /* 0x0000008004067890 */ /* 0x000fe2000fffe03f */
[----:B------:R-:W-:Y:S01]  /*c7d0*/  UMOV UR7, 0x40000040 ;  /* 0x4000004000077882 */ /* 0x000fe20000000000 */
[----:B0-----:R-:W-:Y:S01]  /*c7e0*/  FADD.FTZ R5, R5, R4 ;  /* 0x0000000405057221 */ /* 0x001fe20000010000 */
[----:B------:R-:W-:Y:S02]  /*c7f0*/  IMAD.MOV.U32 R4, RZ, RZ, -0x800000 ;  /* 0xff800000ff047424 */ /* 0x000fe400078e00ff */
[----:B-1----:R-:W-:Y:S01]  /*c800*/  FADD.FTZ R7, R6, R3 ;  /* 0x0000000306077221 */ /* 0x002fe20000010000 */
[----:B------:R-:W-:Y:S01]  /*c810*/  IMAD.MOV.U32 R3, RZ, RZ, -0x800000 ;  /* 0xff800000ff037424 */ /* 0x000fe200078e00ff */
[----:B------:R-:W0:Y:S04]  /*c820*/  SHFL.BFLY PT, R6, R5, 0x1, 0x1f ;  /* 0x0c201f0005067f89 */ /* 0x000e2800000e0000 */
[----:B------:R-:W2:Y:S01]  /*c830*/  SHFL.BFLY PT, R8, R7, 0x1, 0x1f ;  /* 0x0c201f0007087f89 */ /* 0x000ea200000e0000 */
[----:B0-----:R-:W-:Y:S01]  /*c840*/  FADD.FTZ R10, R5, R6 ;  /* 0x00000006050a7221 */ /* 0x001fe20000010000 */
[----:B--2---:R-:W-:-:S04]  /*c850*/  FADD.FTZ R11, R7, R8 ;  /* 0x00000008070b7221 */ /* 0x004fc80000010000 */
[----:B------:R-:W-:Y:S02]  /*c860*/  FSETP.NE.FTZ.AND P1, PT, R10, RZ, PT ;  /* 0x000000ff0a00720b */ /* 0x000fe40003f35000 */
[----:B------:R-:W-:Y:S02]  /*c870*/  CS2R R6, SRZ ;  /* 0x0000000000067805 */ /* 0x000fe4000001ff00 */
[----:B------:R-:W-:-:S09]  /*c880*/  FSETP.NE.FTZ.AND P2, PT, R11, RZ, PT ;  /* 0x000000ff0b00720b */ /* 0x000fd20003f55000 */
[----:B------:R-:W0:Y:S01]  /*c890*/  @P1 MUFU.LG2 R8, R10 ;  /* 0x0000000a00081308 */ /* 0x000e220000000c00 */
[----:B------:R-:W-:-:S03]  /*c8a0*/  @P1 FMUL.FTZ R5, R0, 0.69314718246459960938 ;  /* 0x3f31721800051820 */ /* 0x000fc60000410000 */
[----:B------:R-:W-:-:S04]  /*c8b0*/  @P2 FMUL.FTZ R15, R0, 0.69314718246459960938 ;  /* 0x3f317218000f2820 */ /* 0x000fc80000410000 */
        /* <DEDUP_REMOVED lines=44> */
.L_x_1047:
        /* <DEDUP_REMOVED lines=36> */
.L_x_969:
        /* <DEDUP_REMOVED lines=16> */
[----:B------:R-:W-:-:S02]  /*cec0*/  SHF.R.S32.HI R2, RZ, 0x7, R2 ;  /* 0x00000007ff027819 */ /* 0x000fc40000011402 */
[----:B------:R-:W-:Y:S01]  /*ced0*/  LOP3.LUT R10, R9, 0xfffffffc, RZ, 0xc0, !PT ;  /* 0xfffffffc090a7812 */ /* 0x000fe200078ec0ff */
[C---:B------:R-:W-:Y:S01]  /*cee0*/  IMAD.IADD R22, R23.reuse, 0x1, -R6 ;  /* 0x0000000117167824 */ /* 0x040fe200078e0a06 */
[----:B------:R-:W3:Y:S01]  /*cef0*/  S2UR UR11, SR_CTAID.Y ;  /* 0x00000000000b79c3 */ /* 0x000ee20000002600 */
[----:B------:R-:W-:Y:S01]  /*cf00*/  IMAD.HI R0, R2, 0x55555556, RZ ;  /* 0x5555555602007827 */ /* 0x000fe200078e02ff */
[----:B------:R-:W-:Y:S02]  /*cf10*/  UIADD3 UR6, UR5, UR6, URZ ;  /* 0x0000000605067290 */ /* 0x000fe4000fffe03f */
[----:B------:R-:W-:Y:S01]  /*cf20*/  SHF.R.S32.HI R7, RZ, 0x1f, R22 ;  /* 0x0000001fff077819 */ /* 0x000fe20000011416 */
[----:B------:R-:W-:-:S03]  /*cf30*/  IMAD.IADD R23, R23, 0x1, -R10 ;  /* 0x0000000117177824 */ /* 0x000fc600078e0a0a */
[----:B------:R-:W-:Y:S01]  /*cf40*/  BAR.SYNC.DEFER_BLOCKING 0x1, 0x180 ;  /* 0x0046000000007b1d */ /* 0x000fe20000010000 */
[----:B0-----:R-:W-:Y:S02]  /*cf50*/  ISETP.NE.AND P0, PT, R17, 0x1, PT ;  /* 0x000000011100780c */ /* 0x001fe40003f05270 */
[CC--:B------:R-:W-:Y:S02]  /*cf60*/  LEA.HI R24, R7.reuse, R22.reuse, RZ, 0x2 ;  /* 0x0000001607187211 */ /* 0x0c0fe400078f10ff */
[----:B------:R-:W-:-:S03]  /*cf70*/  LEA.HI R7, R7, R22, RZ, 0x5 ;  /* 0x0000001607077211 */ /* 0x000fc600078f28ff */
[----:B------:R-:W3:Y:S01]  /*cf80*/  LDC R21, c[0x0][0xc50] ;  /* 0x00031400ff157b82 */ /* 0x000ee20000000800 */
[--C-:B------:R-:W-:Y:S01]  /*cf90*/  SHF.R.S32.HI R6, RZ, 0x2, R24.reuse ;  /* 0x00000002ff067819 */ /* 0x100fe20000011418 */
[----:B------:R-:W-:Y:S01]  /*cfa0*/  ULDC.64 UR8, c[0x0][0xb38] ;  /* 0x0002ce0000087ab9 */ /* 0x000fe20000000a00 */
[----:B------:R-:W-:Y:S01]  /*cfb0*/  SHF.R.S32.HI R5, RZ, 0x1f, R24 ;  /* 0x0000001fff057819 */ /* 0x000fe20000011418 */
[----:B------:R-:W-:Y:S01]  /*cfc0*/  UIMAD UR7, UR7, UR8, URZ ;  /* 0x00000008070772a4 */ /* 0x000fe2000f8e023f */
[----:B------:R-:W-:Y:S01]  /*cfd0*/  SHF.R.S32.HI R7, RZ, 0x5, R7 ;  /* 0x00000005ff077819 */ /* 0x000fe20000011407 */
[----:B--2---:R-:W-:Y:S01]  /*cfe0*/  USHF.R.S32.HI UR10, URZ, 0x1f, UR12 ;  /* 0x0000001f3f0a7899 */ /* 0x004fe2000801140c */
[----:B------:R-:W-:Y:S01]  /*cff0*/  LEA.HI R8, R5, R6, RZ, 0x3 ;  /* 0x0000000605087211 */ /* 0x000fe200078f18ff */
[----:B------:R-:W0:Y:S01]  /*d000*/  LDC.64 R14, c[0x0][0xb40] ;  /* 0x0002d000ff0e7b82 */ /* 0x000e220000000a00 */
[----:B------:R-:W-:Y:S02]  /*d010*/  LEA.HI R5, R0, R0, RZ, 0x1 ;  /* 0x0000000000057211 */ /* 0x000fe400078f08ff */
[----:B------:R-:W-:-:S03]  /*d020*/  LOP3.LUT R11, R8, 0xfffffff8, RZ, 0xc0, !PT ;  /* 0xfffffff8080b7812 */ /* 0x000fc600078ec0ff */
[----:B------:R-:W-:Y:S01]  /*d030*/  IMAD R9, R5, -0x3, R2 ;  /* 0xfffffffd05097824 */ /* 0x000fe200078e0202 */
[----:B------:R-:W-:Y:S01]  /*d040*/  LEA.HI R2, R23, R23, RZ, 0x1 ;  /* 0x0000001717027211 */ /* 0x000fe200078f08ff */
[----:B------:R-:W-:Y:S01]  /*d050*/  IMAD.IADD R0, R6, 0x1, -R11 ;  /* 0x0000000106007824 */ /* 0x000fe200078e0a0b */
[----:B------:R-:W2:Y:S01]  /*d060*/  @P0 LDC R5, c[0x0][0xbec] ;  /* 0x0002fb00ff050b82 */ /* 0x000ea20000000800 */
[----:B------:R-:W-:Y:S01]  /*d070*/  IMAD.U32 R6, RZ, RZ, UR4 ;  /* 0x00000004ff067e24 */ /* 0x000fe2000f8e00ff */
[----:B------:R-:W-:Y:S01]  /*d080*/  LOP3.LUT R2, R2, 0x1ffffffe, RZ, 0xc0, !PT ;  /* 0x1ffffffe02027812 */ /* 0x000fe200078ec0ff */
[----:B------:R-:W-:Y:S02]  /*d090*/  IMAD R0, R7, 0x10, R0 ;  /* 0x0000001007007824 */ /* 0x000fe400078e0200 */
[----:B------:R-:W-:Y:S01]  /*d0a0*/  IMAD.U32 R7, RZ, RZ, UR5 ;  /* 0x00000005ff077e24 */ /* 0x000fe2000f8e00ff */
[----:B------:R-:W-:Y:S01]  /*d0b0*/  UIMAD.WIDE.U32 UR4, UR39, UR8, URZ ;  /* 0x00000008270472a5 */ /* 0x000fe2000f8e003f */
[----:B------:R-:W-:Y:S01]  /*d0c0*/  IMAD.IADD R23, R23, 0x1, -R2 ;  /* 0x0000000117177824 */ /* 0x000fe200078e0a02 */
[----:B------:R-:W4:Y:S01]  /*d0d0*/  LDC.64 R10, c[0x0][0xbd8] ;  /* 0x0002f600ff0a7b82 */ /* 0x000f220000000a00 */
[----:B------:R-:W-:-:S02]  /*d0e0*/  IMAD R0, R9, 0x40, R0 ;  /* 0x0000004009007824 */ /* 0x000fc400078e0200 */
[----:B------:R-:W-:Y:S01]  /*d0f0*/  IMAD.U32 R7, RZ, RZ, UR6 ;  /* 0x00000006ff077e24 */ /* 0x000fe2000f8e00ff */
[----:B------:R-:W-:Y:S01]  /*d100*/  UIMAD UR6, UR39, UR9, UR7 ;  /* 0x00000009270672a4 */ /* 0x000fe2000f8e0207 */
[----:B------:R-:W-:Y:S02]  /*d110*/  IMAD R2, R23, 0x8, R0 ;  /* 0x0000000817027824 */ /* 0x000fe400078e0200 */
[----:B------:R-:W-:Y:S01]  /*d120*/  IMAD.U32 R9, RZ, RZ, UR5 ;  /* 0x00000005ff097e24 */ /* 0x000fe2000f8e00ff */
[----:B------:R-:W5:Y:S01]  /*d130*/  @P0 LDC R13, c[0x0][0xbf0] ;  /* 0x0002fc00ff0d0b82 */ /* 0x000f620000000800 */
[----:B-1----:R-:W-:Y:S01]  /*d140*/  IMAD R2, R19, 0xc0, R2 ;  /* 0x000000c013027824 */ /* 0x002fe200078e0202 */
[----:B------:R-:W-:Y:S01]  /*d150*/  UIADD3 UR6, UR5, UR6, URZ ;  /* 0x0000000605067290 */ /* 0x000fe2000fffe03f */
[----:B0-----:R-:W-:Y:S01]  /*d160*/  IMAD R12, R14, UR10, RZ ;  /* 0x0000000a0e0c7c24 */ /* 0x001fe2000f8e02ff */
[----:B------:R-:W-:Y:S01]  /*d170*/  ULDC.64 UR8, c[0x0][0xb28] ;  /* 0x0002ca0000087ab9 */ /* 0x000fe20000000a00 */
[----:B---3--:R-:W-:-:S02]  /*d180*/  IMAD R21, R21, R16, UR11 ;  /* 0x0000000b15157e24 */ /* 0x008fc4000f8e0210 */
[----:B------:R-:W-:Y:S01]  /*d190*/  IMAD R0, R19, 0xc0, R0 ;  /* 0x000000c013007824 */ /* 0x000fe200078e0200 */
[----:B------:R-:W0:Y:S01]  /*d1a0*/  @P0 LDC R25, c[0x0][0xbec] ;  /* 0x0002fb00ff190b82 */ /* 0x000e220000000800 */
[----:B------:R-:W-:Y:S01]  /*d1b0*/  IMAD.U32 R9, RZ, RZ, UR6 ;  /* 0x00000006ff097e24 */ /* 0x000fe2000f8e00ff */
[----:B------:R-:W-:Y:S01]  /*d1c0*/  ULDC.64 UR6, c[0x0][0xb48] ;  /* 0x0002d20000067ab9 */ /* 0x000fe20000000a00 */
[----:B------:R-:W-:-:S05]  /*d1d0*/  VIADD R16, R0, 0x8 ;  /* 0x0000000800107836 */ /* 0x000fca0000000000 */
[----:B------:R-:W1:Y:S01]  /*d1e0*/  @P0 LDC R18, c[0x0][0xbf0] ;  /* 0x0002fc00ff120b82 */ /* 0x000e620000000800 */
[C---:B----4-:R-:W-:Y:S02]  /*d1f0*/  IMAD R8, R10.reuse, UR10, RZ ;  /* 0x0000000a0a087c24 */ /* 0x050fe4000f8e02ff */
[----:B------:R-:W-:-:S04]  /*d200*/  IMAD.WIDE.U32 R6, R10, UR12, R6 ;  /* 0x0000000c0a067c25 */ /* 0x000fc8000f8e0006 */
[----:B--2---:R-:W-:-:S04]  /*d210*/  @P0 IMAD.HI.U32 R10, R2, R5, RZ ;  /* 0x00000005020a0227 */ /* 0x004fc800078e00ff */
[----:B------:R-:W-:Y:S02]  /*d220*/  IMAD R11, R11, UR12, R8 ;  /* 0x0000000c0b0b7c24 */ /* 0x000fe4000f8e0208 */
[----:B------:R-:W-:Y:S01]  /*d230*/  IMAD.U32 R8, RZ, RZ, UR4 ;  /* 0x00000004ff087e24 */ /* 0x000fe2000f8e00ff */
[----:B------:R-:W-:Y:S01]  /*d240*/  ULDC.64 UR4, c[0x0][0xbe0] ;  /* 0x0002f80000047ab9 */ /* 0x000fe20000000a00 */
[----:B------:R-:W-:Y:S01]  /*d250*/  IMAD.MOV.U32 R5, RZ, RZ, R2 ;  /* 0x000000ffff057224 */ /* 0x000fe200078e0002 */
[----:B-----5:R-:W-:Y:S01]  /*d260*/  @P0 SHF.R.U32.HI R5, RZ, R13, R10 ;  /* 0x0000000dff050219 */ /* 0x020fe2000001160a */
[----:B------:R-:W-:Y:S01]  /*d270*/  IMAD R13, R15, UR12, R12 ;  /* 0x0000000c0f0d7c24 */ /* 0x000fe2000f8e020c */
[----:B------:R-:W-:Y:S01]  /*d280*/  SHF.R.S32.HI R12, RZ, 0x1f, R21 ;  /* 0x0000001fff0c7819 */ /* 0x000fe20000011415 */
[----:B------:R-:W-:-:S04]  /*d290*/  IMAD.WIDE.U32 R8, R14, UR12, R8 ;  /* 0x0000000c0e087c25 */ /* 0x000fc8000f8e0008 */
[----:B------:R-:W-:Y:S02]  /*d2a0*/  IMAD.IADD R7, R7, 0x1, R11 ;  /* 0x0000000107077824 */ /* 0x000fe400078e020b */
[----:B0-----:R-:W-:-:S04]  /*d2b0*/  @P0 IMAD.HI.U32 R25, R2, R25, RZ ;  /* 0x0000001902190227 */ /* 0x001fc800078e00ff */
[----:B------:R-:W-:Y:S02]  /*d2c0*/  IMAD.IADD R9, R9, 0x1, R13 ;  /* 0x0000000109097824 */ /* 0x000fe400078e020d */
[----:B------:R-:W-:Y:S02]  /*d2d0*/  IMAD R13, R12, UR6, RZ ;  /* 0x000000060c0d7c24 */ /* 0x000fe4000f8e02ff */
[----:B------:R-:W-:-:S04]  /*d2e0*/  IMAD.WIDE.U32 R6, R21, UR4, R6 ;  /* 0x0000000415067c25 */ /* 0x000fc8000f8e0006 */
[----:B------:R-:W-:Y:S01]  /*d2f0*/  IMAD.MOV.U32 R11, RZ, RZ, R2 ;  /* 0x000000ffff0b7224 */ /* 0x000fe200078e0002 */
[----:B-1----:R-:W-:Y:S01]  /*d300*/  @P0 SHF.R.U32.HI R11, RZ, R18, R25 ;  /* 0x00000012ff0b0219 */ /* 0x002fe20000011619 */
[----:B------:R-:W-:Y:S01]  /*d310*/  IMAD R10, R12, UR4, RZ ;  /* 0x000000040c0a7c24 */ /* 0x000fe2000f8e02ff */
[----:B------:R-:W-:Y:S01]  /*d320*/  IADD3 R6, P0, R5, R6, RZ ;  /* 0x0000000605067210 */ /* 0x000fe20007f1e0ff */
[C---:B------:R-:W-:Y:S01]  /*d330*/  IMAD R15, R21.reuse, UR7, R13 ;  /* 0x00000007150f7c24 */ /* 0x040fe2000f8e020d */
[--C-:B------:R-:W-:Y:S01]  /*d340*/  SHF.R.S32.HI R13, RZ, 0x1f, R5.reuse ;  /* 0x0000001fff0d7819 */ /* 0x100fe20000011405 */
[----:B------:R-:W-:Y:S02]  /*d350*/  IMAD.MOV R5, RZ, RZ, -R5 ;  /* 0x000000ffff057224 */ /* 0x000fe400078e0a05 */
[----:B------:R-:W-:Y:S01]  /*d360*/  IMAD R12, R21, UR5, R10 ;  /* 0x00000005150c7c24 */ /* 0x000fe2000f8e020a */
[--C-:B------:R-:W-:Y:S01]  /*d370*/  SHF.R.S32.HI R10, RZ, 0x1f, R11.reuse ;  /* 0x0000001fff0a7819 */ /* 0x100fe2000001140b */
[----:B------:R-:W-:Y:S01]  /*d380*/  IMAD.MOV R14, RZ, RZ, -R11 ;  /* 0x000000ffff0e7224 */ /* 0x000fe200078e0a0b */
[----:B------:R-:W-:Y:S01]  /*d390*/  ULDC.64 UR4, c[0x0][0xb30] ;  /* 0x0002cc0000047ab9 */ /* 0x000fe20000000a00 */
[----:B------:R-:W-:Y:S01]  /*d3a0*/  IMAD R5, R17, R5, R2 ;  /* 0x0000000511057224 */ /* 0x000fe200078e0202 */
[----:B------:R-:W-:Y:S01]  /*d3b0*/  IADD3.X R7, R13, R7, R12, P0, !PT ;  /* 0x000000070d077210 */ /* 0x000fe200007fe40c */
[----:B------:R-:W-:Y:S01]  /*d3c0*/  IMAD.WIDE.U32 R8, R21, UR6, R8 ;  /* 0x0000000615087c25 */ /* 0x000fe2000f8e0008 */
[----:B------:R-:W-:-:S03]  /*d3d0*/  ULDC.64 UR6, c[0x0][0xbc8] ;  /* 0x0002f20000067ab9 */ /* 0x000fc60000000a00 */
[----:B------:R-:W-:Y:S01]  /*d3e0*/  IMAD R13, R17, R14, R2 ;  /* 0x0000000e110d7224 */ /* 0x000fe200078e0202 */
[----:B------:R-:W-:Y:S01]  /*d3f0*/  SHF.R.S32.HI R2, RZ, 0x1f, R5 ;  /* 0x0000001fff027819 */ /* 0x000fe20000011405 */
[----:B------:R-:W-:Y:S02]  /*d400*/  IMAD R10, R10, UR4, RZ ;  /* 0x000000040a0a7c24 */ /* 0x000fe4000f8e02ff */
[----:B------:R-:W-:Y:S02]  /*d410*/  IMAD.IADD R9, R9, 0x1, R15 ;  /* 0x0000000109097824 */ /* 0x000fe400078e020f */
[C---:B------:R-:W-:Y:S01]  /*d420*/  IMAD R15, R11.reuse, UR5, R10 ;  /* 0x000000050b0f7c24 */ /* 0x040fe2000f8e020a */
[----:B------:R-:W0:Y:S01]  /*d430*/  S2UR UR5, SR_CgaCtaId ;  /* 0x00000000000579c3 */ /* 0x000e220000008800 */
[----:B------:R-:W-:Y:S01]  /*d440*/  SHF.R.S32.HI R10, RZ, 0x1f, R13 ;  /* 0x0000001fff0a7819 */ /* 0x000fe2000001140d */
[----:B------:R-:W-:Y:S02]  /*d450*/  IMAD R2, R2, UR6, RZ ;  /* 0x0000000602027c24 */ /* 0x000fe4000f8e02ff */
[----:B------:R-:W-:Y:S01]  /*d460*/  IMAD.WIDE.U32 R8, R11, UR4, R8 ;  /* 0x000000040b087c25 */ /* 0x000fe2000f8e0008 */
[----:B------:R-:W-:-:S03]  /*d470*/  UMOV UR4, 0x400 ;  /* 0x0000040000047882 */ /* 0x000fc60000000000 */
[C---:B------:R-:W-:Y:S02]  /*d480*/  IMAD R11, R5.reuse, UR7, R2 ;  /* 0x00000007050b7c24 */ /* 0x040fe4000f8e0202 */
[----:B------:R-:W-:Y:S01]  /*d490*/  IMAD.WIDE.U32 R6, R5, UR6, R6 ;  /* 0x0000000605067c25 */ /* 0x000fe2000f8e0006 */
[----:B------:R-:W-:-:S03]  /*d4a0*/  ULDC.64 UR6, c[0x0][0xba8] ;  /* 0x0002ea0000067ab9 */ /* 0x000fc60000000a00 */
[----:B------:R-:W-:Y:S01]  /*d4b0*/  IMAD.IADD R9, R9, 0x1, R15 ;  /* 0x0000000109097824 */ /* 0x000fe200078e020f */
[----:B------:R-:W-:Y:S01]  /*d4c0*/  LEA R2, P0, R6, UR6, 0x2 ;  /* 0x0000000606027c11 */ /* 0x000fe2000f8010ff */
[----:B------:R-:W-:Y:S01]  /*d4d0*/  IMAD R10, R10, UR8, RZ ;  /* 0x000000080a0a7c24 */ /* 0x000fe2000f8e02ff */
[----:B------:R-:W-:Y:S01]  /*d4e0*/  ULDC UR6, c[0x0][0xa88] ;  /* 0x0002a20000067ab9 */ /* 0x000fe20000000800 */
[----:B------:R-:W-:Y:S02]  /*d4f0*/  IMAD.IADD R7, R7, 0x1, R11 ;  /* 0x0000000107077824 */ /* 0x000fe400078e020b */
[C---:B------:R-:W-:Y:S02]  /*d500*/  IMAD R5, R13.reuse, UR9, R10 ;  /* 0x000000090d057c24 */ /* 0x040fe4000f8e020a */
[----:B------:R-:W-:Y:S01]  /*d510*/  IMAD.WIDE.U32 R8, R13, UR8, R8 ;  /* 0x000000080d087c25 */ /* 0x000fe2000f8e0008 */
[----:B------:R-:W-:Y:S01]  /*d520*/  ULDC.64 UR8, c[0x0][0xb00] ;  /* 0x0002c00000087ab9 */ /* 0x000fe20000000a00 */
[----:B------:R-:W-:Y:S01]  /*d530*/  LEA.HI.X R10, R6, UR7, R7, 0x2, P0 ;  /* 0x00000007060a7c11 */ /* 0x000fe200080f1407 */
[----:B0-----:R-:W-:Y:S01]  /*d540*/  ULEA UR4, UR5, UR4, 0x18 ;  /* 0x0000000405047291 */ /* 0x001fe2000f8ec03f */
[----:B------:R-:W-:Y:S01]  /*d550*/  IMAD.IADD R5, R9, 0x1, R5 ;  /* 0x0000000109057824 */ /* 0x000fe200078e0205 */
[----:B------:R-:W-:Y:S01]  /*d560*/  LEA R18, P1, R8, UR8, 0x2 ;  /* 0x0000000808127c11 */ /* 0x000fe2000f8210ff */
[----:B------:R-:W-:Y:S01]  /*d570*/  SHFL.IDX PT, R6, R2, RZ, 0x1c1f ;  /* 0x001c1fff02067589 */ /* 0x000fe200000e0000 */
[----:B------:R-:W-:Y:S01]  /*d580*/  IMAD R17, R17, UR6, RZ ;  /* 0x0000000611117c24 */ /* 0x000fe2000f8e02ff */
[----:B------:R-:W-:Y:S01]  /*d590*/  LOP3.LUT P0, RZ, R22, 0x3, RZ, 0xc0, !PT ;  /* 0x0000000316ff7812 */ /* 0x000fe2000780c0ff */
[----:B------:R-:W-:Y:S01]  /*d5a0*/  UIADD3 UR4, UR4, 0x16820, URZ ;  /* 0x0001682004047890 */ /* 0x000fe2000fffe03f */
[----:B------:R-:W-:Y:S01]  /*d5b0*/  LEA.HI.X R20, R8, UR9, R5, 0x2, P1 ;  /* 0x0000000908147c11 */ /* 0x000fe200088f1405 */
[----:B------:R-:W0:Y:S01]  /*d5c0*/  SHFL.IDX PT, R7, R10, RZ, 0x1c1f ;  /* 0x001c1fff0a077589 */ /* 0x000e2200000e0000 */
[-C--:B------:R-:W-:Y:S01]  /*d5d0*/  ISETP.GE.OR P1, PT, R0, R17.reuse, P0 ;  /* 0x000000110000720c */ /* 0x080fe20000726670 */
[----:B------:R-:W-:Y:S01]  /*d5e0*/  UPRMT UR4, URZ, 0x654, UR4 ;  /* 0x000006543f047896 */ /* 0x000fe20008000004 */
[-C--:B------:R-:W-:Y:S01]  /*d5f0*/  ISETP.GE.OR P0, PT, R16, R17.reuse, P0 ;  /* 0x000000111000720c */ /* 0x080fe20000706670 */
[----:B------:R-:W-:Y:S01]  /*d600*/  SHFL.IDX PT, R8, R2, 0x1, 0x1c1f ;  /* 0x003c1f0002087f89 */ /* 0x000fe200000e0000 */
[----:B------:R-:W-:-:S02]  /*d610*/  ISETP.GE.AND P2, PT, R0, R17, PT ;  /* 0x000000110000720c */ /* 0x000fc40003f46270 */
[----:B------:R-:W-:Y:S01]  /*d620*/  LOP3.LUT R5, R24, 0x7ffffffc, RZ, 0xc0, !PT ;  /* 0x7ffffffc18057812 */ /* 0x000fe200078ec0ff */
[----:B------:R-:W1:Y:S03]  /*d630*/  SHFL.IDX PT, R9, R10, 0x1, 0x1c1f ;  /* 0x003c1f000a097f89 */ /* 0x000e6600000e0000 */
[----:B------:R-:W-:Y:S01]  /*d640*/  SYNCS.ARRIVE.TRANS64.RED.A1T0 RZ, [UR4], RZ ;  /* 0x000000ffffff79a7 */ /* 0x000fe20008100404 */
[----:B------:R-:W-:Y:S01]  /*d650*/  IMAD.IADD R5, R22, 0x1, -R5 ;  /* 0x0000000116057824 */ /* 0x000fe200078e0a05 */
[----:B------:R2:W3:Y:S03]  /*d660*/  SHFL.IDX PT, R14, R18, RZ, 0x1c1f ;  /* 0x001c1fff120e7589 */ /* 0x0004e600000e0000 */
[----:B------:R-:W-:Y:S01]  /*d670*/  IMAD.SHL.U32 R19, R5, 0x2, RZ ;  /* 0x0000000205137824 */ /* 0x000fe200078e00ff */
[----:B------:R2:W4:Y:S04]  /*d680*/  SHFL.IDX PT, R15, R20, RZ, 0x1c1f ;  /* 0x001c1fff140f7589 */ /* 0x00052800000e0000 */
[----:B0-----:R2:W-:Y:S04]  /*d690*/  @!P1 ST.E desc[UR36][R6.64], R4 ;  /* 0x0000000406009985 */ /* 0x0015e8000c101924 */
[----:B-1----:R2:W-:Y:S01]  /*d6a0*/  @!P0 ST.E desc[UR36][R8.64], R3 ;  /* 0x0000000308008985 */ /* 0x0025e2000c101924 */
[----:B------:R-:W-:Y:S05]  /*d6b0*/  @P2 BRA `(.L_x_1050) ;  /* 0x0000000000b82947 */ /* 0x000fea0003800000 */
[----:B------:R-:W-:Y:S01]  /*d6c0*/  ULDC UR4, c[0x0][0xac8] ;  /* 0x0002b20000047ab9 */ /* 0x000fe20000000800 */
[C---:B------:R-:W-:Y:S01]  /*d6d0*/  VIADD R0, R19.reuse, 0x8 ;  /* 0x0000000813007836 */ /* 0x040fe20000000000 */
[C---:B------:R-:W-:Y:S01]  /*d6e0*/  ISETP.GE.AND P0, PT, R19.reuse, UR4, PT ;  /* 0x0000000413007c0c */ /* 0x040fe2000bf06270 */
[C---:B--2---:R-:W-:Y:S02]  /*d6f0*/  VIADD R4, R19.reuse, 0x10 ;  /* 0x0000001013047836 */ /* 0x044fe40000000000 */
[C---:B------:R-:W-:Y:S02]  /*d700*/  VIADD R5, R19.reuse, 0x18 ;  /* 0x0000001813057836 */ /* 0x040fe40000000000 */
[C---:B------:R-:W-:Y:S01]  /*d710*/  VIADD R6, R19.reuse, 0x20 ;  /* 0x0000002013067836 */ /* 0x040fe20000000000 */
[----:B------:R-:W-:Y:S01]  /*d720*/  ISETP.GE.AND P1, PT, R4, UR4, PT ;  /* 0x0000000404007c0c */ /* 0x000fe2000bf26270 */
[----:B------:R-:W-:Y:S01]  /*d730*/  VIADD R7, R19, 0x28 ;  /* 0x0000002813077836 */ /* 0x000fe20000000000 */
[----:B------:R-:W-:Y:S01]  /*d740*/  ISETP.GE.AND P2, PT, R5, UR4, PT ;  /* 0x0000000405007c0c */ /* 0x000fe2000bf46270 */
[C---:B------:R-:W-:Y:S01]  /*d750*/  VIADD R9, R19.reuse, 0x30 ;  /* 0x0000003013097836 */ /* 0x040fe20000000000 */
[----:B------:R-:W-:Y:S01]  /*d760*/  ISETP.GE.AND P3, PT, R6, UR4, PT ;  /* 0x0000000406007c0c */ /* 0x000fe2000bf66270 */
[----:B------:R-:W-:Y:S01]  /*d770*/  VIADD R11, R19, 0x38 ;  /* 0x00000038130b7836 */ /* 0x000fe20000000000 */
[----:B------:R-:W-:Y:S01]  /*d780*/  ISETP.GE.AND P4, PT, R7, UR4, PT ;  /* 0x0000000407007c0c */ /* 0x000fe2000bf86270 */
[----:B---34-:R-:W-:Y:S01]  /*d790*/  @!P0 IMAD.WIDE R2, R19, 0x4, R14 ;  /* 0x0000000413028825 */ /* 0x018fe200078e020e */
[----:B------:R-:W-:-:S02]  /*d7a0*/  ISETP.GE.AND P5, PT, R9, UR4, PT ;  /* 0x0000000409007c0c */ /* 0x000fc4000bfa6270 */
[----:B------:R-:W-:Y:S02]  /*d7b0*/  ISETP.GE.AND P6, PT, R11, UR4, PT ;  /* 0x000000040b007c0c */ /* 0x000fe4000bfc6270 */
[----:B------:R0:W-:Y:S01]  /*d7c0*/  @!P0 ST.E.64 desc[UR36][R2.64], R88 ;  /* 0x0000005802008985 */ /* 0x0001e2000c101b24 */
[----:B------:R-:W-:Y:S02]  /*d7d0*/  ISETP.GE.AND P0, PT, R0, UR4, PT ;  /* 0x0000000400007c0c */ /* 0x000fe4000bf06270 */
[----:B------:R-:W-:Y:S02]  /*d7e0*/  @!P1 LEA.HI R4, R4, R4, RZ, 0x1 ;  /* 0x0000000404049211 */ /* 0x000fe400078f08ff */
[----:B------:R-:W-:Y:S02]  /*d7f0*/  @!P3 LEA.HI R6, R6, R6, RZ, 0x1 ;  /* 0x000000060606b211 */ /* 0x000fe400078f08ff */
[----:B------:R-:W-:Y:S02]  /*d800*/  @!P4 LEA.HI R8, R7, R7, RZ, 0x1 ;  /* 0x000000070708c211 */ /* 0x000fe400078f08ff */
[----:B------:R-:W-:-:S02]  /*d810*/  @!P5 LEA.HI R10, R9, R9, RZ, 0x1 ;  /* 0x00000009090ad211 */ /* 0x000fc400078f08ff */
[----:B------:R-:W-:Y:S02]  /*d820*/  @!P6 LEA.HI R12, R11, R11, RZ, 0x1 ;  /* 0x0000000b0b0ce211 */ /* 0x000fe400078f08ff */
[----:B------:R-:W-:Y:S02]  /*d830*/  @!P3 LOP3.LUT R9, R6, 0xfffffffe, RZ, 0xc0, !PT ;  /* 0xfffffffe0609b812 */ /* 0x000fe400078ec0ff */
[----:B------:R-:W-:Y:S02]  /*d840*/  @!P0 LEA.HI R0, R0, R0, RZ, 0x1 ;  /* 0x0000000000008211 */ /* 0x000fe400078f08ff */
[----:B0-----:R-:W-:Y:S02]  /*d850*/  @!P2 LEA.HI R2, R5, R5, RZ, 0x1 ;  /* 0x000000050502a211 */ /* 0x001fe400078f08ff */
[----:B------:R-:W-:Y:S02]  /*d860*/  @!P0 LOP3.LUT R3, R0, 0xfffffffe, RZ, 0xc0, !PT ;  /* 0xfffffffe00038812 */ /* 0x000fe400078ec0ff */
[----:B------:R-:W-:-:S02]  /*d870*/  @!P1 LOP3.LUT R5, R4, 0xfffffffe, RZ, 0xc0, !PT ;  /* 0xfffffffe04059812 */ /* 0x000fc400078ec0ff */
[----:B------:R-:W-:Y:S01]  /*d880*/  @!P2 LOP3.LUT R7, R2, 0xfffffffe, RZ, 0xc0, !PT ;  /* 0xfffffffe0207a812 */ /* 0x000fe200078ec0ff */
[--C-:B------:R-:W-:Y:S01]  /*d890*/  @!P0 IMAD.WIDE R2, R3, 0x4, R14.reuse ;  /* 0x0000000403028825 */ /* 0x100fe200078e020e */
[----:B------:R-:W-:Y:S02]  /*d8a0*/  @!P4 LOP3.LUT R11, R8, 0xfffffffe, RZ, 0xc0, !PT ;  /* 0xfffffffe080bc812 */ /* 0x000fe400078ec0ff */
[----:B------:R-:W-:Y:S01]  /*d8b0*/  @!P5 LOP3.LUT R13, R10, 0xfffffffe, RZ, 0xc0, !PT ;  /* 0xfffffffe0a0dd812 */ /* 0x000fe200078ec0ff */
[--C-:B------:R-:W-:Y:S01]  /*d8c0*/  @!P1 IMAD.WIDE R4, R5, 0x4, R14.reuse ;  /* 0x0000000405049825 */ /* 0x100fe200078e020e */
[----:B------:R-:W-:Y:S01]  /*d8d0*/  @!P6 LOP3.LUT R21, R12, 0xfffffffe, RZ, 0xc0, !PT ;  /* 0xfffffffe0c15e812 */ /* 0x000fe200078ec0ff */
[----:B------:R0:W-:Y:S02]  /*d8e0*/  @!P0 ST.E.64 desc[UR36][R2.64], R92 ;  /* 0x0000005c02008985 */ /* 0x0001e4000c101b24 */
[--C-:B------:R-:W-:Y:S02]  /*d8f0*/  @!P2 IMAD.WIDE R6, R7, 0x4, R14.reuse ;  /* 0x000000040706a825 */ /* 0x100fe400078e020e */
[----:B------:R0:W-:Y:S02]  /*d900*/  @!P1 ST.E.64 desc[UR36][R4.64], R96 ;  /* 0x0000006004009985 */ /* 0x0001e4000c101b24 */
[----:B------:R-:W-:-:S02]  /*d910*/  @!P3 IMAD.WIDE R8, R9, 0x4, R14 ;  /* 0x000000040908b825 */ /* 0x000fc400078e020e */
[----:B------:R0:W-:Y:S02]  /*d920*/  @!P2 ST.E.64 desc[UR36][R6.64], R100 ;  /* 0x000000640600a985 */ /* 0x0001e4000c101b24 */
[--C-:B------:R-:W-:Y:S02]  /*d930*/  @!P4 IMAD.WIDE R10, R11, 0x4, R14.reuse ;  /* 0x000000040b0ac825 */ /* 0x100fe400078e020e */
[----:B------:R0:W-:Y:S02]  /*d940*/  @!P3 ST.E.64 desc[UR36][R8.64], R104 ;  /* 0x000000680800b985 */ /* 0x0001e4000c101b24 */
[--C-:B------:R-:W-:Y:S02]  /*d950*/  @!P5 IMAD.WIDE R12, R13, 0x4, R14.reuse ;  /* 0x000000040d0cd825 */ /* 0x100fe400078e020e */
[----:B------:R0:W-:Y:S02]  /*d960*/  @!P4 ST.E.64 desc[UR36][R10.64], R108 ;  /* 0x0000006c0a00c985 */ /* 0x0001e4000c101b24 */
[----:B------:R-:W-:-:S02]  /*d970*/  @!P6 IMAD.WIDE R14, R21, 0x4, R14 ;  /* 0x00000004150ee825 */ /* 0x000fc400078e020e */
[----:B------:R0:W-:Y:S04]  /*d980*/  @!P5 ST.E.64 desc[UR36][R12.64], R112 ;  /* 0x000000700c00d985 */ /* 0x0001e8000c101b24 */
[----:B------:R0:W-:Y:S02]  /*d990*/  @!P6 ST.E.64 desc[UR36][R14.64], R116 ;  /* 0x000000740e00e985 */ /* 0x0001e4000c101b24 */
.L_x_1050:
[----:B------:R-:W-:Y:S05]  /*d9a0*/  BSYNC B0 ;  /* 0x0000000000007941 */ /* 0x000fea0003800000 */
.L_x_1049:
[----:B------:R-:W-:Y:S01]  /*d9b0*/  ISETP.GE.AND P0, PT, R16, R17, PT ;  /* 0x000000111000720c */ /* 0x000fe20003f06270 */
[----:B0-----:R0:W1:Y:S04]  /*d9c0*/  SHFL.IDX PT, R13, R20, 0x1, 0x1c1f ;  /* 0x003c1f00140d7f89 */ /* 0x00106800000e0000 */
[----:B------:R0:W0:Y:S08]  /*d9d0*/  SHFL.IDX PT, R12, R18, 0x1, 0x1c1f ;  /* 0x003c1f00120c7f89 */ /* 0x00003000000e0000 */
[----:B------:R-:W-:Y:S05]  /*d9e0*/  @P0 BRA `(.L_x_961) ;  /* 0x0000004400c40947 */ /* 0x000fea0003800000 */
[C---:B------:R-:W-:Y:S01]  /*d9f0*/  VIADD R0, R19.reuse, 0x8 ;  /* 0x0000000813007836 */ /* 0x040fe20000000000 */
[----:B------:R-:W-:Y:S01]  /*da00*/  ULDC UR4, c[0x0][0xac8] ;  /* 0x0002b20000047ab9 */ /* 0x000fe20000000800 */
[C---:B--2---:R-:W-:Y:S01]  /*da10*/  VIADD R6, R19.reuse, 0x10 ;  /* 0x0000001013067836 */ /* 0x044fe20000000000 */
[C---:B------:R-:W-:Y:S01]  /*da20*/  ISETP.GE.AND P0, PT, R19.reuse, UR4, PT ;  /* 0x0000000413007c0c */ /* 0x040fe2000bf06270 */
[C---:B------:R-:W-:Y:S01]  /*da30*/  VIADD R7, R19.reuse, 0x18 ;  /* 0x0000001813077836 */ /* 0x040fe20000000000 */
[----:B------:R-:W-:Y:S01]  /*da40*/  ISETP.GE.AND P1, PT, R0, UR4, PT ;  /* 0x0000000400007c0c */ /* 0x000fe2000bf26270 */
        /* <DEDUP_REMOVED lines=8> */
[C---:B01----:R-:W-:Y:S02]  /*dad0*/  @!P0 IMAD.WIDE R2, R19.reuse, 0x4, R12 ;  /* 0x0000000413028825 */ /* 0x043fe400078e020c */
[----:B------:R-:W-:Y:S02]  /*dae0*/  @!P1 LEA.HI R0, R0, R0, RZ, 0x1 ;  /* 0x0000000000009211 */ /* 0x000fe400078f08ff */
[----:B------:R-:W-:Y:S01]  /*daf0*/  @!P2 LEA.HI R6, R6, R6, RZ, 0x1 ;  /* 0x000000060606a211 */ /* 0x000fe200078f08ff */
[----:B------:R0:W-:Y:S01]  /*db00*/  @!P0 ST.E.64 desc[UR36][R2.64], R90 ;  /* 0x0000005a02008985 */ /* 0x0001e2000c101b24 */
[----:B------:R-:W-:Y:S01]  /*db10*/  @!P1 LOP3.LUT R5, R0, 0xfffffffe, RZ, 0xc0, !PT ;  /* 0xfffffffe00059812 */ /* 0x000fe200078ec0ff */
[----:B------:R-:W-:Y:S01]  /*db20*/  VIADD R19, R19, 0x38 ;  /* 0x0000003813137836 */ /* 0x000fe20000000000 */
[----:B------:R-:W-:-:S02]  /*db30*/  @!P3 LEA.HI R0, R7, R7, RZ, 0x1 ;  /* 0x000000070700b211 */ /* 0x000fc400078f08ff */
[----:B------:R-:W-:Y:S01]  /*db40*/  @!P4 LEA.HI R8, R8, R8, RZ, 0x1 ;  /* 0x000000080808c211 */ /* 0x000fe200078f08ff */
[--C-:B------:R-:W-:Y:S01]  /*db50*/  @!P1 IMAD.WIDE R4, R5, 0x4, R12.reuse ;  /* 0x0000000405049825 */ /* 0x100fe200078e020c */
[----:B------:R-:W-:Y:S02]  /*db60*/  @!P5 LEA.HI R10, R9, R9, RZ, 0x1 ;  /* 0x00000009090ad211 */ /* 0x000fe400078f08ff */
[----:B---3--:R-:W-:Y:S02]  /*db70*/  @!P6 LEA.HI R14, R11, R11, RZ, 0x1 ;  /* 0x0000000b0b0ee211 */ /* 0x008fe400078f08ff */
[----:B------:R-:W-:Y:S01]  /*db80*/  @!P2 LOP3.LUT R7, R6, 0xfffffffe, RZ, 0xc0, !PT ;  /* 0xfffffffe0607a812 */ /* 0x000fe200078ec0ff */
[----:B------:R1:W-:Y:S01]  /*db90*/  @!P1 ST.E.64 desc[UR36][R4.64], R94 ;  /* 0x0000005e04009985 */ /* 0x0003e2000c101b24 */
[----:B------:R-:W-:Y:S02]  /*dba0*/  @!P3 LOP3.LUT R9, R0, 0xfffffffe, RZ, 0xc0, !PT ;  /* 0xfffffffe0009b812 */ /* 0x000fe400078ec0ff */
[----:B------:R-:W-:Y:S01]  /*dbb0*/  @!P4 LOP3.LUT R11, R8, 0xfffffffe, RZ, 0xc0, !PT ;  /* 0xfffffffe080bc812 */ /* 0x000fe200078ec0ff */
[----:B0-----:R-:W-:Y:S01]  /*dbc0*/  @!P2 IMAD.WIDE R2, R7, 0x4, R12 ;  /* 0x000000040702a825 */ /* 0x001fe200078e020c */
[----:B----4-:R-:W-:-:S02]  /*dbd0*/  @!P5 LOP3.LUT R15, R10, 0xfffffffe, RZ, 0xc0, !PT ;  /* 0xfffffffe0a0fd812 */ /* 0x010fc400078ec0ff */
[----:B------:R-:W-:Y:S01]  /*dbe0*/  @!P6 LOP3.LUT R17, R14, 0xfffffffe, RZ, 0xc0, !PT ;  /* 0xfffffffe0e11e812 */ /* 0x000fe200078ec0ff */
[--C-:B------:R-:W-:Y:S01]  /*dbf0*/  @!P4 IMAD.WIDE R6, R11, 0x4, R12.reuse ;  /* 0x000000040b06c825 */ /* 0x100fe200078e020c */
[----:B------:R0:W-:Y:S01]  /*dc00*/  @!P2 ST.E.64 desc[UR36][R2.64], R98 ;  /* 0x000000620200a985 */ /* 0x0001e2000c101b24 */
[----:B------:R-:W-:Y:S02]  /*dc10*/  ISETP.GE.AND P0, PT, R19, UR4, PT ;  /* 0x0000000413007c0c */ /* 0x000fe4000bf06270 */
[----:B------:R-:W-:-:S04]  /*dc20*/  @!P6 IMAD.WIDE R10, R17, 0x4, R12 ;  /* 0x00000004110ae825 */ /* 0x000fc800078e020c */
[----:B-1----:R-:W-:-:S04]  /*dc30*/  @!P3 IMAD.WIDE R4, R9, 0x4, R12 ;  /* 0x000000040904b825 */ /* 0x002fc800078e020c */
[----:B------:R-:W-:Y:S01]  /*dc40*/  @!P5 IMAD.WIDE R8, R15, 0x4, R12 ;  /* 0x000000040f08d825 */ /* 0x000fe200078e020c */
[----:B------:R0:W-:Y:S04]  /*dc50*/  @!P3 ST.E.64 desc[UR36][R4.64], R102 ;  /* 0x000000660400b985 */ /* 0x0001e8000c101b24 */
[----:B------:R0:W-:Y:S04]  /*dc60*/  @!P4 ST.E.64 desc[UR36][R6.64], R106 ;  /* 0x0000006a0600c985 */ /* 0x0001e8000c101b24 */
[----:B------:R0:W-:Y:S04]  /*dc70*/  @!P5 ST.E.64 desc[UR36][R8.64], R110 ;  /* 0x0000006e0800d985 */ /* 0x0001e8000c101b24 */
[----:B------:R0:W-:Y:S01]  /*dc80*/  @!P6 ST.E.64 desc[UR36][R10.64], R114 ;  /* 0x000000720a00e985 */ /* 0x0001e2000c101b24 */
[----:B------:R-:W-:Y:S05]  /*dc90*/  @P0 BRA `(.L_x_961) ;  /* 0x0000004400180947 */ /* 0x000fea0003800000 */
[----:B------:R-:W-:-:S04]  /*dca0*/  LEA.HI R19, R19, R19, RZ, 0x1 ;  /* 0x0000001313137211 */ /* 0x000fc800078f08ff */
[----:B0-----:R-:W-:-:S05]  /*dcb0*/  LOP3.LUT R3, R19, 0xfffffffe, RZ, 0xc0, !PT ;  /* 0xfffffffe13037812 */ /* 0x001fca00078ec0ff */
[----:B------:R-:W-:-:S05]  /*dcc0*/  IMAD.WIDE R2, R3, 0x4, R12 ;  /* 0x0000000403027825 */ /* 0x000fca00078e020c */
[----:B------:R0:W-:Y:S01]  /*dcd0*/  ST.E.64 desc[UR36][R2.64], R118 ;  /* 0x0000007602007985 */ /* 0x0001e2000c101b24 */
[----:B------:R-:W-:Y:S05]  /*dce0*/  BRA `(.L_x_961) ;  /* 0x0000004400047947 */ /* 0x000fea0003800000 */
.L_x_1048:
[----:B------:R-:W-:-:S05]  /*dcf0*/  VIADD R0, R23, 0xffffff80 ;  /* 0xffffff8017007836 */ /* 0x000fca0000000000 */
[----:B------:R-:W-:-:S13]  /*dd00*/  ISETP.GT.AND P0, PT, R0, 0xbf, PT ;  /* 0x000000bf0000780c */ /* 0x000fda0003f04270 */
[----:B------:R-:W-:Y:S05]  /*dd10*/  @P0 BRA `(.L_x_961) ;  /* 0x0000004000f80947 */ /* 0x000fea0003800000 */
[----:B------:R-:W0:Y:S01]  /*dd20*/  S2R R0, SR_CTAID.X ;  /* 0x0000000000007919 */ /* 0x000e220000002500 */
[----:B------:R-:W1:Y:S01]  /*dd30*/  LDC R7, c[0x0][0xbe8] ;  /* 0x0002fa00ff077b82 */ /* 0x000e620000000800 */
[----:B------:R-:W-:Y:S01]  /*dd40*/  ULDC UR4, c[0x0][0xa88] ;  /* 0x0002a20000047ab9 */ /* 0x000fe20000000800 */
[----:B0-----:R-:W-:Y:S02]  /*dd50*/  IMAD R23, R0, 0xc0, R23 ;  /* 0x000000c000177824 */ /* 0x001fe400078e0217 */
[----:B-1----:R-:W-:Y:S02]  /*dd60*/  IMAD R0, R7, UR4, RZ ;  /* 0x0000000407007c24 */ /* 0x002fe4000f8e02ff */
[----:B------:R-:W-:-:S05]  /*dd70*/  VIADD R23, R23, 0xffffff80 ;  /* 0xffffff8017177836 */ /* 0x000fca0000000000 */
[----:B------:R-:W-:-:S13]  /*dd80*/  ISETP.GE.AND P0, PT, R23, R0, PT ;  /* 0x000000001700720c */ /* 0x000fda0003f06270 */
[----:B------:R-:W-:Y:S05]  /*dd90*/  @P0 BRA `(.L_x_961) ;  /* 0x0000004000d80947 */ /* 0x000fea0003800000 */
[----:B------:R-:W-:Y:S01]  /*dda0*/  ISETP.NE.AND P0, PT, R7, 0x1, PT ;  /* 0x000000010700780c */ /* 0x000fe20003f05270 */
[----:B------:R-:W0:Y:S01]  /*ddb0*/  S2UR UR7, SR_CTAID.Z ;  /* 0x00000000000779c3 */ /* 0x000e220000002700 */
[----:B------:R-:W-:Y:S02]  /*ddc0*/  USHF.R.S32.HI UR6, URZ, 0x1f, UR39 ;  /* 0x0000001f3f067899 */ /* 0x000fe40008011427 */
[----:B------:R-:W-:Y:S01]  /*ddd0*/  IMAD R4, RZ, RZ, -UR39 ;  /* 0x80000027ff047e24 */ /* 0x000fe2000f8e02ff */
        /* <DEDUP_REMOVED lines=44> */
.L_x_959:
        /* <DEDUP_REMOVED lines=18> */
.L_x_1051:
[----:B------:R-:W-:Y:S01]  /*e1c0*/  ULDC UR7, c[0x0][0xc50] ;  /* 0x0003140000077ab9 */ /* 0x000fe20000000800 */
[----:B------:R-:W-:Y:S01]  /*e1d0*/  UMOV UR42, UR6 ;  /* 0x00000006002a7c82 */ /* 0x000fe20008000000 */
[----:B------:R-:W-:-:S11]  /*e1e0*/  UISETP.NE.AND UP0, UPT, UR7, 0x1, UPT ;  /* 0x000000010700788c */ /* 0x000fd6000bf05270 */
[----:B------:R-:W-:Y:S01]  /*e1f0*/  @UP0 ULDC UR4, c[0x0][0xc54] ;  /* 0x0003150000040ab9 */ /* 0x000fe20000000800 */
[----:B------:R-:W-:Y:S01]  /*e200*/  @UP0 ULDC UR8, c[0x0][0xc58] ;  /* 0x0003160000080ab9 */ /* 0x000fe20000000800 */
[----:B------:R-:W-:-:S04]  /*e210*/  UIMAD.WIDE.U32 UR4, UR6, UR4, URZ ;  /* 0x00000004060472a5 */ /* 0x000fc8000f8e003f */
[----:B------:R-:W-:-:S12]  /*e220*/  @UP0 USHF.R.U32.HI UR42, URZ, UR8, UR5 ;  /* 0x000000083f2a0299 */ /* 0x000fd80008011605 */
.L_x_1052:
[----:B------:R-:W-:Y:S01]  /*e230*/  ISETP.GE.AND P0, PT, R25, RZ, PT ;  /* 0x000000ff1900720c */ /* 0x000fe20003f06270 */
[----:B------:R-:W-:Y:S01]  /*e240*/  UIADD3 UR47, -UR42, URZ, URZ ;  /* 0x0000003f2a2f7290 */ /* 0x000fe2000fffe13f */
[----:B------:R-:W-:Y:S02]  /*e250*/  IMAD.MOV.U32 R0, RZ, RZ, 0x1 ;  /* 0x00000001ff007424 */ /* 0x000fe400078e00ff */
[----:B------:R-:W-:Y:S01]  /*e260*/  IMAD.MOV.U32 R2, RZ, RZ, RZ ;  /* 0x000000ffff027224 */ /* 0x000fe200078e00ff */
[----:B------:R-:W-:Y:S01]  /*e270*/  UIMAD UR47, UR7, UR47, UR6 ;  /* 0x0000002f072f72a4 */ /* 0x000fe2000f8e0206 */
[----:B------:R-:W-:-:S07]  /*e280*/  IMAD.MOV.U32 R10, RZ, RZ, 0x1 ;  /* 0x00000001ff0a7424 */ /* 0x000fce00078e00ff */
[----:B------:R-:W-:Y:S05]  /*e290*/  @!P0 BRA `(.L_x_1053) ;  /* 0x0000003800d88947 */ /* 0x000fea0003800000 */
[----:B------:R-:W0:Y:S01]  /*e2a0*/  LDC.64 R2, c[0x0][0xa28] ;  /* 0x00028a00ff027b82 */ /* 0x000e220000000a00 */
[----:B------:R-:W-:Y:S01]  /*e2b0*/  IMAD.MOV.U32 R24, RZ, RZ, RZ ;  /* 0x000000ffff187224 */ /* 0x000fe200078e00ff */
[----:B------:R-:W-:Y:S01]  /*e2c0*/  ULDC.64 UR4, c[0x0][0x418] ;  /* 0x0001060000047ab9 */ /* 0x000fe20000000a00 */
[----:B------:R-:W-:Y:S01]  /*e2d0*/  ULDC UR6, c[0x0][0x448] ;  /* 0x0001120000067ab9 */ /* 0x000fe20000000800 */
[----:B------:R-:W-:Y:S01]  /*e2e0*/  ULDC UR10, c[0x0][0x2f0] ;  /* 0x0000bc00000a7ab9 */ /* 0x000fe20000000800 */
[----:B------:R-:W-:Y:S01]  /*e2f0*/  ULDC UR11, c[0x0][0x288] ;  /* 0x0000a200000b7ab9 */ /* 0x000fe20000000800 */
[----:B0-----:R-:W-:-:S04]  /*e300*/  ISETP.NE.U32.AND P0, PT, R2, RZ, PT ;  /* 0x000000ff0200720c */ /* 0x001fc80003f05070 */
[----:B------:R-:W-:-:S13]  /*e310*/  ISETP.NE.AND.EX P0, PT, R3, RZ, PT, P0 ;  /* 0x000000ff0300720c */ /* 0x000fda0003f05300 */
[----:B------:R-:W0:Y:S02]  /*e320*/  @P0 LDC.64 R2, c[0x0][0xa28] ;  /* 0x00028a00ff020b82 */ /* 0x000e240000000a00 */
[----:B0-----:R-:W-:-:S05]  /*e330*/  @P0 IMAD.WIDE R2, R25, 0x4, R2 ;  /* 0x0000000419020825 */ /* 0x001fca00078e0202 */
[----:B------:R0:W5:Y:S01]  /*e340*/  @P0 LDG.E R24, desc[UR36][R2.64] ;  /* 0x0000002402180981 */ /* 0x000162000c1e1900 */
[----:B------:R-:W1:Y:S01]  /*e350*/  S2UR UR43, SR_CTAID.X ;  /* 0x00000000002b79c3 */ /* 0x000e620000002500 */
[----:B------:R-:W-:Y:S02]  /*e360*/  UISETP.NE.U32.AND UP0, UPT, UR4, URZ, UPT ;  /* 0x0000003f0400728c */ /* 0x000fe4000bf05070 */
[----:B------:R-:W-:Y:S02]  /*e370*/  UISETP.NE.AND UP1, UPT, UR6, 0x1, UPT ;  /* 0x000000010600788c */ /* 0x000fe4000bf25270 */
[----:B------:R-:W-:Y:S01]  /*e380*/  UISETP.NE.AND.EX UP0, UPT, UR5, URZ, UPT, UP0 ;  /* 0x0000003f0500728c */ /* 0x000fe2000bf05300 */
[----:B------:R-:W-:Y:S02]  /*e390*/  ULDC UR6, c[0x0][0x424] ;  /* 0x0001090000067ab9 */ /* 0x000fe40000000800 */
[----:B------:R-:W-:Y:S01]  /*e3a0*/  ULDC.64 UR4, c[0x0][0x9e0] ;  /* 0x0002780000047ab9 */ /* 0x000fe20000000a00 */
[----:B------:R-:W-:-:S02]  /*e3b0*/  USEL UR9, UR6, 0x1, UP0 ;  /* 0x0000000106097887 */ /* 0x000fc40008000000 */
[----:B------:R-:W-:Y:S02]  /*e3c0*/  UISETP.GE.AND UP0, UPT, UR5, 0x1, UPT ;  /* 0x000000010500788c */ /* 0x000fe4000bf06270 */
[----:B------:R-:W-:Y:S01]  /*e3d0*/  UIMAD UR50, UR9, UR10, URZ ;  /* 0x0000000a093272a4 */ /* 0x000fe2000f8e023f */
[----:B------:R-:W-:Y:S01]  /*e3e0*/  @UP1 ULDC UR7, c[0x0][0x44c] ;  /* 0x0001130000071ab9 */ /* 0x000fe20000000800 */
[----:B------:R-:W-:Y:S02]  /*e3f0*/  UIMAD UR9, UR9, UR10, 0x7f ;  /* 0x0000007f090974a4 */ /* 0x000fe4000f8e020a */
[----:B------:R-:W-:Y:S01]  /*e400*/  PLOP3.LUT P1, PT, PT, PT, UP0, 0x80, 0x0 ;  /* 0x000000000000781c */ /* 0x000fe20003f2f008 */
[----:B------:R-:W-:Y:S01]  /*e410*/  @UP1 ULDC UR12, c[0x0][0x450] ;  /* 0x00011400000c1ab9 */ /* 0x000fe20000000800 */
[----:B------:R-:W-:Y:S02]  /*e420*/  UP2UR UR51, UPR, URZ, 0x2 ;  /* 0x000000023f337883 */ /* 0x000fe40008000000 */
[----:B-1----:R-:W-:-:S04]  /*e430*/  UIMAD UR43, UR43, 0xc0, URZ ;  /* 0x000000c02b2b78a4 */ /* 0x002fc8000f8e023f */
[----:B------:R-:W-:-:S04]  /*e440*/  UIADD3 UR8, UR43, 0xbf, URZ ;  /* 0x000000bf2b087890 */ /* 0x000fc8000fffe03f */
[----:B------:R-:W-:Y:S02]  /*e450*/  UIMAD.WIDE.U32 UR6, UR8, UR7, URZ ;  /* 0x00000007080672a5 */ /* 0x000fe4000f8e003f */
[----:B------:R-:W-:Y:S02]  /*e460*/  UIADD3 UR6, UR50, 0x1, -UR11 ;  /* 0x0000000132067890 */ /* 0x000fe4000fffe80b */
[----:B------:R-:W-:Y:S02]  /*e470*/  @UP1 USHF.R.U32.HI UR8, URZ, UR12, UR7 ;  /* 0x0000000c3f081299 */ /* 0x000fe40008011607 */
[----:B------:R-:W-:Y:S02]  /*e480*/  USHF.R.S32.HI UR7, URZ, 0x1f, UR9 ;  /* 0x0000001f3f077899 */ /* 0x000fe40008011409 */
[----:B------:R-:W-:Y:S02]  /*e490*/  UIADD3 UR6, UR6, UR8, URZ ;  /* 0x0000000806067290 */ /* 0x000fe4000fffe03f */
[----:B------:R-:W-:-:S02]  /*e4a0*/  ULEA.HI UR7, UR7, UR9, URZ, 0x7 ;  /* 0x0000000907077291 */ /* 0x000fc4000f8f383f */
[----:B------:R-:W-:Y:S02]  /*e4b0*/  UIADD3 UR4, UR6, UR4, URZ ;  /* 0x0000000406047290 */ /* 0x000fe4000fffe03f */
[----:B------:R-:W-:Y:S01]  /*e4c0*/  USHF.R.S32.HI UR44, URZ, 0x7, UR7 ;  /* 0x000000073f2c7899 */ /* 0x000fe20008011407 */
[----:B0-----:R-:W-:Y:S11]  /*e4d0*/  @!P1 BRA `(.L_x_1054) ;  /* 0x0000000000449947 */ /* 0x001ff60003800000 */
        /* <DEDUP_REMOVED lines=10> */
.L_x_1055:
[----:B------:R-:W-:-:S11]  /*e580*/  UISETP.NE.AND UP0, UPT, UR5, 0x1, UPT ;  /* 0x000000010500788c */ /* 0x000fd6000bf05270 */
[----:B------:R-:W-:Y:S02]  /*e590*/  @UP0 ULDC.64 UR12, c[0x0][0x9e8] ;  /* 0x00027a00000c0ab9 */ /* 0x000fe40000000a00 */
[----:B------:R-:W-:-:S04]  /*e5a0*/  UIMAD.WIDE.U32 UR6, UR8, UR12, URZ ;  /* 0x0000000c080672a5 */ /* 0x000fc8000f8e003f */
[----:B------:R-:W-:-:S12]  /*e5b0*/  @UP0 USHF.R.U32.HI UR8, URZ, UR13, UR7 ;  /* 0x0000000d3f080299 */ /* 0x000fd80008011607 */
.L_x_1056:
[----:B------:R-:W-:-:S04]  /*e5c0*/  UIMAD UR8, UR8, UR5, UR5 ;  /* 0x00000005080872a4 */ /* 0x000fc8000f8e0205 */
[----:B------:R-:W-:-:S04]  /*e5d0*/  UISETP.LT.AND UP0, UPT, UR4, UR8, UPT ;  /* 0x000000080400728c */ /* 0x000fc8000bf01270 */
[----:B------:R-:W-:-:S12]  /*e5e0*/  USEL UR4, UR4, UR8, UP0 ;  /* 0x0000000804047287 */ /* 0x000fd80008000000 */
.L_x_1054:
[----:B------:R-:W-:Y:S02]  /*e5f0*/  UISETP.NE.AND UP0, UPT, UR51, URZ, UPT ;  /* 0x0000003f3300728c */ /* 0x000fe4000bf05270 */
[----:B------:R-:W-:-:S04]  /*e600*/  UIADD3 UR4, UR4, 0x7f, URZ ;  /* 0x0000007f04047890 */ /* 0x000fc8000fffe03f */
[----:B------:R-:W-:-:S04]  /*e610*/  USHF.R.S32.HI UR8, URZ, 0x1f, UR4 ;  /* 0x0000001f3f087899 */ /* 0x000fc80008011404 */
[----:B------:R-:W-:Y:S01]  /*e620*/  ULEA.HI UR8, UR8, UR4, URZ, 0x7 ;  /* 0x0000000408087291 */ /* 0x000fe2000f8f383f */
[----:B------:R-:W-:Y:S01]  /*e630*/  @UP0 ULDC UR6, c[0x0][0x44c] ;  /* 0x0001130000060ab9 */ /* 0x000fe20000000800 */
[----:B------:R-:W-:Y:S01]  /*e640*/  @UP0 ULDC UR9, c[0x0][0x450] ;  /* 0x0001140000090ab9 */ /* 0x000fe20000000800 */
[----:B------:R-:W-:Y:S02]  /*e650*/  UIMAD.WIDE.U32 UR6, UR43, UR6, URZ ;  /* 0x000000062b0672a5 */ /* 0x000fe4000f8e003f */
[----:B------:R-:W-:Y:S01]  /*e660*/  UMOV UR4, UR43 ;  /* 0x0000002b00047c82 */ /* 0x000fe20008000000 */
[----:B------:R-:W-:Y:S02]  /*e670*/  USHF.R.S32.HI UR45, URZ, 0x7, UR8 ;  /* 0x000000073f2d7899 */ /* 0x000fe40008011408 */
[----:B------:R-:W-:Y:S02]  /*e680*/  @UP0 USHF.R.U32.HI UR4, URZ, UR9, UR7 ;  /* 0x000000093f040299 */ /* 0x000fe40008011607 */
[----:B------:R-:W-:-:S02]  /*e690*/  UISETP.LT.AND UP0, UPT, UR44, UR45, UPT ;  /* 0x0000002d2c00728c */ /* 0x000fc4000bf01270 */
[----:B------:R-:W-:Y:S01]  /*e6a0*/  UIADD3 UR4, UR4, -UR11, UR50 ;  /* 0x8000000b04047290 */ /* 0x000fe2000fffe032 */
[----:B------:R-:W-:Y:S01]  /*e6b0*/  ULDC UR8, c[0x0][0x9dc] ;  /* 0x0002770000087ab9 */ /* 0x000fe20000000800 */
[----:B------:R-:W-:Y:S02]  /*e6c0*/  USEL UR12, UR44, UR45, UP0 ;  /* 0x0000002d2c0c7287 */ /* 0x000fe40008000000 */
[----:B------:R-:W-:Y:S01]  /*e6d0*/  UIADD3 UR8, UR4, -UR8, URZ ;  /* 0x8000000804087290 */ /* 0x000fe2000fffe03f */
[----:B------:R-:W-:Y:S11]  /*e6e0*/  @!P1 BRA `(.L_x_1057) ;  /* 0x0000000000449947 */ /* 0x000ff60003800000 */
        /* <DEDUP_REMOVED lines=10> */
.L_x_1058:
[----:B------:R-:W-:-:S11]  /*e790*/  UISETP.NE.AND UP0, UPT, UR5, 0x1, UPT ;  /* 0x000000010500788c */ /* 0x000fd6000bf05270 */
[----:B------:R-:W-:Y:S02]  /*e7a0*/  @UP0 ULDC.64 UR10, c[0x0][0x9e8] ;  /* 0x00027a00000a0ab9 */ /* 0x000fe40000000a00 */
[----:B------:R-:W-:-:S04]  /*e7b0*/  UIMAD.WIDE.U32 UR6, UR4, UR10, URZ ;  /* 0x0000000a040672a5 */ /* 0x000fc8000f8e003f */
[----:B------:R-:W-:-:S12]  /*e7c0*/  @UP0 USHF.R.U32.HI UR4, URZ, UR11, UR7 ;  /* 0x0000000b3f040299 */ /* 0x000fd80008011607 */
.L_x_1059:
[----:B------:R-:W-:-:S04]  /*e7d0*/  UIMAD UR4, UR4, UR5, URZ ;  /* 0x00000005040472a4 */ /* 0x000fc8000f8e023f */
[----:B------:R-:W-:-:S04]  /*e7e0*/  UISETP.LT.AND UP0, UPT, UR8, UR4, UPT ;  /* 0x000000040800728c */ /* 0x000fc8000bf01270 */
[----:B------:R-:W-:-:S12]  /*e7f0*/  USEL UR8, UR8, UR4, !UP0 ;  /* 0x0000000408087287 */ /* 0x000fd8000c000000 */
.L_x_1057:
[----:B------:R-:W-:Y:S02]  /*e800*/  USHF.R.S32.HI UR4, URZ, 0x1f, UR8 ;  /* 0x0000001f3f047899 */ /* 0x000fe40008011408 */
[----:B------:R-:W-:Y:S02]  /*e810*/  USHF.R.U32.HI UR9, URZ, 0x10, UR47 ;  /* 0x000000103f097899 */ /* 0x000fe4000801162f */
[----:B------:R-:W-:Y:S02]  /*e820*/  ULEA.HI UR4, UR4, UR8, URZ, 0x7 ;  /* 0x0000000804047291 */ /* 0x000fe4000f8f383f */
[----:B------:R-:W-:Y:S02]  /*e830*/  ULOP3.LUT UR47, UR47, 0xffff, URZ, 0xc0, !UPT ;  /* 0x0000ffff2f2f7892 */ /* 0x000fe4000f8ec03f */
[----:B------:R-:W-:Y:S01]  /*e840*/  USHF.R.S32.HI UR4, URZ, 0x7, UR4 ;  /* 0x000000073f047899 */ /* 0x000fe20008011404 */
[----:B------:R-:W-:-:S03]  /*e850*/  UMOV UR39, URZ ;  /* 0x0000003f00277c82 */ /* 0x000fc60008000000 */
[----:B------:R-:W-:-:S04]  /*e860*/  UISETP.LT.AND UP0, UPT, URZ, UR4, UPT ;  /* 0x000000043f00728c */ /* 0x000fc8000bf01270 */
[----:B------:R-:W-:Y:S02]  /*e870*/  USEL UR46, URZ, UR4, !UP0 ;  /* 0x000000043f2e7287 */ /* 0x000fe4000c000000 */
[----:B------:R-:W-:Y:S02]  /*e880*/  UISETP.NE.AND UP0, UPT, UR9, URZ, UPT ;  /* 0x0000003f0900728c */ /* 0x000fe4000bf05270 */
[----:B------:R-:W-:-:S06]  /*e890*/  UISETP.GT.AND UP1, UPT, UR12, UR46, UPT ;  /* 0x0000002e0c00728c */ /* 0x000fcc000bf24270 */
[----:B------:R-:W-:-:S03]  /*e8a0*/  PLOP3.LUT P0, PT, PT, PT, UP1, 0x80, 0x0 ;  /* 0x000000000000781c */ /* 0x000fc60003f0f018 */
[----:B------:R-:W-:-:S10]  /*e8b0*/  @!UP0 ULDC UR9, c[0x0][0x9f0] ;  /* 0x00027c0000098ab9 */ /* 0x000fd40000000800 */
[----:B------:R-:W-:Y:S05]  /*e8c0*/  @!P0 BRA `(.L_x_1060) ;  /* 0x00000000007c8947 */ /* 0x000fea0003800000 */
[----:B------:R-:W-:Y:S01]  /*e8d0*/  IABS R0, UR9 ;  /* 0x0000000900007c13 */ /* 0x000fe20008000000 */
[----:B------:R-:W-:Y:S02]  /*e8e0*/  UIADD3 UR4, UR9, -0x1, UR12 ;  /* 0xffffffff09047890 */ /* 0x000fe4000fffe00c */
[----:B------:R-:W-:Y:S02]  /*e8f0*/  IABS R4, UR9 ;  /* 0x0000000900047c13 */ /* 0x000fe40008000000 */
[----:B------:R-:W-:Y:S01]  /*e900*/  R2UR UR10, R0 ;  /* 0x00000000000a72ca */ /* 0x000fe200000e0000 */
[----:B------:R-:W-:-:S03]  /*e910*/  UIADD3 UR6, -UR46, UR4, URZ ;  /* 0x000000042e067290 */ /* 0x000fc6000fffe13f */
[----:B------:R-:W-:-:S03]  /*e920*/  UMOV UR4, URZ ;  /* 0x0000003f00047c82 */ /* 0x000fc60008000000 */
[----:B------:R-:W-:Y:S01]  /*e930*/  IABS R3, UR6 ;  /* 0x0000000600037c13 */ /* 0x000fe20008000000 */
[----:B------:R-:W-:-:S03]  /*e940*/  ULOP3.LUT UR6, UR6, UR9, URZ, 0x3c, !UPT ;  /* 0x0000000906067292 */ /* 0x000fc6000f8e3c3f */
[----:B------:R-:W-:Y:S02]  /*e950*/  R2UR UR8, R3 ;  /* 0x00000000030872ca */ /* 0x000fe400000e0000 */
[----:B------:R-:W0:Y:S08]  /*e960*/  I2F.RP R0, UR10 ;  /* 0x0000000a00007d06 */ /* 0x000e300008209400 */
[----:B0-----:R-:W0:Y:S02]  /*e970*/  MUFU.RCP R0, R0 ;  /* 0x0000000000007308 */ /* 0x001e240000001000 */
[----:B0-----:R-:W-:-:S02]  /*e980*/  VIADD R2, R0, 0xffffffe ;  /* 0x0ffffffe00027836 */ /* 0x001fc40000000000 */
[----:B------:R-:W-:-:S04]  /*e990*/  IMAD.MOV R0, RZ, RZ, -R4 ;  /* 0x000000ffff007224 */ /* 0x000fc800078e0a04 */
        /* <DEDUP_REMOVED lines=18> */
.L_x_1060:
[----:B------:R-:W-:Y:S02]  /*eac0*/  UIMAD UR52, UR47, UR39, UR46 ;  /* 0x000000272f3472a4 */ /* 0x000fe4000f8e022e */
[----:B------:R-:W-:Y:S02]  /*ead0*/  IMAD.U32 R3, RZ, RZ, UR39 ;  /* 0x00000027ff037e24 */ /* 0x000fe4000f8e00ff */
[----:B------:R-:W-:Y:S02]  /*eae0*/  IMAD.MOV.U32 R2, RZ, RZ, RZ ;  /* 0x000000ffff027224 */ /* 0x000fe400078e00ff */
[----:B------:R-:W-:Y:S02]  /*eaf0*/  IMAD.MOV.U32 R0, RZ, RZ, 0x1 ;  /* 0x00000001ff007424 */ /* 0x000fe400078e00ff */
[----:B------:R-:W-:Y:S02]  /*eb00*/  IMAD.U32 R22, RZ, RZ, UR52 ;  /* 0x00000034ff167e24 */ /* 0x000fe4000f8e00ff */
[----:B------:R-:W-:-:S03]  /*eb10*/  IMAD.MOV.U32 R10, RZ, RZ, 0x1 ;  /* 0x00000001ff0a7424 */ /* 0x000fc600078e00ff */
[----:B------:R-:W-:-:S04]  /*eb20*/  VIADDMNMX R22, R22, R3, UR12, PT ;  /* 0x0000000c16167e46 */ /* 0x000fc8000b800103 */
[----:B------:R-:W-:-:S13]  /*eb30*/  ISETP.GT.AND P0, PT, R22, UR52, PT ;  /* 0x0000003416007c0c */ /* 0x000fda000bf04270 */
        /* <DEDUP_REMOVED lines=11> */
[----:B------:R-:W-:Y:S02]  /*ebf0*/  IMAD.U32 R4, RZ, RZ, UR4 ;  /* 0x00000004ff047e24 */ /* 0x000fe4000f8e00ff */
[----:B------:R-:W-:Y:S01]  /*ec00*/  IMAD.U32 R5, RZ, RZ, UR5 ;  /* 0x00000005ff057e24 */ /* 0x000fe2000f8e00ff */
[----:B------:R-:W0:Y:S01]  /*ec10*/  LDC.64 R2, c[0x4][R2] ;  /* 0x0100000002027b82 */ /* 0x000e220000000a00 */
[----:B------:R-:W-:Y:S01]  /*ec20*/  ULDC.64 UR4, c[0x4][0x8] ;  /* 0x0100020000047ab9 */ /* 0x000fe20000000a00 */
[----:B------:R-:W-:Y:S02]  /*ec30*/  IMAD.U32 R6, RZ, RZ, UR6 ;  /* 0x00000006ff067e24 */ /* 0x000fe4000f8e00ff */
[----:B------:R-:W-:-:S02]  /*ec40*/  IMAD.U32 R7, RZ, RZ, UR7 ;  /* 0x00000007ff077e24 */ /* 0x000fc4000f8e00ff */
[----:B------:R-:W-:Y:S02]  /*ec50*/  IMAD.U32 R10, RZ, RZ, UR4 ;  /* 0x00000004ff0a7e24 */ /* 0x000fe4000f8e00ff */
[----:B------:R-:W-:Y:S02]  /*ec60*/  IMAD.U32 R11, RZ, RZ, UR5 ;  /* 0x00000005ff0b7e24 */ /* 0x000fe4000f8e00ff */
[----:B------:R-:W-:Y:S02]  /*ec70*/  IMAD.MOV.U32 R8, RZ, RZ, 0x70 ;  /* 0x00000070ff087424 */ /* 0x000fe400078e00ff */
[----:B------:R-:W-:Y:S02]  /*ec80*/  IMAD.MOV.U32 R12, RZ, RZ, 0x1 ;  /* 0x00000001ff0c7424 */ /* 0x000fe400078e00ff */
[----:B------:R-:W-:-:S07]  /*ec90*/  IMAD.MOV.U32 R13, RZ, RZ, RZ ;  /* 0x000000ffff0d7224 */ /* 0x000fce00078e00ff */
[----:B------:R-:W-:-:S07]  /*eca0*/  LEPC R20, `(.L_x_1061) ;  /* 0x000000001014794e */ /* 0x000fce0000000000 */
[----:B0----5:R-:W-:Y:S05]  /*ecb0*/  CALL.ABS.NOINC R2 ;  /* 0x0000000002007343 */ /* 0x021fea0003c00000 */
.L_x_1061:
        /* <DEDUP_REMOVED lines=19> */
[----:B-1---5:R-:W-:Y:S05]  /*edf0*/  CALL.ABS.NOINC R2 ;  /* 0x0000000002007343 */ /* 0x022fea0003c00000 */
.L_x_1063:
[----:B------:R0:W1:Y:S01]  /*ee00*/  LDC.64 R2, c[0x4][R16] ;  /* 0x0100000010027b82 */ /* 0x0000620000000a00 */
[----:B------:R-:W-:Y:S01]  /*ee10*/  ULDC.64 UR4, c[0x4][0x88] ;  /* 0x0100220000047ab9 */ /* 0x000fe20000000a00 */
[----:B------:R-:W-:Y:S01]  /*ee20*/  ULDC.64 UR6, c[0x4][0x90] ;  /* 0x0100240000067ab9 */ /* 0x000fe20000000a00 */
[----:B------:R-:W-:Y:S02]  /*ee30*/  IMAD.U32 R4, RZ, RZ, UR4 ;  /* 0x00000004ff047e24 */ /* 0x000fe4000f8e00ff */
        /* <DEDUP_REMOVED lines=11> */
.L_x_1062:
        /* <DEDUP_REMOVED lines=8> */
[C---:B------:R-:W-:Y:S01]  /*ef70*/  LOP3.LUT R20, R23.reuse, 0x7f, RZ, 0xc0, !PT ;  /* 0x0000007f17147812 */ /* 0x040fe200078ec0ff */
[----:B------:R-:W-:Y:S01]  /*ef80*/  IMAD.SHL.U32 R26, R23, 0x10, RZ ;  /* 0x00000010171a7824 */ /* 0x000fe200078e00ff */
[----:B-1----:R-:W-:Y:S01]  /*ef90*/  ISETP.NE.AND P1, PT, R17, 0x1, PT ;  /* 0x000000011100780c */ /* 0x002fe20003f25270 */
[----:B------:R-:W-:Y:S01]  /*efa0*/  VIADD R0, R22, 0xffffffff ;  /* 0xffffffff16007836 */ /* 0x000fe20000000000 */
[----:B------:R-:W-:Y:S02]  /*efb0*/  SHF.R.U32.HI R4, RZ, 0x3, R20 ;  /* 0x00000003ff047819 */ /* 0x000fe40000011614 */
[----:B------:R-:W-:Y:S02]  /*efc0*/  LOP3.LUT R26, R26, 0x70, RZ, 0xc0, !PT ;  /* 0x000000701a1a7812 */ /* 0x000fe400078ec0ff */
[----:B------:R-:W-:Y:S01]  /*efd0*/  LOP3.LUT R16, R16, 0xfffffffb, RZ, 0xc0, !PT ;  /* 0xfffffffb10107812 */ /* 0x000fe200078ec0ff */
[----:B------:R-:W-:-:S04]  /*efe0*/  IMAD R5, R0, 0x80, R4 ;  /* 0x0000008000057824 */ /* 0x000fc800078e0204 */
[----:B------:R-:W-:Y:S02]  /*eff0*/  IMAD.IADD R5, R26, 0x1, R5 ;  /* 0x000000011a057824 */ /* 0x000fe400078e0205 */
[----:B------:R-:W1:Y:S01]  /*f000*/  @P1 LDC R4, c[0x0][0x434] ;  /* 0x00010d00ff041b82 */ /* 0x000e620000000800 */
[----:B------:R-:W-:Y:S01]  /*f010*/  @P1 LOP3.LUT R16, R16, 0x4, RZ, 0xfc, !PT ;  /* 0x0000000410101812 */ /* 0x000fe200078efcff */
[C---:B-----5:R-:W-:Y:S01]  /*f020*/  IMAD.IADD R7, R5.reuse, 0x1, R24 ;  /* 0x0000000105077824 */ /* 0x060fe200078e0218 */
[----:B------:R-:W-:-:S03]  /*f030*/  ISETP.GE.AND P0, PT, R5, UR50, PT ;  /* 0x0000003205007c0c */ /* 0x000fc6000bf06270 */
[----:B------:R-:W-:Y:S02]  /*f040*/  IMAD.MOV.U32 R10, RZ, RZ, R7 ;  /* 0x000000ffff0a7224 */ /* 0x000fe400078e0007 */
[----:B0-----:R-:W0:Y:S08]  /*f050*/  @P1 LDC R3, c[0x0][0x438] ;  /* 0x00010e00ff031b82 */ /* 0x001e300000000800 */
[----:B------:R-:W3:Y:S01]  /*f060*/  @!P0 LDC.64 R8, c[0x0][0x428] ;  /* 0x00010a00ff088b82 */ /* 0x000ee20000000a00 */
[----:B-1----:R-:W-:-:S07]  /*f070*/  @P1 IMAD.HI.U32 R2, R7, R4, RZ ;  /* 0x0000000407021227 */ /* 0x002fce00078e00ff */
[----:B------:R-:W1:Y:S01]  /*f080*/  @!P0 LDC.64 R4, c[0x0][0x418] ;  /* 0x00010600ff048b82 */ /* 0x000e620000000a00 */
[----:B0-----:R-:W-:-:S04]  /*f090*/  @P1 SHF.R.U32.HI R10, RZ, R3, R2 ;  /* 0x00000003ff0a1219 */ /* 0x001fc80000011602 */
[----:B------:R-:W-:Y:S02]  /*f0a0*/  @!P0 SHF.R.S32.HI R3, RZ, 0x1f, R10 ;  /* 0x0000001fff038819 */ /* 0x000fe4000001140a */
[----:B--2---:R-:W-:-:S05]  /*f0b0*/  SHF.R.S32.HI R6, RZ, 0x1f, R29 ;  /* 0x0000001fff067819 */ /* 0x004fca000001141d */
[----:B---3--:R-:W-:Y:S01]  /*f0c0*/  @!P0 IMAD R2, R6, R8, RZ ;  /* 0x0000000806028224 */ /* 0x008fe200078e02ff */
[----:B------:R0:W-:Y:S03]  /*f0d0*/  STL [R1], R6 ;  /* 0x0000000601007387 */ /* 0x0001e60000100800 */
[----:B------:R-:W-:Y:S02]  /*f0e0*/  @!P0 IMAD R9, R29, R9, R2 ;  /* 0x000000091d098224 */ /* 0x000fe400078e0202 */
[----:B------:R-:W-:-:S04]  /*f0f0*/  @!P0 IMAD.MOV.U32 R2, RZ, RZ, R10 ;  /* 0x000000ffff028224 */ /* 0x000fc800078e000a */
[----:B------:R-:W-:-:S04]  /*f100*/  @!P0 IMAD.WIDE.U32 R2, R29, R8, R2 ;  /* 0x000000081d028225 */ /* 0x000fc800078e0002 */
[----:B------:R-:W-:Y:S01]  /*f110*/  @!P0 IMAD.IADD R3, R3, 0x1, R9 ;  /* 0x0000000103038824 */ /* 0x000fe200078e0209 */
[----:B-1----:R-:W-:Y:S01]  /*f120*/  @!P0 LEA R4, P1, R2, R4, 0x2 ;  /* 0x0000000402048211 */ /* 0x002fe200078210ff */
[----:B0-----:R-:W-:-:S03]  /*f130*/  IMAD.MOV.U32 R6, RZ, RZ, RZ ;  /* 0x000000ffff067224 */ /* 0x001fc600078e00ff */
[----:B------:R-:W-:-:S05]  /*f140*/  @!P0 LEA.HI.X R5, R2, R5, R3, 0x2, P1 ;  /* 0x0000000502058211 */ /* 0x000fca00008f1403 */
[----:B------:R0:W5:Y:S01]  /*f150*/  @!P0 LDG.E R6, desc[UR36][R4.64] ;  /* 0x0000002404068981 */ /* 0x000162000c1e1900 */
[----:B------:R-:W-:-:S03]  /*f160*/  UMOV UR4, 0xffffffff ;  /* 0xffffffff00047882 */ /* 0x000fc60000000000 */
[----:B------:R-:W-:Y:S05]  /*f170*/  BRA.DIV UR4, `(.L_x_1064) ;  /* 0x0000003204c07947 */ /* 0x000fea000b800000 */
.L_x_1104:
[----:B------:R-:W-:Y:S01]  /*f180*/  ULOP3.LUT UR4, UR38, 0x2, URZ, 0xfc, !UPT ;  /* 0x0000000226047892 */ /* 0x000fe2000f8efc3f */
[----:B------:R-:W-:Y:S01]  /*f190*/  IMAD.U32 R28, RZ, RZ, UR42 ;  /* 0x0000002aff1c7e24 */ /* 0x000fe2000f8e00ff */
[----:B------:R-:W-:Y:S01]  /*f1a0*/  LOP3.LUT R16, R16, 0xfffffffd, RZ, 0xc0, !PT ;  /* 0xfffffffd10107812 */ /* 0x000fe200078ec0ff */
[----:B------:R-:W-:Y:S02]  /*f1b0*/  IMAD.SHL.U32 R8, R23, 0x8, RZ ;  /* 0x0000000817087824 */ /* 0x000fe400078e00ff */
[----:B------:R-:W-:Y:S01]  /*f1c0*/  IMAD.MOV R2, RZ, RZ, -R10 ;  /* 0x000000ffff027224 */ /* 0x000fe200078e0a0a */
[----:B------:R-:W-:Y:S01]  /*f1d0*/  SHF.R.S32.HI R28, RZ, 0x1f, R28 ;  /* 0x0000001fff1c7819 */ /* 0x000fe2000001141c */
[----:B------:R-:W-:Y:S01]  /*f1e0*/  IMAD.U32 R3, RZ, RZ, UR4 ;  /* 0x00000004ff037e24 */ /* 0x000fe2000f8e00ff */
[----:B------:R-:W-:Y:S01]  /*f1f0*/  LOP3.LUT R18, R8, 0x38, RZ, 0xc0, !PT ;  /* 0x0000003808127812 */ /* 0x000fe200078ec0ff */
[----:B0-----:R-:W-:Y:S02]  /*f200*/  IMAD R5, R17, R2, R7 ;  /* 0x0000000211057224 */ /* 0x001fe400078e0207 */
[----:B------:R-:W-:Y:S01]  /*f210*/  IMAD.MOV.U32 R27, RZ, RZ, R0 ;  /* 0x000000ffff1b7224 */ /* 0x000fe200078e0000 */
[----:B------:R-:W-:-:S13]  /*f220*/  ISETP.NE.AND P0, PT, R3, 0x3, PT ;  /* 0x000000030300780c */ /* 0x000fda0003f05270 */
[----:B------:R-:W-:Y:S01]  /*f230*/  @P0 LOP3.LUT R16, R16, 0x2, RZ, 0xfc, !PT ;  /* 0x0000000210100812 */ /* 0x000fe200078efcff */
[----:B------:R-:W-:Y:S06]  /*f240*/  @!P0 BRA `(.L_x_1065) ;  /* 0x0000000000048947 */ /* 0x000fec0003800000 */
[----:B------:R-:W-:Y:S01]  /*f250*/  BPT.TRAP 0x1 ;  /* 0x000000040000795c */ /* 0x000fe20000300000 */
.L_x_1065:
        /* <DEDUP_REMOVED lines=15> */
[----:B------:R-:W-:Y:S02]  /*f350*/  ULDC.64 UR4, c[0x0][0x330] ;  /* 0x0000cc0000047ab9 */ /* 0x000fe40000000a00 */
[----:B------:R-:W-:Y:S02]  /*f360*/  IMAD.IADD R3, R3, 0x1, R11 ;  /* 0x0000000103037824 */ /* 0x000fe400078e020b */
        /* <DEDUP_REMOVED lines=9> */
.L_x_1105:
        /* <DEDUP_REMOVED lines=14> */
[----:B------:R-:W-:Y:S02]  /*f4e0*/  IMAD.IADD R3, R3, 0x1, R5 ;  /* 0x0000000103037824 */ /* 0x000fe400078e0205 */
[----:B------:R-:W-:Y:S01]  /*f4f0*/  IMAD.U32 R5, RZ, RZ, UR4 ;  /* 0x00000004ff057e24 */ /* 0x000fe2000f8e00ff */
[----:B------:R-:W-:-:S03]  /*f500*/  UIMAD UR4, UR6, UR4, URZ ;  /* 0x00000004060472a4 */ /* 0x000fc6000f8e023f */
[----:B------:R-:W-:Y:S01]  /*f510*/  IMAD.WIDE.U32 R2, R5, UR42, R2 ;  /* 0x0000002a05027c25 */ /* 0x000fe2000f8e0002 */
[----:B------:R-:W-:Y:S01]  /*f520*/  UIMAD UR4, UR42, UR5, UR4 ;  /* 0x000000052a0472a4 */ /* 0x000fe2000f8e0204 */
[----:B------:R-:W-:Y:S01]  /*f530*/  LOP3.LUT R5, R8, 0x1c0, RZ, 0xc0, !PT ;  /* 0x000001c008057812 */ /* 0x000fe200078ec0ff */
[----:B------:R-:W-:-:S03]  /*f540*/  ULDC.64 UR6, c[0x0][0x2e8] ;  /* 0x0000ba0000067ab9 */ /* 0x000fc60000000a00 */
[----:B------:R-:W-:Y:S01]  /*f550*/  LOP3.LUT R8, R5, 0x38, R8, 0xf8, !PT ;  /* 0x0000003805087812 */ /* 0x000fe200078ef808 */
[----:B------:R-:W-:Y:S01]  /*f560*/  VIADD R3, R3, UR4 ;  /* 0x0000000403037c36 */ /* 0x000fe20008000000 */
[----:B------:R-:W-:Y:S01]  /*f570*/  ULDC UR4, c[0x0][0x2f4] ;  /* 0x0000bd0000047ab9 */ /* 0x000fe20000000800 */
[----:B------:R-:W-:Y:S01]  /*f580*/  IMAD R5, R0, R7, UR50 ;  /* 0x0000003200057e24 */ /* 0x000fe2000f8e0207 */
[----:B------:R-:W-:Y:S01]  /*f590*/  ISETP.GE.AND P3, PT, R18, UR4, PT ;  /* 0x0000000412007c0c */ /* 0x000fe2000bf66270 */
[----:B------:R-:W-:Y:S01]  /*f5a0*/  UMOV UR4, 0xffffffff ;  /* 0xffffffff00047882 */ /* 0x000fe20000000000 */
[----:B------:R-:W-:Y:S01]  /*f5b0*/  LEA R0, P0, R2, UR6, 0x1 ;  /* 0x0000000602007c11 */ /* 0x000fe2000f8008ff */
[----:B------:R-:W-:Y:S01]  /*f5c0*/  IMAD.IADD R5, R5, 0x1, -R10 ;  /* 0x0000000105057824 */ /* 0x000fe200078e0a0a */
[----:B------:R-:W-:Y:S01]  /*f5d0*/  LOP3.LUT R8, R8, 0x38, R23, 0x78, !PT ;  /* 0x0000003808087812 */ /* 0x000fe200078e7817 */
[----:B------:R-:W-:Y:S01]  /*f5e0*/  IMAD.SHL.U32 R23, R20, 0x8, RZ ;  /* 0x0000000814177824 */ /* 0x000fe200078e00ff */
[----:B------:R-:W-:-:S02]  /*f5f0*/  LEA.HI.X R4, R2, UR7, R3, 0x1, P0 ;  /* 0x0000000702047c11 */ /* 0x000fc400080f0c03 */
[----:B------:R-:W-:Y:S02]  /*f600*/  ISETP.GE.AND P0, PT, R5, 0x1, PT ;  /* 0x000000010500780c */ /* 0x000fe40003f06270 */
[----:B------:R-:W-:-:S03]  /*f610*/  LOP3.LUT R23, R8, 0x200, R23, 0xf8, !PT ;  /* 0x0000020008177812 */ /* 0x000fc600078ef817 */
[----:B------:R-:W-:Y:S01]  /*f620*/  @P3 LOP3.LUT R16, R16, 0x1, RZ, 0xfc, !PT ;  /* 0x0000000110103812 */ /* 0x000fe200078efcff */
[----:B------:R-:W-:Y:S07]  /*f630*/  BRA.DIV UR4, `(.L_x_1067) ;  /* 0x0000002e04c87947 */ /* 0x000fee000b800000 */
[----:B------:R-:W0:Y:S01]  /*f640*/  SHFL.IDX PT, R14, R0, RZ, 0x181f ;  /* 0x00181fff000e7589 */ /* 0x000e2200000e0000 */
[----:B------:R-:W-:-:S03]  /*f650*/  @P0 LEA R9, R23, UR48, 0x1 ;  /* 0x0000003017090c11 */ /* 0x000fc6000f8e08ff */
[----:B------:R-:W1:Y:S04]  /*f660*/  SHFL.IDX PT, R2, R4, RZ, 0x181f ;  /* 0x00181fff04027589 */ /* 0x000e6800000e0000 */
[----:B------:R-:W-:Y:S04]  /*f670*/  SHFL.IDX PT, R7, R4, 0x1, 0x181f ;  /* 0x00381f0004077f89 */ /* 0x000fe800000e0000 */
[----:B------:R-:W-:Y:S04]  /*f680*/  SHFL.IDX PT, R21, R0, 0x2, 0x181f ;  /* 0x00581f0000157f89 */ /* 0x000fe800000e0000 */
[----:B------:R-:W-:Y:S01]  /*f690*/  SHFL.IDX PT, R6, R4, 0x2, 0x181f ;  /* 0x00581f0004067f89 */ /* 0x000fe200000e0000 */
[----:B0-----:R-:W-:-:S05]  /*f6a0*/  @P0 LEA R14, P1, R18, R14, 0x1 ;  /* 0x0000000e120e0211 */ /* 0x001fca00078208ff */
[----:B-1----:R-:W-:Y:S01]  /*f6b0*/  @P0 IMAD.X R3, RZ, RZ, R2, P1 ;  /* 0x000000ffff030224 */ /* 0x002fe200008e0602 */
[C---:B------:R-:W-:Y:S01]  /*f6c0*/  ISETP.GE.AND P1, PT, R5.reuse, 0x21, PT ;  /* 0x000000210500780c */ /* 0x040fe20003f26270 */
[----:B------:R-:W-:Y:S02]  /*f6d0*/  @P0 IMAD.MOV.U32 R2, RZ, RZ, R14 ;  /* 0x000000ffff020224 */ /* 0x000fe400078e000e */
        /* <DEDUP_REMOVED lines=17> */
[C---:B------:R-:W-:Y:S02]  /*f7f0*/  @P0 LEA R8, R23.reuse, UR48, 0x1 ;  /* 0x0000003017080c11 */ /* 0x040fe4000f8e08ff */
[C---:B0-----:R-:W-:Y:S02]  /*f800*/  @P0 LEA R2, P2, R18.reuse, R14, 0x1 ;  /* 0x0000000e12020211 */ /* 0x041fe400078408ff */
[----:B------:R-:W0:Y:S02]  /*f810*/  SHFL.IDX PT, R14, R0, 0x5, 0x181f ;  /* 0x00b81f00000e7f89 */ /* 0x000e2400000e0000 */
[----:B------:R-:W-:Y:S01]  /*f820*/  @P1 LEA R21, R23, UR48, 0x1 ;  /* 0x0000003017151c11 */ /* 0x000fe2000f8e08ff */
[----:B-1----:R-:W-:Y:S02]  /*f830*/  @P0 IMAD.X R3, RZ, RZ, R7, P2 ;  /* 0x000000ffff030224 */ /* 0x002fe400010e0607 */
[----:B------:R-:W1:Y:S04]  /*f840*/  SHFL.IDX PT, R7, R4, 0x5, 0x181f ;  /* 0x00b81f0004077f89 */ /* 0x000e6800000e0000 */
[----:B------:R3:W-:Y:S02]  /*f850*/  @P0 LDGSTS.E.BYPASS.LTC128B.128 [R8+0xfc00], desc[UR36][R2.64], !P3 ;  /* 0x0fc0000002080fae */ /* 0x0007e4000d901d64 */
[----:B---3--:R-:W-:-:S02]  /*f860*/  @P1 LEA R2, P0, R18, R9, 0x1 ;  /* 0x0000000912021211 */ /* 0x008fc400078008ff */
[----:B------:R-:W3:Y:S03]  /*f870*/  SHFL.IDX PT, R9, R0, 0x6, 0x181f ;  /* 0x00d81f0000097f89 */ /* 0x000ee600000e0000 */
[----:B--2---:R-:W-:Y:S01]  /*f880*/  @P1 IMAD.X R3, RZ, RZ, R6, P0 ;  /* 0x000000ffff031224 */ /* 0x004fe200000e0606 */
        /* <DEDUP_REMOVED lines=14> */
.L_x_1123:
        /* <DEDUP_REMOVED lines=17> */
.L_x_1068:
[----:B------:R-:W-:Y:S01]  /*fa80*/  SYNCS.ARRIVE.TRANS64.A1T0 RZ, [UR48+0x16830], RZ ;  /* 0x016830ffffff79a7 */ /* 0x000fe20008100030 */
[----:B------:R-:W-:Y:S05]  /*fa90*/  WARPSYNC.ALL ;  /* 0x0000000000007948 */ /* 0x000fea0003800000 */
[----:B------:R-:W-:Y:S01]  /*faa0*/  UIADD3 UR5, UR48, 0x8400, URZ ;  /* 0x0000840030057890 */ /* 0x000fe2000fffe03f */
[----:B------:R-:W-:Y:S01]  /*fab0*/  R2UR UR4, R28 ;  /* 0x000000001c0472ca */ /* 0x000fe200000e0000 */
[----:B------:R-:W-:Y:S02]  /*fac0*/  ULDC.64 UR6, c[0x0][0x2d8] ;  /* 0x0000b60000067ab9 */ /* 0x000fe40000000a00 */
        /* <DEDUP_REMOVED lines=12> */
[----:B------:R-:W-:Y:S02]  /*fb90*/  IMAD.U32 R4, RZ, RZ, UR6 ;  /* 0x00000006ff047e24 */ /* 0x000fe4000f8e00ff */
[----:B------:R-:W0:Y:S01]  /*fba0*/  LDC.64 R2, c[0x4][R2] ;  /* 0x0100000002027b82 */ /* 0x000e220000000a00 */
[----:B------:R-:W-:Y:S02]  /*fbb0*/  IMAD.U32 R5, RZ, RZ, UR7 ;  /* 0x00000007ff057e24 */ /* 0x000fe4000f8e00ff */
        /* <DEDUP_REMOVED lines=8> */
[----:B0-----:R-:W-:Y:S05]  /*fc40*/  CALL.ABS.NOINC R2 ;  /* 0x0000000002007343 */ /* 0x001fea0003c00000 */
.L_x_1069:
[----:B------:R-:W-:Y:S01]  /*fc50*/  SHF.R.S32.HI R20, RZ, 0x1f, R25 ;  /* 0x0000001fff147819 */ /* 0x000fe20000011419 */
[----:B------:R-:W-:Y:S01]  /*fc60*/  ULDC.64 UR4, c[0x0][0x2e0] ;  /* 0x0000b80000047ab9 */ /* 0x000fe20000000a00 */
[----:B------:R-:W-:Y:S01]  /*fc70*/  UISETP.NE.AND UP0, UPT, UR51, URZ, UPT ;  /* 0x0000003f3300728c */ /* 0x000fe2000bf05270 */
[----:B------:R-:W-:Y:S01]  /*fc80*/  IMAD.U32 R4, RZ, RZ, UR40 ;  /* 0x00000028ff047e24 */ /* 0x000fe2000f8e00ff */
[----:B------:R-:W0:Y:S01]  /*fc90*/  LDC R9, c[0x0][0x448] ;  /* 0x00011200ff097b82 */ /* 0x000e220000000800 */
[----:B------:R-:W-:Y:S02]  /*fca0*/  IMAD R0, R20, UR4, RZ ;  /* 0x0000000414007c24 */ /* 0x000fe4000f8e02ff */
[----:B------:R-:W1:Y:S01]  /*fcb0*/  S2R R20, SR_TID.X ;  /* 0x0000000000147919 */ /* 0x000e620000002100 */
[----:B------:R-:W-:Y:S01]  /*fcc0*/  PLOP3.LUT P0, PT, PT, PT, UP0, 0x80, 0x0 ;  /* 0x000000000000781c */ /* 0x000fe20003f0f008 */
[----:B------:R-:W-:Y:S01]  /*fcd0*/  IMAD.U32 R3, RZ, RZ, UR49 ;  /* 0x00000031ff037e24 */ /* 0x000fe2000f8e00ff */
[----:B------:R-:W-:Y:S01]  /*fce0*/  PLOP3.LUT P1, PT, PT, PT, UP0, 0x80, 0x0 ;  /* 0x000000000000781c */ /* 0x000fe20003f2f008 */
[----:B------:R-:W-:Y:S01]  /*fcf0*/  IMAD.MOV.U32 R2, RZ, RZ, R4 ;  /* 0x000000ffff027224 */ /* 0x000fe200078e0004 */
[----:B------:R-:W-:Y:S01]  /*fd00*/  PLOP3.LUT P2, PT, PT, PT, UP0, 0x80, 0x0 ;  /* 0x000000000000781c */ /* 0x000fe20003f4f008 */
[----:B------:R-:W-:-:S02]  /*fd10*/  IMAD.U32 R5, RZ, RZ, UR41 ;  /* 0x00000029ff057e24 */ /* 0x000fc4000f8e00ff */
[----:B------:R-:W-:Y:S01]  /*fd20*/  IMAD.WIDE.U32 R2, R25, UR4, R2 ;  /* 0x0000000419027c25 */ /* 0x000fe2000f8e0002 */
[----:B------:R-:W-:-:S03]  /*fd30*/  @UP0 ULDC UR4, c[0x0][0x44c] ;  /* 0x0001130000040ab9 */ /* 0x000fc60000000800 */
[----:B------:R-:W-:Y:S01]  /*fd40*/  IMAD R5, R25, UR5, R0 ;  /* 0x0000000519057c24 */ /* 0x000fe2000f8e0200 */
[----:B------:R-:W-:-:S03]  /*fd50*/  @UP0 ULDC UR5, c[0x0][0x450] ;  /* 0x0001140000050ab9 */ /* 0x000fc60000000800 */
[----:B------:R-:W-:Y:S01]  /*fd60*/  IMAD.IADD R3, R3, 0x1, R5 ;  /* 0x0000000103037824 */ /* 0x000fe200078e0205 */
[----:B-1----:R-:W-:-:S04]  /*fd70*/  LOP3.LUT R20, R20, 0x7f, RZ, 0xc0, !PT ;  /* 0x0000007f14147812 */ /* 0x002fc800078ec0ff */
[----:B------:R-:W-:-:S04]  /*fd80*/  SHF.R.U32.HI R20, RZ, 0x3, R20 ;  /* 0x00000003ff147819 */ /* 0x000fc80000011614 */
[----:B------:R-:W-:-:S05]  /*fd90*/  IADD3 R4, R20, UR43, R26 ;  /* 0x0000002b14047c10 */ /* 0x000fca000fffe01a */
[C---:B------:R-:W-:Y:S01]  /*fda0*/  @P0 IMAD.HI.U32 R0, R4.reuse, UR4, RZ ;  /* 0x0000000404000c27 */ /* 0x040fe2000f8e00ff */
[----:B------:R-:W-:Y:S01]  /*fdb0*/  PLOP3.LUT P0, PT, PT, PT, UP0, 0x80, 0x0 ;  /* 0x000000000000781c */ /* 0x000fe20003f0f008 */
[----:B------:R-:W-:Y:S02]  /*fdc0*/  @UP0 ULDC UR4, c[0x0][0x44c] ;  /* 0x0001130000040ab9 */ /* 0x000fe40000000800 */
[----:B------:R-:W-:Y:S01]  /*fdd0*/  IMAD.MOV.U32 R5, RZ, RZ, R4 ;  /* 0x000000ffff057224 */ /* 0x000fe200078e0004 */
[----:B------:R-:W-:Y:S01]  /*fde0*/  @P1 SHF.R.U32.HI R5, RZ, UR5, R0 ;  /* 0x00000005ff051c19 */ /* 0x000fe20008011600 */
[----:B------:R-:W-:-:S04]  /*fdf0*/  VIADD R0, R4, 0x80 ;  /* 0x0000008004007836 */ /* 0x000fc80000000000 */
[----:B------:R-:W-:Y:S01]  /*fe00*/  @P2 IMAD.HI.U32 R6, R0, UR4, RZ ;  /* 0x0000000400062c27 */ /* 0x000fe2000f8e00ff */
[----:B------:R-:W-:-:S03]  /*fe10*/  @UP0 ULDC UR4, c[0x0][0x450] ;  /* 0x0001140000040ab9 */ /* 0x000fc60000000800 */
[--C-:B------:R-:W-:Y:S02]  /*fe20*/  IMAD.MOV R15, RZ, RZ, -R5.reuse ;  /* 0x000000ffff0f7224 */ /* 0x100fe400078e0a05 */
[----:B------:R-:W-:Y:S01]  /*fe30*/  IMAD.MOV.U32 R21, RZ, RZ, R0 ;  /* 0x000000ffff157224 */ /* 0x000fe200078e0000 */
[----:B------:R-:W-:Y:S01]  /*fe40*/  @P0 SHF.R.U32.HI R21, RZ, UR4, R6 ;  /* 0x00000004ff150c19 */ /* 0x000fe20008011606 */
[----:B0-----:R-:W-:Y:S01]  /*fe50*/  IMAD R15, R9, R15, R4 ;  /* 0x0000000f090f7224 */ /* 0x001fe200078e0204 */
[----:B------:R-:W-:Y:S01]  /*fe60*/  SHF.R.S32.HI R4, RZ, 0x1f, R5 ;  /* 0x0000001fff047819 */ /* 0x000fe20000011405 */
[----:B------:R-:W-:Y:S01]  /*fe70*/  ULDC.64 UR4, c[0x0][0x2d0] ;  /* 0x0000b40000047ab9 */ /* 0x000fe20000000a00 */
[--C-:B------:R-:W-:Y:S01]  /*fe80*/  SHF.R.S32.HI R8, RZ, 0x1f, R21.reuse ;  /* 0x0000001fff087819 */ /* 0x100fe20000011415 */
[----:B------:R-:W-:Y:S02]  /*fe90*/  IMAD.MOV R11, RZ, RZ, -R21 ;  /* 0x000000ffff0b7224 */ /* 0x000fe400078e0a15 */
[----:B------:R-:W-:-:S02]  /*fea0*/  IMAD R4, R4, UR4, RZ ;  /* 0x0000000404047c24 */ /* 0x000fc4000f8e02ff */
[----:B------:R-:W-:Y:S02]  /*feb0*/  IMAD R8, R8, UR4, RZ ;  /* 0x0000000408087c24 */ /* 0x000fe4000f8e02ff */
[----:B------:R-:W-:Y:S01]  /*fec0*/  IMAD R11, R9, R11, R0 ;  /* 0x0000000b090b7224 */ /* 0x000fe200078e0200 */
[----:B------:R-:W-:Y:S01]  /*fed0*/  SHF.R.S32.HI R0, RZ, 0x1f, R15 ;  /* 0x0000001fff007819 */ /* 0x000fe2000001140f */
[----:B------:R-:W-:Y:S02]  /*fee0*/  IMAD R13, R5, UR5, R4 ;  /* 0x00000005050d7c24 */ /* 0x000fe4000f8e0204 */
[----:B------:R-:W-:-:S04]  /*fef0*/  IMAD.WIDE.U32 R6, R21, UR4, R2 ;  /* 0x0000000415067c25 */ /* 0x000fc8000f8e0002 */
[----:B------:R-:W-:-:S04]  /*ff00*/  IMAD.WIDE.U32 R4, R5, UR4, R2 ;  /* 0x0000000405047c25 */ /* 0x000fc8000f8e0002 */
[----:B------:R-:W-:Y:S01]  /*ff10*/  IMAD R21, R21, UR5, R8 ;  /* 0x0000000515157c24 */ /* 0x000fe2000f8e0208 */
[----:B------:R-:W-:Y:S01]  /*ff20*/  ULDC.64 UR4, c[0x0][0x2c8] ;  /* 0x0000b20000047ab9 */ /* 0x000fe20000000a00 */
[----:B------:R-:W-:Y:S02]  /*ff30*/  IMAD.IADD R3, R5, 0x1, R13 ;  /* 0x0000000105037824 */ /* 0x000fe400078e020d */
[----:B------:R-:W-:Y:S02]  /*ff40*/  IMAD R0, R0, UR4, RZ ;  /* 0x0000000400007c24 */ /* 0x000fe4000f8e02ff */
[----:B------:R-:W-:Y:S02]  /*ff50*/  IMAD.MOV.U32 R2, RZ, RZ, R4 ;  /* 0x000000ffff027224 */ /* 0x000fe400078e0004 */
[C---:B------:R-:W-:Y:S01]  /*ff60*/  IMAD R13, R15.reuse, UR5, R0 ;  /* 0x000000050f0d7c24 */ /* 0x040fe2000f8e0200 */
[----:B------:R-:W-:Y:S01]  /*ff70*/  SHF.R.S32.HI R0, RZ, 0x1f, R11 ;  /* 0x0000001fff007819 */ /* 0x000fe2000001140b */
[----:B------:R-:W-:-:S04]  /*ff80*/  IMAD.WIDE.U32 R4, R15, UR4, R2 ;  /* 0x000000040f047c25 */ /* 0x000fc8000f8e0002 */
[----:B------:R-:W-:Y:S02]  /*ff90*/  IMAD.IADD R3, R7, 0x1, R21 ;  /* 0x0000000107037824 */ /* 0x000fe400078e0215 */
[----:B------:R-:W-:Y:S02]  /*ffa0*/  IMAD R0, R0, UR4, RZ ;  /* 0x0000000400007c24 */ /* 0x000fe4000f8e02ff */
[----:B------:R-:W-:Y:S02]  /*ffb0*/  IMAD.MOV.U32 R2, RZ, RZ, R6 ;  /* 0x000000ffff027224 */ /* 0x000fe400078e0006 */
[C---:B------:R-:W-:Y:S02]  /*ffc0*/  IMAD R15, R11.reuse, UR5, R0 ;  /* 0x000000050b0f7c24 */ /* 0x040fe4000f8e0200 */
[----:B------:R-:W-:Y:S01]  /*ffd0*/  IMAD.WIDE.U32 R2, R11, UR4, R2 ;  /* 0x000000040b027c25 */ /* 0x000fe2000f8e0002 */
[----:B------:R-:W-:Y:S02]  /*ffe0*/  ULDC.64 UR4, c[0x0][0x280] ;  /* 0x0000a00000047ab9 */ /* 0x000fe40000000a00 */
[----:B------:R-:W-:Y:S01]  /*fff0*/  LEA R7, P0, R4, UR4, 0x1 ;  /* 0x0000000404077c11 */ /* 0x000fe2000f8008ff */
[----:B------:R-:W-:-:S02]  /*10000*/  IMAD.IADD R13, R5, 0x1, R13 ;  /* 0x00000001050d7824 */ /* 0x000fc400078e020d */
[----:B------:R-:W-:-:S03]  /*10010*/  IMAD.IADD R3, R3, 0x1, R15 ;  /* 0x0000000103037824 */ /* 0x000fc600078e020f */
[----:B------:R-:W-:Y:S02]  /*10020*/  LEA.HI.X R8, R4, UR5, R13, 0x1, P0 ;  /* 0x0000000504087c11 */ /* 0x000fe400080f0c0d */
[----:B------:R-:W-:Y:S01]  /*10030*/  LEA R0, P0, R2, UR4, 0x1 ;  /* 0x0000000402007c11 */ /* 0x000fe2000f8008ff */
[----:B------:R-:W-:-:S03]  /*10040*/  ULDC UR4, c[0x0][0x2b8] ;  /* 0x0000ae0000047ab9 */ /* 0x000fc60000000800 */
[----:B------:R-:W-:Y:S02]  /*10050*/  LEA.HI.X R6, R2, UR5, R3, 0x1, P0 ;  /* 0x0000000502067c11 */ /* 0x000fe400080f0c03 */
[----:B------:R-:W-:Y:S01]  /*10060*/  ISETP.GE.AND P0, PT, R18, UR4, PT ;  /* 0x0000000412007c0c */ /* 0x000fe2000bf06270 */
[----:B------:R-:W-:-:S03]  /*10070*/  UMOV UR4, 0xffffffff ;  /* 0xffffffff00047882 */ /* 0x000fc60000000000 */
[----:B------:R-:W-:Y:S09]  /*10080*/  BRA.DIV UR4, `(.L_x_1070) ;  /* 0x0000002e04807947 */ /* 0x000ff2000b800000 */
[----:B------:R-:W0:Y:S01]  /*10090*/  S2R R3, SR_TID.X ;  /* 0x0000000000037919 */ /* 0x000e220000002100 */
[----:B------:R-:W-:Y:S02]  /*100a0*/  ULDC UR4, c[0x0][0x288] ;  /* 0x0000a20000047ab9 */ /* 0x000fe40000000800 */
[----:B------:R-:W-:Y:S01]  /*100b0*/  IMAD R5, R9, UR4, RZ ;  /* 0x0000000409057c24 */ /* 0x000fe2000f8e02ff */
[----:B------:R-:W1:Y:S04]  /*100c0*/  SHFL.IDX PT, R14, R7, RZ, 0x181f ;  /* 0x00181fff070e7589 */ /* 0x000e6800000e0000 */
[----:B------:R-:W2:Y:S04]  /*100d0*/  SHFL.IDX PT, R2, R8, RZ, 0x181f ;  /* 0x00181fff08027589 */ /* 0x000ea800000e0000 */
[----:B------:R-:W3:Y:S04]  /*100e0*/  SHFL.IDX PT, R21, R7, 0x1, 0x181f ;  /* 0x00381f0007157f89 */ /* 0x000ee800000e0000 */
[----:B------:R-:W4:Y:S04]  /*100f0*/  SHFL.IDX PT, R10, R8, 0x1, 0x181f ;  /* 0x00381f00080a7f89 */ /* 0x000f2800000e0000 */
[----:B------:R-:W-:Y:S01]  /*10100*/  SHFL.IDX PT, R9, R8, 0x2, 0x181f ;  /* 0x00581f0008097f89 */ /* 0x000fe200000e0000 */
[----:B0-----:R-:W-:-:S04]  /*10110*/  LOP3.LUT R3, R3, 0x7f, RZ, 0xc0, !PT ;  /* 0x0000007f03037812 */ /* 0x001fc800078ec0ff */
[----:B------:R-:W-:-:S05]  /*10120*/  SHF.R.U32.HI R3, RZ, 0x3, R3 ;  /* 0x00000003ff037819 */ /* 0x000fca0000011603 */
[----:B------:R-:W-:-:S04]  /*10130*/  VIADD R4, R3, UR43 ;  /* 0x0000002b03047c36 */ /* 0x000fc80008000000 */
[C---:B------:R-:W-:Y:S01]  /*10140*/  VIADD R12, R4.reuse, 0x10 ;  /* 0x00000010040c7836 */ /* 0x040fe20000000000 */
[----:B------:R-:W-:-:S04]  /*10150*/  ISETP.GE.AND P1, PT, R4, R5, PT ;  /* 0x000000050400720c */ /* 0x000fc80003f26270 */
[----:B------:R-:W-:Y:S01]  /*10160*/  ISETP.GE.AND P3, PT, R12, R5, PT ;  /* 0x000000050c00720c */ /* 0x000fe20003f66270 */
[----:B------:R-:W-:-:S08]  /*10170*/  VIADD R12, R4, 0x20 ;  /* 0x00000020040c7836 */ /* 0x000fd00000000000 */
[----:B-1----:R-:W-:Y:S02]  /*10180*/  @!P1 LEA R14, P2, R18, R14, 0x1 ;  /* 0x0000000e120e9211 */ /* 0x002fe400078408ff */
[----:B------:R-:W-:-:S03]  /*10190*/  @!P1 LEA R25, R23, UR48, 0x1 ;  /* 0x0000003017199c11 */ /* 0x000fc6000f8e08ff */
[----:B--2---:R-:W-:Y:S02]  /*101a0*/  @!P1 IMAD.X R3, RZ, RZ, R2, P2 ;  /* 0x000000ffff039224 */ /* 0x004fe400010e0602 */
[----:B------:R-:W-:Y:S02]  /*101b0*/  @!P1 IMAD.MOV.U32 R2, RZ, RZ, R14 ;  /* 0x000000ffff029224 */ /* 0x000fe400078e000e */
[----:B------:R-:W0:Y:S04]  /*101c0*/  SHFL.IDX PT, R14, R7, 0x2, 0x181f ;  /* 0x00581f00070e7f89 */ /* 0x000e2800000e0000 */
[----:B------:R3:W-:Y:S01]  /*101d0*/  @!P1 LDGSTS.E.BYPASS.LTC128B.128 [R25+0x8400], desc[UR36][R2.64], !P0 ;  /* 0x0840000002199fae */ /* 0x0007e2000c101d64 */
[----:B------:R-:W-:Y:S01]  /*101e0*/  ISETP.GE.AND P1, PT, R12, R5, PT ;  /* 0x000000050c00720c */ /* 0x000fe20003f26270 */
[----:B------:R-:W-:Y:S01]  /*101f0*/  VIADD R12, R4, 0x30 ;  /* 0x00000030040c7836 */ /* 0x000fe20000000000 */
[----:B---3--:R-:W-:-:S02]  /*10200*/  @!P3 LEA R2, P2, R18, R21, 0x1 ;  /* 0x000000151202b211 */ /* 0x008fc400078408ff */
[----:B------:R-:W1:Y:S01]  /*10210*/  SHFL.IDX PT, R21, R7, 0x3, 0x181f ;  /* 0x00781f0007157f89 */ /* 0x000e6200000e0000 */
[----:B------:R-:W-:Y:S02]  /*10220*/  @!P3 LEA R25, R23, UR48, 0x1 ;  /* 0x000000301719bc11 */ /* 0x000fe4000f8e08ff */
[----:B----4-:R-:W-:-:S06]  /*10230*/  @!P3 IMAD.X R3, RZ, RZ, R10, P2 ;  /* 0x000000ffff03b224 */ /* 0x010fcc00010e060a */
[C---:B------:R-:W-:Y:S01]  /*10240*/  @!P1 LEA R20, R23.reuse, UR48, 0x1 ;  /* 0x0000003017149c11 */ /* 0x040fe2000f8e08ff */
[----:B------:R-:W2:Y:S04]  /*10250*/  SHFL.IDX PT, R10, R8, 0x3, 0x181f ;  /* 0x00781f00080a7f89 */ /* 0x000ea800000e0000 */
[----:B------:R0:W-:Y:S01]  /*10260*/  @!P3 LDGSTS.E.BYPASS.LTC128B.128 [R25+0x8c00], desc[UR36][R2.64], !P0 ;  /* 0x08c000000219bfae */ /* 0x0001e2000c101d64 */
[----:B------:R-:W-:Y:S01]  /*10270*/  ISETP.GE.AND P3, PT, R12, R5, PT ;  /* 0x000000050c00720c */ /* 0x000fe20003f66270 */
[----:B------:R-:W-:Y:S01]  /*10280*/  VIADD R12, R4, 0x40 ;  /* 0x00000040040c7836 */ /* 0x000fe20000000000 */
[----:B0-----:R-:W-:Y:S02]  /*10290*/  @!P1 LEA R2, P2, R18, R14, 0x1 ;  /* 0x0000000e12029211 */ /* 0x001fe400078408ff */
[----:B------:R-:W0:Y:S09]  /*102a0*/  SHFL.IDX PT, R14, R7, 0x4, 0x181f ;  /* 0x00981f00070e7f89 */ /* 0x000e3200000e0000 */
[----:B------:R-:W-:Y:S01]  /*102b0*/  @!P3 LEA R25, R23, UR48, 0x1 ;  /* 0x000000301719bc11 */ /* 0x000fe2000f8e08ff */
[----:B------:R-:W-:-:S02]  /*102c0*/  @!P1 IMAD.X R3, RZ, RZ, R9, P2 ;  /* 0x000000ffff039224 */ /* 0x000fc400010e0609 */
[----:B------:R-:W3:Y:S04]  /*102d0*/  SHFL.IDX PT, R9, R8, 0x4, 0x181f ;  /* 0x00981f0008097f89 */ /* 0x000ee800000e0000 */
[----:B------:R1:W-:Y:S01]  /*102e0*/  @!P1 LDGSTS.E.BYPASS.LTC128B.128 [R20+0x9400], desc[UR36][R2.64], !P0 ;  /* 0x0940000002149fae */ /* 0x0003e2000c101d64 */
[----:B------:R-:W-:Y:S01]  /*102f0*/  ISETP.GE.AND P1, PT, R12, R5, PT ;  /* 0x000000050c00720c */ /* 0x000fe20003f26270 */
[----:B------:R-:W-:Y:S01]  /*10300*/  VIADD R12, R4, 0x50 ;  /* 0x00000050040c7836 */ /* 0x000fe20000000000 */
[----:B-1----:R-:W-:Y:S02]  /*10310*/  @!P3 LEA R2, P2, R18, R21, 0x1 ;  /* 0x000000151202b211 */ /* 0x002fe400078408ff */
[----:B------:R-:W1:Y:S09]  /*10320*/  SHFL.IDX PT, R21, R7, 0x5, 0x181f ;  /* 0x00b81f0007157f89 */ /* 0x000e7200000e0000 */
[----:B------:R-:W-:Y:S01]  /*10330*/  @!P1 LEA R20, R23, UR48, 0x1 ;  /* 0x0000003017149c11 */ /* 0x000fe2000f8e08ff */
[----:B--2---:R-:W-:-:S02]  /*10340*/  @!P3 IMAD.X R3, RZ, RZ, R10, P2 ;  /* 0x000000ffff03b224 */ /* 0x004fc400010e060a */
[----:B------:R-:W2:Y:S04]  /*10350*/  SHFL.IDX PT, R10, R8, 0x5, 0x181f ;  /* 0x00b81f00080a7f89 */ /* 0x000ea800000e0000 */
[----:B------:R0:W-:Y:S01]  /*10360*/  @!P3 LDGSTS.E.BYPASS.LTC128B.128 [R25+0x9c00], desc[UR36][R2.64], !P0 ;  /* 0x09c000000219bfae */ /* 0x0001e2000c101d64 */
[-C--:B------:R-:W-:Y:S01]  /*10370*/  ISETP.GE.AND P3, PT, R12, R5.reuse, PT ;  /* 0x000000050c00720c */ /* 0x080fe20003f66270 */
[----:B------:R-:W-:Y:S01]  /*10380*/  VIADD R12, R4, 0x60 ;  /* 0x00000060040c7836 */ /* 0x000fe20000000000 */
[----:B0-----:R-:W-:Y:S02]  /*10390*/  @!P1 LEA R2, P2, R18, R14, 0x1 ;  /* 0x0000000e12029211 */ /* 0x001fe400078408ff */
[----:B------:R-:W0:Y:S03]  /*103a0*/  SHFL.IDX PT, R14, R7, 0x6, 0x181f ;  /* 0x00d81f00070e7f89 */ /* 0x000e2600000e0000 */
[----:B---3--:R-:W-:Y:S01]  /*103b0*/  @!P1 IMAD.X R3, RZ, RZ, R9, P2 ;  /* 0x000000ffff039224 */ /* 0x008fe200010e0609 */
[----:B------:R-:W-:Y:S04]  /*103c0*/  SHFL.IDX PT, R7, R7, 0x7, 0x181f ;  /* 0x00f81f0007077f89 */ /* 0x000fe800000e0000 */
[----:B------:R-:W3:Y:S04]  /*103d0*/  SHFL.IDX PT, R9, R8, 0x6, 0x181f ;  /* 0x00d81f0008097f89 */ /* 0x000ee800000e0000 */
[----:B------:R1:W-:Y:S01]  /*103e0*/  @!P1 LDGSTS.E.BYPASS.LTC128B.128 [R20+0xa400], desc[UR36][R2.64], !P0 ;  /* 0x0a40000002149fae */ /* 0x0003e2000c101d64 */
[----:B------:R-:W-:-:S03]  /*103f0*/  ISETP.GE.AND P1, PT, R12, R5, PT ;  /* 0x000000050c00720c */ /* 0x000fc60003f26270 */
[----:B------:R-:W4:Y:S01]  /*10400*/  SHFL.IDX PT, R8, R8, 0x7, 0x181f ;  /* 0x00f81f0008087f89 */ /* 0x000f2200000e0000 */
[----:B-1----:R-:W-:Y:S02]  /*10410*/  @!P3 LEA R2, P2, R18, R21, 0x1 ;  /* 0x000000151202b211 */ /* 0x002fe400078408ff */
[----:B------:R-:W-:-:S07]  /*10420*/  @!P3 LEA R21, R23, UR48, 0x1 ;  /* 0x000000301715bc11 */ /* 0x000fce000f8e08ff */
[----:B------:R-:W-:Y:S01]  /*10430*/  @!P1 LEA R25, R23, UR48, 0x1 ;  /* 0x0000003017199c11 */ /* 0x000fe2000f8e08ff */
[----:B--2---:R-:W-:Y:S02]  /*10440*/  @!P3 IMAD.X R3, RZ, RZ, R10, P2 ;  /* 0x000000ffff03b224 */ /* 0x004fe400010e060a */
[----:B------:R-:W-:-:S03]  /*10450*/  VIADD R10, R4, 0x70 ;  /* 0x00000070040a7836 */ /* 0x000fc60000000000 */
[----:B------:R0:W-:Y:S02]  /*10460*/  @!P3 LDGSTS.E.BYPASS.LTC128B.128 [R21+0xac00], desc[UR36][R2.64], !P0 ;  /* 0x0ac000000215bfae */ /* 0x0001e4000c101d64 */
[----:B------:R-:W-:Y:S01]  /*10470*/  ISETP.GE.AND P3, PT, R10, R5, PT ;  /* 0x000000050a00720c */ /* 0x000fe20003f66270 */
[----:B------:R-:W-:Y:S01]  /*10480*/  VIADD R10, R4, 0x80 ;  /* 0x00000080040a7836 */ /* 0x000fe20000000000 */
[----:B0-----:R-:W-:Y:S02]  /*10490*/  @!P1 LEA R2, P2, R18, R14, 0x1 ;  /* 0x0000000e12029211 */ /* 0x001fe400078408ff */
[----:B------:R-:W0:Y:S09]  /*104a0*/  SHFL.IDX PT, R14, R0, RZ, 0x181f ;  /* 0x00181fff000e7589 */ /* 0x000e3200000e0000 */
[----:B------:R-:W-:Y:S01]  /*104b0*/  @!P3 LEA R21, R23, UR48, 0x1 ;  /* 0x000000301715bc11 */ /* 0x000fe2000f8e08ff */
[----:B---3--:R-:W-:-:S02]  /*104c0*/  @!P1 IMAD.X R3, RZ, RZ, R9, P2 ;  /* 0x000000ffff039224 */ /* 0x008fc400010e0609 */
[----:B------:R-:W1:Y:S04]  /*104d0*/  SHFL.IDX PT, R9, R6, RZ, 0x181f ;  /* 0x00181fff06097589 */ /* 0x000e6800000e0000 */
[----:B------:R2:W-:Y:S01]  /*104e0*/  @!P1 LDGSTS.E.BYPASS.LTC128B.128 [R25+0xb400], desc[UR36][R2.64], !P0 ;  /* 0x0b40000002199fae */ /* 0x0005e2000c101d64 */
[----:B------:R-:W-:Y:S01]  /*104f0*/  ISETP.GE.AND P1, PT, R10, R5, PT ;  /* 0x000000050a00720c */ /* 0x000fe20003f26270 */
[----:B------:R-:W-:Y:S01]  /*10500*/  VIADD R10, R4, 0x90 ;  /* 0x00000090040a7836 */ /* 0x000fe20000000000 */
[----:B--2---:R-:W-:-:S11]  /*10510*/  @!P3 LEA R2, P2, R18, R7, 0x1 ;  /* 0x000000071202b211 */ /* 0x004fd600078408ff */
[----:B------:R-:W-:Y:S01]  /*10520*/  @!P1 LEA R25, R23, UR48, 0x1 ;  /* 0x0000003017199c11 */ /* 0x000fe2000f8e08ff */
[----:B------:R-:W-:Y:S01]  /*10530*/  SHFL.IDX PT, R7, R6, 0x2, 0x181f ;  /* 0x00581f0006077f89 */ /* 0x000fe200000e0000 */
[----:B----4-:R-:W-:-:S03]  /*10540*/  @!P3 IMAD.X R3, RZ, RZ, R8, P2 ;  /* 0x000000ffff03b224 */ /* 0x010fc600010e0608 */
[----:B------:R-:W-:Y:S04]  /*10550*/  SHFL.IDX PT, R8, R6, 0x1, 0x181f ;  /* 0x00381f0006087f89 */ /* 0x000fe800000e0000 */
[----:B------:R0:W-:Y:S01]  /*10560*/  @!P3 LDGSTS.E.BYPASS.LTC128B.128 [R21+0xbc00], desc[UR36][R2.64], !P0 ;  /* 0x0bc000000215bfae */ /* 0x0001e2000c101d64 */
[----:B------:R-:W-:Y:S01]  /*10570*/  ISETP.GE.AND P3, PT, R10, R5, PT ;  /* 0x000000050a00720c */ /* 0x000fe20003f66270 */
[----:B------:R-:W-:Y:S02]  /*10580*/  VIADD R10, R4, 0xa0 ;  /* 0x000000a0040a7836 */ /* 0x000fe40000000000 */
[----:B------:R-:W-:Y:S01]  /*10590*/  SHFL.IDX PT, R6, R6, 0x3, 0x181f ;  /* 0x00781f0006067f89 */ /* 0x000fe200000e0000 */
[----:B0-----:R-:W-:-:S03]  /*105a0*/  @!P1 LEA R2, P2, R18, R14, 0x1 ;  /* 0x0000000e12029211 */ /* 0x001fc600078408ff */
[----:B------:R-:W-:Y:S02]  /*105b0*/  SHFL.IDX PT, R14, R0, 0x2, 0x181f ;  /* 0x00581f00000e7f89 */ /* 0x000fe400000e0000 */
[----:B-1----:R-:W-:Y:S02]  /*105c0*/  @!P1 IMAD.X R3, RZ, RZ, R9, P2 ;  /* 0x000000ffff039224 */ /* 0x002fe400010e0609 */
[----:B------:R-:W0:Y:S04]  /*105d0*/  SHFL.IDX PT, R9, R0, 0x1, 0x181f ;  /* 0x00381f0000097f89 */ /* 0x000e2800000e0000 */
[----:B------:R0:W-:Y:S01]  /*105e0*/  @!P1 LDGSTS.E.BYPASS.LTC128B.128 [R25+0xc400], desc[UR36][R2.64], !P0 ;  /* 0x0c40000002199fae */ /* 0x0001e2000c101d64 */
[----:B------:R-:W-:Y:S02]  /*105f0*/  ISETP.GE.AND P1, PT, R10, R5, PT ;  /* 0x000000050a00720c */ /* 0x000fe40003f26270 */
[----:B0-----:R-:W-:-:S02]  /*10600*/  @!P3 LEA R2, P2, R18, R9, 0x1 ;  /* 0x000000091202b211 */ /* 0x001fc400078408ff */
[----:B------:R-:W-:-:S03]  /*10610*/  @!P3 LEA R9, R23, UR48, 0x1 ;  /* 0x000000301709bc11 */ /* 0x000fc6000f8e08ff */
[----:B------:R-:W-:-:S05]  /*10620*/  @!P3 IMAD.X R3, RZ, RZ, R8, P2 ;  /* 0x000000ffff03b224 */ /* 0x000fca00010e0608 */
[----:B------:R0:W-:Y:S02]  /*10630*/  @!P3 LDGSTS.E.BYPASS.LTC128B.128 [R9+0xcc00], desc[UR36][R2.64], !P0 ;  /* 0x0cc000000209bfae */ /* 0x0001e4000c101d64 */
[----:B0-----:R-:W-:Y:S02]  /*10640*/  @!P1 LEA R2, P2, R18, R14, 0x1 ;  /* 0x0000000e12029211 */ /* 0x001fe400078408ff */
[----:B------:R0:W1:Y:S03]  /*10650*/  SHFL.IDX PT, R14, R0, 0x3, 0x181f ;  /* 0x00781f00000e7f89 */ /* 0x00006600000e0000 */
[----:B------:R-:W-:Y:S01]  /*10660*/  @!P1 IMAD.X R3, RZ, RZ, R7, P2 ;  /* 0x000000ffff039224 */ /* 0x000fe200010e0607 */
[----:B------:R-:W-:-:S05]  /*10670*/  @!P1 LEA R7, R23, UR48, 0x1 ;  /* 0x0000003017079c11 */ /* 0x000fca000f8e08ff */
[----:B------:R0:W-:Y:S02]  /*10680*/  @!P1 LDGSTS.E.BYPASS.LTC128B.128 [R7+0xd400], desc[UR36][R2.64], !P0 ;  /* 0x0d40000002079fae */ /* 0x0001e4000c101d64 */
.L_x_1148:
[----:B------:R-:W-:Y:S02]  /*10690*/  VIADD R4, R4, 0xb0 ;  /* 0x000000b004047836 */ /* 0x000fe40000000000 */
[----:B0-----:R-:W-:-:S03]  /*106a0*/  IMAD.MOV.U32 R0, RZ, RZ, 0x1 ;  /* 0x00000001ff007424 */ /* 0x001fc600078e00ff */
        /* <DEDUP_REMOVED lines=14> */
[----:B------:R-:W-:-:S05]  /*10790*/  VIADD R22, R22, 0xfffffffe ;  /* 0xfffffffe16167836 */ /* 0x000fca0000000000 */
[----:B------:R-:W-:Y:S01]  /*107a0*/  ISETP.GE.AND P1, PT, R22, UR52, PT ;  /* 0x0000003416007c0c */ /* 0x000fe2000bf26270 */
[----:B------:R-:W1:Y:S02]  /*107b0*/  SYNCS.PHASECHK.TRANS64.TRYWAIT P0, [UR48+0x16820], R0 ;  /* 0x01682000ff0075a7 */ /* 0x000e640008000170 */
[----:B01----:R-:W-:Y:S10]  /*107c0*/  @!P0 BRA `(.L_x_1071) ;  /* 0x0000003400488947 */ /* 0x003ff40003800000 */
.L_x_1149:
[----:B------:R-:W-:Y:S02]  /*107d0*/  IMAD.MOV.U32 R25, RZ, RZ, 0x1 ;  /* 0x00000001ff197424 */ /* 0x000fe400078e00ff */
[----:B------:R-:W-:Y:S01]  /*107e0*/  IMAD.MOV.U32 R21, RZ, RZ, RZ ;  /* 0x000000ffff157224 */ /* 0x000fe200078e00ff */
[----:B------:R-:W-:Y:S06]  /*107f0*/  @!P1 BRA `(.L_x_1072) ;  /* 0x0000001000009947 */ /* 0x000fec0003800000 */
[----:B------:R-:W1:Y:S01]  /*10800*/  S2R R2, SR_TID.X ;  /* 0x0000000000027919 */ /* 0x000e620000002100 */
[----:B------:R-:W-:Y:S01]  /*10810*/  UIADD3 UR4, UR47, 0x1, URZ ;  /* 0x000000012f047890 */ /* 0x000fe2000fffe03f */
[----:B0-----:R-:W-:Y:S01]  /*10820*/  LOP3.LUT R3, RZ, UR45, RZ, 0x33, !PT ;  /* 0x0000002dff037c12 */ /* 0x001fe2000f8e33ff */
[----:B------:R-:W-:Y:S01]  /*10830*/  BSSY B0, `(.L_x_1072) ;  /* 0x00000fc000007945 */ /* 0x000fe20003800000 */
[----:B------:R-:W-:Y:S01]  /*10840*/  LOP3.LUT R5, RZ, UR44, RZ, 0x33, !PT ;  /* 0x0000002cff057c12 */ /* 0x000fe2000f8e33ff */
[----:B------:R-:W-:Y:S01]  /*10850*/  UIMAD UR4, UR4, UR39, URZ ;  /* 0x00000027040472a4 */ /* 0x000fe2000f8e023f */
[----:B------:R-:W-:Y:S02]  /*10860*/  IMAD.MOV.U32 R22, RZ, RZ, 0x1 ;  /* 0x00000001ff167424 */ /* 0x000fe400078e00ff */
[----:B------:R-:W-:-:S03]  /*10870*/  IMAD.MOV.U32 R8, RZ, RZ, RZ ;  /* 0x000000ffff087224 */ /* 0x000fc600078e00ff */
[----:B------:R-:W-:Y:S01]  /*10880*/  LOP3.LUT R0, RZ, UR4, RZ, 0x33, !PT ;  /* 0x00000004ff007c12 */ /* 0x000fe2000f8e33ff */
[----:B------:R-:W-:Y:S02]  /*10890*/  ULDC UR4, c[0x0][0x2f4] ;  /* 0x0000bd0000047ab9 */ /* 0x000fe40000000800 */
[----:B------:R-:W-:Y:S02]  /*108a0*/  ISETP.GE.AND P1, PT, R18, UR4, PT ;  /* 0x0000000412007c0c */ /* 0x000fe4000bf26270 */
[----:B------:R-:W-:-:S04]  /*108b0*/  VIADDMNMX R0, R0, -UR46, R3, !PT ;  /* 0x8000002e00007c46 */ /* 0x000fc8000f800103 */
[----:B------:R-:W-:-:S04]  /*108c0*/  VIMNMX R5, R0, R5, !PT ;  /* 0x0000000500057248 */ /* 0x000fc80007fe0100 */
[----:B------:R-:W-:Y:S02]  /*108d0*/  IADD3 R27, -R5, -0x2, RZ ;  /* 0xfffffffe051b7810 */ /* 0x000fe40007ffe1ff */
[----:B-1----:R-:W-:-:S04]  /*108e0*/  LOP3.LUT R2, R2, 0x7f, RZ, 0xc0, !PT ;  /* 0x0000007f02027812 */ /* 0x002fc800078ec0ff */
[----:B------:R-:W-:-:S04]  /*108f0*/  SHF.R.U32.HI R2, RZ, 0x3, R2 ;  /* 0x00000003ff027819 */ /* 0x000fc80000011602 */
[----:B------:R-:W-:Y:S02]  /*10900*/  IADD3 R24, R26, R24, R2 ;  /* 0x000000181a187210 */ /* 0x000fe40007ffe002 */
[----:B------:R-:W-:Y:S01]  /*10910*/  IADD3 R0, -R2, UR50, RZ ;  /* 0x0000003202007c10 */ /* 0x000fe2000fffe1ff */
[----:B------:R-:W-:Y:S02]  /*10920*/  IMAD.SHL.U32 R2, R18, 0x2, RZ ;  /* 0x0000000212027824 */ /* 0x000fe400078e00ff */
[----:B------:R-:W-:Y:S02]  /*10930*/  VIADD R24, R24, 0xfffffe80 ;  /* 0xfffffe8018187836 */ /* 0x000fe40000000000 */
[C---:B------:R-:W-:Y:S02]  /*10940*/  IMAD R4, R5.reuse, 0x80, R0 ;  /* 0x0000008005047824 */ /* 0x040fe400078e0200 */
[----:B------:R-:W-:Y:S02]  /*10950*/  IMAD R0, R5, -0x80, R24 ;  /* 0xffffff8005007824 */ /* 0x000fe400078e0218 */
[----:B------:R-:W-:-:S07]  /*10960*/  VIADD R4, R4, 0x100 ;  /* 0x0000010004047836 */ /* 0x000fce0000000000 */
.L_x_1085:
        /* <DEDUP_REMOVED lines=9> */
[----:B------:R-:W-:Y:S01]  /*10a00*/  SHF.R.S32.HI R3, RZ, 0x1f, R9 ;  /* 0x0000001fff037819 */ /* 0x000fe20000011409 */
[----:B--2---:R-:W-:-:S04]  /*10a10*/  IMAD R2, R6, UR4, RZ ;  /* 0x0000000406027c24 */ /* 0x004fc8000f8e02ff */
[----:B------:R-:W-:Y:S02]  /*10a20*/  IMAD R5, R29, UR5, R2 ;  /* 0x000000051d057c24 */ /* 0x000fe4000f8e0202 */
[----:B------:R-:W-:-:S04]  /*10a30*/  IMAD.MOV.U32 R2, RZ, RZ, R9 ;  /* 0x000000ffff027224 */ /* 0x000fc800078e0009 */
[----:B------:R-:W-:Y:S01]  /*10a40*/  IMAD.WIDE.U32 R2, R29, UR4, R2 ;  /* 0x000000041d027c25 */ /* 0x000fe2000f8e0002 */
[----:B------:R-:W-:-:S03]  /*10a50*/  ULDC.64 UR4, c[0x0][0x418] ;  /* 0x0001060000047ab9 */ /* 0x000fc60000000a00 */
[----:B------:R-:W-:Y:S01]  /*10a60*/  IMAD.IADD R3, R5, 0x1, R3 ;  /* 0x0000000105037824 */ /* 0x000fe200078e0203 */
[----:B------:R-:W-:-:S04]  /*10a70*/  LEA R6, P0, R2, UR4, 0x2 ;  /* 0x0000000402067c11 */ /* 0x000fc8000f8010ff */
[----:B------:R-:W-:-:S05]  /*10a80*/  LEA.HI.X R7, R2, UR5, R3, 0x2, P0 ;  /* 0x0000000502077c11 */ /* 0x000fca00080f1403 */
[----:B------:R-:W2:Y:S01]  /*10a90*/  LDG.E R5, desc[UR36][R6.64] ;  /* 0x0000002406057981 */ /* 0x000ea2000c1e1900 */
[----:B------:R-:W-:-:S06]  /*10aa0*/  ULOP3.LUT UR6, UR38, 0x2, URZ, 0xfc, !UPT ;  /* 0x0000000226067892 */ /* 0x000fcc000f8efc3f */
[----:B------:R-:W-:Y:S02]  /*10ab0*/  IMAD.U32 R10, RZ, RZ, UR6 ;  /* 0x00000006ff0a7e24 */ /* 0x000fe4000f8e00ff */
        /* <DEDUP_REMOVED lines=9> */
.L_x_1073:
[----:B------:R-:W-:Y:S01]  /*10b50*/  LEA R7, R21, UR48, 0x3 ;  /* 0x0000003015077c11 */ /* 0x000fe2000f8e18ff */
[----:B------:R-:W-:Y:S01]  /*10b60*/  BSSY B1, `(.L_x_1074) ;  /* 0x0000004000017945 */ /* 0x000fe20003800000 */
[----:B------:R-:W-:-:S04]  /*10b70*/  SHF.L.U32 R2, R25, 0x1f, RZ ;  /* 0x0000001f19027819 */ /* 0x000fc800000006ff */
[----:B------:R-:W0:Y:S02]  /*10b80*/  SYNCS.PHASECHK.TRANS64.TRYWAIT P0, [R7+URZ+0x16840], R2 ;  /* 0x01684002070075a7 */ /* 0x000e24000800017f */
[----:B0-----:R-:W-:Y:S05]  /*10b90*/  @!P0 BRA `(.L_x_1075) ;  /* 0x00000030006c8947 */ /* 0x001fea0003800000 */
.L_x_1150:
[----:B------:R-:W-:Y:S05]  /*10ba0*/  BSYNC B1 ;  /* 0x0000000000017941 */ /* 0x000fea0003800000 */
.L_x_1074:
        /* <DEDUP_REMOVED lines=15> */
[----:B------:R-:W-:Y:S01]  /*10ca0*/  ULDC.64 UR4, c[0x0][0x308] ;  /* 0x0000c20000047ab9 */ /* 0x000fe20000000a00 */
[----:B------:R-:W-:Y:S02]  /*10cb0*/  IMAD R10, R21, 0x2000, R23 ;  /* 0x00002000150a7824 */ /* 0x000fe400078e0217 */
[----:B------:R-:W-:Y:S02]  /*10cc0*/  IMAD.IADD R3, R3, 0x1, R9 ;  /* 0x0000000103037824 */ /* 0x000fe400078e0209 */
[----:B------:R-:W-:Y:S01]  /*10cd0*/  IMAD.U32 R9, RZ, RZ, UR4 ;  /* 0x00000004ff097e24 */ /* 0x000fe2000f8e00ff */
[----:B------:R-:W-:-:S03]  /*10ce0*/  UIMAD UR4, UR6, UR4, URZ ;  /* 0x00000004060472a4 */ /* 0x000fc6000f8e023f */
[----:B------:R-:W-:Y:S01]  /*10cf0*/  IMAD.WIDE.U32 R2, R9, UR42, R2 ;  /* 0x0000002a09027c25 */ /* 0x000fe2000f8e0002 */
[----:B------:R-:W-:Y:S01]  /*10d00*/  UIMAD UR4, UR42, UR5, UR4 ;  /* 0x000000052a0472a4 */ /* 0x000fe2000f8e0204 */
[----:B------:R-:W-:Y:S02]  /*10d10*/  ULDC.64 UR6, c[0x0][0x2e8] ;  /* 0x0000ba0000067ab9 */ /* 0x000fe40000000a00 */
[----:B------:R-:W-:-:S03]  /*10d20*/  LEA R9, P0, R2, UR6, 0x1 ;  /* 0x0000000602097c11 */ /* 0x000fc6000f8008ff */
[----:B------:R-:W-:Y:S01]  /*10d30*/  VIADD R3, R3, UR4 ;  /* 0x0000000403037c36 */ /* 0x000fe20008000000 */
[----:B------:R-:W-:-:S04]  /*10d40*/  UMOV UR4, 0xffffffff ;  /* 0xffffffff00047882 */ /* 0x000fc80000000000 */
        /* <DEDUP_REMOVED lines=41> */
.L_x_1168:
[----:B0-----:R-:W-:-:S05]  /*10fe0*/  IMAD.SHL.U32 R2, R18, 0x2, RZ ;  /* 0x0000000212027824 */ /* 0x001fca00078e00ff */
        /* <DEDUP_REMOVED lines=8> */
.L_x_1077:
        /* <DEDUP_REMOVED lines=12> */
.L_x_1078:
[----:B------:R0:W-:Y:S01]  /*11130*/  SYNCS.ARRIVE.TRANS64.A1T0 RZ, [R7+URZ+0x16830], RZ ;  /* 0x016830ff07ff79a7 */ /* 0x0001e2000810003f */
[----:B------:R-:W-:Y:S05]  /*11140*/  @!P3 BRA `(.L_x_1079) ;  /* 0x000000000004b947 */ /* 0x000fea0003800000 */
[----:B------:R-:W-:Y:S01]  /*11150*/  BPT.TRAP 0x1 ;  /* 0x000000040000795c */ /* 0x000fe20000300000 */
.L_x_1079:
[----:B------:R-:W-:Y:S01]  /*11160*/  SHF.L.U32 R2, R22, 0x1f, RZ ;  /* 0x0000001f16027819 */ /* 0x000fe200000006ff */
[----:B------:R-:W-:Y:S01]  /*11170*/  BSSY B1, `(.L_x_1080) ;  /* 0x0000004000017945 */ /* 0x000fe20003800000 */
[----:B0-----:R-:W-:-:S04]  /*11180*/  LEA R7, R8, UR48, 0x3 ;  /* 0x0000003008077c11 */ /* 0x001fc8000f8e18ff */
[----:B------:R-:W0:Y:S02]  /*11190*/  SYNCS.PHASECHK.TRANS64.TRYWAIT P0, [R7+URZ+0x16860], R2 ;  /* 0x01686002070075a7 */ /* 0x000e24000800017f */
[----:B0-----:R-:W-:Y:S05]  /*111a0*/  @!P0 BRA `(.L_x_1081) ;  /* 0x00000034005c8947 */ /* 0x001fea0003800000 */
.L_x_1169:
[----:B------:R-:W-:Y:S05]  /*111b0*/  BSYNC B1 ;  /* 0x0000000000017941 */ /* 0x000fea0003800000 */
.L_x_1080:
        /* <DEDUP_REMOVED lines=13> */
[----:B------:R-:W-:Y:S02]  /*11290*/  SHFL.IDX PT, R14, R17, 0x7, 0x181f ;  /* 0x00f81f00110e7f89 */ /* 0x000fe400000e0000 */
[----:B-1----:R-:W-:-:S05]  /*112a0*/  IMAD.X R3, RZ, RZ, R3, P2 ;  /* 0x000000ffff037224 */ /* 0x002fca00010e0603 */
        /* <DEDUP_REMOVED lines=27> */
[----:B0-----:R-:W-:-:S05]  /*11460*/  IADD3 R2, P2, R11, R20, RZ ;  /* 0x000000140b027210 */ /* 0x001fca0007f5e0ff */
[----:B-1----:R-:W-:-:S05]  /*11470*/  IMAD.X R3, RZ, RZ, R9, P2 ;  /* 0x000000ffff037224 */ /* 0x002fca00010e0609 */
[----:B------:R2:W-:Y:S01]  /*11480*/  LDGSTS.E.BYPASS.LTC128B.128 [R8+0x2c00], desc[UR36][R2.64], !P0 ;  /* 0x02c0000002087fae */ /* 0x0005e2000c101d64 */
[----:B------:R-:W-:Y:S02]  /*11490*/  ISETP.LT.OR P0, PT, R4, 0x61, P1 ;  /* 0x000000610400780c */ /* 0x000fe40000f01670 */
[----:B--2---:R-:W-:-:S05]  /*114a0*/  IADD3 R2, P2, R12, R20, RZ ;  /* 0x000000140c027210 */ /* 0x004fca0007f5e0ff */
[----:B---3--:R-:W-:-:S06]  /*114b0*/  IMAD.X R3, RZ, RZ, R10, P2 ;  /* 0x000000ffff037224 */ /* 0x008fcc00010e060a */
[----:B----4-:R0:W-:Y:S02]  /*114c0*/  LDGSTS.E.BYPASS.LTC128B.128 [R8+0x3400], desc[UR36][R2.64], !P0 ;  /* 0x0340000002087fae */ /* 0x0101e4000c101d64 */
.L_x_1187:
        /* <DEDUP_REMOVED lines=19> */
.L_x_1083:
        /* <DEDUP_REMOVED lines=8> */
[----:B------:R-:W-:-:S05]  /*11680*/  IMAD.U32 R5, RZ, RZ, UR5 ;  /* 0x00000005ff057e24 */ /* 0x000fca000f8e00ff */
[----:B------:R-:W-:-:S13]  /*11690*/  ISETP.NE.AND P3, PT, R5, 0x3, PT ;  /* 0x000000030500780c */ /* 0x000fda0003f65270 */
[----:B------:R-:W-:Y:S05]  /*116a0*/  @!P3 BRA `(.L_x_1084) ;  /* 0x000000000004b947 */ /* 0x000fea0003800000 */
[----:B------:R-:W-:Y:S01]  /*116b0*/  BPT.TRAP 0x1 ;  /* 0x000000040000795c */ /* 0x000fe20000300000 */
.L_x_1084:
[----:B------:R-:W-:Y:S01]  /*116c0*/  R2UR UR4, R28 ;  /* 0x000000001c0472ca */ /* 0x000fe200000e0000 */
[----:B------:R-:W-:Y:S01]  /*116d0*/  ULDC.64 UR6, c[0x0][0x330] ;  /* 0x0000cc0000067ab9 */ /* 0x000fe20000000a00 */
[----:B------:R-:W-:Y:S01]  /*116e0*/  VIADD R27, R27, 0xffffffff ;  /* 0xffffffff1b1b7836 */ /* 0x000fe20000000000 */
[----:B------:R0:W-:Y:S01]  /*116f0*/  SYNCS.ARRIVE.TRANS64.A1T0 RZ, [R7+URZ+0x16850], RZ ;  /* 0x016850ff07ff79a7 */ /* 0x0001e2000810003f */
[----:B------:R-:W-:Y:S02]  /*11700*/  IMAD.U32 R5, RZ, RZ, UR6 ;  /* 0x00000006ff057e24 */ /* 0x000fe4000f8e00ff */
[----:B------:R-:W-:Y:S01]  /*11710*/  IMAD.MOV.U32 R3, RZ, RZ, R9 ;  /* 0x000000ffff037224 */ /* 0x000fe200078e0009 */
[----:B------:R-:W-:Y:S01]  /*11720*/  ISETP.GT.AND P0, PT, R27, UR52, PT ;  /* 0x000000341b007c0c */ /* 0x000fe2000bf04270 */
[----:B------:R-:W-:Y:S02]  /*11730*/  VIADD R4, R4, 0x80 ;  /* 0x0000008004047836 */ /* 0x000fe40000000000 */
[----:B------:R-:W-:-:S03]  /*11740*/  IMAD.WIDE.U32 R2, R5, UR42, R2 ;  /* 0x0000002a05027c25 */ /* 0x000fc6000f8e0002 */
[----:B------:R-:W-:Y:S01]  /*11750*/  UIMAD UR4, UR4, UR6, URZ ;  /* 0x00000006040472a4 */ /* 0x000fe2000f8e023f */
[----:B------:R-:W-:Y:S02]  /*11760*/  VIADD R0, R0, 0xffffff80 ;  /* 0xffffff8000007836 */ /* 0x000fe40000000000 */
[----:B------:R-:W-:Y:S01]  /*11770*/  IMAD.MOV.U32 R8, RZ, RZ, R21 ;  /* 0x000000ffff087224 */ /* 0x000fe200078e0015 */
[----:B------:R-:W-:Y:S01]  /*11780*/  UIMAD UR4, UR42, UR7, UR4 ;  /* 0x000000072a0472a4 */ /* 0x000fe2000f8e0204 */
[----:B------:R-:W-:Y:S02]  /*11790*/  IMAD.MOV.U32 R22, RZ, RZ, R25 ;  /* 0x000000ffff167224 */ /* 0x000fe400078e0019 */
[----:B------:R-:W-:Y:S02]  /*117a0*/  ULDC.64 UR6, c[0x0][0x318] ;  /* 0x0000c60000067ab9 */ /* 0x000fe40000000a00 */
[----:B------:R-:W-:Y:S01]  /*117b0*/  LEA R17, P2, R2, UR6, 0x1 ;  /* 0x0000000602117c11 */ /* 0x000fe2000f8408ff */
[----:B------:R-:W-:-:S05]  /*117c0*/  VIADD R19, R3, UR4 ;  /* 0x0000000403137c36 */ /* 0x000fca0008000000 */
[----:B------:R-:W-:Y:S01]  /*117d0*/  LEA.HI.X R19, R2, UR7, R19, 0x1, P2 ;  /* 0x0000000702137c11 */ /* 0x000fe200090f0c13 */
[----:B0-----:R-:W-:Y:S06]  /*117e0*/  @P0 BRA `(.L_x_1085) ;  /* 0xfffffff000600947 */ /* 0x001fec000383ffff */
[----:B------:R-:W-:Y:S05]  /*117f0*/  BSYNC B0 ;  /* 0x0000000000007941 */ /* 0x000fea0003800000 */
.L_x_1072:
[----:B------:R-:W-:-:S06]  /*11800*/  ULOP3.LUT UR4, UR38, 0x2, URZ, 0xfc, !UPT ;  /* 0x0000000226047892 */ /* 0x000fcc000f8efc3f */
[----:B0-----:R-:W-:-:S05]  /*11810*/  IMAD.U32 R0, RZ, RZ, UR4 ;  /* 0x00000004ff007e24 */ /* 0x001fca000f8e00ff */
[----:B------:R-:W-:-:S13]  /*11820*/  ISETP.NE.AND P0, PT, R0, 0x3, PT ;  /* 0x000000030000780c */ /* 0x000fda0003f05270 */
[----:B------:R-:W-:Y:S05]  /*11830*/  @!P0 BRA `(.L_x_1086) ;  /* 0x0000000000048947 */ /* 0x000fea0003800000 */
[----:B------:R-:W-:Y:S01]  /*11840*/  BPT.TRAP 0x1 ;  /* 0x000000040000795c */ /* 0x000fe20000300000 */
.L_x_1086:
[----:B------:R-:W-:Y:S01]  /*11850*/  LEA R0, R21, UR48, 0x3 ;  /* 0x0000003015007c11 */ /* 0x000fe2000f8e18ff */
[----:B------:R-:W0:Y:S01]  /*11860*/  S2R R6, SR_TID.X ;  /* 0x0000000000067919 */ /* 0x000e220000002100 */
[----:B------:R-:W-:Y:S01]  /*11870*/  SHF.L.U32 R3, R25, 0x1f, RZ ;  /* 0x0000001f19037819 */ /* 0x000fe200000006ff */
[----:B------:R-:W-:Y:S01]  /*11880*/  IMAD.MOV.U32 R2, RZ, RZ, -0x80 ;  /* 0xffffff80ff027424 */ /* 0x000fe200078e00ff */
[----:B------:R-:W-:Y:S01]  /*11890*/  BSSY B0, `(.L_x_1087) ;  /* 0x0000008000007945 */ /* 0x000fe20003800000 */
[----:B------:R-:W-:Y:S01]  /*118a0*/  IMAD R4, R21, 0x2000, R23 ;  /* 0x0000200015047824 */ /* 0x000fe200078e0217 */
[----:B------:R-:W1:Y:S01]  /*118b0*/  SYNCS.PHASECHK.TRANS64.TRYWAIT P0, [R0+URZ+0x16860], R3 ;  /* 0x01686003000075a7 */ /* 0x000e62000800017f */
[----:B------:R-:W-:Y:S01]  /*118c0*/  IMAD R5, R27, R2, UR50 ;  /* 0x000000321b057e24 */ /* 0x000fe2000f8e0202 */
[----:B0-----:R-:W-:-:S04]  /*118d0*/  LOP3.LUT R6, R6, 0x7f, RZ, 0xc0, !PT ;  /* 0x0000007f06067812 */ /* 0x001fc800078ec0ff */
[----:B------:R-:W-:-:S05]  /*118e0*/  SHF.R.U32.HI R6, RZ, 0x3, R6 ;  /* 0x00000003ff067819 */ /* 0x000fca0000011606 */
[----:B------:R-:W-:Y:S01]  /*118f0*/  IMAD.IADD R5, R5, 0x1, -R6 ;  /* 0x0000000105057824 */ /* 0x000fe200078e0a06 */
[----:B-1----:R-:W-:Y:S06]  /*11900*/  @!P0 BRA `(.L_x_1088) ;  /* 0x0000003400e48947 */ /* 0x002fec0003800000 */
.L_x_1188:
[----:B------:R-:W-:Y:S05]  /*11910*/  BSYNC B0 ;  /* 0x0000000000007941 */ /* 0x000fea0003800000 */
.L_x_1087:
        /* <DEDUP_REMOVED lines=20> */
[----:B------:R-:W-:Y:S01]  /*11a60*/  SHFL.IDX PT, R27, R17, 0x5, 0x181f ;  /* 0x00b81f00111b7f89 */ /* 0x000fe200000e0000 */
[----:B---3--:R-:W-:-:S03]  /*11a70*/  IADD3 R2, P5, R23, R18, RZ ;  /* 0x0000001217027210 */ /* 0x008fc60007fbe0ff */
[----:B------:R-:W-:Y:S01]  /*11a80*/  SHFL.IDX PT, R22, R19, 0x4, 0x181f ;  /* 0x00981f0013167f89 */ /* 0x000fe200000e0000 */
[----:B----4-:R-:W-:-:S03]  /*11a90*/  IMAD.X R7, RZ, RZ, R7, P4 ;  /* 0x000000ffff077224 */ /* 0x010fc600020e0607 */
[----:B------:R-:W0:Y:S01]  /*11aa0*/  SHFL.IDX PT, R23, R17, 0x4, 0x181f ;  /* 0x00981f0011177f89 */ /* 0x000e2200000e0000 */
[----:B-----5:R-:W-:-:S03]  /*11ab0*/  IMAD.X R3, RZ, RZ, R16, P5 ;  /* 0x000000ffff037224 */ /* 0x020fc600028e0610 */
[----:B------:R-:W-:Y:S04]  /*11ac0*/  SHFL.IDX PT, R29, R17, 0x6, 0x181f ;  /* 0x00d81f00111d7f89 */ /* 0x000fe800000e0000 */
[----:B------:R0:W-:Y:S01]  /*11ad0*/  LDGSTS.E.BYPASS.LTC128B.128 [R4+0x400], desc[UR36][R8.64], !P3 ;  /* 0x0040000008047fae */ /* 0x0001e2000d901d64 */
[----:B------:R-:W-:-:S03]  /*11ae0*/  ISETP.LT.OR P3, PT, R5, 0x41, P0 ;  /* 0x000000410500780c */ /* 0x000fc60000761670 */
[----:B------:R-:W1:Y:S04]  /*11af0*/  SHFL.IDX PT, R16, R19, 0x5, 0x181f ;  /* 0x00b81f0013107f89 */ /* 0x000e6800000e0000 */
[----:B------:R2:W-:Y:S04]  /*11b00*/  LDGSTS.E.BYPASS.LTC128B.128 [R4+0xc00], desc[UR36][R6.64], !P2 ;  /* 0x00c0000006047fae */ /* 0x0005e8000d101d64 */
[----:B------:R-:W3:Y:S04]  /*11b10*/  SHFL.IDX PT, R20, R19, 0x6, 0x181f ;  /* 0x00d81f0013147f89 */ /* 0x000ee800000e0000 */
[----:B------:R4:W-:Y:S01]  /*11b20*/  LDGSTS.E.BYPASS.LTC128B.128 [R4+0x1400], desc[UR36][R2.64], !P1 ;  /* 0x0140000002047fae */ /* 0x0009e2000c901d64 */
[----:B------:R-:W-:-:S02]  /*11b30*/  ISETP.LT.OR P1, PT, R5, 0x31, P0 ;  /* 0x000000310500780c */ /* 0x000fc40000721670 */
[-C--:B0-----:R-:W-:Y:S01]  /*11b40*/  IADD3 R8, P5, R23, R18.reuse, RZ ;  /* 0x0000001217087210 */ /* 0x081fe20007fbe0ff */
[----:B------:R-:W0:Y:S01]  /*11b50*/  SHFL.IDX PT, R19, R19, 0x7, 0x181f ;  /* 0x00f81f0013137f89 */ /* 0x000e2200000e0000 */
[----:B--2---:R-:W-:-:S03]  /*11b60*/  IADD3 R6, P4, R27, R18, RZ ;  /* 0x000000121b067210 */ /* 0x004fc60007f9e0ff */
[----:B------:R-:W-:Y:S01]  /*11b70*/  IMAD.X R9, RZ, RZ, R22, P5 ;  /* 0x000000ffff097224 */ /* 0x000fe200028e0616 */
[----:B----4-:R-:W-:Y:S01]  /*11b80*/  IADD3 R2, P2, R14, R18, RZ ;  /* 0x000000120e027210 */ /* 0x010fe20007f5e0ff */
[----:B-1----:R-:W-:Y:S01]  /*11b90*/  IMAD.X R7, RZ, RZ, R16, P4 ;  /* 0x000000ffff077224 */ /* 0x002fe200020e0610 */
[----:B------:R1:W2:Y:S03]  /*11ba0*/  SHFL.IDX PT, R14, R17, 0x7, 0x181f ;  /* 0x00f81f00110e7f89 */ /* 0x0002a600000e0000 */
[----:B------:R-:W-:Y:S01]  /*11bb0*/  IMAD.X R3, RZ, RZ, R10, P2 ;  /* 0x000000ffff037224 */ /* 0x000fe200010e060a */
[----:B------:R-:W-:Y:S01]  /*11bc0*/  ISETP.LT.OR P2, PT, R5, 0x51, P0 ;  /* 0x000000510500780c */ /* 0x000fe20000741670 */
[----:B------:R-:W-:-:S03]  /*11bd0*/  IMAD.MOV.U32 R10, RZ, RZ, RZ ;  /* 0x000000ffff0a7224 */ /* 0x000fc600078e00ff */
[----:B------:R4:W-:Y:S01]  /*11be0*/  LDGSTS.E.BYPASS.LTC128B.128 [R4+0x1c00], desc[UR36][R2.64], !P1 ;  /* 0x01c0000002047fae */ /* 0x0009e2000c901d64 */
[----:B------:R-:W-:-:S03]  /*11bf0*/  ISETP.LT.OR P1, PT, R5, 0x61, P0 ;  /* 0x000000610500780c */ /* 0x000fc60000721670 */
[----:B------:R1:W-:Y:S05]  /*11c00*/  LDGSTS.E.BYPASS.LTC128B.128 [R4+0x2400], desc[UR36][R8.64], !P3 ;  /* 0x0240000008047fae */ /* 0x0003ea000d901d64 */
[----:B------:R1:W-:Y:S01]  /*11c10*/  LDGSTS.E.BYPASS.LTC128B.128 [R4+0x2c00], desc[UR36][R6.64], !P2 ;  /* 0x02c0000006047fae */ /* 0x0003e2000d101d64 */
[----:B----4-:R-:W-:-:S05]  /*11c20*/  IADD3 R2, P5, R29, R18, RZ ;  /* 0x000000121d027210 */ /* 0x010fca0007fbe0ff */
[----:B---3--:R-:W-:-:S05]  /*11c30*/  IMAD.X R3, RZ, RZ, R20, P5 ;  /* 0x000000ffff037224 */ /* 0x008fca00028e0614 */
[----:B0-2---:R1:W-:Y:S03]  /*11c40*/  LDGSTS.E.BYPASS.LTC128B.128 [R4+0x3400], desc[UR36][R2.64], !P1 ;  /* 0x0340000002047fae */ /* 0x0053e6000c901d64 */
.L_x_1206:
[----:B------:R-:W-:Y:S02]  /*11c50*/  ISETP.LT.OR P0, PT, R5, 0x71, P0 ;  /* 0x000000710500780c */ /* 0x000fe40000701670 */
[----:B-1----:R-:W-:-:S05]  /*11c60*/  IADD3 R2, P1, R14, R18, RZ ;  /* 0x000000120e027210 */ /* 0x002fca0007f3e0ff */
[----:B------:R-:W-:-:S06]  /*11c70*/  IMAD.X R3, RZ, RZ, R19, P1 ;  /* 0x000000ffff037224 */ /* 0x000fcc00008e0613 */
[----:B------:R-:W-:Y:S01]  /*11c80*/  @!PT LDS RZ, [RZ] ;  /* 0x00000000fffff984 */ /* 0x000fe20000000800 */
[----:B------:R-:W-:Y:S01]  /*11c90*/  @!PT LDS RZ, [RZ] ;  /* 0x00000000fffff984 */ /* 0x000fe20000000800 */
[----:B------:R-:W-:Y:S01]  /*11ca0*/  @!PT LDS RZ, [RZ] ;  /* 0x00000000fffff984 */ /* 0x000fe20000000800 */
[----:B------:R0:W-:Y:S01]  /*11cb0*/  LDGSTS.E.BYPASS.LTC128B.128 [R4+0x3c00], desc[UR36][R2.64], !P0 ;  /* 0x03c0000002047fae */ /* 0x0001e2000c101d64 */
[----:B------:R-:W-:Y:S01]  /*11cc0*/  PLOP3.LUT P0, PT, PT, PT, PT, 0x80, 0x0 ;  /* 0x000000000000781c */ /* 0x000fe20003f0f070 */
[----:B------:R-:W-:-:S12]  /*11cd0*/  NOP ;  /* 0x0000000000007918 */ /* 0x000fd80000000000 */
.L_x_1090:
        /* <DEDUP_REMOVED lines=12> */
.L_x_1091:
[----:B------:R-:W-:Y:S01]  /*11da0*/  VIADD R2, R21, 0x1 ;  /* 0x0000000115027836 */ /* 0x000fe20000000000 */
[----:B------:R0:W-:Y:S04]  /*11db0*/  SYNCS.ARRIVE.TRANS64.A1T0 RZ, [R0+URZ+0x16850], RZ ;  /* 0x016850ff00ff79a7 */ /* 0x0001e8000810003f */
[----:B------:R-:W-:-:S04]  /*11dc0*/  ISETP.NE.AND P0, PT, R2, 0x2, PT ;  /* 0x000000020200780c */ /* 0x000fc80003f05270 */
[----:B0-----:R-:W-:Y:S02]  /*11dd0*/  SEL R0, RZ, 0x1, P0 ;  /* 0x00000001ff007807 */ /* 0x001fe40000000000 */
[----:B------:R-:W-:Y:S02]  /*11de0*/  SEL R2, R2, RZ, P0 ;  /* 0x000000ff02027207 */ /* 0x000fe40000000000 */
[----:B------:R-:W-:-:S07]  /*11df0*/  LOP3.LUT R0, R25, R0, RZ, 0x3c, !PT ;  /* 0x0000000019007212 */ /* 0x000fce00078e3cff */
.L_x_1053:
[----:B------:R-:W0:Y:S01]  /*11e00*/  S2R R4, SR_CgaCtaId ;  /* 0x0000000000047919 */ /* 0x000e220000008800 */
[----:B------:R-:W-:Y:S02]  /*11e10*/  MOV R3, 0x400 ;  /* 0x0000040000037802 */ /* 0x000fe40000000f00 */
[----:B------:R-:W-:Y:S02]  /*11e20*/  SHF.L.U32 R10, R10, 0x1f, RZ ;  /* 0x0000001f0a0a7819 */ /* 0x000fe400000006ff */
[----:B0-----:R-:W-:-:S04]  /*11e30*/  LEA R7, R4, R3, 0x18 ;  /* 0x0000000304077211 */ /* 0x001fc800078ec0ff */
[----:B------:R-:W0:Y:S02]  /*11e40*/  SYNCS.PHASECHK.TRANS64.TRYWAIT P0, [R7+URZ+0x16820], R10 ;  /* 0x0168200a070075a7 */ /* 0x000e24000800017f */
[----:B0-----:R-:W-:Y:S05]  /*11e50*/  @!P0 BRA `(.L_x_1092) ;  /* 0x0000003800e88947 */ /* 0x001fea0003800000 */
.L_x_1207:
[----:B------:R-:W-:-:S03]  /*11e60*/  UMOV UR4, 0xffffffff ;  /* 0xffffffff00047882 */ /* 0x000fc60000000000 */
[----:B------:R-:W-:Y:S05]  /*11e70*/  BRA.DIV UR4, `(.L_x_1093) ;  /* 0x0000003a04f47947 */ /* 0x000fea000b800000 */
[----:B------:R-:W1:Y:S02]  /*11e80*/  S2R R3, SR_TID.X ;  /* 0x0000000000037919 */ /* 0x000e640000002100 */
[----:B-1----:R-:W-:-:S04]  /*11e90*/  SHF.R.U32.HI R3, RZ, 0x5, R3 ;  /* 0x00000005ff037819 */ /* 0x002fc80000011603 */
[----:B------:R-:W-:-:S05]  /*11ea0*/  LOP3.LUT R3, R3, 0x3, RZ, 0xc0, !PT ;  /* 0x0000000303037812 */ /* 0x000fca00078ec0ff */
[----:B------:R1:W2:Y:S02]  /*11eb0*/  SHFL.IDX PT, R14, R3, RZ, 0x1f ;  /* 0x00001fff030e7589 */ /* 0x0002a400000e0000 */
.L_x_1210:
[----:B--2---:R-:W-:-:S13]  /*11ec0*/  ISETP.NE.AND P0, PT, R14, RZ, PT ;  /* 0x000000ff0e00720c */ /* 0x004fda0003f05270 */
[----:B------:R-:W-:Y:S05]  /*11ed0*/  @P0 BRA `(.L_x_961) ;  /* 0x0000000000880947 */ /* 0x000fea0003800000 */
[----:B------:R-:W-:-:S03]  /*11ee0*/  UMOV UR4, 0xffffffff ;  /* 0xffffffff00047882 */ /* 0x000fc60000000000 */
[----:B------:R-:W-:Y:S05]  /*11ef0*/  BRA.DIV UR4, `(.L_x_1094) ;  /* 0x0000003e04087947 */ /* 0x000fea000b800000 */
[----:B------:R-:W-:-:S13]  /*11f00*/  ELECT P6, URZ, PT ;  /* 0x00000000003f782f */ /* 0x000fda00038c0000 */
.L_x_1213:
[----:B------:R-:W-:Y:S05]  /*11f10*/  @!P6 BRA `(.L_x_961) ;  /* 0x000000000078e947 */ /* 0x000fea0003800000 */
[----:B------:R-:W-:-:S06]  /*11f20*/  ULOP3.LUT UR4, UR38, 0x2, URZ, 0xfc, !UPT ;  /* 0x0000000226047892 */ /* 0x000fcc000f8efc3f */
[----:B-1----:R-:W-:-:S05]  /*11f30*/  IMAD.U32 R3, RZ, RZ, UR4 ;  /* 0x00000004ff037e24 */ /* 0x002fca000f8e00ff */
[----:B------:R-:W-:-:S13]  /*11f40*/  ISETP.NE.AND P0, PT, R3, 0x3, PT ;  /* 0x000000030300780c */ /* 0x000fda0003f05270 */
[----:B------:R-:W-:Y:S05]  /*11f50*/  @!P0 BRA `(.L_x_1095) ;  /* 0x0000000000048947 */ /* 0x000fea0003800000 */
[----:B------:R-:W-:Y:S01]  /*11f60*/  BPT.TRAP 0x1 ;  /* 0x000000040000795c */ /* 0x000fe20000300000 */
.L_x_1095:
[----:B------:R-:W-:Y:S01]  /*11f70*/  IMAD R5, R2, 0x8, R7 ;  /* 0x0000000802057824 */ /* 0x000fe200078e0207 */
[----:B------:R-:W-:Y:S01]  /*11f80*/  SHF.L.U32 R4, R0, 0x1f, RZ ;  /* 0x0000001f00047819 */ /* 0x000fe200000006ff */
[----:B------:R-:W-:-:S03]  /*11f90*/  VIADD R2, R2, 0x1 ;  /* 0x0000000102027836 */ /* 0x000fc60000000000 */
[----:B------:R-:W1:Y:S02]  /*11fa0*/  SYNCS.PHASECHK.TRANS64.TRYWAIT P1, [R5+URZ+0x16840], R4 ;  /* 0x01684004050075a7 */ /* 0x000e64000802017f */
[----:B------:R-:W-:-:S04]  /*11fb0*/  ISETP.NE.AND P2, PT, R2, 0x2, PT ;  /* 0x000000020200780c */ /* 0x000fc80003f45270 */
[----:B------:R-:W-:Y:S01]  /*11fc0*/  SEL R3, RZ, 0x1, P2 ;  /* 0x00000001ff037807 */ /* 0x000fe20001000000 */
[----:B-1----:R-:W-:Y:S08]  /*11fd0*/  @!P1 BRA `(.L_x_1096) ;  /* 0x0000003800f09947 */ /* 0x002ff00003800000 */
.L_x_1214:
[----:B------:R-:W-:Y:S02]  /*11fe0*/  SEL R2, R2, RZ, P2 ;  /* 0x000000ff02027207 */ /* 0x000fe40001000000 */
[----:B------:R-:W-:Y:S01]  /*11ff0*/  LOP3.LUT R0, R0, R3, RZ, 0x3c, !PT ;  /* 0x0000000300007212 */ /* 0x000fe200078e3cff */
[----:B------:R-:W-:Y:S06]  /*12000*/  @!P0 BRA `(.L_x_1097) ;  /* 0x0000000000048947 */ /* 0x000fec0003800000 */
[----:B------:R-:W-:Y:S01]  /*12010*/  BPT.TRAP 0x1 ;  /* 0x000000040000795c */ /* 0x000fe20000300000 */
.L_x_1097:
[----:B------:R-:W-:Y:S01]  /*12020*/  IMAD R3, R2, 0x8, R7 ;  /* 0x0000000802037824 */ /* 0x000fe200078e0207 */
[----:B------:R-:W-:-:S04]  /*12030*/  SHF.L.U32 R0, R0, 0x1f, RZ ;  /* 0x0000001f00007819 */ /* 0x000fc800000006ff */
[----:B------:R-:W2:Y:S02]  /*12040*/  SYNCS.PHASECHK.TRANS64.TRYWAIT P1, [R3+URZ+0x16840], R0 ;  /* 0x01684000030075a7 */ /* 0x000ea4000802017f */
[----:B--2---:R-:W-:Y:S05]  /*12050*/  @!P1 BRA `(.L_x_1098) ;  /* 0x0000003800e49947 */ /* 0x004fea0003800000 */
.L_x_1215:
[----:B------:R-:W-:Y:S05]  /*12060*/  @!P0 BRA `(.L_x_1099) ;  /* 0x0000000000048947 */ /* 0x000fea0003800000 */
[----:B------:R-:W-:Y:S01]  /*12070*/  BPT.TRAP 0x1 ;  /* 0x000000040000795c */ /* 0x000fe20000300000 */
.L_x_1099:
[----:B------:R-:W3:Y:S02]  /*12080*/  SYNCS.PHASECHK.TRANS64.TRYWAIT P1, [R5+URZ+0x16860], R4 ;  /* 0x01686004050075a7 */ /* 0x000ee4000802017f */
[----:B---3--:R-:W-:Y:S05]  /*12090*/  @!P1 BRA `(.L_x_1100) ;  /* 0x0000003800e89947 */ /* 0x008fea0003800000 */
.L_x_1216:
[----:B------:R-:W-:Y:S05]  /*120a0*/  @!P0 BRA `(.L_x_1101) ;  /* 0x0000000000048947 */ /* 0x000fea0003800000 */
[----:B------:R-:W-:Y:S01]  /*120b0*/  BPT.TRAP 0x1 ;  /* 0x000000040000795c */ /* 0x000fe20000300000 */
.L_x_1101:
[----:B----4-:R4:W0:Y:S02]  /*120c0*/  SYNCS.PHASECHK.TRANS64.TRYWAIT P0, [R3+URZ+0x16860], R0 ;  /* 0x01686000030075a7 */ /* 0x010824000800017f */
[----:B0-----:R-:W-:Y:S05]  /*120d0*/  @!P0 NANOSLEEP.SYNCS 0x989680 ;  /* 0x009896800000895d */ /* 0x001fea0003900000 */
[----:B------:R-:W0:Y:S02]  /*120e0*/  @!P0 SYNCS.PHASECHK.TRANS64 P0, [R3+URZ+0x16860], R0 ;  /* 0x01686000030085a7 */ /* 0x000e24000800007f */
[----:B0-----:R-:W-:Y:S05]  /*120f0*/  @!P0 BRA `(.L_x_1101) ;  /* 0xfffffffc00f08947 */ /* 0x001fea000383ffff */
.L_x_961:
[----:B------:R-:W-:Y:S05]  /*12100*/  BSYNC B6 ;  /* 0x0000000000067941 */ /* 0x000fea0003800000 */
.L_x_958:
[----:B------:R-:W-:Y:S05]  /*12110*/  EXIT ;  /* 0x000000000000794d */ /* 0x000fea0003800000 */
.L_x_971:
[----:B0-----:R-:W-:-:S04]  /*12120*/  IMAD.U32 R3, RZ, RZ, UR43 ;  /* 0x0000002bff037e24 */ /* 0x001fc8000f8e00ff */
[----:B------:R0:W1:Y:S03]  /*12130*/  SYNCS.PHASECHK.TRANS64.TRYWAIT P0, [R3+URZ+0x16800], R0 ;  /* 0x01680000030075a7 */ /* 0x000066000800017f */
[----:B-1----:R-:W-:Y:S05]  /*12140*/  @!P0 NANOSLEEP.SYNCS 0x989680 ;  /* 0x009896800000895d */ /* 0x002fea0003900000 */
[----:B------:R-:W1:Y:S02]  /*12150*/  @!P0 SYNCS.PHASECHK.TRANS64 P0, [R3+URZ+0x16800], R0 ;  /* 0x01680000030085a7 */ /* 0x000e64000800007f */
[----:B-1----:R-:W-:Y:S05]  /*12160*/  @!P0 BRA `(.L_x_971) ;  /* 0xfffffffc00ec8947 */ /* 0x002fea000383ffff */
[----:B------:R-:W-:Y:S05]  /*12170*/  BRA `(.L_x_1102) ;  /* 0xfffffef400287947 */ /* 0x000fea000383ffff */
.L_x_975:
[----:B0-----:R-:W-:-:S04]  /*12180*/  IMAD.U32 R3, RZ, RZ, UR43 ;  /* 0x0000002bff037e24 */ /* 0x001fc8000f8e00ff */
[----:B------:R0:W2:Y:S03]  /*12190*/  SYNCS.PHASECHK.TRANS64.TRYWAIT P1, [R3+URZ+0x16830], R0 ;  /* 0x01683000030075a7 */ /* 0x0000a6000802017f */
[----:B--2---:R-:W-:Y:S05]  /*121a0*/  @!P1 NANOSLEEP.SYNCS 0x989680 ;  /* 0x009896800000995d */ /* 0x004fea0003900000 */
[----:B------:R-:W2:Y:S02]  /*121b0*/  @!P1 SYNCS.PHASECHK.TRANS64 P1, [R3+URZ+0x16830], R0 ;  /* 0x01683000030095a7 */ /* 0x000ea4000802007f */
[----:B--2---:R-:W-:Y:S05]  /*121c0*/  @!P1 BRA `(.L_x_975) ;  /* 0xfffffffc00ec9947 */ /* 0x004fea000383ffff */
[----:B------:R-:W-:Y:S05]  /*121d0*/  BRA `(.L_x_974) ;  /* 0xfffffef400447947 */ /* 0x000fea000383ffff */
.L_x_992:
[----:B-1----:R-:W-:-:S04]  /*121e0*/  IMAD.U32 R5, RZ, RZ, UR7 ;  /* 0x00000007ff057e24 */ /* 0x002fc8000f8e00ff */
[----:B------:R1:W2:Y:S03]  /*121f0*/  SYNCS.PHASECHK.TRANS64.TRYWAIT P1, [R5+URZ+0x16830], R0 ;  /* 0x01683000050075a7 */ /* 0x0002a6000802017f */
[----:B--2---:R-:W-:Y:S05]  /*12200*/  @!P1 NANOSLEEP.SYNCS 0x989680 ;  /* 0x009896800000995d */ /* 0x004fea0003900000 */
[----:B------:R-:W2:Y:S02]  /*12210*/  @!P1 SYNCS.PHASECHK.TRANS64 P1, [R5+URZ+0x16830], R0 ;  /* 0x01683000050095a7 */ /* 0x000ea4000802007f */
[----:B--2---:R-:W-:Y:S05]  /*12220*/  @!P1 BRA `(.L_x_992) ;  /* 0xfffffffc00ec9947 */ /* 0x004fea000383ffff */
[----:B------:R-:W-:Y:S05]  /*12230*/  BRA `(.L_x_989) ;  /* 0xffffff2800507947 */ /* 0x000fea000383ffff */
.L_x_996:
[----:B-1----:R-:W-:-:S04]  /*12240*/  IMAD.U32 R5, RZ, RZ, UR10 ;  /* 0x0000000aff057e24 */ /* 0x002fc8000f8e00ff */
[----:B------:R1:W2:Y:S03]  /*12250*/  SYNCS.PHASECHK.TRANS64.TRYWAIT P1, [R5+URZ+0x16850], R0 ;  /* 0x01685000050075a7 */ /* 0x0002a6000802017f */
[----:B--2---:R-:W-:Y:S05]  /*12260*/  @!P1 NANOSLEEP.SYNCS 0x989680 ;  /* 0x009896800000995d */ /* 0x004fea0003900000 */
[----:B------:R-:W2:Y:S02]  /*12270*/  @!P1 SYNCS.PHASECHK.TRANS64 P1, [R5+URZ+0x16850], R0 ;  /* 0x01685000050095a7 */ /* 0x000ea4000802007f */
[----:B--2---:R-:W-:Y:S05]  /*12280*/  @!P1 BRA `(.L_x_996) ;  /* 0xfffffffc00ec9947 */ /* 0x004fea000383ffff */
[----:B------:R-:W-:Y:S05]  /*12290*/  BRA `(.L_x_993) ;  /* 0xffffff2800d47947 */ /* 0x000fea000383ffff */
.L_x_1015:
[----:B-1----:R-:W-:-:S04]  /*122a0*/  IMAD.U32 R11, RZ, RZ, UR7 ;  /* 0x00000007ff0b7e24 */ /* 0x002fc8000f8e00ff */
[----:B------:R1:W2:Y:S03]  /*122b0*/  SYNCS.PHASECHK.TRANS64.TRYWAIT P1, [R11+URZ+0x16830], R0 ;  /* 0x016830000b0075a7 */ /* 0x0002a6000802017f */
[----:B--2---:R-:W-:Y:S05]  /*122c0*/  @!P1 NANOSLEEP.SYNCS 0x989680 ;  /* 0x009896800000995d */ /* 0x004fea0003900000 */
[----:B------:R-:W2:Y:S02]  /*122d0*/  @!P1 SYNCS.PHASECHK.TRANS64 P1, [R11+URZ+0x16830], R0 ;  /* 0x016830000b0095a7 */ /* 0x000ea4000802007f */
[----:B--2---:R-:W-:Y:S05]  /*122e0*/  @!P1 BRA `(.L_x_1015) ;  /* 0xfffffffc00ec9947 */ /* 0x004fea000383ffff */
[----:B------:R-:W-:Y:S05]  /*122f0*/  BRA `(.L_x_1012) ;  /* 0xffffff58005c7947 */ /* 0x000fea000383ffff */
.L_x_1019:
[----:B-1----:R-:W-:-:S04]  /*12300*/  IMAD.U32 R11, RZ, RZ, UR10 ;  /* 0x0000000aff0b7e24 */ /* 0x002fc8000f8e00ff */
[----:B------:R1:W2:Y:S03]  /*12310*/  SYNCS.PHASECHK.TRANS64.TRYWAIT P1, [R11+URZ+0x16850], R0 ;  /* 0x016850000b0075a7 */ /* 0x0002a6000802017f */
[----:B--2---:R-:W-:Y:S05]  /*12320*/  @!P1 NANOSLEEP.SYNCS 0x989680 ;  /* 0x009896800000995d */ /* 0x004fea0003900000 */
[----:B------:R-:W2:Y:S02]  /*12330*/  @!P1 SYNCS.PHASECHK.TRANS64 P1, [R11+URZ+0x16850], R0 ;  /* 0x016850000b0095a7 */ /* 0x000ea4000802007f */
[----:B--2---:R-:W-:Y:S05]  /*12340*/  @!P1 BRA `(.L_x_1019) ;  /* 0xfffffffc00ec9947 */ /* 0x004fea000383ffff */
[----:B------:R-:W-:Y:S05]  /*12350*/  BRA `(.L_x_1016) ;  /* 0xffffff5800e07947 */ /* 0x000fea000383ffff */
.L_x_1027:
[----:B-1----:R-:W-:-:S04]  /*12360*/  IMAD.U32 R13, RZ, RZ, UR10 ;  /* 0x0000000aff0d7e24 */ /* 0x002fc8000f8e00ff */
[----:B------:R1:W2:Y:S03]  /*12370*/  SYNCS.PHASECHK.TRANS64.TRYWAIT P1, [R13+URZ+0x16830], R0 ;  /* 0x016830000d0075a7 */ /* 0x0002a6000802017f */
[----:B--2---:R-:W-:Y:S05]  /*12380*/  @!P1 NANOSLEEP.SYNCS 0x989680 ;  /* 0x009896800000995d */ /* 0x004fea0003900000 */
[----:B------:R-:W2:Y:S02]  /*12390*/  @!P1 SYNCS.PHASECHK.TRANS64 P1, [R13+URZ+0x16830], R0 ;  /* 0x016830000d0095a7 */ /* 0x000ea4000802007f */
[----:B--2---:R-:W-:Y:S05]  /*123a0*/  @!P1 BRA `(.L_x_1027) ;  /* 0xfffffffc00ec9947 */ /* 0x004fea000383ffff */
[----:B------:R-:W-:Y:S05]  /*123b0*/  BRA `(.L_x_1024) ;  /* 0xffffff7400987947 */ /* 0x000fea000383ffff */
.L_x_1031:
[----:B-1----:R-:W-:-:S04]  /*123c0*/  IMAD.U32 R13, RZ, RZ, UR10 ;  /* 0x0000000aff0d7e24 */ /* 0x002fc8000f8e00ff */
[----:B------:R1:W2:Y:S03]  /*123d0*/  SYNCS.PHASECHK.TRANS64.TRYWAIT P1, [R13+URZ+0x16850], R0 ;  /* 0x016850000d0075a7 */ /* 0x0002a6000802017f */
[----:B--2---:R-:W-:Y:S05]  /*123e0*/  @!P1 NANOSLEEP.SYNCS 0x989680 ;  /* 0x009896800000995d */ /* 0x004fea0003900000 */
[----:B------:R-:W2:Y:S02]  /*123f0*/  @!P1 SYNCS.PHASECHK.TRANS64 P1, [R13+URZ+0x16850], R0 ;  /* 0x016850000d0095a7 */ /* 0x000ea4000802007f */
[----:B--2---:R-:W-:Y:S05]  /*12400*/  @!P1 BRA `(.L_x_1031) ;  /* 0xfffffffc00ec9947 */ /* 0x004fea000383ffff */
[----:B------:R-:W-:Y:S05]  /*12410*/  BRA `(.L_x_1028) ;  /* 0xffffff78000c7947 */ /* 0x000fea000383ffff */
.L_x_1046:
[----:B-1----:R-:W-:-:S04]  /*12420*/  IMAD.U32 R6, RZ, RZ, UR8 ;  /* 0x00000008ff067e24 */ /* 0x002fc8000f8e00ff */
[----:B------:R1:W3:Y:S03]  /*12430*/  SYNCS.PHASECHK.TRANS64.TRYWAIT P1, [R6+URZ+0x16850], R5 ;  /* 0x01685005060075a7 */ /* 0x0002e6000802017f */
[----:B---3--:R-:W-:Y:S05]  /*12440*/  @!P1 NANOSLEEP.SYNCS 0x989680 ;  /* 0x009896800000995d */ /* 0x008fea0003900000 */
[----:B------:R-:W3:Y:S02]  /*12450*/  @!P1 SYNCS.PHASECHK.TRANS64 P1, [R6+URZ+0x16850], R5 ;  /* 0x01685005060095a7 */ /* 0x000ee4000802007f */
[----:B---3--:R-:W-:Y:S05]  /*12460*/  @!P1 BRA `(.L_x_1046) ;  /* 0xfffffffc00ec9947 */ /* 0x008fea000383ffff */
[----:B------:R-:W-:Y:S05]  /*12470*/  BRA `(.L_x_1045) ;  /* 0xffffffa000a87947 */ /* 0x000fea000383ffff */
.L_x_1064:
[----:B------:R-:W-:Y:S02]  /*12480*/  IMAD.MOV.U32 R13, RZ, RZ, R18 ;  /* 0x000000ffff0d7224 */ /* 0x000fe400078e0012 */
[----:B------:R-:W-:Y:S02]  /*12490*/  IMAD.MOV.U32 R12, RZ, RZ, RZ ;  /* 0x000000ffff0c7224 */ /* 0x000fe400078e00ff */
[----:B------:R-:W-:Y:S02]  /*124a0*/  IMAD.MOV.U32 R11, RZ, RZ, 0x1f ;  /* 0x0000001fff0b7424 */ /* 0x000fe400078e00ff */
[----:B------:R-:W-:-:S07]  /*124b0*/  IMAD.MOV.U32 R15, RZ, RZ, -0x1 ;  /* 0xffffffffff0f7424 */ /* 0x000fce00078e00ff */
[----:B0----5:R-:W-:Y:S05]  /*124c0*/  WARPSYNC.COLLECTIVE R15, `(.L_x_1103) ;  /* 0x000000000f087348 */ /* 0x021fea0003c00000 */
[----:B------:R1:W2:Y:S02]  /*124d0*/  SHFL.IDX P6, R14, R13, R12, R11 ;  /* 0x0000000c0d0e7389 */ /* 0x0002a400000c000b */
[----:B012--5:R-:W-:Y:S01]  /*124e0*/  ENDCOLLECTIVE ;  /* 0x000000000000791b */ /* 0x027fe20003800000 */
.L_x_1103:
[----:B------:R-:W-:Y:S05]  /*124f0*/  BRA `(.L_x_1104) ;  /* 0xffffffcc00207947 */ /* 0x000fea000383ffff */
.L_x_1066:
[----:B0-----:R-:W-:-:S04]  /*12500*/  IMAD.U32 R2, RZ, RZ, UR48 ;  /* 0x00000030ff027e24 */ /* 0x001fc8000f8e00ff */
[----:B------:R0:W1:Y:S03]  /*12510*/  SYNCS.PHASECHK.TRANS64.TRYWAIT P0, [R2+URZ+0x16840], R9 ;  /* 0x01684009020075a7 */ /* 0x000066000800017f */
[----:B-1----:R-:W-:Y:S05]  /*12520*/  @!P0 NANOSLEEP.SYNCS 0x989680 ;  /* 0x009896800000895d */ /* 0x002fea0003900000 */
[----:B------:R-:W1:Y:S02]  /*12530*/  @!P0 SYNCS.PHASECHK.TRANS64 P0, [R2+URZ+0x16840], R9 ;  /* 0x01684009020085a7 */ /* 0x000e64000800007f */
[----:B-1----:R-:W-:Y:S05]  /*12540*/  @!P0 BRA `(.L_x_1066) ;  /* 0xfffffffc00ec8947 */ /* 0x002fea000383ffff */
[----:B------:R-:W-:Y:S05]  /*12550*/  BRA `(.L_x_1105) ;  /* 0xffffffcc00a87947 */ /* 0x000fea000383ffff */
.L_x_1067:
        /* <DEDUP_REMOVED lines=8> */
.L_x_1107:
[----:B------:R-:W-:Y:S05]  /*125e0*/  BSYNC B0 ;  /* 0x0000000000007941 */ /* 0x000fea0003800000 */
.L_x_1106:
[----:B------:R-:W-:Y:S01]  /*125f0*/  IMAD.MOV.U32 R13, RZ, RZ, R0 ;  /* 0x000000ffff0d7224 */ /* 0x000fe200078e0000 */
[----:B------:R-:W-:Y:S01]  /*12600*/  @P0 LEA R9, R23, UR48, 0x1 ;  /* 0x0000003017090c11 */ /* 0x000fe2000f8e08ff */
[----:B------:R-:W-:Y:S02]  /*12610*/  IMAD.MOV.U32 R12, RZ, RZ, RZ ;  /* 0x000000ffff0c7224 */ /* 0x000fe400078e00ff */
[----:B------:R-:W-:Y:S02]  /*12620*/  IMAD.MOV.U32 R11, RZ, RZ, 0x181f ;  /* 0x0000181fff0b7424 */ /* 0x000fe400078e00ff */
[----:B------:R-:W-:Y:S02]  /*12630*/  IMAD.MOV.U32 R15, RZ, RZ, -0x1 ;  /* 0xffffffffff0f7424 */ /* 0x000fe400078e00ff */
[----:B------:R-:W-:-:S07]  /*12640*/  IMAD.MOV.U32 R2, RZ, RZ, R14 ;  /* 0x000000ffff027224 */ /* 0x000fce00078e000e */
[----:B------:R-:W-:Y:S05]  /*12650*/  WARPSYNC.COLLECTIVE R15, `(.L_x_1108) ;  /* 0x000000000f087348 */ /* 0x000fea0003c00000 */
[----:B------:R0:W1:Y:S02]  /*12660*/  SHFL.IDX P6, R14, R13, R12, R11 ;  /* 0x0000000c0d0e7389 */ /* 0x00006400000c000b */
[----:B01----:R-:W-:Y:S01]  /*12670*/  ENDCOLLECTIVE ;  /* 0x000000000000791b */ /* 0x003fe20003800000 */
.L_x_1108:
[----:B------:R-:W-:Y:S02]  /*12680*/  IMAD.MOV.U32 R13, RZ, RZ, R4 ;  /* 0x000000ffff0d7224 */ /* 0x000fe400078e0004 */
        /* <DEDUP_REMOVED lines=8> */
.L_x_1109:
        /* <DEDUP_REMOVED lines=11> */
.L_x_1110:
[----:B------:R-:W-:Y:S02]  /*127c0*/  IMAD.MOV.U32 R13, RZ, RZ, R4 ;  /* 0x000000ffff0d7224 */ /* 0x000fe400078e0004 */
[----:B------:R-:W-:Y:S01]  /*127d0*/  IMAD.MOV.U32 R12, RZ, RZ, 0x2 ;  /* 0x00000002ff0c7424 */ /* 0x000fe200078e00ff */
[----:B------:R-:W-:-:S13]  /*127e0*/  @P0 LEA R2, P2, R18, R14, 0x1 ;  /* 0x0000000e12020211 */ /* 0x000fda00078408ff */
[----:B------:R-:W-:Y:S05]  /*127f0*/  WARPSYNC.COLLECTIVE R15, `(.L_x_1111) ;  /* 0x000000000f087348 */ /* 0x000fea0003c00000 */
[----:B------:R0:W1:Y:S02]  /*12800*/  SHFL.IDX P6, R14, R13, R12, R11 ;  /* 0x0000000c0d0e7389 */ /* 0x00006400000c000b */
[----:B01----:R-:W-:Y:S01]  /*12810*/  ENDCOLLECTIVE ;  /* 0x000000000000791b */ /* 0x003fe20003800000 */
.L_x_1111:
        /* <DEDUP_REMOVED lines=10> */
.L_x_1112:
[----:B------:R-:W-:Y:S02]  /*128c0*/  IMAD.MOV.U32 R13, RZ, RZ, R4 ;  /* 0x000000ffff0d7224 */ /* 0x000fe400078e0004 */
[----:B------:R-:W-:Y:S02]  /*128d0*/  IMAD.MOV.U32 R12, RZ, RZ, 0x3 ;  /* 0x00000003ff0c7424 */ /* 0x000fe400078e00ff */
[----:B------:R-:W-:-:S07]  /*128e0*/  IMAD.MOV.U32 R21, RZ, RZ, R14 ;  /* 0x000000ffff157224 */ /* 0x000fce00078e000e */
[----:B------:R-:W-:Y:S05]  /*128f0*/  WARPSYNC.COLLECTIVE R15, `(.L_x_1113) ;  /* 0x000000000f087348 */ /* 0x000fea0003c00000 */
[----:B------:R0:W1:Y:S02]  /*12900*/  SHFL.IDX P6, R14, R13, R12, R11 ;  /* 0x0000000c0d0e7389 */ /* 0x00006400000c000b */
[----:B01----:R-:W-:Y:S01]  /*12910*/  ENDCOLLECTIVE ;  /* 0x000000000000791b */ /* 0x003fe20003800000 */
.L_x_1113:
[----:B------:R-:W-:Y:S02]  /*12920*/  @P1 LEA R2, P0, R18, R21, 0x1 ;  /* 0x0000001512021211 */ /* 0x000fe400078008ff */
[----:B------:R-:W-:-:S03]  /*12930*/  @P1 LEA R21, R23, UR48, 0x1 ;  /* 0x0000003017151c11 */ /* 0x000fc6000f8e08ff */
[----:B------:R-:W-:Y:S01]  /*12940*/  @P1 IMAD.X R3, RZ, RZ, R6, P0 ;  /* 0x000000ffff031224 */ /* 0x000fe200000e0606 */
[----:B------:R-:W-:-:S04]  /*12950*/  ISETP.GE.AND P0, PT, R5, 0x31, PT ;  /* 0x000000310500780c */ /* 0x000fc80003f06270 */
[----:B------:R-:W-:Y:S01]  /*12960*/  @!PT LDS RZ, [RZ] ;  /* 0x00000000fffff984 */ /* 0x000fe20000000800 */
[----:B------:R-:W-:Y:S01]  /*12970*/  @!PT LDS RZ, [RZ] ;  /* 0x00000000fffff984 */ /* 0x000fe20000000800 */
[----:B------:R-:W-:Y:S01]  /*12980*/  @!PT LDS RZ, [RZ] ;  /* 0x00000000fffff984 */ /* 0x000fe20000000800 */
[----:B------:R0:W-:Y:S01]  /*12990*/  @P1 LDGSTS.E.BYPASS.LTC128B.128 [R21+0xf400], desc[UR36][R2.64], !P3 ;  /* 0x0f40000002151fae */ /* 0x0001e2000d901d64 */
[----:B------:R-:W-:Y:S01]  /*129a0*/  IMAD.MOV.U32 R13, RZ, RZ, R0 ;  /* 0x000000ffff0d7224 */ /* 0x000fe200078e0000 */
[----:B------:R-:W-:-:S07]  /*129b0*/  ISETP.GE.AND P1, PT, R5, 0x41, PT ;  /* 0x000000410500780c */ /* 0x000fce0003f26270 */
[----:B------:R-:W-:Y:S01]  /*129c0*/  @P0 LEA R8, R23, UR48, 0x1 ;  /* 0x0000003017080c11 */ /* 0x000fe2000f8e08ff */
[----:B------:R-:W-:-:S07]  /*129d0*/  IMAD.MOV.U32 R7, RZ, RZ, R14 ;  /* 0x000000ffff077224 */ /* 0x000fce00078e000e */
[----:B0-----:R-:W-:Y:S05]  /*129e0*/  WARPSYNC.COLLECTIVE R15, `(.L_x_1114) ;  /* 0x000000000f087348 */ /* 0x001fea0003c00000 */
[----:B------:R1:W2:Y:S02]  /*129f0*/  SHFL.IDX P6, R14, R13, R12, R11 ;  /* 0x0000000c0d0e7389 */ /* 0x0002a400000c000b */
[----:B012---:R-:W-:Y:S01]  /*12a00*/  ENDCOLLECTIVE ;  /* 0x000000000000791b */ /* 0x007fe20003800000 */
.L_x_1114:
[----:B------:R-:W-:Y:S01]  /*12a10*/  @P1 LEA R21, R23, UR48, 0x1 ;  /* 0x0000003017151c11 */ /* 0x000fe2000f8e08ff */
[----:B------:R-:W-:Y:S02]  /*12a20*/  IMAD.MOV.U32 R13, RZ, RZ, R4 ;  /* 0x000000ffff0d7224 */ /* 0x000fe400078e0004 */
[----:B------:R-:W-:Y:S01]  /*12a30*/  IMAD.MOV.U32 R12, RZ, RZ, 0x4 ;  /* 0x00000004ff0c7424 */ /* 0x000fe200078e00ff */
[----:B------:R-:W-:-:S13]  /*12a40*/  @P0 LEA R2, P2, R18, R14, 0x1 ;  /* 0x0000000e12020211 */ /* 0x000fda00078408ff */
[----:B------:R-:W-:Y:S05]  /*12a50*/  WARPSYNC.COLLECTIVE R15, `(.L_x_1115) ;  /* 0x000000000f087348 */ /* 0x000fea0003c00000 */
[----:B------:R0:W1:Y:S02]  /*12a60*/  SHFL.IDX P6, R14, R13, R12, R11 ;  /* 0x0000000c0d0e7389 */ /* 0x00006400000c000b */
[----:B01----:R-:W-:Y:S01]  /*12a70*/  ENDCOLLECTIVE ;  /* 0x000000000000791b */ /* 0x003fe20003800000 */
.L_x_1115:
        /* <DEDUP_REMOVED lines=10> */
.L_x_1116:
[----:B------:R-:W-:Y:S02]  /*12b20*/  IMAD.MOV.U32 R13, RZ, RZ, R4 ;  /* 0x000000ffff0d7224 */ /* 0x000fe400078e0004 */
[----:B------:R-:W-:Y:S02]  /*12b30*/  IMAD.MOV.U32 R12, RZ, RZ, 0x5 ;  /* 0x00000005ff0c7424 */ /* 0x000fe400078e00ff */
[----:B------:R-:W-:-:S07]  /*12b40*/  IMAD.MOV.U32 R9, RZ, RZ, R14 ;  /* 0x000000ffff097224 */ /* 0x000fce00078e000e */
[----:B------:R-:W-:Y:S05]  /*12b50*/  WARPSYNC.COLLECTIVE R15, `(.L_x_1117) ;  /* 0x000000000f087348 */ /* 0x000fea0003c00000 */
[----:B------:R0:W1:Y:S02]  /*12b60*/  SHFL.IDX P6, R14, R13, R12, R11 ;  /* 0x0000000c0d0e7389 */ /* 0x00006400000c000b */
[----:B01----:R-:W-:Y:S01]  /*12b70*/  ENDCOLLECTIVE ;  /* 0x000000000000791b */ /* 0x003fe20003800000 */
.L_x_1117:
[----:B------:R-:W-:-:S05]  /*12b80*/  @P1 LEA R2, P0, R18, R9, 0x1 ;  /* 0x0000000912021211 */ /* 0x000fca00078008ff */
[----:B------:R-:W-:Y:S01]  /*12b90*/  @P1 IMAD.X R3, RZ, RZ, R6, P0 ;  /* 0x000000ffff031224 */ /* 0x000fe200000e0606 */
[----:B------:R-:W-:-:S04]  /*12ba0*/  ISETP.GE.AND P0, PT, R5, 0x51, PT ;  /* 0x000000510500780c */ /* 0x000fc80003f06270 */
[----:B------:R-:W-:Y:S01]  /*12bb0*/  @!PT LDS RZ, [RZ] ;  /* 0x00000000fffff984 */ /* 0x000fe20000000800 */
[----:B------:R-:W-:Y:S01]  /*12bc0*/  @!PT LDS RZ, [RZ] ;  /* 0x00000000fffff984 */ /* 0x000fe20000000800 */
[----:B------:R-:W-:Y:S01]  /*12bd0*/  @!PT LDS RZ, [RZ] ;  /* 0x00000000fffff984 */ /* 0x000fe20000000800 */
[----:B------:R0:W-:Y:S01]  /*12be0*/  @P1 LDGSTS.E.BYPASS.LTC128B.128 [R21+0x10400], desc[UR36][R2.64], !P3 ;  /* 0x1040000002151fae */ /* 0x0001e2000d901d64 */
[----:B------:R-:W-:Y:S01]  /*12bf0*/  IMAD.MOV.U32 R13, RZ, RZ, R0 ;  /* 0x000000ffff0d7224 */ /* 0x000fe200078e0000 */
[----:B------:R-:W-:Y:S01]  /*12c00*/  ISETP.GE.AND P1, PT, R5, 0x61, PT ;  /* 0x000000610500780c */ /* 0x000fe20003f26270 */
[----:B------:R-:W-:-:S12]  /*12c10*/  IMAD.MOV.U32 R7, RZ, RZ, R14 ;  /* 0x000000ffff077224 */ /* 0x000fd800078e000e */
[----:B0-----:R-:W-:Y:S05]  /*12c20*/  WARPSYNC.COLLECTIVE R15, `(.L_x_1118) ;  /* 0x000000000f087348 */ /* 0x001fea0003c00000 */
[----:B------:R1:W2:Y:S02]  /*12c30*/  SHFL.IDX P6, R14, R13, R12, R11 ;  /* 0x0000000c0d0e7389 */ /* 0x0002a400000c000b */
[----:B012---:R-:W-:Y:S01]  /*12c40*/  ENDCOLLECTIVE ;  /* 0x000000000000791b */ /* 0x007fe20003800000 */
.L_x_1118:
[----:B------:R-:W-:Y:S02]  /*12c50*/  IMAD.MOV.U32 R13, RZ, RZ, R4 ;  /* 0x000000ffff0d7224 */ /* 0x000fe400078e0004 */
[----:B------:R-:W-:Y:S01]  /*12c60*/  IMAD.MOV.U32 R12, RZ, RZ, 0x6 ;  /* 0x00000006ff0c7424 */ /* 0x000fe200078e00ff */
[----:B------:R-:W-:-:S13]  /*12c70*/  @P0 LEA R2, P2, R18, R14, 0x1 ;  /* 0x0000000e12020211 */ /* 0x000fda00078408ff */
[----:B------:R-:W-:Y:S05]  /*12c80*/  WARPSYNC.COLLECTIVE R15, `(.L_x_1119) ;  /* 0x000000000f087348 */ /* 0x000fea0003c00000 */
[----:B------:R0:W1:Y:S02]  /*12c90*/  SHFL.IDX P6, R14, R13, R12, R11 ;  /* 0x0000000c0d0e7389 */ /* 0x00006400000c000b */
[----:B01----:R-:W-:Y:S01]  /*12ca0*/  ENDCOLLECTIVE ;  /* 0x000000000000791b */ /* 0x003fe20003800000 */
.L_x_1119:
[----:B------:R-:W-:Y:S01]  /*12cb0*/  @P0 IMAD.X R3, RZ, RZ, R7, P2 ;  /* 0x000000ffff030224 */ /* 0x000fe200010e0607 */
[----:B------:R-:W-:-:S05]  /*12cc0*/  @P0 LEA R7, R23, UR48, 0x1 ;  /* 0x0000003017070c11 */ /* 0x000fca000f8e08ff */
        /* <DEDUP_REMOVED lines=9> */
.L_x_1120:
[----:B------:R-:W-:Y:S02]  /*12d60*/  IMAD.MOV.U32 R13, RZ, RZ, R4 ;  /* 0x000000ffff0d7224 */ /* 0x000fe400078e0004 */
[----:B------:R-:W-:Y:S02]  /*12d70*/  IMAD.MOV.U32 R12, RZ, RZ, 0x7 ;  /* 0x00000007ff0c7424 */ /* 0x000fe400078e00ff */
[----:B------:R-:W-:-:S07]  /*12d80*/  IMAD.MOV.U32 R9, RZ, RZ, R14 ;  /* 0x000000ffff097224 */ /* 0x000fce00078e000e */
[----:B------:R-:W-:Y:S05]  /*12d90*/  WARPSYNC.COLLECTIVE R15, `(.L_x_1121) ;  /* 0x000000000f087348 */ /* 0x000fea0003c00000 */
[----:B------:R0:W1:Y:S02]  /*12da0*/  SHFL.IDX P6, R14, R13, R12, R11 ;  /* 0x0000000c0d0e7389 */ /* 0x00006400000c000b */
[----:B01----:R-:W-:Y:S01]  /*12db0*/  ENDCOLLECTIVE ;  /* 0x000000000000791b */ /* 0x003fe20003800000 */
.L_x_1121:
[----:B------:R-:W-:Y:S02]  /*12dc0*/  @P1 LEA R2, P0, R18, R9, 0x1 ;  /* 0x0000000912021211 */ /* 0x000fe400078008ff */
[----:B------:R-:W-:-:S03]  /*12dd0*/  @P1 LEA R9, R23, UR48, 0x1 ;  /* 0x0000003017091c11 */ /* 0x000fc6000f8e08ff */
        /* <DEDUP_REMOVED lines=10> */
.L_x_1122:
[----:B------:R-:W-:Y:S05]  /*12e80*/  BRA `(.L_x_1123) ;  /* 0xffffffc800b87947 */ /* 0x000fea000383ffff */
.L_x_1070:
[----:B------:R-:W-:Y:S02]  /*12e90*/  IMAD.MOV.U32 R13, RZ, RZ, R8 ;  /* 0x000000ffff0d7224 */ /* 0x000fe400078e0008 */
[----:B------:R-:W-:Y:S02]  /*12ea0*/  IMAD.MOV.U32 R12, RZ, RZ, RZ ;  /* 0x000000ffff0c7224 */ /* 0x000fe400078e00ff */
[----:B------:R-:W-:Y:S02]  /*12eb0*/  IMAD.MOV.U32 R11, RZ, RZ, 0x181f ;  /* 0x0000181fff0b7424 */ /* 0x000fe400078e00ff */
[----:B------:R-:W-:Y:S02]  /*12ec0*/  IMAD.MOV.U32 R15, RZ, RZ, -0x1 ;  /* 0xffffffffff0f7424 */ /* 0x000fe400078e00ff */
[----:B------:R-:W-:-:S07]  /*12ed0*/  VIADD R4, R20, UR43 ;  /* 0x0000002b14047c36 */ /* 0x000fce0008000000 */
[----:B------:R-:W-:Y:S05]  /*12ee0*/  WARPSYNC.COLLECTIVE R15, `(.L_x_1124) ;  /* 0x000000000f087348 */ /* 0x000fea0003c00000 */
[----:B------:R0:W1:Y:S02]  /*12ef0*/  SHFL.IDX P6, R14, R13, R12, R11 ;  /* 0x0000000c0d0e7389 */ /* 0x00006400000c000b */
[----:B01----:R-:W-:Y:S01]  /*12f00*/  ENDCOLLECTIVE ;  /* 0x000000000000791b */ /* 0x003fe20003800000 */
.L_x_1124:
[----:B------:R-:W-:Y:S02]  /*12f10*/  VIADD R10, R4, 0x10 ;  /* 0x00000010040a7836 */ /* 0x000fe40000000000 */
[----:B------:R-:W-:Y:S02]  /*12f20*/  IMAD.MOV.U32 R13, RZ, RZ, R7 ;  /* 0x000000ffff0d7224 */ /* 0x000fe400078e0007 */
[----:B------:R-:W-:-:S07]  /*12f30*/  IMAD.MOV.U32 R2, RZ, RZ, R14 ;  /* 0x000000ffff027224 */ /* 0x000fce00078e000e */
[----:B------:R-:W-:Y:S05]  /*12f40*/  WARPSYNC.COLLECTIVE R15, `(.L_x_1125) ;  /* 0x000000000f087348 */ /* 0x000fea0003c00000 */
[----:B------:R0:W1:Y:S02]  /*12f50*/  SHFL.IDX P6, R14, R13, R12, R11 ;  /* 0x0000000c0d0e7389 */ /* 0x00006400000c000b */
[----:B01----:R-:W-:Y:S01]  /*12f60*/  ENDCOLLECTIVE ;  /* 0x000000000000791b */ /* 0x003fe20003800000 */
.L_x_1125:
[----:B------:R-:W-:Y:S02]  /*12f70*/  ULDC UR4, c[0x0][0x288] ;  /* 0x0000a20000047ab9 */ /* 0x000fe40000000800 */
[----:B------:R-:W-:-:S05]  /*12f80*/  IMAD R5, R9, UR4, RZ ;  /* 0x0000000409057c24 */ /* 0x000fca000f8e02ff */
        /* <DEDUP_REMOVED lines=10> */
.L_x_1126:
[----:B------:R-:W-:Y:S01]  /*13030*/  @!PT LDS RZ, [RZ] ;  /* 0x00000000fffff984 */ /* 0x000fe20000000800 */
[----:B------:R-:W-:Y:S01]  /*13040*/  @!PT LDS RZ, [RZ] ;  /* 0x00000000fffff984 */ /* 0x000fe20000000800 */
[----:B------:R-:W-:Y:S01]  /*13050*/  @!PT LDS RZ, [RZ] ;  /* 0x00000000fffff984 */ /* 0x000fe20000000800 */
[----:B------:R0:W-:Y:S01]  /*13060*/  @!P1 LDGSTS.E.BYPASS.LTC128B.128 [R25+0x8400], desc[UR36][R2.64], !P0 ;  /* 0x0840000002199fae */ /* 0x0001e2000c101d64 */
[----:B------:R-:W-:Y:S01]  /*13070*/  ISETP.GE.AND P1, PT, R10, R5, PT ;  /* 0x000000050a00720c */ /* 0x000fe20003f26270 */
[----:B------:R-:W-:-:S12]  /*13080*/  IMAD.MOV.U32 R13, RZ, RZ, R7 ;  /* 0x000000ffff0d7224 */ /* 0x000fd800078e0007 */
[----:B0-----:R-:W-:Y:S01]  /*13090*/  @!P1 LEA R25, R23, UR48, 0x1 ;  /* 0x0000003017199c11 */ /* 0x001fe2000f8e08ff */
[----:B------:R-:W-:-:S07]  /*130a0*/  IMAD.MOV.U32 R10, RZ, RZ, R14 ;  /* 0x000000ffff0a7224 */ /* 0x000fce00078e000e */
[----:B------:R-:W-:Y:S05]  /*130b0*/  WARPSYNC.COLLECTIVE R15, `(.L_x_1127) ;  /* 0x000000000f087348 */ /* 0x000fea0003c00000 */
[----:B------:R0:W1:Y:S02]  /*130c0*/  SHFL.IDX P6, R14, R13, R12, R11 ;  /* 0x0000000c0d0e7389 */ /* 0x00006400000c000b */
[----:B01----:R-:W-:Y:S01]  /*130d0*/  ENDCOLLECTIVE ;  /* 0x000000000000791b */ /* 0x003fe20003800000 */
.L_x_1127:
[----:B------:R-:W-:Y:S02]  /*130e0*/  IMAD.MOV.U32 R13, RZ, RZ, R8 ;  /* 0x000000ffff0d7224 */ /* 0x000fe400078e0008 */
[----:B------:R-:W-:Y:S02]  /*130f0*/  IMAD.MOV.U32 R12, RZ, RZ, 0x2 ;  /* 0x00000002ff0c7424 */ /* 0x000fe400078e00ff */
[----:B------:R-:W-:-:S07]  /*13100*/  IMAD.MOV.U32 R21, RZ, RZ, R14 ;  /* 0x000000ffff157224 */ /* 0x000fce00078e000e */
[----:B------:R-:W-:Y:S05]  /*13110*/  WARPSYNC.COLLECTIVE R15, `(.L_x_1128) ;  /* 0x000000000f087348 */ /* 0x000fea0003c00000 */
[----:B------:R0:W1:Y:S02]  /*13120*/  SHFL.IDX P6, R14, R13, R12, R11 ;  /* 0x0000000c0d0e7389 */ /* 0x00006400000c000b */
[----:B01----:R-:W-:Y:S01]  /*13130*/  ENDCOLLECTIVE ;  /* 0x000000000000791b */ /* 0x003fe20003800000 */
.L_x_1128:
[----:B------:R-:W-:-:S05]  /*13140*/  @!P1 LEA R2, P2, R18, R21, 0x1 ;  /* 0x0000001512029211 */ /* 0x000fca00078408ff */
[----:B------:R-:W-:Y:S02]  /*13150*/  @!P1 IMAD.X R3, RZ, RZ, R10, P2 ;  /* 0x000000ffff039224 */ /* 0x000fe400010e060a */
[----:B------:R-:W-:-:S03]  /*13160*/  VIADD R10, R4, 0x20 ;  /* 0x00000020040a7836 */ /* 0x000fc60000000000 */
[----:B------:R-:W-:Y:S01]  /*13170*/  @!PT LDS RZ, [RZ] ;  /* 0x00000000fffff984 */ /* 0x000fe20000000800 */
[----:B------:R-:W-:Y:S01]  /*13180*/  @!PT LDS RZ, [RZ] ;  /* 0x00000000fffff984 */ /* 0x000fe20000000800 */
[----:B------:R-:W-:Y:S01]  /*13190*/  @!PT LDS RZ, [RZ] ;  /* 0x00000000fffff984 */ /* 0x000fe20000000800 */
[----:B------:R0:W-:Y:S01]  /*131a0*/  @!P1 LDGSTS.E.BYPASS.LTC128B.128 [R25+0x8c00], desc[UR36][R2.64], !P0 ;  /* 0x08c0000002199fae */ /* 0x0001e2000c101d64 */
[----:B------:R-:W-:Y:S01]  /*131b0*/  IMAD.MOV.U32 R13, RZ, RZ, R7 ;  /* 0x000000ffff0d7224 */ /* 0x000fe200078e0007 */
[----:B------:R-:W-:Y:S01]  /*131c0*/  ISETP.GE.AND P1, PT, R10, R5, PT ;  /* 0x000000050a00720c */ /* 0x000fe20003f26270 */
[----:B------:R-:W-:Y:S02]  /*131d0*/  VIADD R10, R4, 0x30 ;  /* 0x00000030040a7836 */ /* 0x000fe40000000000 */
[----:B------:R-:W-:-:S10]  /*131e0*/  IMAD.MOV.U32 R9, RZ, RZ, R14 ;  /* 0x000000ffff097224 */ /* 0x000fd400078e000e */
[----:B0-----:R-:W-:Y:S05]  /*131f0*/  WARPSYNC.COLLECTIVE R15, `(.L_x_1129) ;  /* 0x000000000f087348 */ /* 0x001fea0003c00000 */
[----:B------:R1:W2:Y:S02]  /*13200*/  SHFL.IDX P6, R14, R13, R12, R11 ;  /* 0x0000000c0d0e7389 */ /* 0x0002a400000c000b */
[----:B012---:R-:W-:Y:S01]  /*13210*/  ENDCOLLECTIVE ;  /* 0x000000000000791b */ /* 0x007fe20003800000 */
.L_x_1129:
[----:B------:R-:W-:Y:S01]  /*13220*/  @!P1 LEA R20, R23, UR48, 0x1 ;  /* 0x0000003017149c11 */ /* 0x000fe2000f8e08ff */
[----:B------:R-:W-:Y:S02]  /*13230*/  IMAD.MOV.U32 R13, RZ, RZ, R8 ;  /* 0x000000ffff0d7224 */ /* 0x000fe400078e0008 */
[----:B------:R-:W-:Y:S01]  /*13240*/  IMAD.MOV.U32 R12, RZ, RZ, 0x3 ;  /* 0x00000003ff0c7424 */ /* 0x000fe200078e00ff */
[----:B------:R-:W-:-:S13]  /*13250*/  @!P1 LEA R2, P2, R18, R14, 0x1 ;  /* 0x0000000e12029211 */ /* 0x000fda00078408ff */
[----:B------:R-:W-:Y:S05]  /*13260*/  WARPSYNC.COLLECTIVE R15, `(.L_x_1130) ;  /* 0x000000000f087348 */ /* 0x000fea0003c00000 */
[----:B------:R0:W1:Y:S02]  /*13270*/  SHFL.IDX P6, R14, R13, R12, R11 ;  /* 0x0000000c0d0e7389 */ /* 0x00006400000c000b */
[----:B01----:R-:W-:Y:S01]  /*13280*/  ENDCOLLECTIVE ;  /* 0x000000000000791b */ /* 0x003fe20003800000 */
.L_x_1130:
[----:B------:R-:W-:-:S05]  /*13290*/  @!P1 IMAD.X R3, RZ, RZ, R9, P2 ;  /* 0x000000ffff039224 */ /* 0x000fca00010e0609 */
[----:B------:R-:W-:Y:S01]  /*132a0*/  @!PT LDS RZ, [RZ] ;  /* 0x00000000fffff984 */ /* 0x000fe20000000800 */
[----:B------:R-:W-:Y:S01]  /*132b0*/  @!PT LDS RZ, [RZ] ;  /* 0x00000000fffff984 */ /* 0x000fe20000000800 */
[----:B------:R-:W-:Y:S01]  /*132c0*/  @!PT LDS RZ, [RZ] ;  /* 0x00000000fffff984 */ /* 0x000fe20000000800 */
[----:B------:R0:W-:Y:S01]  /*132d0*/  @!P1 LDGSTS.E.BYPASS.LTC128B.128 [R20+0x9400], desc[UR36][R2.64], !P0 ;  /* 0x0940000002149fae */ /* 0x0001e2000c101d64 */
[----:B------:R-:W-:Y:S01]  /*132e0*/  ISETP.GE.AND P1, PT, R10, R5, PT ;  /* 0x000000050a00720c */ /* 0x000fe20003f26270 */
[----:B------:R-:W-:-:S12]  /*132f0*/  IMAD.MOV.U32 R13, RZ, RZ, R7 ;  /* 0x000000ffff0d7224 */ /* 0x000fd800078e0007 */
[----:B------:R-:W-:Y:S01]  /*13300*/  @!P1 LEA R25, R23, UR48, 0x1 ;  /* 0x0000003017199c11 */ /* 0x000fe2000f8e08ff */
[----:B0-----:R-:W-:-:S07]  /*13310*/  IMAD.MOV.U32 R10, RZ, RZ, R14 ;  /* 0x000000ffff0a7224 */ /* 0x001fce00078e000e */
[----:B------:R-:W-:Y:S05]  /*13320*/  WARPSYNC.COLLECTIVE R15, `(.L_x_1131) ;  /* 0x000000000f087348 */ /* 0x000fea0003c00000 */
[----:B------:R0:W1:Y:S02]  /*13330*/  SHFL.IDX P6, R14, R13, R12, R11 ;  /* 0x0000000c0d0e7389 */ /* 0x00006400000c000b */
[----:B01----:R-:W-:Y:S01]  /*13340*/  ENDCOLLECTIVE ;  /* 0x000000000000791b */ /* 0x003fe20003800000 */
.L_x_1131:
[----:B------:R-:W-:Y:S02]  /*13350*/  IMAD.MOV.U32 R13, RZ, RZ, R8 ;  /* 0x000000ffff0d7224 */ /* 0x000fe400078e0008 */
[----:B------:R-:W-:Y:S02]  /*13360*/  IMAD.MOV.U32 R12, RZ, RZ, 0x4 ;  /* 0x00000004ff0c7424 */ /* 0x000fe400078e00ff */
[----:B------:R-:W-:-:S07]  /*13370*/  IMAD.MOV.U32 R21, RZ, RZ, R14 ;  /* 0x000000ffff157224 */ /* 0x000fce00078e000e */
[----:B------:R-:W-:Y:S05]  /*13380*/  WARPSYNC.COLLECTIVE R15, `(.L_x_1132) ;  /* 0x000000000f087348 */ /* 0x000fea0003c00000 */
[----:B------:R0:W1:Y:S02]  /*13390*/  SHFL.IDX P6, R14, R13, R12, R11 ;  /* 0x0000000c0d0e7389 */ /* 0x00006400000c000b */
[----:B01----:R-:W-:Y:S01]  /*133a0*/  ENDCOLLECTIVE ;  /* 0x000000000000791b */ /* 0x003fe20003800000 */
.L_x_1132:
        /* <DEDUP_REMOVED lines=14> */
.L_x_1133:
[----:B------:R-:W-:Y:S01]  /*13490*/  @!P1 LEA R20, R23, UR48, 0x1 ;  /* 0x0000003017149c11 */ /* 0x000fe2000f8e08ff */
[----:B------:R-:W-:Y:S02]  /*134a0*/  IMAD.MOV.U32 R13, RZ, RZ, R8 ;  /* 0x000000ffff0d7224 */ /* 0x000fe400078e0008 */
[----:B------:R-:W-:Y:S01]  /*134b0*/  IMAD.MOV.U32 R12, RZ, RZ, 0x5 ;  /* 0x00000005ff0c7424 */ /* 0x000fe200078e00ff */
[----:B------:R-:W-:-:S13]  /*134c0*/  @!P1 LEA R2, P2, R18, R14, 0x1 ;  /* 0x0000000e12029211 */ /* 0x000fda00078408ff */
[----:B------:R-:W-:Y:S05]  /*134d0*/  WARPSYNC.COLLECTIVE R15, `(.L_x_1134) ;  /* 0x000000000f087348 */ /* 0x000fea0003c00000 */
[----:B------:R0:W1:Y:S02]  /*134e0*/  SHFL.IDX P6, R14, R13, R12, R11 ;  /* 0x0000000c0d0e7389 */ /* 0x00006400000c000b */
[----:B01----:R-:W-:Y:S01]  /*134f0*/  ENDCOLLECTIVE ;  /* 0x000000000000791b */ /* 0x003fe20003800000 */
.L_x_1134:
[----:B------:R-:W-:-:S05]  /*13500*/  @!P1 IMAD.X R3, RZ, RZ, R9, P2 ;  /* 0x000000ffff039224 */ /* 0x000fca00010e0609 */
[----:B------:R-:W-:Y:S01]  /*13510*/  @!PT LDS RZ, [RZ] ;  /* 0x00000000fffff984 */ /* 0x000fe20000000800 */
[----:B------:R-:W-:Y:S01]  /*13520*/  @!PT LDS RZ, [RZ] ;  /* 0x00000000fffff984 */ /* 0x000fe20000000800 */
[----:B------:R-:W-:Y:S01]  /*13530*/  @!PT LDS RZ, [RZ] ;  /* 0x00000000fffff984 */ /* 0x000fe20000000800 */
[----:B------:R0:W-:Y:S01]  /*13540*/  @!P1 LDGSTS.E.BYPASS.LTC128B.128 [R20+0xa400], desc[UR36][R2.64], !P0 ;  /* 0x0a40000002149fae */ /* 0x0001e2000c101d64 */
[----:B------:R-:W-:Y:S01]  /*13550*/  ISETP.GE.AND P1, PT, R10, R5, PT ;  /* 0x000000050a00720c */ /* 0x000fe20003f26270 */
[----:B------:R-:W-:Y:S02]  /*13560*/  IMAD.MOV.U32 R13, RZ, RZ, R7 ;  /* 0x000000ffff0d7224 */ /* 0x000fe400078e0007 */
[----:B------:R-:W-:-:S10]  /*13570*/  IMAD.MOV.U32 R10, RZ, RZ, R14 ;  /* 0x000000ffff0a7224 */ /* 0x000fd400078e000e */
[----:B0-----:R-:W-:Y:S05]  /*13580*/  WARPSYNC.COLLECTIVE R15, `(.L_x_1135) ;  /* 0x000000000f087348 */ /* 0x001fea0003c00000 */
[----:B------:R1:W2:Y:S02]  /*13590*/  SHFL.IDX P6, R14, R13, R12, R11 ;  /* 0x0000000c0d0e7389 */ /* 0x0002a400000c000b */
[----:B012---:R-:W-:Y:S01]  /*135a0*/  ENDCOLLECTIVE ;  /* 0x000000000000791b */ /* 0x007fe20003800000 */
.L_x_1135:
[----:B------:R-:W-:Y:S02]  /*135b0*/  IMAD.MOV.U32 R13, RZ, RZ, R8 ;  /* 0x000000ffff0d7224 */ /* 0x000fe400078e0008 */
[----:B------:R-:W-:Y:S02]  /*135c0*/  IMAD.MOV.U32 R12, RZ, RZ, 0x6 ;  /* 0x00000006ff0c7424 */ /* 0x000fe400078e00ff */
[----:B------:R-:W-:-:S07]  /*135d0*/  IMAD.MOV.U32 R21, RZ, RZ, R14 ;  /* 0x000000ffff157224 */ /* 0x000fce00078e000e */
[----:B------:R-:W-:Y:S05]  /*135e0*/  WARPSYNC.COLLECTIVE R15, `(.L_x_1136) ;  /* 0x000000000f087348 */ /* 0x000fea0003c00000 */
[----:B------:R0:W1:Y:S02]  /*135f0*/  SHFL.IDX P6, R14, R13, R12, R11 ;  /* 0x0000000c0d0e7389 */ /* 0x00006400000c000b */
[----:B01----:R-:W-:Y:S01]  /*13600*/  ENDCOLLECTIVE ;  /* 0x000000000000791b */ /* 0x003fe20003800000 */
.L_x_1136:
[----:B------:R-:W-:Y:S02]  /*13610*/  @!P1 LEA R2, P2, R18, R21, 0x1 ;  /* 0x0000001512029211 */ /* 0x000fe400078408ff */
[----:B------:R-:W-:-:S03]  /*13620*/  @!P1 LEA R21, R23, UR48, 0x1 ;  /* 0x0000003017159c11 */ /* 0x000fc6000f8e08ff */
        /* <DEDUP_REMOVED lines=12> */
.L_x_1137:
[----:B------:R-:W-:Y:S01]  /*136f0*/  @!P1 LEA R25, R23, UR48, 0x1 ;  /* 0x0000003017199c11 */ /* 0x000fe2000f8e08ff */
[----:B------:R-:W-:Y:S02]  /*13700*/  IMAD.MOV.U32 R13, RZ, RZ, R8 ;  /* 0x000000ffff0d7224 */ /* 0x000fe400078e0008 */
[----:B------:R-:W-:Y:S01]  /*13710*/  IMAD.MOV.U32 R12, RZ, RZ, 0x7 ;  /* 0x00000007ff0c7424 */ /* 0x000fe200078e00ff */
[----:B------:R-:W-:-:S13]  /*13720*/  @!P1 LEA R2, P2, R18, R14, 0x1 ;  /* 0x0000000e12029211 */ /* 0x000fda00078408ff */
[----:B------:R-:W-:Y:S05]  /*13730*/  WARPSYNC.COLLECTIVE R15, `(.L_x_1138) ;  /* 0x000000000f087348 */ /* 0x000fea0003c00000 */
[----:B------:R0:W1:Y:S02]  /*13740*/  SHFL.IDX P6, R14, R13, R12, R11 ;  /* 0x0000000c0d0e7389 */ /* 0x00006400000c000b */
[----:B01----:R-:W-:Y:S01]  /*13750*/  ENDCOLLECTIVE ;  /* 0x000000000000791b */ /* 0x003fe20003800000 */
.L_x_1138:
[----:B------:R-:W-:-:S05]  /*13760*/  @!P1 IMAD.X R3, RZ, RZ, R9, P2 ;  /* 0x000000ffff039224 */ /* 0x000fca00010e0609 */
[----:B------:R-:W-:Y:S01]  /*13770*/  @!PT LDS RZ, [RZ] ;  /* 0x00000000fffff984 */ /* 0x000fe20000000800 */
[----:B------:R-:W-:Y:S01]  /*13780*/  @!PT LDS RZ, [RZ] ;  /* 0x00000000fffff984 */ /* 0x000fe20000000800 */
[----:B------:R-:W-:Y:S01]  /*13790*/  @!PT LDS RZ, [RZ] ;  /* 0x00000000fffff984 */ /* 0x000fe20000000800 */
[----:B------:R0:W-:Y:S01]  /*137a0*/  @!P1 LDGSTS.E.BYPASS.LTC128B.128 [R25+0xb400], desc[UR36][R2.64], !P0 ;  /* 0x0b40000002199fae */ /* 0x0001e2000c101d64 */
[----:B------:R-:W-:Y:S02]  /*137b0*/  IMAD.MOV.U32 R13, RZ, RZ, R7 ;  /* 0x000000ffff0d7224 */ /* 0x000fe400078e0007 */
[----:B0-----:R-:W-:Y:S02]  /*137c0*/  VIADD R2, R4, 0x70 ;  /* 0x0000007004027836 */ /* 0x001fe40000000000 */
[----:B------:R-:W-:-:S03]  /*137d0*/  IMAD.MOV.U32 R8, RZ, RZ, R14 ;  /* 0x000000ffff087224 */ /* 0x000fc600078e000e */
[----:B------:R-:W-:-:S13]  /*137e0*/  ISETP.GE.AND P1, PT, R2, R5, PT ;  /* 0x000000050200720c */ /* 0x000fda0003f26270 */
[----:B------:R-:W-:Y:S05]  /*137f0*/  WARPSYNC.COLLECTIVE R15, `(.L_x_1139) ;  /* 0x000000000f087348 */ /* 0x000fea0003c00000 */
[----:B------:R0:W1:Y:S02]  /*13800*/  SHFL.IDX P6, R14, R13, R12, R11 ;  /* 0x0000000c0d0e7389 */ /* 0x00006400000c000b */
[----:B01----:R-:W-:Y:S01]  /*13810*/  ENDCOLLECTIVE ;  /* 0x000000000000791b */ /* 0x003fe20003800000 */
.L_x_1139:
[----:B------:R-:W-:Y:S01]  /*13820*/  @!P1 LEA R21, R23, UR48, 0x1 ;  /* 0x0000003017159c11 */ /* 0x000fe2000f8e08ff */
[----:B------:R-:W-:Y:S02]  /*13830*/  IMAD.MOV.U32 R13, RZ, RZ, R6 ;  /* 0x000000ffff0d7224 */ /* 0x000fe400078e0006 */
[----:B------:R-:W-:Y:S02]  /*13840*/  IMAD.MOV.U32 R12, RZ, RZ, RZ ;  /* 0x000000ffff0c7224 */ /* 0x000fe400078e00ff */
[----:B------:R-:W-:-:S07]  /*13850*/  IMAD.MOV.U32 R7, RZ, RZ, R14 ;  /* 0x000000ffff077224 */ /* 0x000fce00078e000e */
[----:B------:R-:W-:Y:S05]  /*13860*/  WARPSYNC.COLLECTIVE R15, `(.L_x_1140) ;  /* 0x000000000f087348 */ /* 0x000fea0003c00000 */
[----:B------:R0:W1:Y:S02]  /*13870*/  SHFL.IDX P6, R14, R13, R12, R11 ;  /* 0x0000000c0d0e7389 */ /* 0x00006400000c000b */
[----:B01----:R-:W-:Y:S01]  /*13880*/  ENDCOLLECTIVE ;  /* 0x000000000000791b */ /* 0x003fe20003800000 */
.L_x_1140:
        /* <DEDUP_REMOVED lines=14> */
.L_x_1141:
[----:B------:R-:W-:Y:S01]  /*13970*/  @!P1 LEA R25, R23, UR48, 0x1 ;  /* 0x0000003017199c11 */ /* 0x000fe2000f8e08ff */
[----:B------:R-:W-:Y:S02]  /*13980*/  IMAD.MOV.U32 R13, RZ, RZ, R6 ;  /* 0x000000ffff0d7224 */ /* 0x000fe400078e0006 */
[----:B------:R-:W-:Y:S01]  /*13990*/  IMAD.MOV.U32 R12, RZ, RZ, 0x1 ;  /* 0x00000001ff0c7424 */ /* 0x000fe200078e00ff */
[----:B------:R-:W-:-:S13]  /*139a0*/  @!P1 LEA R2, P2, R18, R14, 0x1 ;  /* 0x0000000e12029211 */ /* 0x000fda00078408ff */
[----:B------:R-:W-:Y:S05]  /*139b0*/  WARPSYNC.COLLECTIVE R15, `(.L_x_1142) ;  /* 0x000000000f087348 */ /* 0x000fea0003c00000 */
[----:B------:R0:W1:Y:S02]  /*139c0*/  SHFL.IDX P6, R14, R13, R12, R11 ;  /* 0x0000000c0d0e7389 */ /* 0x00006400000c000b */
[----:B01----:R-:W-:Y:S01]  /*139d0*/  ENDCOLLECTIVE ;  /* 0x000000000000791b */ /* 0x003fe20003800000 */
.L_x_1142:
        /* <DEDUP_REMOVED lines=11> */
.L_x_1143:
[----:B------:R-:W-:Y:S02]  /*13a90*/  IMAD.MOV.U32 R13, RZ, RZ, R6 ;  /* 0x000000ffff0d7224 */ /* 0x000fe400078e0006 */
[----:B------:R-:W-:Y:S02]  /*13aa0*/  IMAD.MOV.U32 R12, RZ, RZ, 0x2 ;  /* 0x00000002ff0c7424 */ /* 0x000fe400078e00ff */
[----:B------:R-:W-:-:S07]  /*13ab0*/  IMAD.MOV.U32 R9, RZ, RZ, R14 ;  /* 0x000000ffff097224 */ /* 0x000fce00078e000e */
[----:B------:R-:W-:Y:S05]  /*13ac0*/  WARPSYNC.COLLECTIVE R15, `(.L_x_1144) ;  /* 0x000000000f087348 */ /* 0x000fea0003c00000 */
[----:B------:R0:W1:Y:S02]  /*13ad0*/  SHFL.IDX P6, R14, R13, R12, R11 ;  /* 0x0000000c0d0e7389 */ /* 0x00006400000c000b */
[----:B01----:R-:W-:Y:S01]  /*13ae0*/  ENDCOLLECTIVE ;  /* 0x000000000000791b */ /* 0x003fe20003800000 */
.L_x_1144:
        /* <DEDUP_REMOVED lines=12> */
.L_x_1145:
[----:B------:R-:W-:-:S05]  /*13bb0*/  VIADD R2, R4, 0xa0 ;  /* 0x000000a004027836 */ /* 0x000fca0000000000 */
[----:B------:R-:W-:Y:S01]  /*13bc0*/  ISETP.GE.AND P1, PT, R2, R5, PT ;  /* 0x000000050200720c */ /* 0x000fe20003f26270 */
[----:B------:R-:W-:Y:S02]  /*13bd0*/  IMAD.MOV.U32 R13, RZ, RZ, R6 ;  /* 0x000000ffff0d7224 */ /* 0x000fe400078e0006 */
[----:B------:R-:W-:-:S10]  /*13be0*/  IMAD.MOV.U32 R12, RZ, RZ, 0x3 ;  /* 0x00000003ff0c7424 */ /* 0x000fd400078e00ff */
[----:B------:R-:W-:-:S13]  /*13bf0*/  @!P1 LEA R2, P2, R18, R14, 0x1 ;  /* 0x0000000e12029211 */ /* 0x000fda00078408ff */
[----:B------:R-:W-:Y:S05]  /*13c00*/  WARPSYNC.COLLECTIVE R15, `(.L_x_1146) ;  /* 0x000000000f087348 */ /* 0x000fea0003c00000 */
[----:B------:R0:W1:Y:S02]  /*13c10*/  SHFL.IDX P6, R14, R13, R12, R11 ;  /* 0x0000000c0d0e7389 */ /* 0x00006400000c000b */
[----:B01----:R-:W-:Y:S01]  /*13c20*/  ENDCOLLECTIVE ;  /* 0x000000000000791b */ /* 0x003fe20003800000 */
.L_x_1146:
        /* <DEDUP_REMOVED lines=11> */
.L_x_1147:
[----:B------:R-:W-:Y:S05]  /*13ce0*/  BRA `(.L_x_1148) ;  /* 0xffffffc800687947 */ /* 0x000fea000383ffff */
.L_x_1071:
[----:B0-----:R-:W-:-:S04]  /*13cf0*/  IMAD.U32 R3, RZ, RZ, UR48 ;  /* 0x00000030ff037e24 */ /* 0x001fc8000f8e00ff */
[----:B------:R0:W1:Y:S03]  /*13d00*/  SYNCS.PHASECHK.TRANS64.TRYWAIT P0, [R3+URZ+0x16820], R0 ;  /* 0x01682000030075a7 */ /* 0x000066000800017f */
[----:B-1----:R-:W-:Y:S05]  /*13d10*/  @!P0 NANOSLEEP.SYNCS 0x989680 ;  /* 0x009896800000895d */ /* 0x002fea0003900000 */
[----:B------:R-:W1:Y:S02]  /*13d20*/  @!P0 SYNCS.PHASECHK.TRANS64 P0, [R3+URZ+0x16820], R0 ;  /* 0x01682000030085a7 */ /* 0x000e64000800007f */
[----:B-1----:R-:W-:Y:S05]  /*13d30*/  @!P0 BRA `(.L_x_1071) ;  /* 0xfffffffc00ec8947 */ /* 0x002fea000383ffff */
[----:B------:R-:W-:Y:S05]  /*13d40*/  BRA `(.L_x_1149) ;  /* 0xffffffc800a07947 */ /* 0x000fea000383ffff */
.L_x_1075:
[----:B0-----:R0:W1:Y:S02]  /*13d50*/  SYNCS.PHASECHK.TRANS64.TRYWAIT P0, [R7+URZ+0x16840], R2 ;  /* 0x01684002070075a7 */ /* 0x001064000800017f */
[----:B-1----:R-:W-:Y:S05]  /*13d60*/  @!P0 NANOSLEEP.SYNCS 0x989680 ;  /* 0x009896800000895d */ /* 0x002fea0003900000 */
[----:B------:R-:W1:Y:S02]  /*13d70*/  @!P0 SYNCS.PHASECHK.TRANS64 P0, [R7+URZ+0x16840], R2 ;  /* 0x01684002070085a7 */ /* 0x000e64000800007f */
[----:B-1----:R-:W-:Y:S05]  /*13d80*/  @!P0 BRA `(.L_x_1075) ;  /* 0xfffffffc00f08947 */ /* 0x002fea000383ffff */
[----:B------:R-:W-:Y:S05]  /*13d90*/  BRA `(.L_x_1150) ;  /* 0xffffffcc00807947 */ /* 0x000fea000383ffff */
.L_x_1076:
        /* <DEDUP_REMOVED lines=8> */
.L_x_1152:
[----:B------:R-:W-:Y:S05]  /*13e20*/  BSYNC B1 ;  /* 0x0000000000017941 */ /* 0x000fea0003800000 */
.L_x_1151:
[----:B------:R-:W-:Y:S01]  /*13e30*/  IMAD.MOV.U32 R13, RZ, RZ, R9 ;  /* 0x000000ffff0d7224 */ /* 0x000fe200078e0009 */
[----:B------:R-:W-:Y:S01]  /*13e40*/  LEA R10, R10, UR48, 0x1 ;  /* 0x000000300a0a7c11 */ /* 0x000fe2000f8e08ff */
[----:B------:R-:W-:Y:S02]  /*13e50*/  IMAD.MOV.U32 R12, RZ, RZ, RZ ;  /* 0x000000ffff0c7224 */ /* 0x000fe400078e00ff */
[----:B------:R-:W-:Y:S02]  /*13e60*/  IMAD.MOV.U32 R11, RZ, RZ, 0x181f ;  /* 0x0000181fff0b7424 */ /* 0x000fe400078e00ff */
[----:B------:R-:W-:Y:S02]  /*13e70*/  IMAD.MOV.U32 R15, RZ, RZ, -0x1 ;  /* 0xffffffffff0f7424 */ /* 0x000fe400078e00ff */
[----:B------:R-:W-:-:S07]  /*13e80*/  IMAD.MOV.U32 R3, RZ, RZ, R14 ;  /* 0x000000ffff037224 */ /* 0x000fce00078e000e */
[----:B------:R-:W-:Y:S05]  /*13e90*/  WARPSYNC.COLLECTIVE R15, `(.L_x_1153) ;  /* 0x000000000f087348 */ /* 0x000fea0003c00000 */
[----:B------:R0:W1:Y:S02]  /*13ea0*/  SHFL.IDX P6, R14, R13, R12, R11 ;  /* 0x0000000c0d0e7389 */ /* 0x00006400000c000b */
[----:B01----:R-:W-:Y:S01]  /*13eb0*/  ENDCOLLECTIVE ;  /* 0x000000000000791b */ /* 0x003fe20003800000 */
.L_x_1153:
[----:B------:R-:W-:Y:S02]  /*13ec0*/  IMAD.SHL.U32 R15, R18, 0x2, RZ ;  /* 0x00000002120f7824 */ /* 0x000fe400078e00ff */
[----:B------:R-:W-:Y:S02]  /*13ed0*/  IMAD.MOV.U32 R13, RZ, RZ, R20 ;  /* 0x000000ffff0d7224 */ /* 0x000fe400078e0014 */
        /* <DEDUP_REMOVED lines=8> */
.L_x_1154:
        /* <DEDUP_REMOVED lines=9> */
.L_x_1155:
        /* <DEDUP_REMOVED lines=10> */
.L_x_1156:
        /* <DEDUP_REMOVED lines=9> */
.L_x_1157:
        /* <DEDUP_REMOVED lines=10> */
.L_x_1158:
        /* <DEDUP_REMOVED lines=9> */
.L_x_1159:
        /* <DEDUP_REMOVED lines=10> */
.L_x_1160:
        /* <DEDUP_REMOVED lines=9> */
.L_x_1161:
        /* <DEDUP_REMOVED lines=10> */
.L_x_1162:
        /* <DEDUP_REMOVED lines=9> */
.L_x_1163:
        /* <DEDUP_REMOVED lines=10> */
.L_x_1164:
        /* <DEDUP_REMOVED lines=9> */
.L_x_1165:
        /* <DEDUP_REMOVED lines=10> */
.L_x_1166:
        /* <DEDUP_REMOVED lines=9> */
.L_x_1167:
[----:B------:R-:W-:Y:S05]  /*14710*/  BRA `(.L_x_1168) ;  /* 0xffffffc800307947 */ /* 0x000fea000383ffff */
.L_x_1081:
[----:B0-----:R0:W1:Y:S02]  /*14720*/  SYNCS.PHASECHK.TRANS64.TRYWAIT P0, [R7+URZ+0x16860], R2 ;  /* 0x01686002070075a7 */ /* 0x001064000800017f */
[----:B-1----:R-:W-:Y:S05]  /*14730*/  @!P0 NANOSLEEP.SYNCS 0x989680 ;  /* 0x009896800000895d */ /* 0x002fea0003900000 */
[----:B------:R-:W1:Y:S02]  /*14740*/  @!P0 SYNCS.PHASECHK.TRANS64 P0, [R7+URZ+0x16860], R2 ;  /* 0x01686002070085a7 */ /* 0x000e64000800007f */
[----:B-1----:R-:W-:Y:S05]  /*14750*/  @!P0 BRA `(.L_x_1081) ;  /* 0xfffffffc00f08947 */ /* 0x002fea000383ffff */
[----:B------:R-:W-:Y:S05]  /*14760*/  BRA `(.L_x_1169) ;  /* 0xffffffc800907947 */ /* 0x000fea000383ffff */
.L_x_1082:
        /* <DEDUP_REMOVED lines=8> */
.L_x_1171:
[----:B------:R-:W-:Y:S05]  /*147f0*/  BSYNC B1 ;  /* 0x0000000000017941 */ /* 0x000fea0003800000 */
.L_x_1170:
[----:B------:R-:W-:Y:S01]  /*14800*/  IMAD.MOV.U32 R13, RZ, RZ, R17 ;  /* 0x000000ffff0d7224 */ /* 0x000fe200078e0011 */
[----:B------:R-:W-:Y:S01]  /*14810*/  ISETP.LT.OR P2, PT, R4, 0x1, P1 ;  /* 0x000000010400780c */ /* 0x000fe20000f41670 */
        /* <DEDUP_REMOVED lines=8> */
.L_x_1172:
[----:B------:R-:W-:Y:S02]  /*148a0*/  IMAD.MOV.U32 R13, RZ, RZ, R19 ;  /* 0x000000ffff0d7224 */ /* 0x000fe400078e0013 */
[----:B------:R-:W-:Y:S01]  /*148b0*/  IMAD.MOV.U32 R12, RZ, RZ, 0x1 ;  /* 0x00000001ff0c7424 */ /* 0x000fe200078e00ff */
[----:B------:R-:W-:-:S13]  /*148c0*/  IADD3 R2, P0, R14, R20, RZ ;  /* 0x000000140e027210 */ /* 0x000fda0007f1e0ff */
[----:B------:R-:W-:Y:S05]  /*148d0*/  WARPSYNC.COLLECTIVE R15, `(.L_x_1173) ;  /* 0x000000000f087348 */ /* 0x000fea0003c00000 */
[----:B------:R0:W1:Y:S02]  /*148e0*/  SHFL.IDX P6, R14, R13, R12, R11 ;  /* 0x0000000c0d0e7389 */ /* 0x00006400000c000b */
[----:B01----:R-:W-:Y:S01]  /*148f0*/  ENDCOLLECTIVE ;  /* 0x000000000000791b */ /* 0x003fe20003800000 */
.L_x_1173:
        /* <DEDUP_REMOVED lines=11> */
.L_x_1174:
[----:B------:R-:W-:Y:S02]  /*149b0*/  IMAD.MOV.U32 R13, RZ, RZ, R19 ;  /* 0x000000ffff0d7224 */ /* 0x000fe400078e0013 */
[----:B------:R-:W-:Y:S02]  /*149c0*/  IMAD.MOV.U32 R12, RZ, RZ, 0x2 ;  /* 0x00000002ff0c7424 */ /* 0x000fe400078e00ff */
[----:B------:R-:W-:-:S05]  /*149d0*/  IMAD.MOV.U32 R11, RZ, RZ, R14 ;  /* 0x000000ffff0b7224 */ /* 0x000fca00078e000e */
[----:B------:R-:W-:Y:S01]  /*149e0*/  IADD3 R2, P0, R11, R20, RZ ;  /* 0x000000140b027210 */ /* 0x000fe20007f1e0ff */
[----:B------:R-:W-:-:S04]  /*149f0*/  IMAD.MOV.U32 R11, RZ, RZ, 0x181f ;  /* 0x0000181fff0b7424 */ /* 0x000fc800078e00ff */
[----:B------:R-:W-:-:S08]  /*14a00*/  IMAD.X R3, RZ, RZ, R9, P0 ;  /* 0x000000ffff037224 */ /* 0x000fd000000e0609 */
[----:B------:R-:W-:Y:S05]  /*14a10*/  WARPSYNC.COLLECTIVE R15, `(.L_x_1175) ;  /* 0x000000000f087348 */ /* 0x000fea0003c00000 */
[----:B------:R0:W1:Y:S02]  /*14a20*/  SHFL.IDX P6, R14, R13, R12, R11 ;  /* 0x0000000c0d0e7389 */ /* 0x00006400000c000b */
[----:B01----:R-:W-:Y:S01]  /*14a30*/  ENDCOLLECTIVE ;  /* 0x000000000000791b */ /* 0x003fe20003800000 */
.L_x_1175:
        /* <DEDUP_REMOVED lines=10> */
.L_x_1176:
        /* <DEDUP_REMOVED lines=8> */
.L_x_1177:
        /* <DEDUP_REMOVED lines=10> */
.L_x_1178:
        /* <DEDUP_REMOVED lines=9> */
.L_x_1179:
        /* <DEDUP_REMOVED lines=10> */
.L_x_1180:
        /* <DEDUP_REMOVED lines=8> */
.L_x_1181:
        /* <DEDUP_REMOVED lines=10> */
.L_x_1182:
        /* <DEDUP_REMOVED lines=9> */
.L_x_1183:
        /* <DEDUP_REMOVED lines=10> */
.L_x_1184:
        /* <DEDUP_REMOVED lines=8> */
.L_x_1185:
        /* <DEDUP_REMOVED lines=9> */
.L_x_1186:
[----:B------:R-:W-:Y:S05]  /*15090*/  BRA `(.L_x_1187) ;  /* 0xffffffc4000c7947 */ /* 0x000fea000383ffff */
.L_x_1088:
[----:B0-----:R0:W1:Y:S02]  /*150a0*/  SYNCS.PHASECHK.TRANS64.TRYWAIT P0, [R0+URZ+0x16860], R3 ;  /* 0x01686003000075a7 */ /* 0x001064000800017f */
[----:B-1----:R-:W-:Y:S05]  /*150b0*/  @!P0 NANOSLEEP.SYNCS 0x989680 ;  /* 0x009896800000895d */ /* 0x002fea0003900000 */
[----:B------:R-:W1:Y:S02]  /*150c0*/  @!P0 SYNCS.PHASECHK.TRANS64 P0, [R0+URZ+0x16860], R3 ;  /* 0x01686003000085a7 */ /* 0x000e64000800007f */
[----:B-1----:R-:W-:Y:S05]  /*150d0*/  @!P0 BRA `(.L_x_1088) ;  /* 0xfffffffc00f08947 */ /* 0x002fea000383ffff */
[----:B------:R-:W-:Y:S05]  /*150e0*/  BRA `(.L_x_1188) ;  /* 0xffffffc800087947 */ /* 0x000fea000383ffff */
.L_x_1089:
        /* <DEDUP_REMOVED lines=8> */
.L_x_1190:
[----:B------:R-:W-:Y:S05]  /*15170*/  BSYNC B0 ;  /* 0x0000000000007941 */ /* 0x000fea0003800000 */
.L_x_1189:
[----:B------:R-:W-:Y:S01]  /*15180*/  IMAD.MOV.U32 R13, RZ, RZ, R17 ;  /* 0x000000ffff0d7224 */ /* 0x000fe200078e0011 */
[----:B------:R-:W-:Y:S01]  /*15190*/  ISETP.LT.OR P2, PT, R5, 0x1, P0 ;  /* 0x000000010500780c */ /* 0x000fe20000741670 */
[----:B------:R-:W-:Y:S01]  /*151a0*/  IMAD.MOV.U32 R12, RZ, RZ, RZ ;  /* 0x000000ffff0c7224 */ /* 0x000fe200078e00ff */
[----:B------:R-:W-:Y:S01]  /*151b0*/  LEA R4, R4, UR48, 0x1 ;  /* 0x0000003004047c11 */ /* 0x000fe2000f8e08ff */
[----:B------:R-:W-:Y:S02]  /*151c0*/  IMAD.MOV.U32 R11, RZ, RZ, 0x181f ;  /* 0x0000181fff0b7424 */ /* 0x000fe400078e00ff */
[----:B------:R-:W-:Y:S02]  /*151d0*/  IMAD.MOV.U32 R15, RZ, RZ, -0x1 ;  /* 0xffffffffff0f7424 */ /* 0x000fe400078e00ff */
[----:B------:R-:W-:Y:S02]  /*151e0*/  IMAD.MOV.U32 R3, RZ, RZ, R14 ;  /* 0x000000ffff037224 */ /* 0x000fe400078e000e */
[----:B------:R-:W-:-:S07]  /*151f0*/  IMAD.SHL.U32 R18, R18, 0x2, RZ ;  /* 0x0000000212127824 */ /* 0x000fce00078e00ff */
[----:B------:R-:W-:Y:S05]  /*15200*/  WARPSYNC.COLLECTIVE R15, `(.L_x_1191) ;  /* 0x000000000f087348 */ /* 0x000fea0003c00000 */
[----:B------:R0:W1:Y:S02]  /*15210*/  SHFL.IDX P6, R14, R13, R12, R11 ;  /* 0x0000000c0d0e7389 */ /* 0x00006400000c000b */
[----:B01----:R-:W-:Y:S01]  /*15220*/  ENDCOLLECTIVE ;  /* 0x000000000000791b */ /* 0x003fe20003800000 */
.L_x_1191:
[----:B------:R-:W-:Y:S02]  /*15230*/  IMAD.MOV.U32 R13, RZ, RZ, R19 ;  /* 0x000000ffff0d7224 */ /* 0x000fe400078e0013 */
[----:B------:R-:W-:Y:S01]  /*15240*/  IMAD.MOV.U32 R12, RZ, RZ, 0x1 ;  /* 0x00000001ff0c7424 */ /* 0x000fe200078e00ff */
[----:B------:R-:W-:-:S13]  /*15250*/  IADD3 R2, P1, R14, R18, RZ ;  /* 0x000000120e027210 */ /* 0x000fda0007f3e0ff */
[----:B------:R-:W-:Y:S05]  /*15260*/  WARPSYNC.COLLECTIVE R15, `(.L_x_1192) ;  /* 0x000000000f087348 */ /* 0x000fea0003c00000 */
[----:B------:R0:W1:Y:S02]  /*15270*/  SHFL.IDX P6, R14, R13, R12, R11 ;  /* 0x0000000c0d0e7389 */ /* 0x00006400000c000b */
[----:B01----:R-:W-:Y:S01]  /*15280*/  ENDCOLLECTIVE ;  /* 0x000000000000791b */ /* 0x003fe20003800000 */
.L_x_1192:
        /* <DEDUP_REMOVED lines=11> */
.L_x_1193:
[----:B------:R-:W-:Y:S02]  /*15340*/  IMAD.MOV.U32 R13, RZ, RZ, R19 ;  /* 0x000000ffff0d7224 */ /* 0x000fe400078e0013 */
[----:B------:R-:W-:Y:S02]  /*15350*/  IMAD.MOV.U32 R12, RZ, RZ, 0x2 ;  /* 0x00000002ff0c7424 */ /* 0x000fe400078e00ff */
[----:B------:R-:W-:-:S07]  /*15360*/  IMAD.MOV.U32 R9, RZ, RZ, R14 ;  /* 0x000000ffff097224 */ /* 0x000fce00078e000e */
[----:B------:R-:W-:Y:S05]  /*15370*/  WARPSYNC.COLLECTIVE R15, `(.L_x_1194) ;  /* 0x000000000f087348 */ /* 0x000fea0003c00000 */
[----:B------:R0:W1:Y:S02]  /*15380*/  SHFL.IDX P6, R14, R13, R12, R11 ;  /* 0x0000000c0d0e7389 */ /* 0x00006400000c000b */
[----:B01----:R-:W-:Y:S01]  /*15390*/  ENDCOLLECTIVE ;  /* 0x000000000000791b */ /* 0x003fe20003800000 */
.L_x_1194:
        /* <DEDUP_REMOVED lines=12> */
.L_x_1195:
[----:B------:R-:W-:Y:S02]  /*15460*/  IMAD.MOV.U32 R13, RZ, RZ, R19 ;  /* 0x000000ffff0d7224 */ /* 0x000fe400078e0013 */
[----:B------:R-:W-:Y:S02]  /*15470*/  IMAD.MOV.U32 R12, RZ, RZ, 0x3 ;  /* 0x00000003ff0c7424 */ /* 0x000fe400078e00ff */
[----:B------:R-:W-:-:S07]  /*15480*/  IMAD.MOV.U32 R23, RZ, RZ, R14 ;  /* 0x000000ffff177224 */ /* 0x000fce00078e000e */
[----:B------:R-:W-:Y:S05]  /*15490*/  WARPSYNC.COLLECTIVE R15, `(.L_x_1196) ;  /* 0x000000000f087348 */ /* 0x000fea0003c00000 */
[----:B------:R0:W1:Y:S02]  /*154a0*/  SHFL.IDX P6, R14, R13, R12, R11 ;  /* 0x0000000c0d0e7389 */ /* 0x00006400000c000b */
[----:B01----:R-:W-:Y:S01]  /*154b0*/  ENDCOLLECTIVE ;  /* 0x000000000000791b */ /* 0x003fe20003800000 */
.L_x_1196:
        /* <DEDUP_REMOVED lines=12> */
.L_x_1197:
[----:B------:R-:W-:Y:S02]  /*15580*/  IMAD.MOV.U32 R13, RZ, RZ, R19 ;  /* 0x000000ffff0d7224 */ /* 0x000fe400078e0013 */
[----:B------:R-:W-:Y:S01]  /*15590*/  IMAD.MOV.U32 R12, RZ, RZ, 0x4 ;  /* 0x00000004ff0c7424 */ /* 0x000fe200078e00ff */
[----:B------:R-:W-:-:S13]  /*155a0*/  IADD3 R2, P1, R14, R18, RZ ;  /* 0x000000120e027210 */ /* 0x000fda0007f3e0ff */
[----:B------:R-:W-:Y:S05]  /*155b0*/  WARPSYNC.COLLECTIVE R15, `(.L_x_1198) ;  /* 0x000000000f087348 */ /* 0x000fea0003c00000 */
[----:B------:R0:W1:Y:S02]  /*155c0*/  SHFL.IDX P6, R14, R13, R12, R11 ;  /* 0x0000000c0d0e7389 */ /* 0x00006400000c000b */
[----:B01----:R-:W-:Y:S01]  /*155d0*/  ENDCOLLECTIVE ;  /* 0x000000000000791b */ /* 0x003fe20003800000 */
.L_x_1198:
[----:B------:R-:W-:Y:S02]  /*155e0*/  IMAD.X R3, RZ, RZ, R10, P1 ;  /* 0x000000ffff037224 */ /* 0x000fe400008e060a */
[----:B------:R-:W-:-:S03]  /*155f0*/  IMAD.MOV.U32 R10, RZ, RZ, RZ ;  /* 0x000000ffff0a7224 */ /* 0x000fc600078e00ff */
        /* <DEDUP_REMOVED lines=10> */
.L_x_1199:
[----:B------:R-:W-:Y:S02]  /*156a0*/  IMAD.MOV.U32 R13, RZ, RZ, R19 ;  /* 0x000000ffff0d7224 */ /* 0x000fe400078e0013 */
[----:B------:R-:W-:Y:S02]  /*156b0*/  IMAD.MOV.U32 R12, RZ, RZ, 0x5 ;  /* 0x00000005ff0c7424 */ /* 0x000fe400078e00ff */
[----:B------:R-:W-:-:S07]  /*156c0*/  IMAD.MOV.U32 R23, RZ, RZ, R14 ;  /* 0x000000ffff177224 */ /* 0x000fce00078e000e */
[----:B------:R-:W-:Y:S05]  /*156d0*/  WARPSYNC.COLLECTIVE R15, `(.L_x_1200) ;  /* 0x000000000f087348 */ /* 0x000fea0003c00000 */
[----:B------:R0:W1:Y:S02]  /*156e0*/  SHFL.IDX P6, R14, R13, R12, R11 ;  /* 0x0000000c0d0e7389 */ /* 0x00006400000c000b */
[----:B01----:R-:W-:Y:S01]  /*156f0*/  ENDCOLLECTIVE ;  /* 0x000000000000791b */ /* 0x003fe20003800000 */
.L_x_1200:
        /* <DEDUP_REMOVED lines=12> */
.L_x_1201:
[----:B------:R-:W-:Y:S02]  /*157c0*/  IMAD.MOV.U32 R13, RZ, RZ, R19 ;  /* 0x000000ffff0d7224 */ /* 0x000fe400078e0013 */
[----:B------:R-:W-:Y:S02]  /*157d0*/  IMAD.MOV.U32 R12, RZ, RZ, 0x6 ;  /* 0x00000006ff0c7424 */ /* 0x000fe400078e00ff */
[----:B------:R-:W-:-:S07]  /*157e0*/  IMAD.MOV.U32 R27, RZ, RZ, R14 ;  /* 0x000000ffff1b7224 */ /* 0x000fce00078e000e */
[----:B------:R-:W-:Y:S05]  /*157f0*/  WARPSYNC.COLLECTIVE R15, `(.L_x_1202) ;  /* 0x000000000f087348 */ /* 0x000fea0003c00000 */
[----:B------:R0:W1:Y:S02]  /*15800*/  SHFL.IDX P6, R14, R13, R12, R11 ;  /* 0x0000000c0d0e7389 */ /* 0x00006400000c000b */
[----:B01----:R-:W-:Y:S01]  /*15810*/  ENDCOLLECTIVE ;  /* 0x000000000000791b */ /* 0x003fe20003800000 */
.L_x_1202:
        /* <DEDUP_REMOVED lines=12> */
.L_x_1203:
[----:B------:R-:W-:Y:S02]  /*158e0*/  IMAD.MOV.U32 R13, RZ, RZ, R19 ;  /* 0x000000ffff0d7224 */ /* 0x000fe400078e0013 */
[----:B------:R-:W-:Y:S02]  /*158f0*/  IMAD.MOV.U32 R12, RZ, RZ, 0x7 ;  /* 0x00000007ff0c7424 */ /* 0x000fe400078e00ff */
[----:B------:R-:W-:-:S07]  /*15900*/  IMAD.MOV.U32 R29, RZ, RZ, R14 ;  /* 0x000000ffff1d7224 */ /* 0x000fce00078e000e */
[----:B------:R-:W-:Y:S05]  /*15910*/  WARPSYNC.COLLECTIVE R15, `(.L_x_1204) ;  /* 0x000000000f087348 */ /* 0x000fea0003c00000 */
[----:B------:R0:W1:Y:S02]  /*15920*/  SHFL.IDX P6, R14, R13, R12, R11 ;  /* 0x0000000c0d0e7389 */ /* 0x00006400000c000b */
[----:B01----:R-:W-:Y:S01]  /*15930*/  ENDCOLLECTIVE ;  /* 0x000000000000791b */ /* 0x003fe20003800000 */
.L_x_1204:
        /* <DEDUP_REMOVED lines=11> */
.L_x_1205:
[----:B------:R-:W-:Y:S05]  /*159f0*/  BRA `(.L_x_1206) ;  /* 0xffffffc000947947 */ /* 0x000fea000383ffff */
.L_x_1092:
[----:B0-----:R0:W1:Y:S02]  /*15a00*/  SYNCS.PHASECHK.TRANS64.TRYWAIT P0, [R7+URZ+0x16820], R10 ;  /* 0x0168200a070075a7 */ /* 0x001064000800017f */
[----:B-1----:R-:W-:Y:S05]  /*15a10*/  @!P0 NANOSLEEP.SYNCS 0x989680 ;  /* 0x009896800000895d */ /* 0x002fea0003900000 */
[----:B------:R-:W1:Y:S02]  /*15a20*/  @!P0 SYNCS.PHASECHK.TRANS64 P0, [R7+URZ+0x16820], R10 ;  /* 0x0168200a070085a7 */ /* 0x000e64000800007f */
[----:B-1----:R-:W-:Y:S05]  /*15a30*/  @!P0 BRA `(.L_x_1092) ;  /* 0xfffffffc00f08947 */ /* 0x002fea000383ffff */
[----:B------:R-:W-:Y:S05]  /*15a40*/  BRA `(.L_x_1207) ;  /* 0xffffffc400047947 */ /* 0x000fea000383ffff */
.L_x_1093:
        /* <DEDUP_REMOVED lines=11> */
.L_x_1209:
[----:B------:R-:W-:Y:S05]  /*15b00*/  BSYNC B0 ;  /* 0x0000000000007941 */ /* 0x000fea0003800000 */
.L_x_1208:
[----:B------:R-:W-:Y:S05]  /*15b10*/  BRA `(.L_x_1210) ;  /* 0xffffffc000e87947 */ /* 0x000fea000383ffff */
.L_x_1094:
[----:B------:R-:W-:Y:S01]  /*15b20*/  BSSY B0, `(.L_x_1211) ;  /* 0x0000006000007945 */ /* 0x000fe20003800000 */
[----:B------:R-:W-:-:S07]  /*15b30*/  IMAD.MOV.U32 R15, RZ, RZ, -0x1 ;  /* 0xffffffffff0f7424 */ /* 0x000fce00078e00ff */
[----:B01---5:R-:W-:Y:S05]  /*15b40*/  WARPSYNC.COLLECTIVE R15, `(.L_x_1212) ;  /* 0x000000000f0c7348 */ /* 0x023fea0003c00000 */
[----:B------:R-:W-:Y:S02]  /*15b50*/  ELECT P6, UR62, PT ;  /* 0x00000000003e782f */ /* 0x000fe400038c0000 */
[----:B------:R-:W-:Y:S01]  /*15b60*/  MOV R14, UR62 ;  /* 0x0000003e000e7c02 */ /* 0x000fe20008000f00 */
[----:B01---5:R-:W-:Y:S10]  /*15b70*/  ENDCOLLECTIVE ;  /* 0x000000000000791b */ /* 0x023ff40003800000 */
.L_x_1212:
[----:B------:R-:W-:Y:S05]  /*15b80*/  BSYNC B0 ;  /* 0x0000000000007941 */ /* 0x000fea0003800000 */
.L_x_1211:
[----:B------:R-:W-:Y:S05]  /*15b90*/  BRA `(.L_x_1213) ;  /* 0xffffffc000dc7947 */ /* 0x000fea000383ffff */
.L_x_1096:
[----:B-1----:R1:W2:Y:S02]  /*15ba0*/  SYNCS.PHASECHK.TRANS64.TRYWAIT P1, [R5+URZ+0x16840], R4 ;  /* 0x01684004050075a7 */ /* 0x0022a4000802017f */
[----:B--2---:R-:W-:Y:S05]  /*15bb0*/  @!P1 NANOSLEEP.SYNCS 0x989680 ;  /* 0x009896800000995d */ /* 0x004fea0003900000 */
[----:B------:R-:W2:Y:S02]  /*15bc0*/  @!P1 SYNCS.PHASECHK.TRANS64 P1, [R5+URZ+0x16840], R4 ;  /* 0x01684004050095a7 */ /* 0x000ea4000802007f */
[----:B--2---:R-:W-:Y:S05]  /*15bd0*/  @!P1 BRA `(.L_x_1096) ;  /* 0xfffffffc00f09947 */ /* 0x004fea000383ffff */
[----:B------:R-:W-:Y:S05]  /*15be0*/  BRA `(.L_x_1214) ;  /* 0xffffffc000fc7947 */ /* 0x000fea000383ffff */
.L_x_1098:
[----:B--2---:R2:W3:Y:S02]  /*15bf0*/  SYNCS.PHASECHK.TRANS64.TRYWAIT P1, [R3+URZ+0x16840], R0 ;  /* 0x01684000030075a7 */ /* 0x0044e4000802017f */
[----:B---3--:R-:W-:Y:S05]  /*15c00*/  @!P1 NANOSLEEP.SYNCS 0x989680 ;  /* 0x009896800000995d */ /* 0x008fea0003900000 */
[----:B------:R-:W3:Y:S02]  /*15c10*/  @!P1 SYNCS.PHASECHK.TRANS64 P1, [R3+URZ+0x16840], R0 ;  /* 0x01684000030095a7 */ /* 0x000ee4000802007f */
[----:B---3--:R-:W-:Y:S05]  /*15c20*/  @!P1 BRA `(.L_x_1098) ;  /* 0xfffffffc00f09947 */ /* 0x008fea000383ffff */
[----:B------:R-:W-:Y:S05]  /*15c30*/  BRA `(.L_x_1215) ;  /* 0xffffffc400087947 */ /* 0x000fea000383ffff */
.L_x_1100:
[----:B---3--:R3:W4:Y:S02]  /*15c40*/  SYNCS.PHASECHK.TRANS64.TRYWAIT P1, [R5+URZ+0x16860], R4 ;  /* 0x01686004050075a7 */ /* 0x008724000802017f */
[----:B----4-:R-:W-:Y:S05]  /*15c50*/  @!P1 NANOSLEEP.SYNCS 0x989680 ;  /* 0x009896800000995d */ /* 0x010fea0003900000 */
[----:B------:R-:W4:Y:S02]  /*15c60*/  @!P1 SYNCS.PHASECHK.TRANS64 P1, [R5+URZ+0x16860], R4 ;  /* 0x01686004050095a7 */ /* 0x000f24000802007f */
[----:B----4-:R-:W-:Y:S05]  /*15c70*/  @!P1 BRA `(.L_x_1100) ;  /* 0xfffffffc00f09947 */ /* 0x010fea000383ffff */
[----:B------:R-:W-:Y:S05]  /*15c80*/  BRA `(.L_x_1216) ;  /* 0xffffffc400047947 */ /* 0x000fea000383ffff */
.L_x_1217:
        /* <DEDUP_REMOVED lines=15> */
.L_x_3169:


//--------------------- .text._ZN7cutlass13device_kernelIN5flash11enable_sm90INS1_16FlashAttnFwdSm90INS1_25CollectiveMainloopFwdSm90ILi2EN4cute5tupleIJNS5_1CILi1EEES8_S8_EEENS6_IJNS7_ILi192EEENS7_ILi128EEENS7_ILi64EEEEEELi64ENS_6half_tEfNS_4arch4Sm90ELb0ELb1ELb0ELb1ELb1ELb0ELb0ELb1ELb1ELb1ELb1ELb0EEENS1_21CollectiveEpilogueFwdINS6_IJSA_SC_SB_EEES9_SE_SG_Li384ELb1ELb1ELb1ELb0EEENS1_36VarlenDynamicPersistentTileSchedulerILi192ELi128ELi384ELi128ELb1ELb1ELb1ELb1ELb0ELb1EEEEEEEEEvNT_6ParamsE --------------------------
	.section	.text._ZN7cutlass13device_kernelIN5flash11enable_sm90INS1_16FlashAttnFwdSm90INS1_25CollectiveMainloopFwdSm90ILi2EN4cute5tupleIJNS5_1CILi1EEES8_S8_EEENS6_IJNS7_ILi192EEENS7_ILi128EEENS7_ILi64EEEEEELi64ENS_6half_tEfNS_4arch4Sm90ELb0ELb1ELb0ELb1ELb1ELb0ELb0ELb1ELb1ELb1ELb1ELb0EEENS1_21CollectiveEpilogueFwdINS6_IJSA_SC_SB_EEES9_SE_SG_Li384ELb1ELb1ELb1ELb0EEENS1_36VarlenDynamicPersistentTileSchedulerILi192ELi128ELi384ELi128ELb1ELb1ELb1ELb1ELb0ELb1EEEEEEEEEvNT_6ParamsE,"ax",@progbits
	.align	128
.text._ZN7cutlass13device_kernelIN5flash11enable_sm90INS1_16FlashAttnFwdSm90INS1_25CollectiveMainloopFwdSm90ILi2EN4cute5tupleIJNS5_1CILi1EEES8_S8_EEENS6_IJNS7_ILi192EEENS7_ILi128EEENS7_ILi64EEEEEELi64ENS_6half_tEfNS_4arch4Sm90ELb0ELb1ELb0ELb1ELb1ELb0ELb0ELb1ELb1ELb1ELb1ELb0EEENS1_21CollectiveEpilogueFwdINS6_IJSA_SC_SB_EEES9_SE_SG_Li384ELb1ELb1ELb1ELb0EEENS1_36VarlenDynamicPersistentTileSchedulerILi192ELi128ELi384ELi128ELb1ELb1ELb1ELb1ELb0ELb1EEEEEEEEEvNT_6ParamsE:
        .type           _ZN7cutlass13device_kernelIN5flash11enable_sm90INS1_16FlashAttnFwdSm90INS1_25CollectiveMainloopFwdSm90ILi2EN4cute5tupleIJNS5_1CILi1EEES8_S8_EEENS6_IJNS7_ILi192EEENS7_ILi128EEENS7_ILi64EEEEEELi64ENS_6half_tEfNS_4arch4Sm90ELb0ELb1ELb0ELb1ELb1ELb0ELb0ELb1ELb1ELb1ELb1ELb0EEENS1_21CollectiveEpilogueFwdINS6_IJSA_SC_SB_EEES9_SE_SG_Li384ELb1ELb1ELb1ELb0EEENS1_36VarlenDynamicPersistentTileSchedulerILi192ELi128ELi384ELi128ELb1ELb1ELb1ELb1ELb0ELb1EEEEEEEEEvNT_6ParamsE,@function
        .size           _ZN7cutlass13device_kernelIN5flash11enable_sm90INS1_16FlashAttnFwdSm90INS1_25CollectiveMainloopFwdSm90ILi2EN4cute5tupleIJNS5_1CILi1EEES8_S8_EEENS6_IJNS7_ILi192EEENS7_ILi128EEENS7_ILi64EEEEEELi64ENS_6half_tEfNS_4arch4Sm90ELb0ELb1ELb0ELb1ELb1ELb0ELb0ELb1ELb1ELb1ELb1ELb0EEENS1_21CollectiveEpilogueFwdINS6_IJSA_SC_SB_EEES9_SE_SG_Li384ELb1ELb1ELb1ELb0EEENS1_36VarlenDynamicPersistentTileSchedulerILi192ELi128ELi384ELi128ELb1ELb1ELb1ELb1ELb0ELb1EEEEEEEEEvNT_6ParamsE,(.L_x_3170 - _ZN7cutlass13device_kernelIN5flash11enable_sm90INS1_16FlashAttnFwdSm90INS1_25CollectiveMainloopFwdSm90ILi2EN4cute5tupleIJNS5_1CILi1EEES8_S8_EEENS6_IJNS7_ILi192EEENS7_ILi128EEENS7_ILi64EEEEEELi64ENS_6half_tEfNS_4arch4Sm90ELb0ELb1ELb0ELb1ELb1ELb0ELb0ELb1ELb1ELb1ELb1ELb0EEENS1_21CollectiveEpilogueFwdINS6_IJSA_SC_SB_EEES9_SE_SG_Li384ELb1ELb1ELb1ELb0EEENS1_36VarlenDynamicPersistentTileSchedulerILi192ELi128ELi384ELi128ELb1ELb1ELb1ELb1ELb0ELb1EEEEEEEEEvNT_6ParamsE)
        .other          _ZN7cutlass13device_kernelIN5flash11enable_sm90INS1_16FlashAttnFwdSm90INS1_25CollectiveMainloopFwdSm90ILi2EN4cute5tupleIJNS5_1CILi1EEES8_S8_EEENS6_IJNS7_ILi192EEENS7_ILi128EEENS7_ILi64EEEEEELi64ENS_6half_tEfNS_4arch4Sm90ELb0ELb1ELb0ELb1ELb1ELb0ELb0ELb1ELb1ELb1ELb1ELb0EEENS1_21CollectiveEpilogueFwdINS6_IJSA_SC_SB_EEES9_SE_SG_Li384ELb1ELb1ELb1ELb0EEENS1_36VarlenDynamicPersistentTileSchedulerILi192ELi128ELi384ELi128ELb1ELb1ELb1ELb1ELb0ELb1EEEEEEEEEvNT_6ParamsE,@"STO_CUDA_ENTRY STV_DEFAULT"
_ZN7cutlass13device_kernelIN5flash11enable_sm90INS1_16FlashAttnFwdSm90INS1_25CollectiveMainloopFwdSm90ILi2EN4cute5tupleIJNS5_1CILi1EEES8_S8_EEENS6_IJNS7_ILi192EEENS7_ILi128EEENS7_ILi64EEEEEELi64ENS_6half_tEfNS_4arch4Sm90ELb0ELb1ELb0ELb1ELb1ELb0ELb0ELb1ELb1ELb1ELb1ELb0EEENS1_21CollectiveEpilogueFwdINS6_IJSA_SC_SB_EEES9_SE_SG_Li384ELb1ELb1ELb1ELb0EEENS1_36VarlenDynamicPersistentTileSchedulerILi192ELi128ELi384ELi128ELb1ELb1ELb1ELb1ELb0ELb1EEEEEEEEEvNT_6ParamsE:
        /* <DEDUP_REMOVED lines=9> */
[----:B------:R-:W1:Y:S01]  /*0090*/  SHFL.IDX PT, R3, R3, RZ, 0x1f ;  /* 0x00001fff03037589 */ /* 0x000e6200000e0000 */
        /* <DEDUP_REMOVED lines=35> */
.L_x_1218:
        /* <DEDUP_REMOVED lines=22> */
.L_x_1219:
        /* <DEDUP_REMOVED lines=18> */
.L_x_1220:
        /* <DEDUP_REMOVED lines=22> */
.L_x_1221:
[----:B------:R-:W5:Y:S01]  /*06b0*/  SHFL.IDX PT, R2, R0, RZ, 0x1f ;  /* 0x00001fff00027589 */ /* 0x000f6200000e0000 */
[----:B------:R-:W-:Y:S01]  /*06c0*/  R2UR UR9, R3 ;  /* 0x00000000030972ca */ /* 0x000fe200000e0000 */
        /* <DEDUP_REMOVED lines=21> */
.L_x_1222:
[----:B------:R-:W-:Y:S01]  /*0820*/  UISETP.NE.AND UP0, UPT, UR9, URZ, UPT ;  /* 0x0000003f0900728c */ /* 0x000fe2000bf05270 */
[----:B------:R-:W-:Y:S01]  /*0830*/  NOP ;  /* 0x0000000000007918 */ /* 0x000fe20000000000 */
[----:B------:R-:W-:Y:S01]  /*0840*/  UMOV UR36, 0x1 ;  /* 0x0000000100247882 */ /* 0x000fe20000000000 */
[----:B------:R-:W-:Y:S01]  /*0850*/  ULDC.64 UR54, c[0x0][0x208] ;  /* 0x0000820000367ab9 */ /* 0x000fe20000000a00 */
[----:B------:R-:W-:Y:S01]  /*0860*/  USEL UR36, UR36, 0x2, !UP0 ;  /* 0x0000000224247887 */ /* 0x000fe2000c000000 */
[----:B01234-:R-:W-:Y:S01]  /*0870*/  BAR.SYNC.DEFER_BLOCKING 0x0 ;  /* 0x0000000000007b1d */ /* 0x01ffe20000010000 */
[----:B------:R-:W-:-:S13]  /*0880*/  PLOP3.LUT P0, PT, PT, PT, UP0, 0x80, 0x0 ;  /* 0x000000000000781c */ /* 0x000fda0003f0f008 */
[----:B------:R-:W-:Y:S05]  /*0890*/  @!P0 BRA `(.L_x_1223) ;  /* 0x000000f000248947 */ /* 0x000fea0003800000 */
.L_x_1224:
        /* <DEDUP_REMOVED lines=18> */
[----:B------:R-:W-:Y:S01]  /*09c0*/  VIADD R13, R2, 0xffffff80 ;  /* 0xffffff80020d7836 */ /* 0x000fe20000000000 */
[----:B------:R-:W-:Y:S01]  /*09d0*/  R2UR UR6, R9 ;  /* 0x00000000090672ca */ /* 0x000fe200000e0000 */
[----:B------:R-:W-:Y:S01]  /*09e0*/  ULOP3.LUT UR51, UR36, 0x1, URZ, 0xfc, !UPT ;  /* 0x0000000124337892 */ /* 0x000fe2000f8efc3f */
[----:B------:R-:W-:Y:S01]  /*09f0*/  R2UR UR5, R10 ;  /* 0x000000000a0572ca */ /* 0x000fe200000e0000 */
[----:B------:R-:W-:Y:S01]  /*0a00*/  UMOV UR50, URZ ;  /* 0x0000003f00327c82 */ /* 0x000fe20008000000 */
[----:B------:R-:W-:Y:S01]  /*0a10*/  SHF.R.S32.HI R0, RZ, 0x1f, R13 ;  /* 0x0000001fff007819 */ /* 0x000fe2000001140d */
[----:B------:R-:W-:Y:S01]  /*0a20*/  UMOV UR49, URZ ;  /* 0x0000003f00317c82 */ /* 0x000fe20008000000 */
[----:B------:R-:W-:Y:S01]  /*0a30*/  R2UR UR7, R11 ;  /* 0x000000000b0772ca */ /* 0x000fe200000e0000 */
[----:B------:R-:W-:Y:S01]  /*0a40*/  UMOV UR48, URZ ;  /* 0x0000003f00307c82 */ /* 0x000fe20008000000 */
[CC--:B------:R-:W-:Y:S02]  /*0a50*/  LEA.HI R2, R0.reuse, R13.reuse, RZ, 0x7 ;  /* 0x0000000d00027211 */ /* 0x0c0fe400078f38ff */
[----:B------:R-:W-:-:S02]  /*0a60*/  LEA.HI R4, R0, R13, RZ, 0x5 ;  /* 0x0000000d00047211 */ /* 0x000fc400078f28ff */
[----:B------:R-:W-:Y:S02]  /*0a70*/  LEA.HI R3, R0, R13, RZ, 0x4 ;  /* 0x0000000d00037211 */ /* 0x000fe400078f20ff */
[----:B------:R-:W-:Y:S01]  /*0a80*/  LOP3.LUT R6, R2, 0xffffff80, RZ, 0xc0, !PT ;  /* 0xffffff8002067812 */ /* 0x000fe200078ec0ff */
[----:B------:R-:W-:Y:S01]  /*0a90*/  IMAD.SHL.U32 R5, R4, 0x20, RZ ;  /* 0x0000002004057824 */ /* 0x000fe200078e00ff */
[----:B------:R-:W-:Y:S02]  /*0aa0*/  LOP3.LUT R4, R3, 0x3fffff0, RZ, 0xc0, !PT ;  /* 0x03fffff003047812 */ /* 0x000fe400078ec0ff */
[----:B------:R-:W-:Y:S01]  /*0ab0*/  SHF.R.S32.HI R14, RZ, 0x7, R2 ;  /* 0x00000007ff0e7819 */ /* 0x000fe20000011402 */
[----:B------:R-:W-:Y:S01]  /*0ac0*/  IMAD.IADD R12, R13, 0x1, -R6 ;  /* 0x000000010d0c7824 */ /* 0x000fe200078e0a06 */
[----:B------:R-:W-:Y:S01]  /*0ad0*/  LOP3.LUT R5, R5, 0xfffffc00, RZ, 0xc0, !PT ;  /* 0xfffffc0005057812 */ /* 0x000fe200078ec0ff */
[----:B------:R-:W-:Y:S01]  /*0ae0*/  IMAD.IADD R4, R13, 0x1, -R4 ;  /* 0x000000010d047824 */ /* 0x000fe200078e0a04 */
[----:B------:R-:W-:Y:S01]  /*0af0*/  SHF.R.S32.HI R6, RZ, 0x4, R3 ;  /* 0x00000004ff067819 */ /* 0x000fe20000011403 */
[----:B------:R-:W-:Y:S01]  /*0b00*/  IMAD.HI R2, R14, 0x55555556, RZ ;  /* 0x555555560e027827 */ /* 0x000fe200078e02ff */
[----:B------:R-:W-:-:S02]  /*0b10*/  SHF.R.S32.HI R7, RZ, 0x1f, R12 ;  /* 0x0000001fff077819 */ /* 0x000fc4000001140c */
[----:B------:R-:W-:Y:S01]  /*0b20*/  LEA.HI R3, R3, R6, RZ, 0x1 ;  /* 0x0000000603037211 */ /* 0x000fe200078f08ff */
[----:B------:R-:W-:Y:S01]  /*0b30*/  IMAD R4, R4, 0x40, R5 ;  /* 0x0000004004047824 */ /* 0x000fe200078e0205 */
[CC--:B------:R-:W-:Y:S02]  /*0b40*/  LEA.HI R5, R7.reuse, R12.reuse, RZ, 0x2 ;  /* 0x0000000c07057211 */ /* 0x0c0fe400078f10ff */
[----:B------:R-:W-:Y:S02]  /*0b50*/  LEA.HI R7, R7, R12, RZ, 0x5 ;  /* 0x0000000c07077211 */ /* 0x000fe400078f28ff */
[--C-:B------:R-:W-:Y:S02]  /*0b60*/  SHF.R.S32.HI R8, RZ, 0x2, R5.reuse ;  /* 0x00000002ff087819 */ /* 0x100fe40000011405 */
[----:B------:R-:W-:Y:S02]  /*0b70*/  SHF.R.S32.HI R9, RZ, 0x1f, R5 ;  /* 0x0000001fff097819 */ /* 0x000fe40000011405 */
[----:B------:R-:W-:-:S02]  /*0b80*/  LOP3.LUT R3, R3, 0x1ffffffe, RZ, 0xc0, !PT ;  /* 0x1ffffffe03037812 */ /* 0x000fc400078ec0ff */
[----:B------:R-:W-:Y:S02]  /*0b90*/  LEA.HI R9, R9, R8, RZ, 0x3 ;  /* 0x0000000809097211 */ /* 0x000fe400078f18ff */
[----:B------:R-:W-:Y:S01]  /*0ba0*/  LEA.HI R2, R2, R2, RZ, 0x1 ;  /* 0x0000000202027211 */ /* 0x000fe200078f08ff */
[----:B------:R-:W-:Y:S01]  /*0bb0*/  IMAD.IADD R3, R6, 0x1, -R3 ;  /* 0x0000000106037824 */ /* 0x000fe200078e0a03 */
[----:B------:R-:W-:Y:S02]  /*0bc0*/  LOP3.LUT R9, R9, 0xfffffff8, RZ, 0xc0, !PT ;  /* 0xfffffff809097812 */ /* 0x000fe400078ec0ff */
[----:B------:R-:W-:Y:S01]  /*0bd0*/  SHF.R.S32.HI R7, RZ, 0x5, R7 ;  /* 0x00000005ff077819 */ /* 0x000fe20000011407 */
[----:B------:R-:W-:Y:S01]  /*0be0*/  IMAD R2, R2, -0x3, R14 ;  /* 0xfffffffd02027824 */ /* 0x000fe200078e020e */
[-C--:B------:R-:W-:Y:S01]  /*0bf0*/  LEA.HI R10, R0, R13.reuse, RZ, 0x2 ;  /* 0x0000000d000a7211 */ /* 0x080fe200078f10ff */
[----:B------:R-:W-:Y:S01]  /*0c00*/  IMAD.IADD R8, R8, 0x1, -R9 ;  /* 0x0000000108087824 */ /* 0x000fe200078e0a09 */
[----:B------:R-:W-:Y:S01]  /*0c10*/  LEA.HI R0, R0, R13, RZ, 0x3 ;  /* 0x0000000d00007211 */ /* 0x000fe200078f18ff */
[----:B------:R-:W-:Y:S01]  /*0c20*/  IMAD R3, R3, 0x8, R4 ;  /* 0x0000000803037824 */ /* 0x000fe200078e0204 */
[----:B------:R-:W-:Y:S01]  /*0c30*/  LOP3.LUT R10, R10, 0xfffffffc, RZ, 0xc0, !PT ;  /* 0xfffffffc0a0a7812 */ /* 0x000fe200078ec0ff */
[----:B------:R-:W-:Y:S01]  /*0c40*/  IMAD R7, R7, 0x10, R8 ;  /* 0x0000001007077824 */ /* 0x000fe200078e0208 */
[----:B------:R-:W-:-:S02]  /*0c50*/  LOP3.LUT R5, R5, 0x7ffffffc, RZ, 0xc0, !PT ;  /* 0x7ffffffc05057812 */ /* 0x000fc400078ec0ff */
[----:B------:R0:W-:Y:S01]  /*0c60*/  STL [R1+0x38], R3 ;  /* 0x0000380301007387 */ /* 0x0001e20000100800 */
[----:B------:R-:W-:Y:S01]  /*0c70*/  IMAD R2, R2, 0x40, R7 ;  /* 0x0000004002027824 */ /* 0x000fe200078e0207 */
[----:B------:R-:W-:Y:S01]  /*0c80*/  LOP3.LUT R18, R0, 0xfffffff8, RZ, 0xc0, !PT ;  /* 0xfffffff800127812 */ /* 0x000fe200078ec0ff */
[C---:B------:R-:W-:Y:S02]  /*0c90*/  IMAD.IADD R10, R13.reuse, 0x1, -R10 ;  /* 0x000000010d0a7824 */ /* 0x040fe400078e0a0a */
[----:B------:R-:W-:Y:S01]  /*0ca0*/  IMAD.IADD R5, R12, 0x1, -R5 ;  /* 0x000000010c057824 */ /* 0x000fe200078e0a05 */
[----:B------:R1:W-:Y:S01]  /*0cb0*/  STL [R1+0x34], R2 ;  /* 0x0000340201007387 */ /* 0x0003e20000100800 */
[----:B------:R-:W-:Y:S02]  /*0cc0*/  IMAD.IADD R18, R13, 0x1, -R18 ;  /* 0x000000010d127824 */ /* 0x000fe400078e0a12 */
[----:B------:R-:W-:Y:S01]  /*0cd0*/  IMAD.SHL.U32 R16, R5, 0x2, RZ ;  /* 0x0000000205107824 */ /* 0x000fe200078e00ff */
[----:B0-----:R-:W-:Y:S01]  /*0ce0*/  LEA.HI R3, R10, R10, RZ, 0x1 ;  /* 0x0000000a0a037211 */ /* 0x001fe200078f08ff */
[----:B------:R-:W-:Y:S01]  /*0cf0*/  IMAD.SHL.U32 R19, R18, 0x8, RZ ;  /* 0x0000000812137824 */ /* 0x000fe200078e00ff */
[----:B------:R-:W-:Y:S01]  /*0d00*/  SHF.R.S32.HI R5, RZ, 0x3, R0 ;  /* 0x00000003ff057819 */ /* 0x000fe20000011400 */
[C---:B------:R-:W-:Y:S01]  /*0d10*/  VIADD R157, R16.reuse, 0x8 ;  /* 0x00000008109d7836 */ /* 0x040fe20000000000 */
[----:B------:R-:W-:Y:S01]  /*0d20*/  LOP3.LUT R3, R3, 0x1ffffffe, RZ, 0xc0, !PT ;  /* 0x1ffffffe03037812 */ /* 0x000fe200078ec0ff */
[C---:B------:R-:W-:Y:S01]  /*0d30*/  VIADD R156, R16.reuse, 0x10 ;  /* 0x00000010109c7836 */ /* 0x040fe20000000000 */
[----:B------:R-:W-:Y:S01]  /*0d40*/  SHF.R.S32.HI R0, RZ, 0x1f, R16 ;  /* 0x0000001fff007819 */ /* 0x000fe20000011410 */
        /* <DEDUP_REMOVED lines=8> */
[----:B------:R-:W-:Y:S01]  /*0dd0*/  VIADD R22, R16, 0x38 ;  /* 0x0000003810167836 */ /* 0x000fe20000000000 */
[----:B------:R-:W-:Y:S01]  /*0de0*/  SHF.R.S32.HI R0, RZ, 0x1f, R154 ;  /* 0x0000001fff007819 */ /* 0x000fe2000001149a */
[----:B------:R-:W-:Y:S01]  /*0df0*/  IMAD.IADD R3, R10, 0x1, -R3 ;  /* 0x000000010a037824 */ /* 0x000fe200078e0a03 */
[----:B------:R-:W-:-:S02]  /*0e00*/  SHF.R.S32.HI R5, RZ, 0x1f, R153 ;  /* 0x0000001fff057819 */ /* 0x000fc40000011499 */
[----:B------:R-:W-:Y:S01]  /*0e10*/  SHF.R.S32.HI R4, RZ, 0x1f, R152 ;  /* 0x0000001fff047819 */ /* 0x000fe20000011498 */
[----:B------:R-:W-:Y:S01]  /*0e20*/  IMAD R17, R3, 0x8, R2 ;  /* 0x0000000803117824 */ /* 0x000fe200078e0202 */
[----:B-1----:R-:W-:-:S07]  /*0e30*/  SHF.R.S32.HI R0, RZ, 0x1f, R22 ;  /* 0x0000001fff007819 */ /* 0x002fce0000011416 */
.L_x_1324:
[----:B------:R-:W-:Y:S01]  /*0e40*/  ULDC.64 UR8, c[0x0][0xa28] ;  /* 0x00028a0000087ab9 */ /* 0x000fe20000000a00 */
[----:B------:R-:W-:Y:S01]  /*0e50*/  ULDC UR4, c[0x0][0x424] ;  /* 0x0001090000047ab9 */ /* 0x000fe20000000800 */
[----:B------:R-:W-:-:S04]  /*0e60*/  UISETP.NE.U32.AND UP0, UPT, UR8, URZ, UPT ;  /* 0x0000003f0800728c */ /* 0x000fc8000bf05070 */
[----:B------:R-:W-:-:S03]  /*0e70*/  UISETP.NE.AND.EX UP0, UPT, UR9, URZ, UPT, UP0 ;  /* 0x0000003f0900728c */ /* 0x000fc6000bf05300 */
[----:B------:R-:W-:Y:S02]  /*0e80*/  ULDC.64 UR8, c[0x0][0xa18] ;  /* 0x0002860000087ab9 */ /* 0x000fe40000000a00 */
[----:B------:R-:W-:Y:S01]  /*0e90*/  UISETP.NE.U32.AND UP1, UPT, UR8, URZ, UPT ;  /* 0x0000003f0800728c */ /* 0x000fe2000bf25070 */
[----:B------:R-:W-:-:S03]  /*0ea0*/  PLOP3.LUT P0, PT, PT, PT, UP0, 0x80, 0x0 ;  /* 0x000000000000781c */ /* 0x000fc60003f0f008 */
[----:B------:R-:W-:-:S03]  /*0eb0*/  UISETP.NE.AND.EX UP1, UPT, UR9, URZ, UPT, UP1 ;  /* 0x0000003f0900728c */ /* 0x000fc6000bf25310 */
[----:B------:R-:W-:Y:S02]  /*0ec0*/  @UP0 ULDC.64 UR8, c[0x0][0xa28] ;  /* 0x00028a0000080ab9 */ /* 0x000fe40000000a00 */
[----:B------:R-:W-:Y:S01]  /*0ed0*/  @UP0 UIMAD.WIDE UR8, UR7, 0x4, UR8 ;  /* 0x00000004070808a5 */ /* 0x000fe2000f8e0208 */
[----:B------:R-:W-:-:S05]  /*0ee0*/  PLOP3.LUT P2, PT, PT, PT, UP1, 0x80, 0x0 ;  /* 0x000000000000781c */ /* 0x000fca0003f4f018 */
[----:B0123--:R-:W-:Y:S02]  /*0ef0*/  IMAD.U32 R2, RZ, RZ, UR8 ;  /* 0x00000008ff027e24 */ /* 0x00ffe4000f8e00ff */
[----:B------:R-:W-:Y:S01]  /*0f00*/  IMAD.U32 R3, RZ, RZ, UR9 ;  /* 0x00000009ff037e24 */ /* 0x000fe2000f8e00ff */
[----:B------:R-:W-:Y:S02]  /*0f10*/  @UP1 ULDC.64 UR8, c[0x0][0xa18] ;  /* 0x0002860000081ab9 */ /* 0x000fe40000000a00 */
[----:B------:R-:W-:Y:S02]  /*0f20*/  @UP1 UIMAD.WIDE UR8, UR7, 0x4, UR8 ;  /* 0x00000004070818a5 */ /* 0x000fe4000f8e0208 */
[----:B------:R-:W2:Y:S04]  /*0f30*/  @P0 LDG.E R2, desc[UR54][R2.64] ;  /* 0x0000003602020981 */ /* 0x000ea8000c1e1900 */
[----:B------:R-:W-:-:S02]  /*0f40*/  IMAD.U32 R4, RZ, RZ, UR8 ;  /* 0x00000008ff047e24 */ /* 0x000fc4000f8e00ff */
[----:B------:R-:W-:Y:S01]  /*0f50*/  IMAD.U32 R5, RZ, RZ, UR9 ;  /* 0x00000009ff057e24 */ /* 0x000fe2000f8e00ff */
[----:B------:R-:W-:-:S04]  /*0f60*/  ULDC.64 UR8, c[0x0][0x418] ;  /* 0x0001060000087ab9 */ /* 0x000fc80000000a00 */
[----:B------:R-:W3:Y:S01]  /*0f70*/  @P2 LDG.E R4, desc[UR54][R4.64] ;  /* 0x0000003604042981 */ /* 0x000ee2000c1e1900 */
[----:B------:R-:W-:Y:S01]  /*0f80*/  UISETP.NE.U32.AND UP0, UPT, UR8, URZ, UPT ;  /* 0x0000003f0800728c */ /* 0x000fe2000bf05070 */
[----:B------:R-:W-:Y:S01]  /*0f90*/  UMOV UR40, URZ ;  /* 0x0000003f00287c82 */ /* 0x000fe20008000000 */
[----:B------:R-:W-:Y:S02]  /*0fa0*/  ULOP3.LUT UR37, UR5, 0xffff, URZ, 0xc0, !UPT ;  /* 0x0000ffff05257892 */ /* 0x000fe4000f8ec03f */
[----:B------:R-:W-:-:S03]  /*0fb0*/  UISETP.NE.AND.EX UP0, UPT, UR9, URZ, UPT, UP0 ;  /* 0x0000003f0900728c */ /* 0x000fc6000bf05300 */
[----:B------:R-:W-:Y:S01]  /*0fc0*/  ULDC.64 UR8, c[0x0][0xa20] ;  /* 0x0002880000087ab9 */ /* 0x000fe20000000a00 */
[----:B------:R-:W-:Y:S01]  /*0fd0*/  USEL UR4, UR4, 0x1, UP0 ;  /* 0x0000000104047887 */ /* 0x000fe20008000000 */
[----:B------:R-:W-:Y:S01]  /*0fe0*/  ISETP.NE.U32.AND P1, PT, RZ, UR8, PT ;  /* 0x00000008ff007c0c */ /* 0x000fe2000bf25070 */
[----:B------:R-:W-:Y:S02]  /*0ff0*/  ULDC UR8, c[0x0][0x2f0] ;  /* 0x0000bc0000087ab9 */ /* 0x000fe40000000800 */
[----:B------:R-:W-:Y:S01]  /*1000*/  UIMAD UR4, UR4, UR8, URZ ;  /* 0x00000008040472a4 */ /* 0x000fe2000f8e023f */
[----:B------:R-:W-:Y:S02]  /*1010*/  ISETP.NE.AND.EX P1, PT, RZ, UR9, PT, P1 ;  /* 0x00000009ff007c0c */ /* 0x000fe4000bf25310 */
[----:B--2---:R-:W-:Y:S02]  /*1020*/  @P0 R2UR UR40, R2 ;  /* 0x00000000022802ca */ /* 0x004fe400000e0000 */
[----:B---3--:R-:W-:Y:S01]  /*1030*/  @P2 R2UR UR47, R4 ;  /* 0x00000000042f22ca */ /* 0x008fe200000e0000 */
[----:B----45:R-:W-:-:S14]  /*1040*/  @P2 BRA `(.L_x_1225) ;  /* 0x0000000000382947 */ /* 0x030fdc0003800000 */
[----:B------:R-:W-:Y:S01]  /*1050*/  ULDC.64 UR8, c[0x0][0xa00] ;  /* 0x0002800000087ab9 */ /* 0x000fe20000000a00 */
[----:B------:R-:W-:Y:S01]  /*1060*/  ULDC UR47, c[0x0][0x288] ;  /* 0x0000a200002f7ab9 */ /* 0x000fe20000000800 */
[----:B------:R-:W-:-:S04]  /*1070*/  ISETP.NE.U32.AND P0, PT, RZ, UR8, PT ;  /* 0x00000008ff007c0c */ /* 0x000fc8000bf05070 */
[----:B------:R-:W-:-:S13]  /*1080*/  ISETP.NE.AND.EX P0, PT, RZ, UR9, PT, P0 ;  /* 0x00000009ff007c0c */ /* 0x000fda000bf05300 */
[----:B------:R-:W-:Y:S05]  /*1090*/  @!P0 BRA `(.L_x_1225) ;  /* 0x0000000000248947 */ /* 0x000fea0003800000 */
[----:B------:R-:W-:Y:S02]  /*10a0*/  ULDC.64 UR8, c[0x0][0xa00] ;  /* 0x0002800000087ab9 */ /* 0x000fe40000000a00 */
[----:B------:R-:W-:-:S06]  /*10b0*/  UIMAD.WIDE UR8, UR7, 0x4, UR8 ;  /* 0x00000004070878a5 */ /* 0x000fcc000f8e0208 */
[----:B------:R-:W-:Y:S02]  /*10c0*/  IMAD.U32 R2, RZ, RZ, UR8 ;  /* 0x00000008ff027e24 */ /* 0x000fe4000f8e00ff */
[----:B------:R-:W-:-:S05]  /*10d0*/  IMAD.U32 R3, RZ, RZ, UR9 ;  /* 0x00000009ff037e24 */ /* 0x000fca000f8e00ff */
[----:B------:R-:W2:Y:S04]  /*10e0*/  LDG.E R4, desc[UR54][R2.64] ;  /* 0x0000003602047981 */ /* 0x000ea8000c1e1900 */
[----:B------:R-:W3:Y:S01]  /*10f0*/  LDG.E R0, desc[UR54][R2.64+0x4] ;  /* 0x0000043602007981 */ /* 0x000ee2000c1e1900 */
[----:B--2---:R-:W-:Y:S02]  /*1100*/  R2UR UR47, R4 ;  /* 0x00000000042f72ca */ /* 0x004fe400000e0000 */
[----:B---3--:R-:W-:-:S13]  /*1110*/  R2UR UR8, R0 ;  /* 0x00000000000872ca */ /* 0x008fda00000e0000 */
[----:B------:R-:W-:-:S12]  /*1120*/  UIADD3 UR47, -UR47, UR8, URZ ;  /* 0x000000082f2f7290 */ /* 0x000fd8000fffe13f */
.L_x_1225:
[----:B------:R-:W-:Y:S01]  /*1130*/  UMOV UR38, UR7 ;  /* 0x0000000700267c82 */ /* 0x000fe20008000000 */
[----:B------:R-:W-:Y:S05]  /*1140*/  @!P1 BRA `(.L_x_1226) ;  /* 0x00000000001c9947 */ /* 0x000fea0003800000 */
[----:B------:R-:W-:Y:S02]  /*1150*/  ULDC.64 UR8, c[0x0][0xa20] ;  /* 0x0002880000087ab9 */ /* 0x000fe40000000a00 */
[----:B------:R-:W-:-:S06]  /*1160*/  UIMAD.WIDE UR8, UR7, 0x4, UR8 ;  /* 0x00000004070878a5 */ /* 0x000fcc000f8e0208 */
[----:B------:R-:W-:Y:S02]  /*1170*/  IMAD.U32 R2, RZ, RZ, UR8 ;  /* 0x00000008ff027e24 */ /* 0x000fe4000f8e00ff */
[----:B------:R-:W-:-:S05]  /*1180*/  IMAD.U32 R3, RZ, RZ, UR9 ;  /* 0x00000009ff037e24 */ /* 0x000fca000f8e00ff */
[----:B------:R-:W2:Y:S02]  /*1190*/  LDG.E R2, desc[UR54][R2.64] ;  /* 0x0000003602027981 */ /* 0x000ea4000c1e1900 */
[----:B--2---:R-:W-:Y:S01]  /*11a0*/  R2UR UR4, R2 ;  /* 0x00000000020472ca */ /* 0x004fe200000e0000 */
[----:B------:R-:W-:-:S14]  /*11b0*/  BRA `(.L_x_1227) ;  /* 0x0000000000347947 */ /* 0x000fdc0003800000 */
.L_x_1226:
[----:B------:R-:W-:Y:S02]  /*11c0*/  ULDC.64 UR8, c[0x0][0xa08] ;  /* 0x0002820000087ab9 */ /* 0x000fe40000000a00 */
        /* <DEDUP_REMOVED lines=12> */
.L_x_1227:
[----:B------:R-:W-:Y:S01]  /*1290*/  ULDC UR7, c[0x0][0x448] ;  /* 0x0001120000077ab9 */ /* 0x000fe20000000800 */
[----:B------:R-:W-:Y:S02]  /*12a0*/  UIMAD UR39, UR6, 0xc0, URZ ;  /* 0x000000c0062778a4 */ /* 0x000fe4000f8e023f */
[----:B------:R-:W-:Y:S02]  /*12b0*/  UISETP.NE.AND UP0, UPT, UR7, 0x1, UPT ;  /* 0x000000010700788c */ /* 0x000fe4000bf05270 */
[----:B------:R-:W-:Y:S01]  /*12c0*/  UIADD3 UR10, UR39, 0xbf, URZ ;  /* 0x000000bf270a7890 */ /* 0x000fe2000fffe03f */
[----:B------:R-:W-:Y:S01]  /*12d0*/  ULDC.64 UR6, c[0x0][0x9e0] ;  /* 0x0002780000067ab9 */ /* 0x000fe20000000a00 */
[----:B------:R-:W-:Y:S02]  /*12e0*/  UP2UR UR53, UPR, URZ, 0x1 ;  /* 0x000000013f357883 */ /* 0x000fe40008000000 */
[----:B------:R-:W-:-:S05]  /*12f0*/  UIADD3 UR40, -UR40, UR4, URZ ;  /* 0x0000000428287290 */ /* 0x000fca000fffe13f */
[----:B------:R-:W-:Y:S01]  /*1300*/  @UP0 ULDC UR8, c[0x0][0x44c] ;  /* 0x0001130000080ab9 */ /* 0x000fe20000000800 */
[----:B------:R-:W-:Y:S01]  /*1310*/  @UP0 ULDC UR11, c[0x0][0x450] ;  /* 0x00011400000b0ab9 */ /* 0x000fe20000000800 */
[----:B------:R-:W-:Y:S02]  /*1320*/  UIMAD.WIDE.U32 UR8, UR10, UR8, URZ ;  /* 0x000000080a0872a5 */ /* 0x000fe4000f8e003f */
[----:B------:R-:W-:Y:S02]  /*1330*/  UIADD3 UR4, UR40, 0x1, -UR47 ;  /* 0x0000000128047890 */ /* 0x000fe4000fffe82f */
[----:B------:R-:W-:Y:S02]  /*1340*/  @UP0 USHF.R.U32.HI UR10, URZ, UR11, UR9 ;  /* 0x0000000b3f0a0299 */ /* 0x000fe40008011609 */
[----:B------:R-:W-:Y:S02]  /*1350*/  UISETP.GE.AND UP0, UPT, UR7, 0x1, UPT ;  /* 0x000000010700788c */ /* 0x000fe4000bf06270 */
[----:B------:R-:W-:-:S02]  /*1360*/  UIADD3 UR10, UR4, UR10, URZ ;  /* 0x0000000a040a7290 */ /* 0x000fc4000fffe03f */
[----:B------:R-:W-:Y:S02]  /*1370*/  UP2UR UR52, UPR, URZ, 0x1 ;  /* 0x000000013f347883 */ /* 0x000fe40008000000 */
[----:B------:R-:W-:Y:S01]  /*1380*/  PLOP3.LUT P0, PT, PT, PT, UP0, 0x40, 0x0 ;  /* 0x000000000000781c */ /* 0x000fe20003f0e808 */
[----:B------:R-:W-:-:S12]  /*1390*/  UIADD3 UR6, UR10, UR6, URZ ;  /* 0x000000060a067290 */ /* 0x000fd8000fffe03f */
[----:B------:R-:W-:Y:S05]  /*13a0*/  @P0 BRA `(.L_x_1228) ;  /* 0x0000000000440947 */ /* 0x000fea0003800000 */
        /* <DEDUP_REMOVED lines=10> */
.L_x_1229:
[----:B------:R-:W-:-:S11]  /*1450*/  UISETP.NE.AND UP0, UPT, UR7, 0x1, UPT ;  /* 0x000000010700788c */ /* 0x000fd6000bf05270 */
[----:B------:R-:W-:Y:S02]  /*1460*/  @UP0 ULDC.64 UR10, c[0x0][0x9e8] ;  /* 0x00027a00000a0ab9 */ /* 0x000fe40000000a00 */
[----:B------:R-:W-:-:S04]  /*1470*/  UIMAD.WIDE.U32 UR8, UR4, UR10, URZ ;  /* 0x0000000a040872a5 */ /* 0x000fc8000f8e003f */
[----:B------:R-:W-:-:S12]  /*1480*/  @UP0 USHF.R.U32.HI UR4, URZ, UR11, UR9 ;  /* 0x0000000b3f040299 */ /* 0x000fd80008011609 */
.L_x_1230:
[----:B------:R-:W-:-:S04]  /*1490*/  UIMAD UR4, UR4, UR7, UR7 ;  /* 0x00000007040472a4 */ /* 0x000fc8000f8e0207 */
[----:B------:R-:W-:-:S04]  /*14a0*/  UISETP.LT.AND UP0, UPT, UR6, UR4, UPT ;  /* 0x000000040600728c */ /* 0x000fc8000bf01270 */
[----:B------:R-:W-:-:S12]  /*14b0*/  USEL UR6, UR6, UR4, UP0 ;  /* 0x0000000406067287 */ /* 0x000fd80008000000 */
.L_x_1228:
[----:B------:R-:W-:Y:S02]  /*14c0*/  UISETP.NE.AND UP0, UPT, UR53, URZ, UPT ;  /* 0x0000003f3500728c */ /* 0x000fe4000bf05270 */
[----:B------:R-:W-:Y:S02]  /*14d0*/  UIADD3 UR4, UR40, 0x7f, URZ ;  /* 0x0000007f28047890 */ /* 0x000fe4000fffe03f */
[----:B------:R-:W-:Y:S02]  /*14e0*/  UIADD3 UR10, UR6, 0x7f, URZ ;  /* 0x0000007f060a7890 */ /* 0x000fe4000fffe03f */
[----:B------:R-:W-:Y:S02]  /*14f0*/  UISETP.GE.AND UP1, UPT, UR7, 0x1, UPT ;  /* 0x000000010700788c */ /* 0x000fe4000bf26270 */
[----:B------:R-:W-:Y:S02]  /*1500*/  USHF.R.S32.HI UR6, URZ, 0x1f, UR4 ;  /* 0x0000001f3f067899 */ /* 0x000fe40008011404 */
[----:B------:R-:W-:Y:S01]  /*1510*/  USHF.R.S32.HI UR11, URZ, 0x1f, UR10 ;  /* 0x0000001f3f0b7899 */ /* 0x000fe2000801140a */
[----:B------:R-:W-:Y:S01]  /*1520*/  @UP0 ULDC UR8, c[0x0][0x44c] ;  /* 0x0001130000080ab9 */ /* 0x000fe20000000800 */
[----:B------:R-:W-:Y:S01]  /*1530*/  ULEA.HI UR6, UR6, UR4, URZ, 0x7 ;  /* 0x0000000406067291 */ /* 0x000fe2000f8f383f */
[----:B------:R-:W-:Y:S01]  /*1540*/  PLOP3.LUT P0, PT, PT, PT, UP1, 0x40, 0x0 ;  /* 0x000000000000781c */ /* 0x000fe20003f0e818 */
[----:B------:R-:W-:-:S02]  /*1550*/  UIMAD.WIDE.U32 UR8, UR39, UR8, URZ ;  /* 0x00000008270872a5 */ /* 0x000fc4000f8e003f */
[----:B------:R-:W-:Y:S01]  /*1560*/  ULEA.HI UR11, UR11, UR10, URZ, 0x7 ;  /* 0x0000000a0b0b7291 */ /* 0x000fe2000f8f383f */
[----:B------:R-:W-:Y:S01]  /*1570*/  @UP0 ULDC UR13, c[0x0][0x450] ;  /* 0x00011400000d0ab9 */ /* 0x000fe20000000800 */
[----:B------:R-:W-:Y:S01]  /*1580*/  UMOV UR12, UR39 ;  /* 0x00000027000c7c82 */ /* 0x000fe20008000000 */
[----:B------:R-:W-:Y:S02]  /*1590*/  UIADD3 UR56, UR40, -UR47, URZ ;  /* 0x8000002f28387290 */ /* 0x000fe4000fffe03f */
[----:B------:R-:W-:Y:S02]  /*15a0*/  USHF.R.S32.HI UR6, URZ, 0x7, UR6 ;  /* 0x000000073f067899 */ /* 0x000fe40008011406 */
[----:B------:R-:W-:Y:S02]  /*15b0*/  USHF.R.S32.HI UR11, URZ, 0x7, UR11 ;  /* 0x000000073f0b7899 */ /* 0x000fe4000801140b */
[----:B------:R-:W-:Y:S02]  /*15c0*/  @UP0 USHF.R.U32.HI UR12, URZ, UR13, UR9 ;  /* 0x0000000d3f0c0299 */ /* 0x000fe40008011609 */
[----:B------:R-:W-:-:S02]  /*15d0*/  UISETP.LT.AND UP0, UPT, UR6, UR11, UPT ;  /* 0x0000000b0600728c */ /* 0x000fc4000bf01270 */
[----:B------:R-:W-:Y:S01]  /*15e0*/  UIADD3 UR4, UR56, UR12, URZ ;  /* 0x0000000c38047290 */ /* 0x000fe2000fffe03f */
[----:B------:R-:W-:Y:S01]  /*15f0*/  ULDC UR10, c[0x0][0x9dc] ;  /* 0x00027700000a7ab9 */ /* 0x000fe20000000800 */
[----:B------:R-:W-:Y:S02]  /*1600*/  USEL UR6, UR6, UR11, UP0 ;  /* 0x0000000b06067287 */ /* 0x000fe40008000000 */
[----:B------:R-:W-:Y:S01]  /*1610*/  UIADD3 UR10, UR4, -UR10, URZ ;  /* 0x8000000a040a7290 */ /* 0x000fe2000fffe03f */
[----:B------:R-:W-:Y:S11]  /*1620*/  @P0 BRA `(.L_x_1231) ;  /* 0x0000000000440947 */ /* 0x000ff60003800000 */
        /* <DEDUP_REMOVED lines=10> */
.L_x_1232:
[----:B------:R-:W-:-:S11]  /*16d0*/  UISETP.NE.AND UP0, UPT, UR7, 0x1, UPT ;  /* 0x000000010700788c */ /* 0x000fd6000bf05270 */
[----:B------:R-:W-:Y:S02]  /*16e0*/  @UP0 ULDC.64 UR12, c[0x0][0x9e8] ;  /* 0x00027a00000c0ab9 */ /* 0x000fe40000000a00 */
[----:B------:R-:W-:-:S04]  /*16f0*/  UIMAD.WIDE.U32 UR8, UR4, UR12, URZ ;  /* 0x0000000c040872a5 */ /* 0x000fc8000f8e003f */
[----:B------:R-:W-:-:S12]  /*1700*/  @UP0 USHF.R.U32.HI UR4, URZ, UR13, UR9 ;  /* 0x0000000d3f040299 */ /* 0x000fd80008011609 */
.L_x_1233:
[----:B------:R-:W-:-:S04]  /*1710*/  UIMAD UR4, UR4, UR7, URZ ;  /* 0x00000007040472a4 */ /* 0x000fc8000f8e023f */
[----:B------:R-:W-:-:S04]  /*1720*/  UISETP.LT.AND UP0, UPT, UR10, UR4, UPT ;  /* 0x000000040a00728c */ /* 0x000fc8000bf01270 */
[----:B------:R-:W-:-:S12]  /*1730*/  USEL UR10, UR10, UR4, !UP0 ;  /* 0x000000040a0a7287 */ /* 0x000fd8000c000000 */
.L_x_1231:
[----:B------:R-:W-:-:S04]  /*1740*/  USHF.R.S32.HI UR4, URZ, 0x1f, UR10 ;  /* 0x0000001f3f047899 */ /* 0x000fc8000801140a */
[----:B------:R-:W-:-:S04]  /*1750*/  ULEA.HI UR4, UR4, UR10, URZ, 0x7 ;  /* 0x0000000a04047291 */ /* 0x000fc8000f8f383f */
[----:B------:R-:W-:Y:S02]  /*1760*/  USHF.R.S32.HI UR7, URZ, 0x7, UR4 ;  /* 0x000000073f077899 */ /* 0x000fe40008011404 */
[----:B------:R-:W-:Y:S02]  /*1770*/  ULOP3.LUT UR4, UR5, 0xff000000, URZ, 0xc0, !UPT ;  /* 0xff00000005047892 */ /* 0x000fe4000f8ec03f */
[----:B------:R-:W-:Y:S02]  /*1780*/  UISETP.LT.AND UP0, UPT, URZ, UR7, UPT ;  /* 0x000000073f00728c */ /* 0x000fe4000bf01270 */
[----:B------:R-:W-:Y:S02]  /*1790*/  ULOP3.LUT UR5, UR5, 0xff0000, URZ, 0xc0, !UPT ;  /* 0x00ff000005057892 */ /* 0x000fe4000f8ec03f */
[----:B------:R-:W-:Y:S02]  /*17a0*/  USEL UR42, URZ, UR7, !UP0 ;  /* 0x000000073f2a7287 */ /* 0x000fe4000c000000 */
[----:B------:R-:W-:-:S02]  /*17b0*/  USHF.R.U32.HI UR4, URZ, 0x8, UR4 ;  /* 0x000000083f047899 */ /* 0x000fc40008011604 */
[----:B------:R-:W-:Y:S02]  /*17c0*/  UISETP.GT.AND UP0, UPT, UR6, UR42, UPT ;  /* 0x0000002a0600728c */ /* 0x000fe4000bf04270 */
[----:B------:R-:W-:-:S03]  /*17d0*/  ULEA.HI UR5, UR5, UR4, URZ, 0x10 ;  /* 0x0000000405057291 */ /* 0x000fc6000f8f803f */
[----:B------:R-:W-:Y:S01]  /*17e0*/  UMOV UR4, URZ ;  /* 0x0000003f00047c82 */ /* 0x000fe20008000000 */
[----:B------:R-:W-:Y:S01]  /*17f0*/  PLOP3.LUT P0, PT, PT, PT, UP0, 0x80, 0x0 ;  /* 0x000000000000781c */ /* 0x000fe20003f0f008 */
[----:B------:R-:W-:Y:S02]  /*1800*/  ULOP3.LUT UR41, UR5, 0xff, URZ, 0xc0, !UPT ;  /* 0x000000ff05297892 */ /* 0x000fe4000f8ec03f */
[----:B------:R-:W-:-:S10]  /*1810*/  USHF.R.U32.HI UR46, URZ, 0x10, UR5 ;  /* 0x000000103f2e7899 */ /* 0x000fd40008011605 */
[----:B------:R-:W-:Y:S05]  /*1820*/  @!P0 BRA `(.L_x_1234) ;  /* 0x0000000000948947 */ /* 0x000fea0003800000 */
[----:B------:R-:W-:Y:S01]  /*1830*/  UISETP.NE.AND UP0, UPT, UR46, URZ, UPT ;  /* 0x0000003f2e00728c */ /* 0x000fe2000bf05270 */
[----:B------:R-:W-:-:S03]  /*1840*/  ULDC UR4, c[0x0][0x9f0] ;  /* 0x00027c0000047ab9 */ /* 0x000fc60000000800 */
[----:B------:R-:W-:-:S04]  /*1850*/  USEL UR10, UR46, UR4, UP0 ;  /* 0x000000042e0a7287 */ /* 0x000fc80008000000 */
[----:B------:R-:W-:Y:S02]  /*1860*/  UIADD3 UR4, UR10, -0x1, UR6 ;  /* 0xffffffff0a047890 */ /* 0x000fe4000fffe006 */
[----:B------:R-:W-:Y:S02]  /*1870*/  IMAD.U32 R3, RZ, RZ, UR10 ;  /* 0x0000000aff037e24 */ /* 0x000fe4000f8e00ff */
[----:B------:R-:W-:-:S03]  /*1880*/  UIADD3 UR7, -UR42, UR4, URZ ;  /* 0x000000042a077290 */ /* 0x000fc6000fffe13f */
[-C--:B------:R-:W-:Y:S01]  /*1890*/  IABS R0, R3.reuse ;  /* 0x0000000300007213 */ /* 0x080fe20000000000 */
[----:B------:R-:W-:Y:S01]  /*18a0*/  UMOV UR4, URZ ;  /* 0x0000003f00047c82 */ /* 0x000fe20008000000 */
[----:B------:R-:W-:Y:S01]  /*18b0*/  IABS R5, R3 ;  /* 0x0000000300057213 */ /* 0x000fe20000000000 */
[----:B------:R-:W-:Y:S01]  /*18c0*/  IMAD.U32 R4, RZ, RZ, UR7 ;  /* 0x00000007ff047e24 */ /* 0x000fe2000f8e00ff */
[----:B------:R-:W-:Y:S01]  /*18d0*/  R2UR UR11, R0 ;  /* 0x00000000000b72ca */ /* 0x000fe200000e0000 */
[----:B------:R-:W-:-:S03]  /*18e0*/  ULOP3.LUT UR7, UR7, UR10, URZ, 0x3c, !UPT ;  /* 0x0000000a07077292 */ /* 0x000fc6000f8e3c3f */
[----:B------:R-:W-:-:S05]  /*18f0*/  IABS R4, R4 ;  /* 0x0000000400047213 */ /* 0x000fca0000000000 */
[----:B------:R-:W-:-:S04]  /*1900*/  IMAD.MOV.U32 R3, RZ, RZ, R4 ;  /* 0x000000ffff037224 */ /* 0x000fc800078e0004 */
[----:B------:R-:W0:Y:S01]  /*1910*/  I2F.RP R0, UR11 ;  /* 0x0000000b00007d06 */ /* 0x000e220008209400 */
[----:B------:R-:W-:-:S07]  /*1920*/  R2UR UR9, R3 ;  /* 0x00000000030972ca */ /* 0x000fce00000e0000 */
[----:B0-----:R-:W0:Y:S02]  /*1930*/  MUFU.RCP R0, R0 ;  /* 0x0000000000007308 */ /* 0x001e240000001000 */
[----:B0-----:R-:W-:Y:S02]  /*1940*/  VIADD R2, R0, 0xffffffe ;  /* 0x0ffffffe00027836 */ /* 0x001fe40000000000 */
        /* <DEDUP_REMOVED lines=19> */
.L_x_1234:
[----:B------:R-:W-:Y:S01]  /*1a80*/  UIMAD UR42, UR41, UR4, UR42 ;  /* 0x00000004292a72a4 */ /* 0x000fe2000f8e022a */
[----:B------:R-:W-:Y:S01]  /*1a90*/  IMAD.U32 R88, RZ, RZ, UR6 ;  /* 0x00000006ff587e24 */ /* 0x000fe2000f8e00ff */
[----:B------:R-:W-:Y:S01]  /*1aa0*/  PLOP3.LUT P0, PT, PT, PT, PT, 0x80, 0x0 ;  /* 0x000000000000781c */ /* 0x000fe20003f0f070 */
[----:B------:R-:W-:Y:S01]  /*1ab0*/  IMAD.U32 R3, RZ, RZ, UR4 ;  /* 0x00000004ff037e24 */ /* 0x000fe2000f8e00ff */
[----:B------:R-:W-:Y:S02]  /*1ac0*/  CS2R R20, SRZ ;  /* 0x0000000000147805 */ /* 0x000fe4000001ff00 */
[----:B------:R-:W-:Y:S02]  /*1ad0*/  CS2R R118, SRZ ;  /* 0x0000000000767805 */ /* 0x000fe4000001ff00 */
[----:B------:R-:W-:Y:S02]  /*1ae0*/  CS2R R116, SRZ ;  /* 0x0000000000747805 */ /* 0x000fe4000001ff00 */
[----:B------:R-:W-:-:S02]  /*1af0*/  CS2R R114, SRZ ;  /* 0x0000000000727805 */ /* 0x000fc4000001ff00 */
[----:B------:R-:W-:Y:S02]  /*1b00*/  VIADDMNMX R88, R3, UR42, R88, PT ;  /* 0x0000002a03587c46 */ /* 0x000fe4000b800158 */
[----:B------:R-:W-:Y:S02]  /*1b10*/  CS2R R112, SRZ ;  /* 0x0000000000707805 */ /* 0x000fe4000001ff00 */
[----:B------:R-:W-:Y:S02]  /*1b20*/  CS2R R110, SRZ ;  /* 0x00000000006e7805 */ /* 0x000fe4000001ff00 */
[----:B------:R-:W-:Y:S02]  /*1b30*/  CS2R R108, SRZ ;  /* 0x00000000006c7805 */ /* 0x000fe4000001ff00 */
[----:B------:R-:W-:Y:S02]  /*1b40*/  ISETP.GT.AND P1, PT, R88, UR42, PT ;  /* 0x0000002a58007c0c */ /* 0x000fe4000bf24270 */
        /* <DEDUP_REMOVED lines=10> */
[----:B------:R-:W-:Y:S06]  /*1bf0*/  @!P1 BRA `(.L_x_1235) ;  /* 0x000000b800309947 */ /* 0x000fec0003800000 */
[----:B------:R-:W0:Y:S01]  /*1c00*/  S2R R0, SR_TID.X ;  /* 0x0000000000007919 */ /* 0x000e220000002100 */
[----:B------:R-:W1:Y:S01]  /*1c10*/  S2UR UR43, SR_CgaCtaId ;  /* 0x00000000002b79c3 */ /* 0x000e620000008800 */
[----:B------:R-:W-:Y:S02]  /*1c20*/  UMOV UR45, 0x400 ;  /* 0x00000400002d7882 */ /* 0x000fe40000000000 */
[----:B-1----:R-:W-:Y:S01]  /*1c30*/  ULEA UR45, UR43, UR45, 0x18 ;  /* 0x0000002d2b2d7291 */ /* 0x002fe2000f8ec03f */
[----:B0-----:R-:W-:-:S05]  /*1c40*/  VIADD R4, R0, 0xffffff80 ;  /* 0xffffff8000047836 */ /* 0x001fca0000000000 */
[----:B------:R-:W-:-:S04]  /*1c50*/  SHF.R.S32.HI R0, RZ, 0x1f, R4 ;  /* 0x0000001fff007819 */ /* 0x000fc80000011404 */
[----:B------:R-:W-:-:S04]  /*1c60*/  LEA.HI R0, R0, R4, RZ, 0x7 ;  /* 0x0000000400007211 */ /* 0x000fc800078f38ff */
[----:B------:R-:W-:-:S06]  /*1c70*/  SHF.R.S32.HI R0, RZ, 0x7, R0 ;  /* 0x00000007ff007819 */ /* 0x000fcc0000011400 */
[----:B------:R-:W0:Y:S02]  /*1c80*/  SHFL.IDX PT, R0, R0, RZ, 0x1f ;  /* 0x00001fff00007589 */ /* 0x000e2400000e0000 */
[----:B0-----:R-:W-:-:S13]  /*1c90*/  R2UR UR44, R0 ;  /* 0x00000000002c72ca */ /* 0x001fda00000e0000 */
        /* <DEDUP_REMOVED lines=26> */
.L_x_1236:
[----:B------:R-:W-:Y:S01]  /*1e40*/  ULEA.HI UR4, UR50, UR50, URZ, 0x1 ;  /* 0x0000003232047291 */ /* 0x000fe2000f8f083f */
[----:B------:R-:W-:-:S03]  /*1e50*/  IMAD.U32 R2, RZ, RZ, UR51 ;  /* 0x00000033ff027e24 */ /* 0x000fc6000f8e00ff */
[----:B------:R-:W-:Y:S02]  /*1e60*/  ULOP3.LUT UR4, UR4, 0xfffffffe, URZ, 0xc0, !UPT ;  /* 0xfffffffe04047892 */ /* 0x000fe4000f8ec03f */
[----:B------:R-:W-:Y:S02]  /*1e70*/  ISETP.NE.AND P0, PT, R2, 0x3, PT ;  /* 0x000000030200780c */ /* 0x000fe40003f05270 */
[----:B------:R-:W-:-:S06]  /*1e80*/  UIADD3 UR4, UR50, -UR4, URZ ;  /* 0x8000000432047290 */ /* 0x000fcc000fffe03f */
[----:B------:R-:W-:-:S05]  /*1e90*/  IMAD.U32 R0, RZ, RZ, UR4 ;  /* 0x00000004ff007e24 */ /* 0x000fca000f8e00ff */
[----:B------:R-:W-:-:S04]  /*1ea0*/  SHF.L.U32 R0, R0, 0x1f, RZ ;  /* 0x0000001f00007819 */ /* 0x000fc800000006ff */
[----:B------:R-:W0:Y:S02]  /*1eb0*/  SYNCS.PHASECHK.TRANS64.TRYWAIT P1, [UR45+0x16800], R0 ;  /* 0x01680000ff0075a7 */ /* 0x000e24000802016d */
[----:B0-----:R-:W-:Y:S05]  /*1ec0*/  @!P1 BRA `(.L_x_1237) ;  /* 0x0000014000c89947 */ /* 0x001fea0003800000 */
.L_x_1419:
[----:B------:R-:W-:Y:S05]  /*1ed0*/  @!P0 BRA `(.L_x_1238) ;  /* 0x0000000000048947 */ /* 0x000fea0003800000 */
[----:B------:R-:W-:Y:S01]  /*1ee0*/  BPT.TRAP 0x1 ;  /* 0x000000040000795c */ /* 0x000fe20000300000 */
.L_x_1238:
[----:B0-----:R-:W-:Y:S02]  /*1ef0*/  IMAD.U32 R3, RZ, RZ, UR48 ;  /* 0x00000030ff037e24 */ /* 0x001fe4000f8e00ff */
[----:B------:R-:W-:-:S03]  /*1f00*/  IMAD.U32 R0, RZ, RZ, UR49 ;  /* 0x00000031ff007e24 */ /* 0x000fc6000f8e00ff */
[----:B------:R-:W-:Y:S02]  /*1f10*/  LEA R3, R3, UR45, 0x3 ;  /* 0x0000002d03037c11 */ /* 0x000fe4000f8e18ff */
[----:B------:R-:W-:-:S04]  /*1f20*/  SHF.L.U32 R0, R0, 0x1f, RZ ;  /* 0x0000001f00007819 */ /* 0x000fc800000006ff */
[----:B------:R0:W1:Y:S01]  /*1f30*/  SYNCS.PHASECHK.TRANS64.TRYWAIT P1, [R3+URZ+0x16830], R0 ;  /* 0x01683000030075a7 */ /* 0x000062000802017f */
[----:B------:R-:W-:Y:S05]  /*1f40*/  @!P0 BRA `(.L_x_1239) ;  /* 0x0000000000048947 */ /* 0x000fea0003800000 */
[----:B------:R-:W-:Y:S01]  /*1f50*/  BPT.TRAP 0x1 ;  /* 0x000000040000795c */ /* 0x000fe20000300000 */
.L_x_1239:
[----:B-1----:R-:W-:Y:S05]  /*1f60*/  @P1 BRA `(.L_x_1240) ;  /* 0x0000000000081947 */ /* 0x002fea0003800000 */
[----:B------:R-:W1:Y:S02]  /*1f70*/  SYNCS.PHASECHK.TRANS64.TRYWAIT P1, [R3+URZ+0x16830], R0 ;  /* 0x01683000030075a7 */ /* 0x000e64000802017f */
[----:B-1----:R-:W-:Y:S05]  /*1f80*/  @!P1 BRA `(.L_x_1241) ;  /* 0x0000014000b09947 */ /* 0x002fea0003800000 */
.L_x_1240:
[----:B------:R-:W-:Y:S05]  /*1f90*/  WARPSYNC.ALL ;  /* 0x0000000000007948 */ /* 0x000fea0003800000 */
[----:B------:R-:W-:Y:S01]  /*1fa0*/  UIADD3 UR4, UR45, 0xe400, URZ ;  /* 0x0000e4002d047890 */ /* 0x000fe2000fffe03f */
[----:B------:R-:W-:Y:S01]  /*1fb0*/  WARPGROUP.ARRIVE ;  /* 0x00000000000079c5 */ /* 0x000fe20000000000 */
[----:B------:R-:W-:Y:S02]  /*1fc0*/  ULOP3.LUT UR16, UR57, 0x10000, URZ, 0xfc, !UPT ;  /* 0x0001000039107892 */ /* 0x000fe4000f8efc3f */
[----:B------:R-:W-:Y:S01]  /*1fd0*/  USHF.R.U32.HI UR4, URZ, 0x4, UR4 ;  /* 0x000000043f047899 */ /* 0x000fe20008011604 */
[----:B------:R-:W-:Y:S01]  /*1fe0*/  UMOV UR17, 0x40000040 ;  /* 0x4000004000117882 */ /* 0x000fe20000000000 */
[----:B------:R-:W-:-:S02]  /*1ff0*/  UMOV UR19, 0x40000040 ;  /* 0x4000004000137882 */ /* 0x000fc40000000000 */
[----:B------:R-:W-:Y:S01]  /*2000*/  ULOP3.LUT UR4, UR4, 0x3fff, URZ, 0xc0, !UPT ;  /* 0x00003fff04047892 */ /* 0x000fe2000f8ec03f */
[----:B------:R-:W-:Y:S01]  /*2010*/  UMOV UR5, 0x40000040 ;  /* 0x4000004000057882 */ /* 0x000fe20000000000 */
[----:B------:R-:W-:Y:S02]  /*2020*/  UMOV UR7, 0x40000040 ;  /* 0x4000004000077882 */ /* 0x000fe40000000000 */
[----:B------:R-:W-:Y:S02]  /*2030*/  ULOP3.LUT UR20, UR4, 0x10000, URZ, 0xfc, !UPT ;  /* 0x0001000004147892 */ /* 0x000fe4000f8efc3f */
[----:B------:R-:W-:Y:S02]  /*2040*/  UIADD3 UR4, UR16, 0x2, URZ ;  /* 0x0000000210047890 */ /* 0x000fe4000fffe03f */
[----:B------:R-:W-:Y:S02]  /*2050*/  ULEA UR18, UR48, UR20, 0xa ;  /* 0x0000001430127291 */ /* 0x000fe4000f8e503f */
[----:B------:R-:W-:-:S02]  /*2060*/  UIADD3 UR8, UR16, 0x4, URZ ;  /* 0x0000000410087890 */ /* 0x000fc4000fffe03f */
[----:B------:R-:W-:Y:S02]  /*2070*/  UIADD3 UR6, UR18, 0x2, URZ ;  /* 0x0000000212067890 */ /* 0x000fe4000fffe03f */
[----:B------:R-:W-:Y:S01]  /*2080*/  UIADD3 UR10, UR18, 0x4, URZ ;  /* 0x00000004120a7890 */ /* 0x000fe2000fffe03f */
[----:B------:R-:W-:Y:S02]  /*2090*/  UMOV UR9, 0x40000040 ;  /* 0x4000004000097882 */ /* 0x000fe40000000000 */
[----:B------:R-:W-:Y:S01]  /*20a0*/  HGMMA.64x128x16.F32 R24, gdesc[UR16], RZ, !UPT, gsb0 ;  /* 0x01e00000101879f0 */ /* 0x000fe2000c0008ff */
[----:B------:R-:W-:Y:S01]  /*20b0*/  UMOV UR11, 0x40000040 ;  /* 0x40000040000b7882 */ /* 0x000fe20000000000 */
        /* <DEDUP_REMOVED lines=16> */
.L_x_1242:
[----:B------:R-:W-:Y:S01]  /*21c0*/  UISETP.NE.AND UP1, UPT, UR53, URZ, UPT ;  /* 0x0000003f3500728c */ /* 0x000fe2000bf25270 */
[----:B------:R-:W-:Y:S01]  /*21d0*/  VIADD R2, R17, UR39 ;  /* 0x0000002711027c36 */ /* 0x000fe20008000000 */
[----:B------:R-:W-:Y:S01]  /*21e0*/  R2UR UR6, R3 ;  /* 0x00000000030672ca */ /* 0x000fe200000e0000 */
[----:B01----:R-:W-:Y:S01]  /*21f0*/  IMAD.MOV.U32 R3, RZ, RZ, -0x80 ;  /* 0xffffff80ff037424 */ /* 0x003fe200078e00ff */
[----:B------:R-:W-:Y:S02]  /*2200*/  UISETP.NE.AND UP0, UPT, UR52, URZ, UPT ;  /* 0x0000003f3400728c */ /* 0x000fe4000bf05270 */
[----:B------:R-:W-:Y:S01]  /*2210*/  PLOP3.LUT P1, PT, PT, PT, UP1, 0x80, 0x0 ;  /* 0x000000000000781c */ /* 0x000fe20003f2f018 */
[----:B------:R-:W-:Y:S01]  /*2220*/  IMAD R7, R88, R3, 0x80 ;  /* 0x0000008058077424 */ /* 0x000fe200078e0203 */
[----:B------:R-:W-:Y:S01]  /*2230*/  PLOP3.LUT P2, PT, PT, PT, UP1, 0x80, 0x0 ;  /* 0x000000000000781c */ /* 0x000fe20003f4f018 */
[----:B------:R-:W-:Y:S01]  /*2240*/  IMAD.U32 R3, RZ, RZ, UR47 ;  /* 0x0000002fff037e24 */ /* 0x000fe2000f8e00ff */
[----:B------:R-:W-:Y:S01]  /*2250*/  ULDC UR23, c[0x0][0x9dc] ;  /* 0x0002770000177ab9 */ /* 0x000fe20000000800 */
[----:B------:R-:W-:Y:S01]  /*2260*/  @UP1 ULDC UR7, c[0x0][0x44c] ;  /* 0x0001130000071ab9 */ /* 0x000fe20000000800 */
[----:B------:R-:W-:Y:S01]  /*2270*/  ULDC UR14, c[0x0][0x9e0] ;  /* 0x00027800000e7ab9 */ /* 0x000fe20000000800 */
[----:B------:R-:W-:-:S02]  /*2280*/  IADD3 R8, -R16, UR40, R7 ;  /* 0x0000002810087c10 */ /* 0x000fc4000fffe107 */
[----:B------:R-:W-:-:S04]  /*2290*/  UIADD3 UR6, UR6, 0x16840, URZ ;  /* 0x0001684006067890 */ /* 0x000fc8000fffe03f */
[----:B------:R-:W-:Y:S01]  /*22a0*/  @P1 IMAD.HI.U32 R0, R2, UR7, RZ ;  /* 0x0000000702001c27 */ /* 0x000fe2000f8e00ff */
[----:B------:R-:W-:Y:S01]  /*22b0*/  @UP1 ULDC UR7, c[0x0][0x450] ;  /* 0x0001140000071ab9 */ /* 0x000fe20000000800 */
[----:B------:R-:W-:Y:S01]  /*22c0*/  UPRMT UR6, UR43, 0x654, UR6 ;  /* 0x000006542b067896 */ /* 0x000fe20008000006 */
[----:B------:R-:W-:Y:S02]  /*22d0*/  PLOP3.LUT P1, PT, PT, PT, UP0, 0x40, 0x0 ;  /* 0x000000000000781c */ /* 0x000fe40003f2e808 */
[----:B------:R-:W-:Y:S02]  /*22e0*/  @P2 SHF.R.U32.HI R2, RZ, UR7, R0 ;  /* 0x00000007ff022c19 */ /* 0x000fe40008011600 */
[----:B------:R-:W-:-:S03]  /*22f0*/  IADD3 R0, -R16, 0x1, R7 ;  /* 0x0000000110007810 */ /* 0x000fc60007ffe107 */
[----:B------:R-:W0:Y:S01]  /*2300*/  SHFL.IDX PT, R5, R2, RZ, 0x1c1f ;  /* 0x001c1fff02057589 */ /* 0x000e2200000e0000 */
[----:B------:R-:W-:Y:S01]  /*2310*/  SYNCS.ARRIVE.TRANS64.RED.A1T0 RZ, [UR6], RZ ;  /* 0x000000ffffff79a7 */ /* 0x000fe20008100406 */
[----:B------:R-:W-:Y:S01]  /*2320*/  ULOP3.LUT UR6, URZ, UR23, URZ, 0x33, !UPT ;  /* 0x000000173f067292 */ /* 0x000fe2000f8e333f */
[----:B------:R-:W-:-:S05]  /*2330*/  IADD3 R0, -R3, UR40, R0 ;  /* 0x0000002803007c10 */ /* 0x000fca000fffe100 */
[C---:B------:R-:W-:Y:S02]  /*2340*/  VIADD R9, R0.reuse, UR14 ;  /* 0x0000000e00097c36 */ /* 0x040fe40008000000 */
[----:B------:R-:W-:Y:S01]  /*2350*/  VIADD R10, R0, UR6 ;  /* 0x00000006000a7c36 */ /* 0x000fe20008000000 */
[----:B------:R-:W-:Y:S02]  /*2360*/  LEA R0, R88, 0xffffff80, 0x7 ;  /* 0xffffff8058007811 */ /* 0x000fe400078e38ff */
[----:B0-----:R-:W-:Y:S01]  /*2370*/  VIADDMNMX R3, R5, R9, R8, PT ;  /* 0x0000000905037246 */ /* 0x001fe20003800108 */
[----:B------:R-:W-:Y:S01]  /*2380*/  IMAD.IADD R4, R10, 0x1, R5 ;  /* 0x000000010a047824 */ /* 0x000fe200078e0205 */
[----:B------:R-:W-:Y:S06]  /*2390*/  @P1 BRA `(.L_x_1243) ;  /* 0x0000000000641947 */ /* 0x000fec0003800000 */
[----:B------:R-:W-:Y:S01]  /*23a0*/  IMAD.U32 R6, RZ, RZ, UR47 ;  /* 0x0000002fff067e24 */ /* 0x000fe2000f8e00ff */
[----:B------:R-:W-:Y:S04]  /*23b0*/  BSSY B0, `(.L_x_1244) ;  /* 0x0000013000007945 */ /* 0x000fe80003800000 */
[----:B------:R-:W-:-:S04]  /*23c0*/  IADD3 R5, -R6, UR40, R5 ;  /* 0x0000002806057c10 */ /* 0x000fc8000fffe105 */
        /* <DEDUP_REMOVED lines=11> */
.L_x_1245:
[----:B------:R-:W-:Y:S02]  /*2480*/  ULDC UR6, c[0x0][0x9e4] ;  /* 0x0002790000067ab9 */ /* 0x000fe40000000800 */
[----:B------:R-:W-:-:S05]  /*2490*/  IMAD.U32 R12, RZ, RZ, UR6 ;  /* 0x00000006ff0c7e24 */ /* 0x000fca000f8e00ff */
[----:B------:R-:W-:-:S13]  /*24a0*/  ISETP.NE.AND P1, PT, R12, 0x1, PT ;  /* 0x000000010c00780c */ /* 0x000fda0003f25270 */
[----:B------:R-:W0:Y:S02]  /*24b0*/  @P1 LDC.64 R14, c[0x0][0x9e8] ;  /* 0x00027a00ff0e1b82 */ /* 0x000e240000000a00 */
[----:B0-----:R-:W-:-:S05]  /*24c0*/  @P1 IMAD.HI.U32 R6, R5, R14, RZ ;  /* 0x0000000e05061227 */ /* 0x001fca00078e00ff */
[----:B------:R-:W-:-:S07]  /*24d0*/  @P1 SHF.R.U32.HI R5, RZ, R15, R6 ;  /* 0x0000000fff051219 */ /* 0x000fce0000011606 */
.L_x_1246:
[----:B------:R-:W-:Y:S05]  /*24e0*/  BSYNC B0 ;  /* 0x0000000000007941 */ /* 0x000fea0003800000 */
.L_x_1244:
[----:B------:R-:W-:-:S04]  /*24f0*/  IMAD R5, R5, R12, -R0 ;  /* 0x0000000c05057224 */ /* 0x000fc800078e0a00 */
[----:B------:R-:W-:-:S05]  /*2500*/  IMAD.IADD R5, R5, 0x1, -R16 ;  /* 0x0000000105057824 */ /* 0x000fca00078e0a10 */
[----:B------:R-:W-:Y:S02]  /*2510*/  VIADDMNMX R3, R5, R12, R3, PT ;  /* 0x0000000c05037246 */ /* 0x000fe40003800103 */
[----:B------:R-:W-:-:S07]  /*2520*/  VIMNMX R4, R4, R5, !PT ;  /* 0x0000000504047248 */ /* 0x000fce0007fe0100 */
.L_x_1243:
[C---:B------:R-:W-:Y:S01]  /*2530*/  ISETP.GE.AND P6, PT, R7.reuse, 0xa, PT ;  /* 0x0000000a0700780c */ /* 0x040fe20003fc6270 */
[----:B------:R-:W-:Y:S01]  /*2540*/  UISETP.NE.AND UP0, UPT, UR52, URZ, UPT ;  /* 0x0000003f3400728c */ /* 0x000fe2000bf05270 */
[C---:B------:R-:W-:Y:S02]  /*2550*/  ISETP.GE.AND P1, PT, R7.reuse, 0x2, PT ;  /* 0x000000020700780c */ /* 0x040fe40003f26270 */
        /* <DEDUP_REMOVED lines=10> */
[----:B------:R-:W-:Y:S02]  /*2600*/  FSEL R28, R28, -INF , !P3 ;  /* 0xff8000001c1c7808 */ /* 0x000fe40005800000 */
[C---:B------:R-:W-:Y:S02]  /*2610*/  ISETP.GT.AND P4, PT, R4.reuse, 0x9, !P6 ;  /* 0x000000090400780c */ /* 0x040fe40007784270 */
        /* <DEDUP_REMOVED lines=163> */
[----:B------:R-:W-:Y:S02]  /*3050*/  ISETP.GE.AND P6, PT, R7, 0x7a, PT ;  /* 0x0000007a0700780c */ /* 0x000fe40003fc6270 */
[----:B------:R-:W0:Y:S11]  /*3060*/  SHFL.IDX PT, R7, R2, 0x1, 0x1c1f ;  /* 0x003c1f0002077f89 */ /* 0x000e3600000e0000 */
[----:B------:R-:W-:-:S02]  /*3070*/  @P6 LOP3.LUT R23, R23, 0x1, RZ, 0xfc, !PT ;  /* 0x0000000117176812 */ /* 0x000fc400078efcff */
[----:B------:R-:W-:-:S04]  /*3080*/  ISETP.GT.AND P6, PT, R4, 0x79, !P6 ;  /* 0x000000790400780c */ /* 0x000fc800077c4270 */
[----:B------:R-:W-:-:S04]  /*3090*/  ISETP.LT.OR P6, PT, R3, 0x7a, P6 ;  /* 0x0000007a0300780c */ /* 0x000fc800037c1670 */
[----:B------:R-:W-:Y:S02]  /*30a0*/  FSEL R85, R85, -INF , !P6 ;  /* 0xff80000055557808 */ /* 0x000fe40007000000 */
[----:B------:R-:W-:Y:S01]  /*30b0*/  PLOP3.LUT P6, PT, PT, PT, UP0, 0x40, 0x0 ;  /* 0x000000000000781c */ /* 0x000fe20003fce808 */
[----:B0-----:R-:W-:Y:S01]  /*30c0*/  IMAD.IADD R5, R10, 0x1, R7 ;  /* 0x000000010a057824 */ /* 0x001fe200078e0207 */
[----:B------:R-:W-:-:S11]  /*30d0*/  VIADDMNMX R4, R7, R9, R8, PT ;  /* 0x0000000907047246 */ /* 0x000fd60003800108 */
[----:B------:R-:W-:Y:S05]  /*30e0*/  @P6 BRA `(.L_x_1247) ;  /* 0x0000000000646947 */ /* 0x000fea0003800000 */
        /* <DEDUP_REMOVED lines=14> */
.L_x_1249:
[----:B------:R-:W-:Y:S02]  /*31d0*/  ULDC UR6, c[0x0][0x9e4] ;  /* 0x0002790000067ab9 */ /* 0x000fe40000000800 */
[----:B------:R-:W-:-:S05]  /*31e0*/  IMAD.U32 R6, RZ, RZ, UR6 ;  /* 0x00000006ff067e24 */ /* 0x000fca000f8e00ff */
[----:B------:R-:W-:-:S13]  /*31f0*/  ISETP.NE.AND P6, PT, R6, 0x1, PT ;  /* 0x000000010600780c */ /* 0x000fda0003fc5270 */
[----:B------:R-:W0:Y:S02]  /*3200*/  @P6 LDC.64 R2, c[0x0][0x9e8] ;  /* 0x00027a00ff026b82 */ /* 0x000e240000000a00 */
[----:B0-----:R-:W-:-:S05]  /*3210*/  @P6 IMAD.HI.U32 R2, R7, R2, RZ ;  /* 0x0000000207026227 */ /* 0x001fca00078e00ff */
[----:B------:R-:W-:-:S07]  /*3220*/  @P6 SHF.R.U32.HI R7, RZ, R3, R2 ;  /* 0x00000003ff076219 */ /* 0x000fce0000011602 */
.L_x_1250:
[----:B------:R-:W-:Y:S05]  /*3230*/  BSYNC B0 ;  /* 0x0000000000007941 */ /* 0x000fea0003800000 */
.L_x_1248:
[----:B------:R-:W-:-:S04]  /*3240*/  IMAD R7, R7, R6, -R0 ;  /* 0x0000000607077224 */ /* 0x000fc800078e0a00 */
[----:B------:R-:W-:-:S05]  /*3250*/  IMAD.IADD R7, R7, 0x1, -R16 ;  /* 0x0000000107077824 */ /* 0x000fca00078e0a10 */
[----:B------:R-:W-:Y:S02]  /*3260*/  VIADDMNMX R4, R7, R6, R4, PT ;  /* 0x0000000607047246 */ /* 0x000fe40003800104 */
[----:B------:R-:W-:-:S07]  /*3270*/  VIMNMX R5, R5, R7, !PT ;  /* 0x0000000705057248 */ /* 0x000fce0007fe0100 */
.L_x_1247:
[----:B------:R-:W-:Y:S01]  /*3280*/  ISETP.GT.AND P1, PT, R5, 0x1, !P1 ;  /* 0x000000010500780c */ /* 0x000fe20004f24270 */
[----:B------:R-:W-:Y:S01]  /*3290*/  ULDC UR21, c[0x0][0x988] ;  /* 0x0002620000157ab9 */ /* 0x000fe20000000800 */
[----:B------:R-:W-:Y:S01]  /*32a0*/  LOP3.LUT P6, RZ, R23, 0x4, RZ, 0xc0, !PT ;  /* 0x0000000417ff7812 */ /* 0x000fe200078cc0ff */
[----:B------:R-:W-:Y:S01]  /*32b0*/  UISETP.NE.AND UP1, UPT, UR53, URZ, UPT ;  /* 0x0000003f3500728c */ /* 0x000fe2000bf25270 */
[----:B------:R-:W-:Y:S01]  /*32c0*/  ISETP.LT.OR P1, PT, R4, 0x2, P1 ;  /* 0x000000020400780c */ /* 0x000fe20000f21670 */
[----:B------:R-:W-:Y:S01]  /*32d0*/  UISETP.NE.AND UP0, UPT, UR52, URZ, UPT ;  /* 0x0000003f3400728c */ /* 0x000fe2000bf05270 */
[----:B------:R-:W-:Y:S01]  /*32e0*/  FMNMX.FTZ R3, R24, R25, !PT ;  /* 0x0000001918037209 */ /* 0x000fe20007810000 */
[----:B------:R-:W-:Y:S01]  /*32f0*/  UMOV UR10, UR39 ;  /* 0x00000027000a7c82 */ /* 0x000fe20008000000 */
        /* <DEDUP_REMOVED lines=12> */
[----:B------:R-:W-:Y:S01]  /*33c0*/  ISETP.GT.AND P1, PT, R5, 0x10, !P1 ;  /* 0x000000100500780c */ /* 0x000fe20004f24270 */
[----:B------:R-:W-:Y:S01]  /*33d0*/  UIADD3 UR56, UR56, UR10, URZ ;  /* 0x0000000a38387290 */ /* 0x000fe2000fffe03f */
[----:B------:R-:W-:Y:S02]  /*33e0*/  FMNMX.FTZ R3, R33, R0, !PT ;  /* 0x0000000021037209 */ /* 0x000fe40007810000 */
[----:B------:R-:W-:Y:S01]  /*33f0*/  ISETP.LT.OR P1, PT, R4, 0x11, P1 ;  /* 0x000000110400780c */ /* 0x000fe20000f21670 */
[----:B------:R-:W-:Y:S01]  /*3400*/  UIADD3 UR14, UR56, UR14, URZ ;  /* 0x0000000e380e7290 */ /* 0x000fe2000fffe03f */
        /* <DEDUP_REMOVED lines=73> */
[----:B------:R-:W-:Y:S01]  /*38a0*/  LOP3.LUT P2, RZ, R23, 0x80, RZ, 0xc0, !PT ;  /* 0x0000008017ff7812 */ /* 0x000fe2000784c0ff */
[----:B------:R-:W0:Y:S01]  /*38b0*/  SHFL.BFLY PT, R0, R3, 0x2, 0x1f ;  /* 0x0c401f0003007f89 */ /* 0x000e2200000e0000 */
[----:B------:R-:W-:-:S02]  /*38c0*/  FSEL R55, R55, -INF , !P1 ;  /* 0xff80000037377808 */ /* 0x000fc40004800000 */
[C---:B------:R-:W-:Y:S02]  /*38d0*/  LOP3.LUT P1, RZ, R23.reuse, 0x8000, RZ, 0xc0, !PT ;  /* 0x0000800017ff7812 */ /* 0x040fe4000782c0ff */
[----:B------:R-:W-:Y:S02]  /*38e0*/  LOP3.LUT P6, RZ, R23, 0x40, RZ, 0xc0, !PT ;  /* 0x0000004017ff7812 */ /* 0x000fe400078cc0ff */
[C---:B------:R-:W-:Y:S02]  /*38f0*/  ISETP.GT.AND P1, PT, R5.reuse, 0x40, !P1 ;  /* 0x000000400500780c */ /* 0x040fe40004f24270 */
[C---:B------:R-:W-:Y:S02]  /*3900*/  ISETP.GT.AND P3, PT, R5.reuse, 0x70, !P3 ;  /* 0x000000700500780c */ /* 0x040fe40005f64270 */
[----:B------:R-:W-:Y:S02]  /*3910*/  ISETP.LT.OR P1, PT, R4, 0x41, P1 ;  /* 0x000000410400780c */ /* 0x000fe40000f21670 */
[----:B------:R-:W-:-:S02]  /*3920*/  ISETP.GT.AND P4, PT, R5, 0x71, !P4 ;  /* 0x000000710500780c */ /* 0x000fc40006784270 */
[----:B------:R-:W-:Y:S02]  /*3930*/  FSEL R58, R58, -INF , !P1 ;  /* 0xff8000003a3a7808 */ /* 0x000fe40004800000 */
[----:B------:R-:W-:Y:S02]  /*3940*/  LOP3.LUT P1, RZ, R23, 0x4000, RZ, 0xc0, !PT ;  /* 0x0000400017ff7812 */ /* 0x000fe4000782c0ff */
[C---:B------:R-:W-:Y:S02]  /*3950*/  ISETP.GT.AND P5, PT, R5.reuse, 0x78, !P5 ;  /* 0x000000780500780c */ /* 0x040fe40006fa4270 */
[----:B------:R-:W-:Y:S02]  /*3960*/  ISETP.GT.AND P1, PT, R5, 0x41, !P1 ;  /* 0x000000410500780c */ /* 0x000fe40004f24270 */
[C---:B------:R-:W-:Y:S02]  /*3970*/  ISETP.LT.OR P3, PT, R4.reuse, 0x71, P3 ;  /* 0x000000710400780c */ /* 0x040fe40001f61670 */
[----:B------:R-:W-:-:S02]  /*3980*/  ISETP.LT.OR P1, PT, R4, 0x42, P1 ;  /* 0x000000420400780c */ /* 0x000fc40000f21670 */
[----:B0-----:R-:W-:Y:S02]  /*3990*/  FMNMX.FTZ R6, R3, R0, !PT ;  /* 0x0000000003067209 */ /* 0x001fe40007810000 */
[----:B------:R-:W-:Y:S02]  /*39a0*/  FSEL R59, R59, -INF , !P1 ;  /* 0xff8000003b3b7808 */ /* 0x000fe40004800000 */
[----:B------:R-:W-:Y:S01]  /*39b0*/  LOP3.LUT P1, RZ, R23, 0x2000, RZ, 0xc0, !PT ;  /* 0x0000200017ff7812 */ /* 0x000fe2000782c0ff */
[----:B------:R-:W0:Y:S01]  /*39c0*/  SHFL.BFLY PT, R7, R6, 0x1, 0x1f ;  /* 0x0c201f0006077f89 */ /* 0x000e2200000e0000 */
[----:B------:R-:W-:Y:S02]  /*39d0*/  ISETP.LT.OR P4, PT, R4, 0x72, P4 ;  /* 0x000000720400780c */ /* 0x000fe40002781670 */
[----:B------:R-:W-:Y:S02]  /*39e0*/  ISETP.GT.AND P1, PT, R5, 0x48, !P1 ;  /* 0x000000480500780c */ /* 0x000fe40004f24270 */
[----:B------:R-:W-:-:S02]  /*39f0*/  FSEL R82, R82, -INF , !P3 ;  /* 0xff80000052527808 */ /* 0x000fc40005800000 */
[C---:B------:R-:W-:Y:S02]  /*3a00*/  ISETP.LT.OR P1, PT, R4.reuse, 0x49, P1 ;  /* 0x000000490400780c */ /* 0x040fe40000f21670 */
[----:B------:R-:W-:Y:S02]  /*3a10*/  ISETP.LT.OR P5, PT, R4, 0x79, P5 ;  /* 0x000000790400780c */ /* 0x000fe40002fa1670 */
[----:B------:R-:W-:Y:S02]  /*3a20*/  FSEL R62, R62, -INF , !P1 ;  /* 0xff8000003e3e7808 */ /* 0x000fe40004800000 */
[----:B------:R-:W-:Y:S02]  /*3a30*/  LOP3.LUT P1, RZ, R23, 0x1000, RZ, 0xc0, !PT ;  /* 0x0000100017ff7812 */ /* 0x000fe4000782c0ff */
[----:B------:R-:W-:Y:S02]  /*3a40*/  FSEL R83, R83, -INF , !P4 ;  /* 0xff80000053537808 */ /* 0x000fe40006000000 */
[----:B------:R-:W-:-:S02]  /*3a50*/  ISETP.GT.AND P1, PT, R5, 0x49, !P1 ;  /* 0x000000490500780c */ /* 0x000fc40004f24270 */
[----:B------:R-:W-:Y:S02]  /*3a60*/  FSEL R86, R86, -INF , !P5 ;  /* 0xff80000056567808 */ /* 0x000fe40006800000 */
[----:B------:R-:W-:Y:S02]  /*3a70*/  ISETP.LT.OR P1, PT, R4, 0x4a, P1 ;  /* 0x0000004a0400780c */ /* 0x000fe40000f21670 */
[----:B0-----:R-:W-:Y:S02]  /*3a80*/  FMNMX.FTZ R0, R6, R7, !PT ;  /* 0x0000000706007209 */ /* 0x001fe40007810000 */
[----:B------:R-:W-:Y:S02]  /*3a90*/  FSEL R63, R63, -INF , !P1 ;  /* 0xff8000003f3f7808 */ /* 0x000fe40004800000 */
[----:B------:R-:W-:Y:S01]  /*3aa0*/  LOP3.LUT P1, RZ, R23, 0x800, RZ, 0xc0, !PT ;  /* 0x0000080017ff7812 */ /* 0x000fe2000782c0ff */
[----:B------:R-:W-:-:S03]  /*3ab0*/  FMUL.FTZ R2, R0, UR21 ;  /* 0x0000001500027c20 */ /* 0x000fc60008410000 */
        /* <DEDUP_REMOVED lines=30> */
[--C-:B------:R-:W-:Y:S01]  /*3ca0*/  FFMA.FTZ R3, R25, UR21, -R2.reuse ;  /* 0x0000001519037c23 */ /* 0x100fe20008010802 */
[----:B------:R-:W-:Y:S01]  /*3cb0*/  ISETP.LT.OR P1, PT, R4, 0x1, P1 ;  /* 0x000000010400780c */ /* 0x000fe20000f21670 */
[--C-:B------:R-:W-:Y:S01]  /*3cc0*/  FFMA.FTZ R148, R24, UR21, -R2.reuse ;  /* 0x0000001518947c23 */ /* 0x100fe20008010802 */
[----:B------:R-:W-:Y:S01]  /*3cd0*/  ISETP.GT.AND P6, PT, R5, 0x79, !P6 ;  /* 0x000000790500780c */ /* 0x000fe200077c4270 */
[--C-:B------:R-:W-:Y:S01]  /*3ce0*/  FFMA.FTZ R150, R28, UR21, -R2.reuse ;  /* 0x000000151c967c23 */ /* 0x100fe20008010802 */
[----:B------:R-:W-:Y:S01]  /*3cf0*/  FSEL R26, R26, -INF , !P1 ;  /* 0xff8000001a1a7808 */ /* 0x000fe20004800000 */
[----:B------:R-:W-:Y:S01]  /*3d00*/  MUFU.EX2 R3, R3 ;  /* 0x0000000300037308 */ /* 0x000fe20000000800 */
[----:B------:R-:W-:Y:S01]  /*3d10*/  LOP3.LUT P1, RZ, R23, 0x4000000, RZ, 0xc0, !PT ;  /* 0x0400000017ff7812 */ /* 0x000fe2000782c0ff */
[--C-:B------:R-:W-:Y:S01]  /*3d20*/  FFMA.FTZ R7, R29, UR21, -R2.reuse ;  /* 0x000000151d077c23 */ /* 0x100fe20008010802 */
[----:B------:R-:W-:Y:S01]  /*3d30*/  FMNMX.FTZ R9, R26, R27, !PT ;  /* 0x0000001b1a097209 */ /* 0x000fe20007810000 */
[--C-:B------:R-:W-:Y:S01]  /*3d40*/  FFMA.FTZ R144, R32, UR21, -R2.reuse ;  /* 0x0000001520907c23 */ /* 0x100fe20008010802 */
[----:B------:R-:W-:Y:S01]  /*3d50*/  ISETP.GT.AND P1, PT, R5, 0x68, !P1 ;  /* 0x000000680500780c */ /* 0x000fe20004f24270 */
[--C-:B------:R-:W-:Y:S01]  /*3d60*/  FFMA.FTZ R33, R33, UR21, -R2.reuse ;  /* 0x0000001521217c23 */ /* 0x100fe20008010802 */
[----:B------:R-:W-:Y:S01]  /*3d70*/  FMNMX.FTZ R6, R30, R9, !PT ;  /* 0x000000091e067209 */ /* 0x000fe20007810000 */
[----:B------:R-:W0:Y:S01]  /*3d80*/  MUFU.EX2 R148, R148 ;  /* 0x0000009400947308 */ /* 0x000e220000000800 */
[----:B------:R-:W-:Y:S01]  /*3d90*/  ISETP.LT.OR P1, PT, R4, 0x69, P1 ;  /* 0x000000690400780c */ /* 0x000fe20000f21670 */
[--C-:B------:R-:W-:Y:S01]  /*3da0*/  FFMA.FTZ R37, R37, UR21, -R2.reuse ;  /* 0x0000001525257c23 */ /* 0x100fe20008010802 */
[----:B------:R-:W-:Y:S01]  /*3db0*/  FMNMX.FTZ R9, R31, R6, !PT ;  /* 0x000000061f097209 */ /* 0x000fe20007810000 */
[--C-:B------:R-:W-:Y:S01]  /*3dc0*/  FFMA.FTZ R41, R41, UR21, -R2.reuse ;  /* 0x0000001529297c23 */ /* 0x100fe20008010802 */
[----:B------:R-:W-:Y:S01]  /*3dd0*/  FSEL R78, R78, -INF , !P1 ;  /* 0xff8000004e4e7808 */ /* 0x000fe20004800000 */
[--C-:B------:R-:W-:Y:S01]  /*3de0*/  FFMA.FTZ R45, R45, UR21, -R2.reuse ;  /* 0x000000152d2d7c23 */ /* 0x100fe20008010802 */
[----:B------:R-:W-:Y:S01]  /*3df0*/  FMNMX.FTZ R6, R34, R9, !PT ;  /* 0x0000000922067209 */ /* 0x000fe20007810000 */
[----:B------:R-:W1:Y:S01]  /*3e00*/  MUFU.EX2 R150, R150 ;  /* 0x0000009600967308 */ /* 0x000e620000000800 */
[----:B------:R-:W-:Y:S01]  /*3e10*/  ISETP.LT.OR P6, PT, R4, 0x7a, P6 ;  /* 0x0000007a0400780c */ /* 0x000fe200037c1670 */
[--C-:B------:R-:W-:Y:S01]  /*3e20*/  FFMA.FTZ R49, R49, UR21, -R2.reuse ;  /* 0x0000001531317c23 */ /* 0x100fe20008010802 */
[----:B------:R-:W-:Y:S01]  /*3e30*/  FMNMX.FTZ R11, R35, R6, !PT ;  /* 0x00000006230b7209 */ /* 0x000fe20007810000 */
[--C-:B------:R-:W-:Y:S01]  /*3e40*/  FFMA.FTZ R53, R53, UR21, -R2.reuse ;  /* 0x0000001535357c23 */ /* 0x100fe20008010802 */
[----:B------:R-:W-:Y:S01]  /*3e50*/  FSEL R87, R87, -INF , !P6 ;  /* 0xff80000057577808 */ /* 0x000fe20007000000 */
[--C-:B------:R-:W-:Y:S01]  /*3e60*/  FFMA.FTZ R146, R36, UR21, -R2.reuse ;  /* 0x0000001524927c23 */ /* 0x100fe20008010802 */
[----:B------:R-:W-:Y:S01]  /*3e70*/  FMNMX.FTZ R6, R38, R11, !PT ;  /* 0x0000000b26067209 */ /* 0x000fe20007810000 */
[----:B------:R-:W2:Y:S01]  /*3e80*/  MUFU.EX2 R7, R7 ;  /* 0x0000000700077308 */ /* 0x000ea20000000800 */
[--C-:B------:R-:W-:Y:S01]  /*3e90*/  FFMA.FTZ R29, R57, UR21, -R2.reuse ;  /* 0x00000015391d7c23 */ /* 0x100fe20008010802 */
[--C-:B------:R-:W-:Y:S01]  /*3ea0*/  FFMA.FTZ R140, R40, UR21, -R2.reuse ;  /* 0x00000015288c7c23 */ /* 0x100fe20008010802 */
[----:B------:R-:W-:Y:S01]  /*3eb0*/  FMNMX.FTZ R11, R39, R6, !PT ;  /* 0x00000006270b7209 */ /* 0x000fe20007810000 */
[--C-:B------:R-:W-:Y:S01]  /*3ec0*/  FFMA.FTZ R142, R44, UR21, -R2.reuse ;  /* 0x000000152c8e7c23 */ /* 0x100fe20008010802 */
[--C-:B------:R-:W-:Y:S01]  /*3ed0*/  FFMA.FTZ R136, R48, UR21, -R2.reuse ;  /* 0x0000001530887c23 */ /* 0x100fe20008010802 */
[--C-:B------:R-:W-:Y:S01]  /*3ee0*/  FFMA.FTZ R138, R52, UR21, -R2.reuse ;  /* 0x00000015348a7c23 */ /* 0x100fe20008010802 */
[----:B------:R-:W-:Y:S01]  /*3ef0*/  FMNMX.FTZ R6, R42, R11, !PT ;  /* 0x0000000b2a067209 */ /* 0x000fe20007810000 */
[----:B------:R-:W3:Y:S01]  /*3f00*/  MUFU.EX2 R144, R144 ;  /* 0x0000009000907308 */ /* 0x000ee20000000800 */
[--C-:B------:R-:W-:Y:S01]  /*3f10*/  FFMA.FTZ R132, R56, UR21, -R2.reuse ;  /* 0x0000001538847c23 */ /* 0x100fe20008010802 */
[--C-:B------:R-:W-:Y:S01]  /*3f20*/  FFMA.FTZ R134, R60, UR21, -R2.reuse ;  /* 0x000000153c867c23 */ /* 0x100fe20008010802 */
[----:B------:R-:W-:Y:S01]  /*3f30*/  FMNMX.FTZ R13, R43, R6, !PT ;  /* 0x000000062b0d7209 */ /* 0x000fe20007810000 */
[--C-:B------:R-:W-:Y:S01]  /*3f40*/  FFMA.FTZ R128, R64, UR21, -R2.reuse ;  /* 0x0000001540807c23 */ /* 0x100fe20008010802 */
[--C-:B------:R-:W-:Y:S01]  /*3f50*/  FFMA.FTZ R130, R68, UR21, -R2.reuse ;  /* 0x0000001544827c23 */ /* 0x100fe20008010802 */
[--C-:B------:R-:W-:Y:S01]  /*3f60*/  FFMA.FTZ R124, R72, UR21, -R2.reuse ;  /* 0x00000015487c7c23 */ /* 0x100fe20008010802 */
[----:B------:R-:W-:Y:S01]  /*3f70*/  FMNMX.FTZ R6, R46, R13, !PT ;  /* 0x0000000d2e067209 */ /* 0x000fe20007810000 */
[----:B------:R4:W5:Y:S01]  /*3f80*/  MUFU.EX2 R9, R33 ;  /* 0x0000002100097308 */ /* 0x0009620000000800 */
[--C-:B------:R-:W-:Y:S01]  /*3f90*/  FFMA.FTZ R126, R76, UR21, -R2.reuse ;  /* 0x000000154c7e7c23 */ /* 0x100fe20008010802 */
[--C-:B------:R-:W-:Y:S01]  /*3fa0*/  FFMA.FTZ R120, R80, UR21, -R2.reuse ;  /* 0x0000001550787c23 */ /* 0x100fe20008010802 */
[----:B------:R-:W-:Y:S01]  /*3fb0*/  FMNMX.FTZ R13, R47, R6, !PT ;  /* 0x000000062f0d7209 */ /* 0x000fe20007810000 */
[--C-:B------:R-:W-:Y:S01]  /*3fc0*/  FFMA.FTZ R122, R84, UR21, -R2.reuse ;  /* 0x00000015547a7c23 */ /* 0x100fe20008010802 */
[----:B------:R-:W-:-:S02]  /*3fd0*/  FFMA.FTZ R57, R85, UR21, -R2 ;  /* 0x0000001555397c23 */ /* 0x000fc40008010802 */
[----:B------:R-:W-:Y:S01]  /*3fe0*/  FMNMX.FTZ R6, R50, R13, !PT ;  /* 0x0000000d32067209 */ /* 0x000fe20007810000 */
[----:B------:R0:W-:Y:S01]  /*3ff0*/  MUFU.EX2 R11, R37 ;  /* 0x00000025000b7308 */ /* 0x0001e20000000800 */
[----:B----4-:R-:W-:Y:S02]  /*4000*/  FFMA.FTZ R33, R61, UR21, -R2 ;  /* 0x000000153d217c23 */ /* 0x010fe40008010802 */
[----:B------:R-:W-:-:S04]  /*4010*/  FMNMX.FTZ R15, R51, R6, !PT ;  /* 0x00000006330f7209 */ /* 0x000fc80007810000 */
[----:B------:R-:W-:Y:S01]  /*4020*/  FMNMX.FTZ R6, R54, R15, !PT ;  /* 0x0000000f36067209 */ /* 0x000fe20007810000 */
[----:B------:R4:W-:Y:S01]  /*4030*/  MUFU.EX2 R13, R41 ;  /* 0x00000029000d7308 */ /* 0x0009e20000000800 */
[----:B0-----:R-:W-:Y:S02]  /*4040*/  FFMA.FTZ R37, R65, UR21, -R2 ;  /* 0x0000001541257c23 */ /* 0x001fe40008010802 */
[----:B------:R-:W-:-:S04]  /*4050*/  FMNMX.FTZ R15, R55, R6, !PT ;  /* 0x00000006370f7209 */ /* 0x000fc80007810000 */
[----:B------:R-:W-:Y:S01]  /*4060*/  FMNMX.FTZ R6, R58, R15, !PT ;  /* 0x0000000f3a067209 */ /* 0x000fe20007810000 */
[----:B------:R-:W0:Y:S01]  /*4070*/  MUFU.EX2 R146, R146 ;  /* 0x0000009200927308 */ /* 0x000e220000000800 */
[----:B----4-:R-:W-:Y:S02]  /*4080*/  FFMA.FTZ R41, R69, UR21, -R2 ;  /* 0x0000001545297c23 */ /* 0x010fe40008010802 */
[----:B------:R-:W-:-:S04]  /*4090*/  FMNMX.FTZ R21, R59, R6, !PT ;  /* 0x000000063b157209 */ /* 0x000fc80007810000 */
[----:B------:R-:W-:Y:S01]  /*40a0*/  FMNMX.FTZ R6, R62, R21, !PT ;  /* 0x000000153e067209 */ /* 0x000fe20007810000 */
[----:B------:R4:W-:Y:S03]  /*40b0*/  MUFU.EX2 R15, R45 ;  /* 0x0000002d000f7308 */ /* 0x0009e60000000800 */
        /* <DEDUP_REMOVED lines=9> */
[----:B------:R-:W-:Y:S01]  /*4150*/  MUFU.EX2 R142, R142 ;  /* 0x0000008e008e7308 */ /* 0x000fe20000000800 */
        /* <DEDUP_REMOVED lines=10> */
[----:B------:R-:W-:Y:S03]  /*4200*/  MUFU.EX2 R138, R138 ;  /* 0x0000008a008a7308 */ /* 0x000fe60000000800 */
[----:B------:R-:W-:-:S05]  /*4210*/  FMNMX.FTZ R4, R87, R4, !PT ;  /* 0x0000000457047209 */ /* 0x000fca0007810000 */
[----:B------:R-:W4:Y:S01]  /*4220*/  SHFL.BFLY PT, R5, R4, 0x2, 0x1f ;  /* 0x0c401f0004057f89 */ /* 0x000f2200000e0000 */
[----:B------:R-:W-:Y:S08]  /*4230*/  MUFU.EX2 R132, R132 ;  /* 0x0000008400847308 */ /* 0x000ff00000000800 */
[----:B------:R-:W-:Y:S08]  /*4240*/  MUFU.EX2 R29, R29 ;  /* 0x0000001d001d7308 */ /* 0x000ff00000000800 */
[----:B------:R-:W-:Y:S01]  /*4250*/  MUFU.EX2 R134, R134 ;  /* 0x0000008600867308 */ /* 0x000fe20000000800 */
[----:B----4-:R-:W-:-:S07]  /*4260*/  FMNMX.FTZ R6, R4, R5, !PT ;  /* 0x0000000504067209 */ /* 0x010fce0007810000 */
[----:B------:R-:W-:Y:S01]  /*4270*/  MUFU.EX2 R33, R33 ;  /* 0x0000002100217308 */ /* 0x000fe20000000800 */
[----:B------:R-:W4:Y:S07]  /*4280*/  SHFL.BFLY PT, R5, R6, 0x1, 0x1f ;  /* 0x0c201f0006057f89 */ /* 0x000f2e00000e0000 */
[----:B------:R-:W-:Y:S08]  /*4290*/  MUFU.EX2 R128, R128 ;  /* 0x0000008000807308 */ /* 0x000ff00000000800 */
[----:B------:R-:W-:Y:S08]  /*42a0*/  MUFU.EX2 R37, R37 ;  /* 0x0000002500257308 */ /* 0x000ff00000000800 */
[----:B------:R-:W-:Y:S01]  /*42b0*/  MUFU.EX2 R130, R130 ;  /* 0x0000008200827308 */ /* 0x000fe20000000800 */
[----:B----4-:R-:W-:-:S04]  /*42c0*/  FMNMX.FTZ R5, R6, R5, !PT ;  /* 0x0000000506057209 */ /* 0x010fc80007810000 */
[C---:B------:R-:W-:Y:S01]  /*42d0*/  FSETP.NEU.FTZ.AND P1, PT, R5.reuse, -INF , PT ;  /* 0xff8000000500780b */ /* 0x040fe20003f3d000 */
[----:B------:R-:W-:Y:S02]  /*42e0*/  FMUL.FTZ R20, R5, UR21 ;  /* 0x0000001505147c20 */ /* 0x000fe40008410000 */
[----:B------:R-:W-:Y:S03]  /*42f0*/  MUFU.EX2 R41, R41 ;  /* 0x0000002900297308 */ /* 0x000fe60000000800 */
[----:B------:R-:W-:Y:S02]  /*4300*/  FSEL R20, R20, RZ, P1 ;  /* 0x000000ff14147208 */ /* 0x000fe40000800000 */
[----:B------:R-:W-:-:S03]  /*4310*/  PLOP3.LUT P1, PT, PT, PT, UP0, 0x40, 0x0 ;  /* 0x000000000000781c */ /* 0x000fc60003f2e808 */
[----:B------:R-:W-:Y:S01]  /*4320*/  MUFU.EX2 R124, R124 ;  /* 0x0000007c007c7308 */ /* 0x000fe20000000800 */
[--C-:B------:R-:W-:Y:S01]  /*4330*/  FFMA.FTZ R2, R27, UR21, -R20.reuse ;  /* 0x000000151b027c23 */ /* 0x100fe20008010814 */
[----:B------:R-:W-:Y:S01]  /*4340*/  FADD.FTZ R27, R148, R3 ;  /* 0x00000003941b7221 */ /* 0x000fe20000010000 */
[--C-:B------:R-:W-:Y:S01]  /*4350*/  FFMA.FTZ R149, R26, UR21, -R20.reuse ;  /* 0x000000151a957c23 */ /* 0x100fe20008010814 */
[--C-:B------:R-:W-:Y:S01]  /*4360*/  FFMA.FTZ R151, R30, UR21, -R20.reuse ;  /* 0x000000151e977c23 */ /* 0x100fe20008010814 */
[--C-:B------:R-:W-:Y:S01]  /*4370*/  FFMA.FTZ R4, R31, UR21, -R20.reuse ;  /* 0x000000151f047c23 */ /* 0x100fe20008010814 */
[----:B-1----:R-:W-:Y:S01]  /*4380*/  FADD.FTZ R24, R150, R27 ;  /* 0x0000001b96187221 */ /* 0x002fe20000010000 */
[--C-:B------:R-:W-:Y:S01]  /*4390*/  FFMA.FTZ R145, R34, UR21, -R20.reuse ;  /* 0x0000001522917c23 */ /* 0x100fe20008010814 */
[----:B------:R-:W-:Y:S01]  /*43a0*/  MUFU.EX2 R2, R2 ;  /* 0x0000000200027308 */ /* 0x000fe20000000800 */
[----:B------:R-:W-:Y:S01]  /*43b0*/  FFMA.FTZ R6, R35, UR21, -R20 ;  /* 0x0000001523067c23 */ /* 0x000fe20008010814 */
[----:B--2---:R-:W-:Y:S01]  /*43c0*/  FADD.FTZ R27, R7, R24 ;  /* 0x00000018071b7221 */ /* 0x004fe20000010000 */
[--C-:B------:R-:W-:Y:S01]  /*43d0*/  FFMA.FTZ R147, R38, UR21, -R20.reuse ;  /* 0x0000001526937c23 */ /* 0x100fe20008010814 */
[--C-:B------:R-:W-:Y:S01]  /*43e0*/  FFMA.FTZ R8, R39, UR21, -R20.reuse ;  /* 0x0000001527087c23 */ /* 0x100fe20008010814 */
[--C-:B------:R-:W-:Y:S01]  /*43f0*/  FFMA.FTZ R141, R42, UR21, -R20.reuse ;  /* 0x000000152a8d7c23 */ /* 0x100fe20008010814 */
[----:B---3--:R-:W-:Y:S01]  /*4400*/  FADD.FTZ R26, R144, R27 ;  /* 0x0000001b901a7221 */ /* 0x008fe20000010000 */
[--C-:B------:R-:W-:Y:S01]  /*4410*/  FFMA.FTZ R10, R43, UR21, -R20.reuse ;  /* 0x000000152b0a7c23 */ /* 0x100fe20008010814 */
[----:B------:R-:W1:Y:S01]  /*4420*/  MUFU.EX2 R149, R149 ;  /* 0x0000009500957308 */ /* 0x000e620000000800 */
[----:B------:R-:W-:Y:S01]  /*4430*/  FFMA.FTZ R143, R46, UR21, -R20 ;  /* 0x000000152e8f7c23 */ /* 0x000fe20008010814 */
[----:B-----5:R-:W-:Y:S01]  /*4440*/  FADD.FTZ R27, R9, R26 ;  /* 0x0000001a091b7221 */ /* 0x020fe20000010000 */
[--C-:B------:R-:W-:Y:S01]  /*4450*/  FFMA.FTZ R12, R47, UR21, -R20.reuse ;  /* 0x000000152f0c7c23 */ /* 0x100fe20008010814 */
[--C-:B------:R-:W-:Y:S01]  /*4460*/  FFMA.FTZ R137, R50, UR21, -R20.reuse ;  /* 0x0000001532897c23 */ /* 0x100fe20008010814 */
[--C-:B------:R-:W-:Y:S01]  /*4470*/  FFMA.FTZ R14, R51, UR21, -R20.reuse ;  /* 0x00000015330e7c23 */ /* 0x100fe20008010814 */
[----:B0-----:R-:W-:Y:S01]  /*4480*/  FADD.FTZ R26, R146, R27 ;  /* 0x0000001b921a7221 */ /* 0x001fe20000010000 */
[--C-:B------:R-:W-:Y:S01]  /*4490*/  FFMA.FTZ R139, R54, UR21, -R20.reuse ;  /* 0x00000015368b7c23 */ /* 0x100fe20008010814 */
[----:B------:R-:W0:Y:S01]  /*44a0*/  MUFU.EX2 R151, R151 ;  /* 0x0000009700977308 */ /* 0x000e220000000800 */
[----:B------:R-:W-:Y:S01]  /*44b0*/  FFMA.FTZ R24, R55, UR21, -R20 ;  /* 0x0000001537187c23 */ /* 0x000fe20008010814 */
[----:B------:R-:W-:Y:S01]  /*44c0*/  FADD.FTZ R27, R11, R26 ;  /* 0x0000001a0b1b7221 */ /* 0x000fe20000010000 */
[--C-:B------:R-:W-:Y:S01]  /*44d0*/  FFMA.FTZ R133, R58, UR21, -R20.reuse ;  /* 0x000000153a857c23 */ /* 0x100fe20008010814 */
[--C-:B------:R-:W-:Y:S01]  /*44e0*/  FFMA.FTZ R26, R59, UR21, -R20.reuse ;  /* 0x000000153b1a7c23 */ /* 0x100fe20008010814 */
[----:B------:R-:W-:Y:S01]  /*44f0*/  F2FP.F16.F32.PACK_AB R148, R3, R148 ;  /* 0x000000940394723e */ /* 0x000fe200000000ff */
[----:B------:R-:W-:Y:S01]  /*4500*/  FADD.FTZ R28, R140, R27 ;  /* 0x0000001b8c1c7221 */ /* 0x000fe20000010000 */
[----:B------:R-:W-:Y:S01]  /*4510*/  FFMA.FTZ R135, R62, UR21, -R20 ;  /* 0x000000153e877c23 */ /* 0x000fe20008010814 */
[----:B------:R-:W2:Y:S01]  /*4520*/  MUFU.EX2 R4, R4 ;  /* 0x0000000400047308 */ /* 0x000ea20000000800 */
[----:B-1----:R-:W-:Y:S01]  /*4530*/  FADD.FTZ R30, R149, R2 ;  /* 0x00000002951e7221 */ /* 0x002fe20000010000 */
[----:B------:R-:W-:Y:S01]  /*4540*/  FADD.FTZ R27, R13, R28 ;  /* 0x0000001c0d1b7221 */ /* 0x000fe20000010000 */
[--C-:B------:R-:W-:Y:S01]  /*4550*/  FFMA.FTZ R129, R66, UR21, -R20.reuse ;  /* 0x0000001542817c23 */ /* 0x100fe20008010814 */
[----:B------:R-:W-:Y:S01]  /*4560*/  F2FP.F16.F32.PACK_AB R150, R7, R150 ;  /* 0x000000960796723e */ /* 0x000fe200000000ff */
[--C-:B------:R-:W-:Y:S01]  /*4570*/  FFMA.FTZ R131, R70, UR21, -R20.reuse ;  /* 0x0000001546837c23 */ /* 0x100fe20008010814 */
[----:B------:R-:W-:Y:S01]  /*4580*/  FADD.FTZ R28, R142, R27 ;  /* 0x0000001b8e1c7221 */ /* 0x000fe20000010000 */
[----:B------:R-:W-:Y:S01]  /*4590*/  FFMA.FTZ R74, R74, UR21, -R20 ;  /* 0x000000154a4a7c23 */ /* 0x000fe20008010814 */
[----:B------:R-:W1:Y:S01]  /*45a0*/  MUFU.EX2 R145, R145 ;  /* 0x0000009100917308 */ /* 0x000e620000000800 */
[----:B0-----:R-:W-:Y:S01]  /*45b0*/  FADD.FTZ R27, R151, R30 ;  /* 0x0000001e971b7221 */ /* 0x001fe20000010000 */
[----:B------:R-:W-:Y:S01]  /*45c0*/  FADD.FTZ R31, R15, R28 ;  /* 0x0000001c0f1f7221 */ /* 0x000fe20000010000 */
[--C-:B------:R-:W-:Y:S01]  /*45d0*/  FFMA.FTZ R28, R63, UR21, -R20.reuse ;  /* 0x000000153f1c7c23 */ /* 0x100fe20008010814 */
[--C-:B------:R-:W-:Y:S01]  /*45e0*/  FFMA.FTZ R75, R75, UR21, -R20.reuse ;  /* 0x000000154b4b7c23 */ /* 0x100fe20008010814 */
[--C-:B------:R-:W-:Y:S01]  /*45f0*/  FFMA.FTZ R78, R78, UR21, -R20.reuse ;  /* 0x000000154e4e7c23 */ /* 0x100fe20008010814 */
[----:B------:R-:W-:Y:S01]  /*4600*/  FADD.FTZ R32, R136, R31 ;  /* 0x0000001f88207221 */ /* 0x000fe20000010000 */
[----:B------:R-:W-:Y:S01]  /*4610*/  FFMA.FTZ R79, R79, UR21, -R20 ;  /* 0x000000154f4f7c23 */ /* 0x000fe20008010814 */
[----:B------:R-:W0:Y:S01]  /*4620*/  MUFU.EX2 R6, R6 ;  /* 0x0000000600067308 */ /* 0x000e220000000800 */
[----:B--2---:R-:W-:Y:S01]  /*4630*/  FADD.FTZ R30, R4, R27 ;  /* 0x0000001b041e7221 */ /* 0x004fe20000010000 */
        /* <DEDUP_REMOVED lines=10> */
[--C-:B------:R-:W-:Y:S01]  /*46e0*/  FFMA.FTZ R32, R71, UR21, -R20.reuse ;  /* 0x0000001547207c23 */ /* 0x100fe20008010814 */
[----:B------:R-:W-:Y:S01]  /*46f0*/  FFMA.FTZ R20, R87, UR21, -R20 ;  /* 0x0000001557147c23 */ /* 0x000fe20008010814 */
[----:B------:R-:W-:Y:S01]  /*4700*/  FADD.FTZ R36, R132, R31 ;  /* 0x0000001f84247221 */ /* 0x000fe20000010000 */
[----:B------:R-:W-:Y:S01]  /*4710*/  F2FP.F16.F32.PACK_AB R151, R4, R151 ;  /* 0x000000970497723e */ /* 0x000fe200000000ff */
[----:B------:R-:W1:Y:S01]  /*4720*/  MUFU.EX2 R8, R8 ;  /* 0x0000000800087308 */ /* 0x000e620000000800 */
[----:B0-----:R-:W-:Y:S01]  /*4730*/  FADD.FTZ R34, R6, R27 ;  /* 0x0000001b06227221 */ /* 0x001fe20000010000 */
[----:B------:R-:W-:Y:S01]  /*4740*/  FADD.FTZ R31, R29, R36 ;  /* 0x000000241d1f7221 */ /* 0x000fe20000010000 */
[----:B------:R-:W-:Y:S01]  /*4750*/  F2FP.F16.F32.PACK_AB R144, R9, R144 ;  /* 0x000000900990723e */ /* 0x000fe200000000ff */
[----:B------:R-:W-:Y:S01]  /*4760*/  VIADD R4, R88, 0xfffffffe ;  /* 0xfffffffe58047836 */ /* 0x000fe20000000000 */
[----:B------:R-:W-:Y:S01]  /*4770*/  F2FP.F16.F32.PACK_AB R146, R11, R146 ;  /* 0x000000920b92723e */ /* 0x000fe200000000ff */
[----:B------:R-:W-:Y:S01]  /*4780*/  FADD.FTZ R36, R134, R31 ;  /* 0x0000001f86247221 */ /* 0x000fe20000010000 */
[----:B------:R-:W-:Y:S01]  /*4790*/  F2FP.F16.F32.PACK_AB R140, R13, R140 ;  /* 0x0000008c0d8c723e */ /* 0x000fe200000000ff */
[----:B------:R-:W0:Y:S01]  /*47a0*/  MUFU.EX2 R141, R141 ;  /* 0x0000008d008d7308 */ /* 0x000e220000000800 */
[----:B--2---:R-:W-:Y:S01]  /*47b0*/  FADD.FTZ R27, R147, R34 ;  /* 0x00000022931b7221 */ /* 0x004fe20000010000 */
[----:B------:R-:W-:Y:S01]  /*47c0*/  FADD.FTZ R31, R33, R36 ;  /* 0x00000024211f7221 */ /* 0x000fe20000010000 */
[----:B------:R-:W-:-:S02]  /*47d0*/  F2FP.F16.F32.PACK_AB R142, R15, R142 ;  /* 0x0000008e0f8e723e */ /* 0x000fc400000000ff */
[----:B------:R-:W-:Y:S01]  /*47e0*/  F2FP.F16.F32.PACK_AB R136, R21, R136 ;  /* 0x000000881588723e */ /* 0x000fe200000000ff */
[----:B------:R-:W-:Y:S01]  /*47f0*/  FADD.FTZ R36, R128, R31 ;  /* 0x0000001f80247221 */ /* 0x000fe20000010000 */
[----:B------:R-:W-:Y:S01]  /*4800*/  F2FP.F16.F32.PACK_AB R138, R25, R138 ;  /* 0x0000008a198a723e */ /* 0x000fe200000000ff */
[----:B------:R-:W2:Y:S01]  /*4810*/  MUFU.EX2 R10, R10 ;  /* 0x0000000a000a7308 */ /* 0x000ea20000000800 */
[----:B-1----:R-:W-:Y:S01]  /*4820*/  FADD.FTZ R34, R8, R27 ;  /* 0x0000001b08227221 */ /* 0x002fe20000010000 */
[----:B------:R-:W-:Y:S02]  /*4830*/  F2FP.F16.F32.PACK_AB R132, R29, R132 ;  /* 0x000000841d84723e */ /* 0x000fe400000000ff */
[----:B------:R-:W-:Y:S02]  /*4840*/  F2FP.F16.F32.PACK_AB R134, R33, R134 ;  /* 0x000000862186723e */ /* 0x000fe400000000ff */
[----:B------:R-:W-:Y:S02]  /*4850*/  F2FP.F16.F32.PACK_AB R128, R37, R128 ;  /* 0x000000802580723e */ /* 0x000fe400000000ff */
[----:B------:R-:W1:Y:S01]  /*4860*/  MUFU.EX2 R143, R143 ;  /* 0x0000008f008f7308 */ /* 0x000e620000000800 */
[----:B0-----:R-:W-:Y:S01]  /*4870*/  FADD.FTZ R27, R141, R34 ;  /* 0x000000228d1b7221 */ /* 0x001fe20000010000 */
[----:B------:R-:W-:-:S02]  /*4880*/  F2FP.F16.F32.PACK_AB R145, R6, R145 ;  /* 0x000000910691723e */ /* 0x000fc400000000ff */
[----:B------:R-:W-:-:S04]  /*4890*/  F2FP.F16.F32.PACK_AB R147, R8, R147 ;  /* 0x000000930893723e */ /* 0x000fc800000000ff */
[----:B------:R-:W0:Y:S01]  /*48a0*/  MUFU.EX2 R12, R12 ;  /* 0x0000000c000c7308 */ /* 0x000e220000000800 */
[C---:B--2---:R-:W-:Y:S01]  /*48b0*/  FADD.FTZ R34, R10.reuse, R27 ;  /* 0x0000001b0a227221 */ /* 0x044fe20000010000 */
[----:B------:R-:W-:-:S06]  /*48c0*/  F2FP.F16.F32.PACK_AB R141, R10, R141 ;  /* 0x0000008d0a8d723e */ /* 0x000fcc00000000ff */
[----:B------:R-:W2:Y:S01]  /*48d0*/  MUFU.EX2 R137, R137 ;  /* 0x0000008900897308 */ /* 0x000ea20000000800 */
[----:B-1----:R-:W-:-:S07]  /*48e0*/  FADD.FTZ R27, R143, R34 ;  /* 0x000000228f1b7221 */ /* 0x002fce0000010000 */
[----:B------:R-:W1:Y:S01]  /*48f0*/  MUFU.EX2 R14, R14 ;  /* 0x0000000e000e7308 */ /* 0x000e620000000800 */
[C---:B0-----:R-:W-:Y:S01]  /*4900*/  FADD.FTZ R34, R12.reuse, R27 ;  /* 0x0000001b0c227221 */ /* 0x041fe20000010000 */
[----:B------:R-:W-:Y:S01]  /*4910*/  FADD.FTZ R27, R37, R36 ;  /* 0x00000024251b7221 */ /* 0x000fe20000010000 */
[----:B------:R-:W-:-:S03]  /*4920*/  F2FP.F16.F32.PACK_AB R143, R12, R143 ;  /* 0x0000008f0c8f723e */ /* 0x000fc600000000ff */
[----:B------:R-:W-:Y:S01]  /*4930*/  FADD.FTZ R36, R130, R27 ;  /* 0x0000001b82247221 */ /* 0x000fe20000010000 */
[----:B------:R-:W-:Y:S01]  /*4940*/  F2FP.F16.F32.PACK_AB R130, R41, R130 ;  /* 0x000000822982723e */ /* 0x000fe200000000ff */
[----:B------:R-:W0:Y:S01]  /*4950*/  MUFU.EX2 R139, R139 ;  /* 0x0000008b008b7308 */ /* 0x000e220000000800 */
[----:B--2---:R-:W-:Y:S01]  /*4960*/  FADD.FTZ R3, R137, R34 ;  /* 0x0000002289037221 */ /* 0x004fe20000010000 */
[----:B------:R-:W-:-:S04]  /*4970*/  FADD.FTZ R7, R41, R36 ;  /* 0x0000002429077221 */ /* 0x000fc80000010000 */
[----:B------:R-:W-:Y:S02]  /*4980*/  FADD.FTZ R36, R124, R7 ;  /* 0x000000077c247221 */ /* 0x000fe40000010000 */
[----:B------:R-:W2:Y:S01]  /*4990*/  MUFU.EX2 R24, R24 ;  /* 0x0000001800187308 */ /* 0x000ea20000000800 */
[C---:B-1----:R-:W-:Y:S01]  /*49a0*/  FADD.FTZ R34, R14.reuse, R3 ;  /* 0x000000030e227221 */ /* 0x042fe20000010000 */
[----:B------:R-:W-:-:S06]  /*49b0*/  F2FP.F16.F32.PACK_AB R137, R14, R137 ;  /* 0x000000890e89723e */ /* 0x000fcc00000000ff */
[----:B------:R-:W1:Y:S01]  /*49c0*/  MUFU.EX2 R133, R133 ;  /* 0x0000008500857308 */ /* 0x000e620000000800 */
[----:B0-----:R-:W-:-:S07]  /*49d0*/  FADD.FTZ R3, R139, R34 ;  /* 0x000000228b037221 */ /* 0x001fce0000010000 */
[----:B------:R-:W0:Y:S01]  /*49e0*/  MUFU.EX2 R45, R45 ;  /* 0x0000002d002d7308 */ /* 0x000e220000000800 */
[C---:B--2---:R-:W-:Y:S01]  /*49f0*/  FADD.FTZ R34, R24.reuse, R3 ;  /* 0x0000000318227221 */ /* 0x044fe20000010000 */
[----:B------:R-:W-:-:S06]  /*4a00*/  F2FP.F16.F32.PACK_AB R139, R24, R139 ;  /* 0x0000008b188b723e */ /* 0x000fcc00000000ff */
[----:B------:R-:W2:Y:S01]  /*4a10*/  MUFU.EX2 R26, R26 ;  /* 0x0000001a001a7308 */ /* 0x000ea20000000800 */
[----:B-1----:R-:W-:-:S07]  /*4a20*/  FADD.FTZ R3, R133, R34 ;  /* 0x0000002285037221 */ /* 0x002fce0000010000 */
[----:B------:R-:W1:Y:S01]  /*4a30*/  MUFU.EX2 R126, R126 ;  /* 0x0000007e007e7308 */ /* 0x000e620000000800 */
[C---:B0-----:R-:W-:Y:S01]  /*4a40*/  FADD.FTZ R7, R45.reuse, R36 ;  /* 0x000000242d077221 */ /* 0x041fe20000010000 */
[----:B------:R-:W-:-:S06]  /*4a50*/  F2FP.F16.F32.PACK_AB R124, R45, R124 ;  /* 0x0000007c2d7c723e */ /* 0x000fcc00000000ff */
[----:B------:R-:W0:Y:S01]  /*4a60*/  MUFU.EX2 R135, R135 ;  /* 0x0000008700877308 */ /* 0x000e220000000800 */
[C---:B--2---:R-:W-:Y:S01]  /*4a70*/  FADD.FTZ R34, R26.reuse, R3 ;  /* 0x000000031a227221 */ /* 0x044fe20000010000 */
[----:B------:R-:W-:-:S06]  /*4a80*/  F2FP.F16.F32.PACK_AB R133, R26, R133 ;  /* 0x000000851a85723e */ /* 0x000fcc00000000ff */
[----:B------:R-:W2:Y:S01]  /*4a90*/  MUFU.EX2 R49, R49 ;  /* 0x0000003100317308 */ /* 0x000ea20000000800 */
[----:B-1----:R-:W-:-:S07]  /*4aa0*/  FADD.FTZ R36, R126, R7 ;  /* 0x000000077e247221 */ /* 0x002fce0000010000 */
[----:B------:R-:W1:Y:S01]  /*4ab0*/  MUFU.EX2 R28, R28 ;  /* 0x0000001c001c7308 */ /* 0x000e620000000800 */
[----:B0-----:R-:W-:-:S07]  /*4ac0*/  FADD.FTZ R3, R135, R34 ;  /* 0x0000002287037221 */ /* 0x001fce0000010000 */
[----:B------:R-:W0:Y:S01]  /*4ad0*/  MUFU.EX2 R120, R120 ;  /* 0x0000007800787308 */ /* 0x000e220000000800 */
[C---:B--2---:R-:W-:Y:S01]  /*4ae0*/  FADD.FTZ R7, R49.reuse, R36 ;  /* 0x0000002431077221 */ /* 0x044fe20000010000 */
[----:B------:R-:W-:-:S06]  /*4af0*/  F2FP.F16.F32.PACK_AB R126, R49, R126 ;  /* 0x0000007e317e723e */ /* 0x000fcc00000000ff */
[----:B------:R-:W2:Y:S01]  /*4b00*/  MUFU.EX2 R129, R129 ;  /* 0x0000008100817308 */ /* 0x000ea20000000800 */
[C---:B-1----:R-:W-:Y:S01]  /*4b10*/  FADD.FTZ R34, R28.reuse, R3 ;  /* 0x000000031c227221 */ /* 0x042fe20000010000 */
[----:B------:R-:W-:-:S06]  /*4b20*/  F2FP.F16.F32.PACK_AB R135, R28, R135 ;  /* 0x000000871c87723e */ /* 0x000fcc00000000ff */
[----:B------:R-:W1:Y:S01]  /*4b30*/  MUFU.EX2 R53, R53 ;  /* 0x0000003500357308 */ /* 0x000e620000000800 */
[----:B0-----:R-:W-:-:S07]  /*4b40*/  FADD.FTZ R36, R120, R7 ;  /* 0x0000000778247221 */ /* 0x001fce0000010000 */
[----:B------:R-:W0:Y:S01]  /*4b50*/  MUFU.EX2 R30, R30 ;  /* 0x0000001e001e7308 */ /* 0x000e220000000800 */
[----:B--2---:R-:W-:-:S07]  /*4b60*/  FADD.FTZ R3, R129, R34 ;  /* 0x0000002281037221 */ /* 0x004fce0000010000 */
[----:B------:R-:W2:Y:S01]  /*4b70*/  MUFU.EX2 R122, R122 ;  /* 0x0000007a007a7308 */ /* 0x000ea20000000800 */
[C---:B-1----:R-:W-:Y:S01]  /*4b80*/  FADD.FTZ R7, R53.reuse, R36 ;  /* 0x0000002435077221 */ /* 0x042fe20000010000 */
[----:B------:R-:W-:-:S06]  /*4b90*/  F2FP.F16.F32.PACK_AB R120, R53, R120 ;  /* 0x000000783578723e */ /* 0x000fcc00000000ff */
[----:B------:R-:W1:Y:S01]  /*4ba0*/  MUFU.EX2 R131, R131 ;  /* 0x0000008300837308 */ /* 0x000e620000000800 */
[C---:B0-----:R-:W-:Y:S01]  /*4bb0*/  FADD.FTZ R34, R30.reuse, R3 ;  /* 0x000000031e227221 */ /* 0x041fe20000010000 */
[----:B------:R-:W-:-:S06]  /*4bc0*/  F2FP.F16.F32.PACK_AB R129, R30, R129 ;  /* 0x000000811e81723e */ /* 0x000fcc00000000ff */
[----:B------:R-:W0:Y:S01]  /*4bd0*/  MUFU.EX2 R32, R32 ;  /* 0x0000002000207308 */ /* 0x000e220000000800 */
[----:B--2---:R-:W-:-:S07]  /*4be0*/  FADD.FTZ R36, R122, R7 ;  /* 0x000000077a247221 */ /* 0x004fce0000010000 */
[----:B------:R-:W2:Y:S01]  /*4bf0*/  MUFU.EX2 R74, R74 ;  /* 0x0000004a004a7308 */ /* 0x000ea20000000800 */
[----:B-1----:R-:W-:-:S07]  /*4c00*/  FADD.FTZ R7, R131, R34 ;  /* 0x0000002283077221 */ /* 0x002fce0000010000 */
[----:B------:R-:W1:Y:S01]  /*4c10*/  MUFU.EX2 R75, R75 ;  /* 0x0000004b004b7308 */ /* 0x000e620000000800 */
[C---:B0-----:R-:W-:Y:S01]  /*4c20*/  FADD.FTZ R7, R32.reuse, R7 ;  /* 0x0000000720077221 */ /* 0x041fe20000010000 */
[----:B------:R-:W-:-:S06]  /*4c30*/  F2FP.F16.F32.PACK_AB R131, R32, R131 ;  /* 0x000000832083723e */ /* 0x000fcc00000000ff */
[----:B------:R-:W0:Y:S01]  /*4c40*/  MUFU.EX2 R78, R78 ;  /* 0x0000004e004e7308 */ /* 0x000e220000000800 */
[----:B--2---:R-:W-:-:S07]  /*4c50*/  FADD.FTZ R2, R74, R7 ;  /* 0x000000074a027221 */ /* 0x004fce0000010000 */
        /* <DEDUP_REMOVED lines=14> */
[----:B--2---:R-:W-:-:S04]  /*4d40*/  FADD.FTZ R2, R86, R7 ;  /* 0x0000000756027221 */ /* 0x004fc80000010000 */
[C---:B-1----:R-:W-:Y:S01]  /*4d50*/  FADD.FTZ R2, R123.reuse, R2 ;  /* 0x000000027b027221 */ /* 0x042fe20000010000 */
[----:B------:R-:W-:Y:S01]  /*4d60*/  F2FP.F16.F32.PACK_AB R123, R123, R86 ;  /* 0x000000567b7b723e */ /* 0x000fe200000000ff */
[C---:B0-----:R-:W-:Y:S01]  /*4d70*/  FADD.FTZ R3, R57.reuse, R36 ;  /* 0x0000002439037221 */ /* 0x041fe20000010000 */
[----:B------:R-:W-:Y:S01]  /*4d80*/  F2FP.F16.F32.PACK_AB R122, R57, R122 ;  /* 0x0000007a397a723e */ /* 0x000fe200000000ff */
        /* <DEDUP_REMOVED lines=12> */
.L_x_1252:
[----:B------:R-:W-:Y:S02]  /*4e50*/  ULDC UR18, c[0x0][0x9e4] ;  /* 0x0002790000127ab9 */ /* 0x000fe40000000800 */
[----:B------:R-:W-:-:S11]  /*4e60*/  UISETP.NE.AND UP0, UPT, UR18, 0x1, UPT ;  /* 0x000000011200788c */ /* 0x000fd6000bf05270 */
[----:B------:R-:W-:Y:S02]  /*4e70*/  @UP0 ULDC.64 UR6, c[0x0][0x9e8] ;  /* 0x00027a0000060ab9 */ /* 0x000fe40000000a00 */
[----:B------:R-:W-:-:S04]  /*4e80*/  UIMAD.WIDE.U32 UR10, UR15, UR6, URZ ;  /* 0x000000060f0a72a5 */ /* 0x000fc8000f8e003f */
[----:B------:R-:W-:-:S12]  /*4e90*/  @UP0 USHF.R.U32.HI UR15, URZ, UR7, UR11 ;  /* 0x000000073f0f0299 */ /* 0x000fd8000801160b */
.L_x_1253:
[----:B------:R-:W-:-:S04]  /*4ea0*/  UIMAD UR15, UR15, UR18, UR18 ;  /* 0x000000120f0f72a4 */ /* 0x000fc8000f8e0212 */
[----:B------:R-:W-:-:S04]  /*4eb0*/  UISETP.LT.AND UP0, UPT, UR14, UR15, UPT ;  /* 0x0000000f0e00728c */ /* 0x000fc8000bf01270 */
[----:B------:R-:W-:-:S12]  /*4ec0*/  USEL UR14, UR14, UR15, UP0 ;  /* 0x0000000f0e0e7287 */ /* 0x000fd80008000000 */
.L_x_1251:
[----:B------:R-:W-:Y:S01]  /*4ed0*/  USHF.R.S32.HI UR6, URZ, 0x1f, UR14 ;  /* 0x0000001f3f067899 */ /* 0x000fe2000801140e */
[----:B------:R-:W-:Y:S02]  /*4ee0*/  CS2R R118, SRZ ;  /* 0x0000000000767805 */ /* 0x000fe4000001ff00 */
[----:B------:R-:W-:Y:S02]  /*4ef0*/  CS2R R116, SRZ ;  /* 0x0000000000747805 */ /* 0x000fe4000001ff00 */
[----:B------:R-:W-:Y:S01]  /*4f00*/  CS2R R114, SRZ ;  /* 0x0000000000727805 */ /* 0x000fe2000001ff00 */
[----:B------:R-:W-:Y:S01]  /*4f10*/  ULEA.HI UR6, UR6, UR14, URZ, 0x7 ;  /* 0x0000000e06067291 */ /* 0x000fe2000f8f383f */
[----:B------:R-:W-:Y:S02]  /*4f20*/  CS2R R112, SRZ ;  /* 0x0000000000707805 */ /* 0x000fe4000001ff00 */
[----:B------:R-:W-:Y:S02]  /*4f30*/  CS2R R110, SRZ ;  /* 0x00000000006e7805 */ /* 0x000fe4000001ff00 */
[----:B------:R-:W-:Y:S01]  /*4f40*/  CS2R R108, SRZ ;  /* 0x00000000006c7805 */ /* 0x000fe2000001ff00 */
        /* <DEDUP_REMOVED lines=10> */
[----:B------:R-:W-:Y:S02]  /*4ff0*/  CS2R R92, SRZ ;  /* 0x00000000005c7805 */ /* 0x000fe4000001ff00 */
[----:B------:R-:W-:Y:S02]  /*5000*/  CS2R R90, SRZ ;  /* 0x00000000005a7805 */ /* 0x000fe4000001ff00 */
[----:B------:R-:W-:Y:S02]  /*5010*/  CS2R R88, SRZ ;  /* 0x0000000000587805 */ /* 0x000fe4000001ff00 */
[----:B------:R-:W-:-:S13]  /*5020*/  ISETP.GE.AND P1, PT, R4, UR25, PT ;  /* 0x0000001904007c0c */ /* 0x000fda000bf26270 */
[----:B------:R-:W-:Y:S05]  /*5030*/  @!P1 BRA `(.L_x_1254) ;  /* 0x0000002c00a09947 */ /* 0x000fea0003800000 */
[----:B------:R-:W-:Y:S01]  /*5040*/  IMAD.MOV.U32 R7, RZ, RZ, R5 ;  /* 0x000000ffff077224 */ /* 0x000fe200078e0005 */
[----:B------:R-:W-:Y:S01]  /*5050*/  UMOV UR27, UR49 ;  /* 0x00000031001b7c82 */ /* 0x000fe20008000000 */
[----:B------:R-:W-:Y:S01]  /*5060*/  IMAD.MOV.U32 R6, RZ, RZ, R0 ;  /* 0x000000ffff067224 */ /* 0x000fe200078e0000 */
[----:B------:R-:W-:Y:S01]  /*5070*/  UMOV UR26, UR48 ;  /* 0x00000030001a7c82 */ /* 0x000fe20008000000 */
[----:B------:R-:W-:Y:S01]  /*5080*/  IMAD.MOV.U32 R119, RZ, RZ, RZ ;  /* 0x000000ffff777224 */ /* 0x000fe200078e00ff */
[----:B------:R-:W-:Y:S01]  /*5090*/  ULDC UR22, c[0x0][0x9e4] ;  /* 0x0002790000167ab9 */ /* 0x000fe20000000800 */
[----:B------:R-:W-:Y:S01]  /*50a0*/  ULDC UR23, c[0x0][0x9dc] ;  /* 0x0002770000177ab9 */ /* 0x000fe20000000800 */
[----:B------:R-:W-:Y:S01]  /*50b0*/  ULDC UR21, c[0x0][0x988] ;  /* 0x0002620000157ab9 */ /* 0x000fe20000000800 */
[----:B------:R-:W-:-:S05]  /*50c0*/  ULDC UR24, c[0x0][0x9e0] ;  /* 0x0002780000187ab9 */ /* 0x000fca0000000800 */
.L_x_1273:
[----:B------:R-:W-:Y:S01]  /*50d0*/  ISETP.NE.AND P2, PT, RZ, UR44, PT ;  /* 0x0000002cff007c0c */ /* 0x000fe2000bf45270 */
[----:B------:R-:W-:-:S04]  /*50e0*/  UISETP.NE.AND UP0, UPT, UR26, 0x1, UPT ;  /* 0x000000011a00788c */ /* 0x000fc8000bf05270 */
[----:B------:R-:W-:-:S04]  /*50f0*/  USEL UR49, URZ, 0x1, UP0 ;  /* 0x000000013f317887 */ /* 0x000fc80008000000 */
[----:B------:R-:W-:-:S04]  /*5100*/  ULOP3.LUT UR49, UR27, UR49, URZ, 0x3c, !UPT ;  /* 0x000000311b317292 */ /* 0x000fc8000f8e3c3f */
[----:B------:R-:W-:Y:S08]  /*5110*/  @P2 BRA `(.L_x_1255) ;  /* 0x0000000000382947 */ /* 0x000ff00003800000 */
[----:B------:R-:W-:Y:S05]  /*5120*/  @!P0 BRA `(.L_x_1256) ;  /* 0x0000000000048947 */ /* 0x000fea0003800000 */
[----:B------:R-:W-:Y:S01]  /*5130*/  BPT.TRAP 0x1 ;  /* 0x000000040000795c */ /* 0x000fe20000300000 */
.L_x_1256:
        /* <DEDUP_REMOVED lines=9> */
.L_x_1257:
[----:B-1----:R-:W-:Y:S05]  /*51d0*/  @P1 BRA `(.L_x_1255) ;  /* 0x0000000000081947 */ /* 0x002fea0003800000 */
[----:B------:R-:W1:Y:S02]  /*51e0*/  SYNCS.PHASECHK.TRANS64.TRYWAIT P1, [UR6+0x16830], R0 ;  /* 0x01683000ff0075a7 */ /* 0x000e640008020146 */
[----:B-1----:R-:W-:Y:S05]  /*51f0*/  @!P1 BRA `(.L_x_1258) ;  /* 0x0000011000289947 */ /* 0x002fea0003800000 */
.L_x_1255:
[----:B-1----:R-:W1:Y:S01]  /*5200*/  S2R R5, SR_TID.X ;  /* 0x0000000000057919 */ /* 0x002e620000002100 */
[----:B------:R-:W-:Y:S01]  /*5210*/  UIADD3 UR48, UR26, 0x1, URZ ;  /* 0x000000011a307890 */ /* 0x000fe2000fffe03f */
[----:B------:R-:W-:Y:S01]  /*5220*/  UMOV UR19, 0x40000040 ;  /* 0x4000004000137882 */ /* 0x000fe20000000000 */
[----:B------:R-:W-:Y:S02]  /*5230*/  UMOV UR7, 0x40000040 ;  /* 0x4000004000077882 */ /* 0x000fe40000000000 */
[----:B------:R-:W-:Y:S01]  /*5240*/  UISETP.NE.AND UP0, UPT, UR48, 0x2, UPT ;  /* 0x000000023000788c */ /* 0x000fe2000bf05270 */
[----:B------:R-:W-:Y:S01]  /*5250*/  UMOV UR11, 0x40000040 ;  /* 0x40000040000b7882 */ /* 0x000fe20000000000 */
[----:B------:R-:W-:Y:S02]  /*5260*/  UMOV UR15, 0x40000040 ;  /* 0x40000040000f7882 */ /* 0x000fe40000000000 */
[----:B------:R-:W-:-:S04]  /*5270*/  USEL UR48, UR48, URZ, UP0 ;  /* 0x0000003f30307287 */ /* 0x000fc80008000000 */
        /* <DEDUP_REMOVED lines=22> */
.L_x_1260:
[----:B------:R-:W-:Y:S01]  /*53e0*/  ULEA UR6, UR26, UR45, 0x3 ;  /* 0x0000002d1a067291 */ /* 0x000fe2000f8e183f */
[----:B------:R-:W-:-:S05]  /*53f0*/  IMAD.U32 R0, RZ, RZ, UR27 ;  /* 0x0000001bff007e24 */ /* 0x000fca000f8e00ff */
[----:B------:R-:W-:-:S04]  /*5400*/  SHF.L.U32 R0, R0, 0x1f, RZ ;  /* 0x0000001f00007819 */ /* 0x000fc800000006ff */
[----:B------:R0:W1:Y:S01]  /*5410*/  SYNCS.PHASECHK.TRANS64.TRYWAIT P1, [UR6+0x16850], R0 ;  /* 0x01685000ff0075a7 */ /* 0x0000620008020146 */
[----:B------:R-:W-:Y:S05]  /*5420*/  @!P0 BRA `(.L_x_1261) ;  /* 0x0000000000048947 */ /* 0x000fea0003800000 */
[----:B------:R-:W-:Y:S01]  /*5430*/  BPT.TRAP 0x1 ;  /* 0x000000040000795c */ /* 0x000fe20000300000 */
.L_x_1261:
[----:B-1----:R-:W-:Y:S05]  /*5440*/  @P1 BRA `(.L_x_1259) ;  /* 0x0000000000081947 */ /* 0x002fea0003800000 */
[----:B------:R-:W1:Y:S02]  /*5450*/  SYNCS.PHASECHK.TRANS64.TRYWAIT P1, [UR6+0x16850], R0 ;  /* 0x01685000ff0075a7 */ /* 0x000e640008020146 */
[----:B-1----:R-:W-:Y:S05]  /*5460*/  @!P1 BRA `(.L_x_1262) ;  /* 0x0000010c00a49947 */ /* 0x002fea0003800000 */
.L_x_1259:
[----:B------:R-:W-:Y:S01]  /*5470*/  UIADD3 UR6, UR45, 0x400, URZ ;  /* 0x000004002d067890 */ /* 0x000fe2000fffe03f */
[----:B------:R-:W-:Y:S01]  /*5480*/  WARPGROUP.ARRIVE ;  /* 0x00000000000079c5 */ /* 0x000fe20000000000 */
[----:B------:R-:W-:-:S05]  /*5490*/  UMOV UR7, 0x40000040 ;  /* 0x4000004000077882 */ /* 0x000fca0000000000 */
[----:B------:R-:W1:Y:S01]  /*54a0*/  S2R R8, SR_TID.X ;  /* 0x0000000000087919 */ /* 0x000e620000002100 */
[----:B------:R-:W-:-:S04]  /*54b0*/  USHF.R.U32.HI UR6, URZ, 0x4, UR6 ;  /* 0x000000043f067899 */ /* 0x000fc80008011606 */
[----:B------:R-:W-:-:S04]  /*54c0*/  ULOP3.LUT UR6, UR6, 0x3fff, URZ, 0xc0, !UPT ;  /* 0x00003fff06067892 */ /* 0x000fc8000f8ec03f */
[----:B------:R-:W-:-:S07]  /*54d0*/  ULEA UR10, UR26, UR6, 0xa ;  /* 0x000000061a0a7291 */ /* 0x000fce000f8e503f */
[----:B------:R-:W-:Y:S02]  /*54e0*/  UMOV UR6, UR10 ;  /* 0x0000000a00067c82 */ /* 0x000fe40008000000 */
[----:B------:R-:W-:Y:S01]  /*54f0*/  HGMMA.64x64x16.F32 R88, R148, gdesc[UR4].tnspB, R88, gsb0 ;  /* 0x40e0000494587df0 */ /* 0x000fe20008000858 */
[----:B------:R-:W-:Y:S01]  /*5500*/  UIADD3 UR6, UR10, 0x80, URZ ;  /* 0x000000800a067890 */ /* 0x000fe2000fffe03f */
[----:B------:R-:W-:Y:S01]  /*5510*/  UMOV UR7, 0x40000040 ;  /* 0x4000004000077882 */ /* 0x000fe20000000000 */
[----:B-1----:R-:W-:Y:S02]  /*5520*/  SHF.R.U32.HI R5, RZ, 0x7, R8 ;  /* 0x00000007ff057819 */ /* 0x002fe40000011608 */
[----:B------:R-:W-:-:S03]  /*5530*/  ISETP.GE.U32.AND P1, PT, R8, 0x180, PT ;  /* 0x000001800800780c */ /* 0x000fc60003f26070 */
[----:B0-----:R-:W-:-:S05]  /*5540*/  VIADD R0, R5, 0x9 ;  /* 0x0000000905007836 */ /* 0x001fca0000000000 */
[----:B------:R-:W-:Y:S01]  /*5550*/  SEL R0, R0, 0x9, !P1 ;  /* 0x0000000900007807 */ /* 0x000fe20004800000 */
        /* <DEDUP_REMOVED lines=37> */
.L_x_1263:
[----:B------:R-:W-:Y:S01]  /*57b0*/  UISETP.NE.AND UP1, UPT, UR53, URZ, UPT ;  /* 0x0000003f3500728c */ /* 0x000fe2000bf25270 */
[----:B------:R-:W-:Y:S01]  /*57c0*/  VIADD R13, R17, UR39 ;  /* 0x00000027110d7c36 */ /* 0x000fe20008000000 */
[----:B------:R-:W-:Y:S01]  /*57d0*/  ULEA UR6, UR48, UR45, 0x3 ;  /* 0x0000002d30067291 */ /* 0x000fe2000f8e183f */
[----:B------:R-:W-:Y:S01]  /*57e0*/  IMAD.U32 R8, RZ, RZ, UR47 ;  /* 0x0000002fff087e24 */ /* 0x000fe2000f8e00ff */
[----:B------:R-:W-:Y:S02]  /*57f0*/  UISETP.NE.AND UP0, UPT, UR52, URZ, UPT ;  /* 0x0000003f3400728c */ /* 0x000fe4000bf05270 */
[----:B------:R-:W-:Y:S01]  /*5800*/  PLOP3.LUT P1, PT, PT, PT, UP1, 0x80, 0x0 ;  /* 0x000000000000781c */ /* 0x000fe20003f2f018 */
[----:B------:R-:W-:Y:S01]  /*5810*/  UIADD3 UR6, UR6, 0x16840, URZ ;  /* 0x0001684006067890 */ /* 0x000fe2000fffe03f */
[----:B------:R-:W-:-:S03]  /*5820*/  PLOP3.LUT P2, PT, PT, PT, UP1, 0x80, 0x0 ;  /* 0x000000000000781c */ /* 0x000fc60003f4f018 */
[----:B------:R-:W-:Y:S01]  /*5830*/  @UP1 ULDC UR7, c[0x0][0x44c] ;  /* 0x0001130000071ab9 */ /* 0x000fe20000000800 */
[----:B------:R-:W-:-:S07]  /*5840*/  UPRMT UR6, UR43, 0x654, UR6 ;  /* 0x000006542b067896 */ /* 0x000fce0008000006 */
[----:B0-----:R-:W-:Y:S01]  /*5850*/  @P1 IMAD.HI.U32 R0, R13, UR7, RZ ;  /* 0x000000070d001c27 */ /* 0x001fe2000f8e00ff */
[----:B------:R-:W-:Y:S01]  /*5860*/  @UP1 ULDC UR7, c[0x0][0x450] ;  /* 0x0001140000071ab9 */ /* 0x000fe20000000800 */
[----:B------:R-:W-:Y:S01]  /*5870*/  PLOP3.LUT P1, PT, PT, PT, UP0, 0x40, 0x0 ;  /* 0x000000000000781c */ /* 0x000fe20003f2e808 */
[----:B------:R-:W-:Y:S01]  /*5880*/  SYNCS.ARRIVE.TRANS64.RED.A1T0 RZ, [UR6], RZ ;  /* 0x000000ffffff79a7 */ /* 0x000fe20008100406 */
[----:B------:R-:W-:Y:S01]  /*5890*/  ULOP3.LUT UR6, URZ, UR23, URZ, 0x33, !UPT ;  /* 0x000000173f067292 */ /* 0x000fe2000f8e333f */
[----:B------:R-:W-:Y:S01]  /*58a0*/  @P2 SHF.R.U32.HI R13, RZ, UR7, R0 ;  /* 0x00000007ff0d2c19 */ /* 0x000fe20008011600 */
[----:B------:R-:W-:-:S04]  /*58b0*/  IMAD.SHL.U32 R0, R4, 0x80, RZ ;  /* 0x0000008004007824 */ /* 0x000fc800078e00ff */
[----:B------:R-:W0:Y:S01]  /*58c0*/  SHFL.IDX PT, R15, R13, RZ, 0x1c1f ;  /* 0x001c1fff0d0f7589 */ /* 0x000e2200000e0000 */
[----:B------:R-:W-:-:S04]  /*58d0*/  IADD3 R5, -R16, 0x1, -R0 ;  /* 0x0000000110057810 */ /* 0x000fc80007ffe900 */
[----:B------:R-:W-:-:S05]  /*58e0*/  IADD3 R5, -R8, UR40, R5 ;  /* 0x0000002808057c10 */ /* 0x000fca000fffe105 */
[C---:B------:R-:W-:Y:S02]  /*58f0*/  VIADD R12, R5.reuse, UR24 ;  /* 0x00000018050c7c36 */ /* 0x040fe40008000000 */
[----:B------:R-:W-:Y:S02]  /*5900*/  VIADD R11, R5, UR6 ;  /* 0x00000006050b7c36 */ /* 0x000fe40008000000 */
[--C-:B0-----:R-:W-:Y:S02]  /*5910*/  IMAD.IADD R10, R12, 0x1, R15.reuse ;  /* 0x000000010c0a7824 */ /* 0x101fe400078e020f */
[----:B------:R-:W-:Y:S01]  /*5920*/  IMAD.IADD R5, R11, 0x1, R15 ;  /* 0x000000010b057824 */ /* 0x000fe200078e020f */
[----:B------:R-:W-:Y:S06]  /*5930*/  @P1 BRA `(.L_x_1264) ;  /* 0x00000000005c1947 */ /* 0x000fec0003800000 */
[----:B------:R-:W-:Y:S01]  /*5940*/  IMAD.U32 R8, RZ, RZ, UR47 ;  /* 0x0000002fff087e24 */ /* 0x000fe2000f8e00ff */
[----:B------:R-:W-:Y:S04]  /*5950*/  BSSY B0, `(.L_x_1265) ;  /* 0x0000011000007945 */ /* 0x000fe80003800000 */
[----:B------:R-:W-:-:S04]  /*5960*/  IADD3 R15, -R8, UR40, R15 ;  /* 0x00000028080f7c10 */ /* 0x000fc8000fffe10f */
        /* <DEDUP_REMOVED lines=10> */
.L_x_1266:
[----:B------:R-:W-:-:S05]  /*5a10*/  IMAD.U32 R14, RZ, RZ, UR22 ;  /* 0x00000016ff0e7e24 */ /* 0x000fca000f8e00ff */
[----:B------:R-:W-:-:S13]  /*5a20*/  ISETP.NE.AND P1, PT, R14, 0x1, PT ;  /* 0x000000010e00780c */ /* 0x000fda0003f25270 */
[----:B------:R-:W0:Y:S02]  /*5a30*/  @P1 LDC.64 R8, c[0x0][0x9e8] ;  /* 0x00027a00ff081b82 */ /* 0x000e240000000a00 */
[----:B0-----:R-:W-:-:S05]  /*5a40*/  @P1 IMAD.HI.U32 R8, R15, R8, RZ ;  /* 0x000000080f081227 */ /* 0x001fca00078e00ff */
[----:B------:R-:W-:-:S07]  /*5a50*/  @P1 SHF.R.U32.HI R15, RZ, R9, R8 ;  /* 0x00000009ff0f1219 */ /* 0x000fce0000011608 */
.L_x_1267:
[----:B------:R-:W-:Y:S05]  /*5a60*/  BSYNC B0 ;  /* 0x0000000000007941 */ /* 0x000fea0003800000 */
.L_x_1265:
[----:B------:R-:W-:-:S04]  /*5a70*/  IMAD R15, R15, R14, -R0 ;  /* 0x0000000e0f0f7224 */ /* 0x000fc800078e0a00 */
[----:B------:R-:W-:-:S05]  /*5a80*/  IMAD.IADD R15, R15, 0x1, -R16 ;  /* 0x000000010f0f7824 */ /* 0x000fca00078e0a10 */
[----:B------:R-:W-:Y:S02]  /*5a90*/  VIADDMNMX R10, R15, R14, R10, PT ;  /* 0x0000000e0f0a7246 */ /* 0x000fe4000380010a */
[----:B------:R-:W-:-:S07]  /*5aa0*/  VIMNMX R5, R5, R15, !PT ;  /* 0x0000000f05057248 */ /* 0x000fce0007fe0100 */
.L_x_1264:
[----:B------:R-:W-:Y:S01]  /*5ab0*/  ISETP.GT.AND P1, PT, R4, -0x1, PT ;  /* 0xffffffff0400780c */ /* 0x000fe20003f24270 */
[----:B------:R-:W0:Y:S01]  /*5ac0*/  SHFL.IDX PT, R8, R13, 0x1, 0x1c1f ;  /* 0x003c1f000d087f89 */ /* 0x000e2200000e0000 */
[----:B------:R-:W-:Y:S02]  /*5ad0*/  UISETP.NE.AND UP0, UPT, UR52, URZ, UPT ;  /* 0x0000003f3400728c */ /* 0x000fe4000bf05270 */
[C---:B------:R-:W-:Y:S02]  /*5ae0*/  ISETP.GT.AND P3, PT, R5.reuse, 0x8, P1 ;  /* 0x000000080500780c */ /* 0x040fe40000f64270 */
[C---:B------:R-:W-:Y:S02]  /*5af0*/  ISETP.GT.AND P6, PT, R5.reuse, RZ, P1 ;  /* 0x000000ff0500720c */ /* 0x040fe40000fc4270 */
[----:B------:R-:W-:Y:S02]  /*5b00*/  ISETP.LT.OR P3, PT, R10, 0x9, P3 ;  /* 0x000000090a00780c */ /* 0x000fe40001f61670 */
[----:B------:R-:W-:-:S02]  /*5b10*/  ISETP.GT.AND P2, PT, R5, 0x1, P1 ;  /* 0x000000010500780c */ /* 0x000fc40000f44270 */
[----:B------:R-:W-:Y:S02]  /*5b20*/  FSEL R28, R28, -INF , !P3 ;  /* 0xff8000001c1c7808 */ /* 0x000fe40005800000 */
[----:B------:R-:W-:Y:S02]  /*5b30*/  ISETP.GT.AND P3, PT, R5, 0x19, P1 ;  /* 0x000000190500780c */ /* 0x000fe40000f64270 */
[C---:B------:R-:W-:Y:S02]  /*5b40*/  ISETP.LT.OR P6, PT, R10.reuse, 0x1, P6 ;  /* 0x000000010a00780c */ /* 0x040fe400037c1670 */
[C---:B------:R-:W-:Y:S02]  /*5b50*/  ISETP.LT.OR P2, PT, R10.reuse, 0x2, P2 ;  /* 0x000000020a00780c */ /* 0x040fe40001741670 */
[----:B------:R-:W-:Y:S02]  /*5b60*/  ISETP.LT.OR P3, PT, R10, 0x1a, P3 ;  /* 0x0000001a0a00780c */ /* 0x000fe40001f61670 */
[----:B------:R-:W-:-:S02]  /*5b70*/  FSEL R24, R24, -INF , !P6 ;  /* 0xff80000018187808 */ /* 0x000fc40007000000 */
[----:B------:R-:W-:Y:S01]  /*5b80*/  FSEL R25, R25, -INF , !P2 ;  /* 0xff80000019197808 */ /* 0x000fe20005000000 */
[--C-:B0-----:R-:W-:Y:S01]  /*5b90*/  IMAD.IADD R12, R12, 0x1, R8.reuse ;  /* 0x000000010c0c7824 */ /* 0x101fe200078e0208 */
[----:B------:R-:W-:Y:S01]  /*5ba0*/  ISETP.GT.AND P5, PT, R5, 0x9, P1 ;  /* 0x000000090500780c */ /* 0x000fe20000fa4270 */
        /* <DEDUP_REMOVED lines=18> */
[C---:B------:R-:W-:Y:S02]  /*5cd0*/  ISETP.GT.AND P2, PT, R5.reuse, 0x29, P1 ;  /* 0x000000290500780c */ /* 0x040fe40000f44270 */
        /* <DEDUP_REMOVED lines=81> */
.L_x_1270:
[----:B------:R-:W-:-:S05]  /*61f0*/  IMAD.U32 R10, RZ, RZ, UR22 ;  /* 0x00000016ff0a7e24 */ /* 0x000fca000f8e00ff */
[----:B------:R-:W-:-:S13]  /*6200*/  ISETP.NE.AND P2, PT, R10, 0x1, PT ;  /* 0x000000010a00780c */ /* 0x000fda0003f45270 */
[----:B------:R-:W0:Y:S02]  /*6210*/  @P2 LDC.64 R8, c[0x0][0x9e8] ;  /* 0x00027a00ff082b82 */ /* 0x000e240000000a00 */
[----:B0-----:R-:W-:-:S05]  /*6220*/  @P2 IMAD.HI.U32 R8, R5, R8, RZ ;  /* 0x0000000805082227 */ /* 0x001fca00078e00ff */
[----:B------:R-:W-:-:S07]  /*6230*/  @P2 SHF.R.U32.HI R5, RZ, R9, R8 ;  /* 0x00000009ff052219 */ /* 0x000fce0000011608 */
.L_x_1271:
[----:B------:R-:W-:Y:S05]  /*6240*/  BSYNC B0 ;  /* 0x0000000000007941 */ /* 0x000fea0003800000 */
.L_x_1269:
[----:B------:R-:W-:-:S04]  /*6250*/  IMAD R5, R5, R10, -R0 ;  /* 0x0000000a05057224 */ /* 0x000fc800078e0a00 */
[----:B------:R-:W-:-:S05]  /*6260*/  IMAD.IADD R5, R5, 0x1, -R16 ;  /* 0x0000000105057824 */ /* 0x000fca00078e0a10 */
[----:B------:R-:W-:Y:S02]  /*6270*/  VIADDMNMX R12, R5, R10, R12, PT ;  /* 0x0000000a050c7246 */ /* 0x000fe4000380010c */
[----:B------:R-:W-:-:S07]  /*6280*/  VIMNMX R11, R11, R5, !PT ;  /* 0x000000050b0b7248 */ /* 0x000fce0007fe0100 */
.L_x_1268:
        /* <DEDUP_REMOVED lines=13> */
[----:B------:R-:W-:Y:S02]  /*6360*/  ISETP.GT.AND P5, PT, R11, RZ, P1 ;  /* 0x000000ff0b00720c */ /* 0x000fe40000fa4270 */
[----:B------:R-:W-:Y:S02]  /*6370*/  FMNMX.FTZ R5, R37, R0, !PT ;  /* 0x0000000025057209 */ /* 0x000fe40007810000 */
[----:B------:R-:W-:Y:S02]  /*6380*/  ISETP.GT.AND P2, PT, R11, 0x1, P1 ;  /* 0x000000010b00780c */ /* 0x000fe40000f44270 */
[----:B------:R-:W-:Y:S02]  /*6390*/  FMNMX.FTZ R0, R40, R5, !PT ;  /* 0x0000000528007209 */ /* 0x000fe40007810000 */
[----:B------:R-:W-:-:S02]  /*63a0*/  ISETP.LT.OR P5, PT, R12, 0x1, P5 ;  /* 0x000000010c00780c */ /* 0x000fc40002fa1670 */
        /* <DEDUP_REMOVED lines=13> */
[----:B------:R-:W-:Y:S02]  /*6480*/  FMNMX.FTZ R10, R26, R7, !PT ;  /* 0x000000071a0a7209 */ /* 0x000fe40007810000 */
[----:B------:R-:W-:Y:S02]  /*6490*/  FMNMX.FTZ R0, R56, R5, !PT ;  /* 0x0000000538007209 */ /* 0x000fe40007810000 */
[----:B------:R-:W-:Y:S02]  /*64a0*/  ISETP.LT.OR P4, PT, R12, 0xa, P4 ;  /* 0x0000000a0c00780c */ /* 0x000fe40002781670 */
[----:B------:R-:W-:Y:S02]  /*64b0*/  FMNMX.FTZ R5, R57, R0, !PT ;  /* 0x0000000039057209 */ /* 0x000fe40007810000 */
[----:B------:R-:W-:-:S02]  /*64c0*/  FSEL R30, R30, -INF , !P3 ;  /* 0xff8000001e1e7808 */ /* 0x000fc40005800000 */
[----:B------:R-:W-:Y:S02]  /*64d0*/  FMNMX.FTZ R0, R60, R5, !PT ;  /* 0x000000053c007209 */ /* 0x000fe40007810000 */
[----:B------:R-:W-:Y:S02]  /*64e0*/  FMNMX.FTZ R13, R27, R10, !PT ;  /* 0x0000000a1b0d7209 */ /* 0x000fe40007810000 */
[----:B------:R-:W-:Y:S02]  /*64f0*/  FMNMX.FTZ R5, R61, R0, !PT ;  /* 0x000000003d057209 */ /* 0x000fe40007810000 */
[----:B------:R-:W-:Y:S02]  /*6500*/  ISETP.GT.AND P2, PT, R11, 0x11, P1 ;  /* 0x000000110b00780c */ /* 0x000fe40000f44270 */
[----:B------:R-:W-:Y:S02]  /*6510*/  FMNMX.FTZ R0, R64, R5, !PT ;  /* 0x0000000540007209 */ /* 0x000fe40007810000 */
[----:B------:R-:W-:-:S02]  /*6520*/  FSEL R31, R31, -INF , !P4 ;  /* 0xff8000001f1f7808 */ /* 0x000fc40006000000 */
[----:B------:R-:W-:Y:S02]  /*6530*/  FMNMX.FTZ R5, R65, R0, !PT ;  /* 0x0000000041057209 */ /* 0x000fe40007810000 */
[----:B------:R-:W-:Y:S02]  /*6540*/  FMNMX.FTZ R14, R30, R13, !PT ;  /* 0x0000000d1e0e7209 */ /* 0x000fe40007810000 */
[----:B------:R-:W-:Y:S02]  /*6550*/  FMNMX.FTZ R0, R68, R5, !PT ;  /* 0x0000000544007209 */ /* 0x000fe40007810000 */
[----:B------:R-:W-:Y:S02]  /*6560*/  ISETP.GT.AND P3, PT, R11, 0x18, P1 ;  /* 0x000000180b00780c */ /* 0x000fe40000f64270 */
[----:B------:R-:W-:Y:S02]  /*6570*/  FMNMX.FTZ R5, R69, R0, !PT ;  /* 0x0000000045057209 */ /* 0x000fe40007810000 */
[----:B------:R-:W-:-:S02]  /*6580*/  ISETP.LT.OR P2, PT, R12, 0x12, P2 ;  /* 0x000000120c00780c */ /* 0x000fc40001741670 */
[----:B------:R-:W-:Y:S02]  /*6590*/  FMNMX.FTZ R0, R72, R5, !PT ;  /* 0x0000000548007209 */ /* 0x000fe40007810000 */
[----:B------:R-:W-:Y:S02]  /*65a0*/  FMNMX.FTZ R13, R31, R14, !PT ;  /* 0x0000000e1f0d7209 */ /* 0x000fe40007810000 */
[----:B------:R-:W-:Y:S02]  /*65b0*/  FMNMX.FTZ R5, R73, R0, !PT ;  /* 0x0000000049057209 */ /* 0x000fe40007810000 */
[----:B------:R-:W-:Y:S02]  /*65c0*/  ISETP.GT.AND P4, PT, R11, 0x19, P1 ;  /* 0x000000190b00780c */ /* 0x000fe40000f84270 */
[----:B------:R-:W-:Y:S02]  /*65d0*/  FMNMX.FTZ R0, R76, R5, !PT ;  /* 0x000000054c007209 */ /* 0x000fe40007810000 */
[----:B------:R-:W-:-:S02]  /*65e0*/  ISETP.LT.OR P3, PT, R12, 0x19, P3 ;  /* 0x000000190c00780c */ /* 0x000fc40001f61670 */
[----:B------:R-:W-:Y:S02]  /*65f0*/  FMNMX.FTZ R5, R77, R0, !PT ;  /* 0x000000004d057209 */ /* 0x000fe40007810000 */
[----:B------:R-:W-:Y:S02]  /*6600*/  FSEL R35, R35, -INF , !P2 ;  /* 0xff80000023237808 */ /* 0x000fe40005000000 */
[----:B------:R-:W-:Y:S02]  /*6610*/  FMNMX.FTZ R0, R80, R5, !PT ;  /* 0x0000000550007209 */ /* 0x000fe40007810000 */
[----:B------:R-:W-:Y:S02]  /*6620*/  FMNMX.FTZ R14, R34, R13, !PT ;  /* 0x0000000d220e7209 */ /* 0x000fe40007810000 */
[----:B------:R-:W-:Y:S02]  /*6630*/  FMNMX.FTZ R5, R81, R0, !PT ;  /* 0x0000000051057209 */ /* 0x000fe40007810000 */
[----:B------:R-:W-:-:S02]  /*6640*/  ISETP.LT.OR P4, PT, R12, 0x1a, P4 ;  /* 0x0000001a0c00780c */ /* 0x000fc40002781670 */
[----:B------:R-:W-:Y:S02]  /*6650*/  FMNMX.FTZ R0, R84, R5, !PT ;  /* 0x0000000554007209 */ /* 0x000fe40007810000 */
[----:B------:R-:W-:Y:S02]  /*6660*/  FSEL R38, R38, -INF , !P3 ;  /* 0xff80000026267808 */ /* 0x000fe40005800000 */
[----:B------:R-:W-:Y:S02]  /*6670*/  FMNMX.FTZ R5, R85, R0, !PT ;  /* 0x0000000055057209 */ /* 0x000fe40007810000 */
[----:B------:R-:W-:Y:S02]  /*6680*/  FMNMX.FTZ R15, R35, R14, !PT ;  /* 0x0000000e230f7209 */ /* 0x000fe40007810000 */
[----:B------:R-:W-:Y:S01]  /*6690*/  ISETP.GT.AND P2, PT, R11, 0x21, P1 ;  /* 0x000000210b00780c */ /* 0x000fe20000f44270 */
[----:B------:R-:W0:Y:S01]  /*66a0*/  SHFL.BFLY PT, R0, R5, 0x2, 0x1f ;  /* 0x0c401f0005007f89 */ /* 0x000e2200000e0000 */
[----:B------:R-:W-:-:S02]  /*66b0*/  FSEL R39, R39, -INF , !P4 ;  /* 0xff80000027277808 */ /* 0x000fc40006000000 */
[----:B------:R-:W-:Y:S02]  /*66c0*/  FMNMX.FTZ R14, R38, R15, !PT ;  /* 0x0000000f260e7209 */ /* 0x000fe40007810000 */
[----:B------:R-:W-:Y:S02]  /*66d0*/  ISETP.GT.AND P3, PT, R11, 0x28, P1 ;  /* 0x000000280b00780c */ /* 0x000fe40000f64270 */
[C---:B------:R-:W-:Y:S02]  /*66e0*/  ISETP.LT.OR P2, PT, R12.reuse, 0x22, P2 ;  /* 0x000000220c00780c */ /* 0x040fe40001741670 */
[----:B------:R-:W-:Y:S02]  /*66f0*/  FMNMX.FTZ R15, R39, R14, !PT ;  /* 0x0000000e270f7209 */ /* 0x000fe40007810000 */
[----:B------:R-:W-:Y:S02]  /*6700*/  ISETP.GT.AND P4, PT, R11, 0x29, P1 ;  /* 0x000000290b00780c */ /* 0x000fe40000f84270 */
[----:B------:R-:W-:-:S02]  /*6710*/  ISETP.LT.OR P3, PT, R12, 0x29, P3 ;  /* 0x000000290c00780c */ /* 0x000fc40001f61670 */
[----:B------:R-:W-:Y:S02]  /*6720*/  FSEL R43, R43, -INF , !P2 ;  /* 0xff8000002b2b7808 */ /* 0x000fe40005000000 */
[----:B------:R-:W-:Y:S02]  /*6730*/  FMNMX.FTZ R14, R42, R15, !PT ;  /* 0x0000000f2a0e7209 */ /* 0x000fe40007810000 */
[----:B------:R-:W-:Y:S02]  /*6740*/  ISETP.GT.AND P2, PT, R11, 0x30, P1 ;  /* 0x000000300b00780c */ /* 0x000fe40000f44270 */
[----:B------:R-:W-:Y:S02]  /*6750*/  FSEL R46, R46, -INF , !P3 ;  /* 0xff8000002e2e7808 */ /* 0x000fe40005800000 */
[----:B------:R-:W-:Y:S02]  /*6760*/  ISETP.LT.OR P4, PT, R12, 0x2a, P4 ;  /* 0x0000002a0c00780c */ /* 0x000fe40002781670 */
[----:B0-----:R-:W-:-:S02]  /*6770*/  FMNMX.FTZ R8, R5, R0, !PT ;  /* 0x0000000005087209 */ /* 0x001fc40007810000 */
[----:B------:R-:W-:Y:S02]  /*6780*/  FMNMX.FTZ R15, R43, R14, !PT ;  /* 0x0000000e2b0f7209 */ /* 0x000fe40007810000 */
[----:B------:R-:W-:Y:S01]  /*6790*/  ISETP.GT.AND P3, PT, R11, 0x31, P1 ;  /* 0x000000310b00780c */ /* 0x000fe20000f64270 */
[----:B------:R-:W0:Y:S01]  /*67a0*/  SHFL.BFLY PT, R9, R8, 0x1, 0x1f ;  /* 0x0c201f0008097f89 */ /* 0x000e2200000e0000 */
[----:B------:R-:W-:Y:S02]  /*67b0*/  ISETP.LT.OR P2, PT, R12, 0x31, P2 ;  /* 0x000000310c00780c */ /* 0x000fe40001741670 */
[----:B------:R-:W-:Y:S02]  /*67c0*/  FSEL R47, R47, -INF , !P4 ;  /* 0xff8000002f2f7808 */ /* 0x000fe40006000000 */
[----:B------:R-:W-:Y:S02]  /*67d0*/  FMNMX.FTZ R20, R46, R15, !PT ;  /* 0x0000000f2e147209 */ /* 0x000fe40007810000 */
[----:B------:R-:W-:-:S02]  /*67e0*/  ISETP.GT.AND P5, PT, R11, 0x38, P1 ;  /* 0x000000380b00780c */ /* 0x000fc40000fa4270 */
[----:B------:R-:W-:Y:S02]  /*67f0*/  FSEL R50, R50, -INF , !P2 ;  /* 0xff80000032327808 */ /* 0x000fe40005000000 */
[C---:B------:R-:W-:Y:S02]  /*6800*/  ISETP.LT.OR P3, PT, R12.reuse, 0x32, P3 ;  /* 0x000000320c00780c */ /* 0x040fe40001f61670 */
[----:B------:R-:W-:Y:S02]  /*6810*/  FMNMX.FTZ R15, R47, R20, !PT ;  /* 0x000000142f0f7209 */ /* 0x000fe40007810000 */
[----:B------:R-:W-:Y:S02]  /*6820*/  ISETP.GT.AND P4, PT, R11, 0x39, P1 ;  /* 0x000000390b00780c */ /* 0x000fe40000f84270 */
[----:B------:R-:W-:Y:S02]  /*6830*/  ISETP.LT.OR P5, PT, R12, 0x39, P5 ;  /* 0x000000390c00780c */ /* 0x000fe40002fa1670 */
[----:B------:R-:W-:-:S02]  /*6840*/  FSEL R51, R51, -INF , !P3 ;  /* 0xff80000033337808 */ /* 0x000fc40005800000 */
[----:B------:R-:W-:Y:S02]  /*6850*/  FMNMX.FTZ R20, R50, R15, !PT ;  /* 0x0000000f32147209 */ /* 0x000fe40007810000 */
[----:B------:R-:W-:Y:S02]  /*6860*/  ISETP.GT.AND P2, PT, R11, 0x40, P1 ;  /* 0x000000400b00780c */ /* 0x000fe40000f44270 */
[----:B------:R-:W-:Y:S02]  /*6870*/  FSEL R54, R54, -INF , !P5 ;  /* 0xff80000036367808 */ /* 0x000fe40006800000 */
[----:B------:R-:W-:Y:S02]  /*6880*/  ISETP.LT.OR P4, PT, R12, 0x3a, P4 ;  /* 0x0000003a0c00780c */ /* 0x000fe40002781670 */
[----:B------:R-:W-:Y:S02]  /*6890*/  FMNMX.FTZ R21, R51, R20, !PT ;  /* 0x0000001433157209 */ /* 0x000fe40007810000 */
[----:B0-----:R-:W-:-:S02]  /*68a0*/  FMNMX.FTZ R0, R8, R9, !PT ;  /* 0x0000000908007209 */ /* 0x001fc40007810000 */
[----:B------:R-:W-:Y:S02]  /*68b0*/  ISETP.GT.AND P3, PT, R11, 0x41, P1 ;  /* 0x000000410b00780c */ /* 0x000fe40000f64270 */
[----:B------:R-:W-:Y:S01]  /*68c0*/  ISETP.LT.OR P2, PT, R12, 0x41, P2 ;  /* 0x000000410c00780c */ /* 0x000fe20001741670 */
[----:B------:R-:W-:Y:S01]  /*68d0*/  FMUL.FTZ R9, R0, UR21 ;  /* 0x0000001500097c20 */ /* 0x000fe20008410000 */
[----:B------:R-:W-:Y:S02]  /*68e0*/  FSEL R55, R55, -INF , !P4 ;  /* 0xff80000037377808 */ /* 0x000fe40006000000 */
[----:B------:R-:W-:Y:S02]  /*68f0*/  FMNMX.FTZ R20, R54, R21, !PT ;  /* 0x0000001536147209 */ /* 0x000fe40007810000 */
[----:B------:R-:W-:Y:S02]  /*6900*/  ISETP.GT.AND P5, PT, R11, 0x48, P1 ;  /* 0x000000480b00780c */ /* 0x000fe40000fa4270 */
[----:B------:R-:W-:-:S02]  /*6910*/  FSEL R58, R58, -INF , !P2 ;  /* 0xff8000003a3a7808 */ /* 0x000fc40005000000 */
[----:B------:R-:W-:Y:S02]  /*6920*/  ISETP.LT.OR P3, PT, R12, 0x42, P3 ;  /* 0x000000420c00780c */ /* 0x000fe40001f61670 */
[----:B------:R-:W-:Y:S02]  /*6930*/  FMNMX.FTZ R21, R55, R20, !PT ;  /* 0x0000001437157209 */ /* 0x000fe40007810000 */
[----:B------:R-:W-:Y:S02]  /*6940*/  FSETP.NEU.FTZ.AND P6, PT, R0, -INF , PT ;  /* 0xff8000000000780b */ /* 0x000fe40003fdd000 */
[----:B------:R-:W-:Y:S02]  /*6950*/  ISETP.GT.AND P4, PT, R11, 0x49, P1 ;  /* 0x000000490b00780c */ /* 0x000fe40000f84270 */
[----:B------:R-:W-:Y:S02]  /*6960*/  ISETP.LT.OR P5, PT, R12, 0x49, P5 ;  /* 0x000000490c00780c */ /* 0x000fe40002fa1670 */
[----:B------:R-:W-:-:S02]  /*6970*/  FSEL R59, R59, -INF , !P3 ;  /* 0xff8000003b3b7808 */ /* 0x000fc40005800000 */
[----:B------:R-:W-:Y:S02]  /*6980*/  FMNMX.FTZ R20, R58, R21, !PT ;  /* 0x000000153a147209 */ /* 0x000fe40007810000 */
[----:B------:R-:W-:Y:S02]  /*6990*/  FSEL R5, R9, RZ, P6 ;  /* 0x000000ff09057208 */ /* 0x000fe40003000000 */
[----:B------:R-:W-:Y:S02]  /*69a0*/  ISETP.GT.AND P2, PT, R11, 0x50, P1 ;  /* 0x000000500b00780c */ /* 0x000fe40000f44270 */
[----:B------:R-:W-:Y:S01]  /*69b0*/  FSEL R62, R62, -INF , !P5 ;  /* 0xff8000003e3e7808 */ /* 0x000fe20006800000 */
[--C-:B------:R-:W-:Y:S01]  /*69c0*/  FFMA.FTZ R148, R24, UR21, -R5.reuse ;  /* 0x0000001518947c23 */ /* 0x100fe20008010805 */
[----:B------:R-:W-:Y:S01]  /*69d0*/  ISETP.LT.OR P4, PT, R12, 0x4a, P4 ;  /* 0x0000004a0c00780c */ /* 0x000fe20002781670 */
[--C-:B------:R-:W-:Y:S01]  /*69e0*/  FFMA.FTZ R8, R25, UR21, -R5.reuse ;  /* 0x0000001519087c23 */ /* 0x100fe20008010805 */
[----:B------:R-:W-:Y:S01]  /*69f0*/  FMNMX.FTZ R21, R59, R20, !PT ;  /* 0x000000143b157209 */ /* 0x000fe20007810000 */
[--C-:B------:R-:W-:Y:S01]  /*6a00*/  FFMA.FTZ R33, R33, UR21, -R5.reuse ;  /* 0x0000001521217c23 */ /* 0x100fe20008010805 */
[----:B------:R-:W-:Y:S01]  /*6a10*/  ISETP.GT.AND P3, PT, R11, 0x51, P1 ;  /* 0x000000510b00780c */ /* 0x000fe20000f64270 */
[--C-:B------:R-:W-:Y:S01]  /*6a20*/  FFMA.FTZ R146, R36, UR21, -R5.reuse ;  /* 0x0000001524927c23 */ /* 0x100fe20008010805 */
[----:B------:R-:W-:Y:S01]  /*6a30*/  ISETP.LT.OR P2, PT, R12, 0x51, P2 ;  /* 0x000000510c00780c */ /* 0x000fe20001741670 */
[----:B------:R0:W-:Y:S01]  /*6a40*/  MUFU.EX2 R10, R33 ;  /* 0x00000021000a7308 */ /* 0x0001e20000000800 */
[----:B------:R-:W-:Y:S01]  /*6a50*/  FSEL R63, R63, -INF , !P4 ;  /* 0xff8000003f3f7808 */ /* 0x000fe20006000000 */
[--C-:B------:R-:W-:Y:S01]  /*6a60*/  FFMA.FTZ R150, R28, UR21, -R5.reuse ;  /* 0x000000151c967c23 */ /* 0x100fe20008010805 */
[----:B------:R-:W-:Y:S01]  /*6a70*/  FMNMX.FTZ R24, R62, R21, !PT ;  /* 0x000000153e187209 */ /* 0x000fe20007810000 */
[--C-:B------:R-:W-:Y:S01]  /*6a80*/  FFMA.FTZ R9, R29, UR21, -R5.reuse ;  /* 0x000000151d097c23 */ /* 0x100fe20008010805 */
[----:B------:R-:W-:Y:S01]  /*6a90*/  ISETP.GT.AND P5, PT, R11, 0x58, P1 ;  /* 0x000000580b00780c */ /* 0x000fe20000fa4270 */
[--C-:B------:R-:W-:Y:S01]  /*6aa0*/  FFMA.FTZ R144, R32, UR21, -R5.reuse ;  /* 0x0000001520907c23 */ /* 0x100fe20008010805 */
        /* <DEDUP_REMOVED lines=9> */
[--C-:B------:R-:W-:Y:S01]  /*6b40*/  FFMA.FTZ R15, R45, UR21, -R5.reuse ;  /* 0x000000152d0f7c23 */ /* 0x100fe20008010805 */
        /* <DEDUP_REMOVED lines=31> */
[----:B------:R-:W-:Y:S01]  /*6d40*/  FFMA.FTZ R85, R85, UR21, -R5 ;  /* 0x0000001555557c23 */ /* 0x000fe20008010805 */
[----:B------:R-:W-:Y:S01]  /*6d50*/  FSEL R75, R75, -INF , !P3 ;  /* 0xff8000004b4b7808 */ /* 0x000fe20005800000 */
[----:B------:R-:W-:Y:S01]  /*6d60*/  MUFU.EX2 R148, R148 ;  /* 0x0000009400947308 */ /* 0x000fe20000000800 */
[----:B------:R-:W-:-:S02]  /*6d70*/  FMNMX.FTZ R24, R74, R25, !PT ;  /* 0x000000194a187209 */ /* 0x000fc40007810000 */
[----:B------:R-:W-:Y:S02]  /*6d80*/  ISETP.GT.AND P2, PT, R11, 0x70, P1 ;  /* 0x000000700b00780c */ /* 0x000fe40000f44270 */
[----:B------:R-:W-:Y:S02]  /*6d90*/  FSEL R78, R78, -INF , !P5 ;  /* 0xff8000004e4e7808 */ /* 0x000fe40006800000 */
[C---:B------:R-:W-:Y:S01]  /*6da0*/  ISETP.LT.OR P4, PT, R12.reuse, 0x6a, P4 ;  /* 0x0000006a0c00780c */ /* 0x040fe20002781670 */
[----:B------:R-:W-:Y:S01]  /*6db0*/  MUFU.EX2 R8, R8 ;  /* 0x0000000800087308 */ /* 0x000fe20000000800 */
[----:B------:R-:W-:Y:S02]  /*6dc0*/  FMNMX.FTZ R25, R75, R24, !PT ;  /* 0x000000184b197209 */ /* 0x000fe40007810000 */
[----:B------:R-:W-:Y:S02]  /*6dd0*/  ISETP.GT.AND P3, PT, R11, 0x71, P1 ;  /* 0x000000710b00780c */ /* 0x000fe40000f64270 */
[----:B------:R-:W-:-:S02]  /*6de0*/  ISETP.LT.OR P2, PT, R12, 0x71, P2 ;  /* 0x000000710c00780c */ /* 0x000fc40001741670 */
[----:B------:R-:W-:Y:S01]  /*6df0*/  FSEL R79, R79, -INF , !P4 ;  /* 0xff8000004f4f7808 */ /* 0x000fe20006000000 */
[----:B------:R-:W-:Y:S01]  /*6e00*/  MUFU.EX2 R150, R150 ;  /* 0x0000009600967308 */ /* 0x000fe20000000800 */
[----:B------:R-:W-:Y:S02]  /*6e10*/  FMNMX.FTZ R24, R78, R25, !PT ;  /* 0x000000194e187209 */ /* 0x000fe40007810000 */
[----:B------:R-:W-:Y:S02]  /*6e20*/  ISETP.GT.AND P5, PT, R11, 0x78, P1 ;  /* 0x000000780b00780c */ /* 0x000fe40000fa4270 */
[----:B------:R-:W-:Y:S02]  /*6e30*/  ISETP.LT.OR P3, PT, R12, 0x72, P3 ;  /* 0x000000720c00780c */ /* 0x000fe40001f61670 */
[----:B------:R-:W-:Y:S01]  /*6e40*/  FSEL R82, R82, -INF , !P2 ;  /* 0xff80000052527808 */ /* 0x000fe20005000000 */
[----:B------:R-:W-:Y:S01]  /*6e50*/  MUFU.EX2 R9, R9 ;  /* 0x0000000900097308 */ /* 0x000fe20000000800 */
[----:B------:R-:W-:-:S02]  /*6e60*/  FMNMX.FTZ R25, R79, R24, !PT ;  /* 0x000000184f197209 */ /* 0x000fc40007810000 */
[----:B------:R-:W-:Y:S01]  /*6e70*/  ISETP.GT.AND P1, PT, R11, 0x79, P1 ;  /* 0x000000790b00780c */ /* 0x000fe20000f24270 */
[----:B------:R-:W-:Y:S01]  /*6e80*/  FFMA.FTZ R11, R57, UR21, -R5 ;  /* 0x00000015390b7c23 */ /* 0x000fe20008010805 */
[----:B------:R-:W-:Y:S02]  /*6e90*/  ISETP.LT.OR P5, PT, R12, 0x79, P5 ;  /* 0x000000790c00780c */ /* 0x000fe40002fa1670 */
[----:B------:R-:W-:Y:S01]  /*6ea0*/  FSEL R83, R83, -INF , !P3 ;  /* 0xff80000053537808 */ /* 0x000fe20005800000 */
[----:B------:R-:W-:Y:S01]  /*6eb0*/  MUFU.EX2 R144, R144 ;  /* 0x0000009000907308 */ /* 0x000fe20000000800 */
[----:B------:R-:W-:Y:S02]  /*6ec0*/  FMNMX.FTZ R24, R82, R25, !PT ;  /* 0x0000001952187209 */ /* 0x000fe40007810000 */
[----:B------:R-:W-:Y:S02]  /*6ed0*/  ISETP.LT.OR P1, PT, R12, 0x7a, P1 ;  /* 0x0000007a0c00780c */ /* 0x000fe40000f21670 */
[----:B------:R-:W-:-:S02]  /*6ee0*/  FSEL R86, R86, -INF , !P5 ;  /* 0xff80000056567808 */ /* 0x000fc40006800000 */
[----:B------:R-:W-:Y:S01]  /*6ef0*/  FMNMX.FTZ R25, R83, R24, !PT ;  /* 0x0000001853197209 */ /* 0x000fe20007810000 */
[--C-:B------:R-:W-:Y:S01]  /*6f00*/  FFMA.FTZ R24, R77, UR21, -R5.reuse ;  /* 0x000000154d187c23 */ /* 0x100fe20008010805 */
[----:B------:R-:W-:Y:S01]  /*6f10*/  FSEL R87, R87, -INF , !P1 ;  /* 0xff80000057577808 */ /* 0x000fe20004800000 */
[----:B------:R-:W-:Y:S01]  /*6f20*/  MUFU.EX2 R146, R146 ;  /* 0x0000009200927308 */ /* 0x000fe20000000800 */
[----:B------:R-:W-:Y:S01]  /*6f30*/  FMNMX.FTZ R12, R86, R25, !PT ;  /* 0x00000019560c7209 */ /* 0x000fe20007810000 */
[----:B------:R-:W-:Y:S01]  /*6f40*/  FFMA.FTZ R25, R73, UR21, -R5 ;  /* 0x0000001549197c23 */ /* 0x000fe20008010805 */
[----:B------:R-:W-:Y:S02]  /*6f50*/  FSEL R37, R0, RZ, P6 ;  /* 0x000000ff00257208 */ /* 0x000fe40003000000 */
[----:B------:R-:W-:-:S03]  /*6f60*/  FMNMX.FTZ R12, R87, R12, !PT ;  /* 0x0000000c570c7209 */ /* 0x000fc60007810000 */
[----:B------:R-:W-:Y:S01]  /*6f70*/  FADD.FTZ R37, -R37, R6 ;  /* 0x0000000625257221 */ /* 0x000fe20000010100 */
[----:B------:R-:W-:Y:S01]  /*6f80*/  MUFU.EX2 R13, R13 ;  /* 0x0000000d000d7308 */ /* 0x000fe20000000800 */
[----:B0-----:R-:W0:Y:S02]  /*6f90*/  SHFL.BFLY PT, R33, R12, 0x2, 0x1f ;  /* 0x0c401f000c217f89 */ /* 0x001e2400000e0000 */
[----:B------:R-:W-:-:S05]  /*6fa0*/  FMUL.FTZ R6, R37, UR21 ;  /* 0x0000001525067c20 */ /* 0x000fca0008410000 */
[----:B------:R-:W-:Y:S08]  /*6fb0*/  MUFU.EX2 R140, R140 ;  /* 0x0000008c008c7308 */ /* 0x000ff00000000800 */
[----:B------:R-:W1:Y:S08]  /*6fc0*/  MUFU.EX2 R6, R6 ;  /* 0x0000000600067308 */ /* 0x000e700000000800 */
[----:B------:R-:W-:Y:S01]  /*6fd0*/  MUFU.EX2 R14, R41 ;  /* 0x00000029000e7308 */ /* 0x000fe20000000800 */
[----:B0-----:R-:W-:Y:S01]  /*6fe0*/  FMNMX.FTZ R33, R12, R33, !PT ;  /* 0x000000210c217209 */ /* 0x001fe20007810000 */
[----:B------:R-:W-:-:S04]  /*6ff0*/  FFMA.FTZ R12, R81, UR21, -R5 ;  /* 0x00000015510c7c23 */ /* 0x000fc80008010805 */
[----:B------:R-:W0:Y:S02]  /*7000*/  SHFL.BFLY PT, R36, R33, 0x1, 0x1f ;  /* 0x0c201f0021247f89 */ /* 0x000e2400000e0000 */
[----:B------:R-:W-:Y:S01]  /*7010*/  MUFU.EX2 R142, R142 ;  /* 0x0000008e008e7308 */ /* 0x000fe20000000800 */
[----:B-1----:R-:W-:-:S04]  /*7020*/  FFMA.FTZ R3, R6, R3, R148 ;  /* 0x0000000306037223 */ /* 0x002fc80000010094 */
[----:B------:R-:W-:-:S03]  /*7030*/  FADD.FTZ R3, R8, R3 ;  /* 0x0000000308037221 */ /* 0x000fc60000010000 */
[----:B------:R-:W-:Y:S08]  /*7040*/  MUFU.EX2 R15, R15 ;  /* 0x0000000f000f7308 */ /* 0x000ff00000000800 */
[----:B------:R-:W-:Y:S01]  /*7050*/  MUFU.EX2 R136, R136 ;  /* 0x0000008800887308 */ /* 0x000fe20000000800 */
[----:B0-----:R-:W-:-:S07]  /*7060*/  FMNMX.FTZ R5, R33, R36, !PT ;  /* 0x0000002421057209 */ /* 0x001fce0007810000 */
[----:B------:R-:W-:Y:S01]  /*7070*/  MUFU.EX2 R20, R49 ;  /* 0x0000003100147308 */ /* 0x000fe20000000800 */
[C---:B------:R-:W-:Y:S01]  /*7080*/  FSETP.NEU.FTZ.AND P1, PT, R5.reuse, -INF , PT ;  /* 0xff8000000500780b */ /* 0x040fe20003f3d000 */
[----:B------:R-:W-:-:S05]  /*7090*/  FMUL.FTZ R36, R5, UR21 ;  /* 0x0000001505247c20 */ /* 0x000fca0008410000 */
[----:B------:R-:W-:Y:S01]  /*70a0*/  FSEL R36, R36, RZ, P1 ;  /* 0x000000ff24247208 */ /* 0x000fe20000800000 */
[----:B------:R-:W-:Y:S04]  /*70b0*/  MUFU.EX2 R138, R138 ;  /* 0x0000008a008a7308 */ /* 0x000fe80000000800 */
[--C-:B------:R-:W-:Y:S01]  /*70c0*/  FFMA.FTZ R147, R38, UR21, -R36.reuse ;  /* 0x0000001526937c23 */ /* 0x100fe20008010824 */
[----:B------:R-:W-:Y:S01]  /*70d0*/  FSEL R38, R5, RZ, P1 ;  /* 0x000000ff05267208 */ /* 0x000fe20000800000 */
[--C-:B------:R-:W-:Y:S01]  /*70e0*/  FFMA.FTZ R149, R26, UR21, -R36.reuse ;  /* 0x000000151a957c23 */ /* 0x100fe20008010824 */
[--C-:B------:R-:W-:Y:S01]  /*70f0*/  FFMA.FTZ R40, R27, UR21, -R36.reuse ;  /* 0x000000151b287c23 */ /* 0x100fe20008010824 */
[--C-:B------:R-:W-:Y:S01]  /*7100*/  FFMA.FTZ R151, R30, UR21, -R36.reuse ;  /* 0x000000151e977c23 */ /* 0x100fe20008010824 */
[--C-:B------:R-:W-:Y:S01]  /*7110*/  FFMA.FTZ R37, R31, UR21, -R36.reuse ;  /* 0x000000151f257c23 */ /* 0x100fe20008010824 */
[----:B------:R-:W-:Y:S01]  /*7120*/  FADD.FTZ R38, -R38, R7 ;  /* 0x0000000726267221 */ /* 0x000fe20000010100 */
[--C-:B------:R-:W-:Y:S01]  /*7130*/  FFMA.FTZ R145, R34, UR21, -R36.reuse ;  /* 0x0000001522917c23 */ /* 0x100fe20008010824 */
[----:B------:R-:W-:Y:S01]  /*7140*/  MUFU.EX2 R149, R149 ;  /* 0x0000009500957308 */ /* 0x000fe20000000800 */
[--C-:B------:R-:W-:Y:S01]  /*7150*/  FFMA.FTZ R34, R35, UR21, -R36.reuse ;  /* 0x0000001523227c23 */ /* 0x100fe20008010824 */
[----:B------:R-:W-:Y:S01]  /*7160*/  FMUL.FTZ R7, R38, UR21 ;  /* 0x0000001526077c20 */ /* 0x000fe20008410000 */
[--C-:B------:R-:W-:Y:S01]  /*7170*/  FFMA.FTZ R31, R39, UR21, -R36.reuse ;  /* 0x00000015271f7c23 */ /* 0x100fe20008010824 */
[----:B------:R-:W-:Y:S01]  /*7180*/  FADD.FTZ R38, R150, R3 ;  /* 0x0000000396267221 */ /* 0x000fe20000010000 */
[--C-:B------:R-:W-:Y:S01]  /*7190*/  FFMA.FTZ R141, R42, UR21, -R36.reuse ;  /* 0x000000152a8d7c23 */ /* 0x100fe20008010824 */
[--C-:B------:R-:W-:Y:S01]  /*71a0*/  FFMA.FTZ R30, R43, UR21, -R36.reuse ;  /* 0x000000152b1e7c23 */ /* 0x100fe20008010824 */
[----:B------:R-:W-:Y:S01]  /*71b0*/  FFMA.FTZ R143, R46, UR21, -R36 ;  /* 0x000000152e8f7c23 */ /* 0x000fe20008010824 */
[----:B------:R-:W0:Y:S01]  /*71c0*/  MUFU.EX2 R7, R7 ;  /* 0x0000000700077308 */ /* 0x000e220000000800 */
[----:B------:R-:W-:Y:S01]  /*71d0*/  FADD.FTZ R3, R9, R38 ;  /* 0x0000002609037221 */ /* 0x000fe20000010000 */
[--C-:B------:R-:W-:Y:S01]  /*71e0*/  FFMA.FTZ R27, R47, UR21, -R36.reuse ;  /* 0x000000152f1b7c23 */ /* 0x100fe20008010824 */
[--C-:B------:R-:W-:Y:S01]  /*71f0*/  FFMA.FTZ R137, R50, UR21, -R36.reuse ;  /* 0x0000001532897c23 */ /* 0x100fe20008010824 */
[--C-:B------:R-:W-:Y:S01]  /*7200*/  FFMA.FTZ R26, R51, UR21, -R36.reuse ;  /* 0x00000015331a7c23 */ /* 0x100fe20008010824 */
[----:B------:R-:W-:Y:S01]  /*7210*/  FADD.FTZ R3, R144, R3 ;  /* 0x0000000390037221 */ /* 0x000fe20000010000 */
[--C-:B------:R-:W-:Y:S01]  /*7220*/  FFMA.FTZ R139, R54, UR21, -R36.reuse ;  /* 0x00000015368b7c23 */ /* 0x100fe20008010824 */
[--C-:B------:R-:W-:Y:S01]  /*7230*/  FFMA.FTZ R45, R55, UR21, -R36.reuse ;  /* 0x00000015372d7c23 */ /* 0x100fe20008010824 */
[----:B------:R-:W1:Y:S01]  /*7240*/  MUFU.EX2 R40, R40 ;  /* 0x0000002800287308 */ /* 0x000e620000000800 */
        /* <DEDUP_REMOVED lines=8> */
[----:B0-----:R-:W-:Y:S01]  /*72d0*/  FFMA.FTZ R35, R7, R2, R149 ;  /* 0x0000000207237223 */ /* 0x001fe20000010095 */
[----:B------:R-:W-:Y:S01]  /*72e0*/  FADD.FTZ R3, R13, R38 ;  /* 0x000000260d037221 */ /* 0x000fe20000010000 */
[--C-:B------:R-:W-:Y:S01]  /*72f0*/  FFMA.FTZ R42, R67, UR21, -R36.reuse ;  /* 0x00000015432a7c23 */ /* 0x100fe20008010824 */
[--C-:B------:R-:W-:Y:S01]  /*7300*/  FFMA.FTZ R131, R70, UR21, -R36.reuse ;  /* 0x0000001546837c23 */ /* 0x100fe20008010824 */
[--C-:B------:R-:W-:Y:S01]  /*7310*/  FFMA.FTZ R41, R71, UR21, -R36.reuse ;  /* 0x0000001547297c23 */ /* 0x100fe20008010824 */
[----:B------:R-:W-:Y:S01]  /*7320*/  FADD.FTZ R3, R140, R3 ;  /* 0x000000038c037221 */ /* 0x000fe20000010000 */
[--C-:B------:R-:W-:Y:S01]  /*7330*/  FFMA.FTZ R125, R74, UR21, -R36.reuse ;  /* 0x000000154a7d7c23 */ /* 0x100fe20008010824 */
[----:B------:R-:W0:Y:S01]  /*7340*/  MUFU.EX2 R37, R37 ;  /* 0x0000002500257308 */ /* 0x000e220000000800 */
[----:B-1----:R-:W-:Y:S01]  /*7350*/  FADD.FTZ R2, R40, R35 ;  /* 0x0000002328027221 */ /* 0x002fe20000010000 */
[----:B------:R-:W-:Y:S01]  /*7360*/  FADD.FTZ R3, R14, R3 ;  /* 0x000000030e037221 */ /* 0x000fe20000010000 */
[--C-:B------:R-:W-:Y:S01]  /*7370*/  FFMA.FTZ R39, R75, UR21, -R36.reuse ;  /* 0x000000154b277c23 */ /* 0x100fe20008010824 */
[--C-:B------:R-:W-:Y:S01]  /*7380*/  FFMA.FTZ R127, R78, UR21, -R36.reuse ;  /* 0x000000154e7f7c23 */ /* 0x100fe20008010824 */
[--C-:B------:R-:W-:Y:S01]  /*7390*/  FFMA.FTZ R121, R82, UR21, -R36.reuse ;  /* 0x0000001552797c23 */ /* 0x100fe20008010824 */
[----:B------:R-:W-:Y:S01]  /*73a0*/  FADD.FTZ R38, R142, R3 ;  /* 0x000000038e267221 */ /* 0x000fe20000010000 */
[----:B------:R-:W-:Y:S01]  /*73b0*/  FFMA.FTZ R123, R86, UR21, -R36 ;  /* 0x00000015567b7c23 */ /* 0x000fe20008010824 */
        /* <DEDUP_REMOVED lines=39> */
[----:B-1----:R-:W-:Y:S01]  /*7630*/  FADD.FTZ R35, R11, R38 ;  /* 0x000000260b237221 */ /* 0x002fe20000010000 */
[----:B------:R-:W-:-:S06]  /*7640*/  FFMA.FTZ R38, R79, UR21, -R36 ;  /* 0x000000154f267c23 */ /* 0x000fcc0008010824 */
        /* <DEDUP_REMOVED lines=12> */
[--C-:B------:R-:W-:Y:S01]  /*7710*/  FFMA.FTZ R35, R83, UR21, -R36.reuse ;  /* 0x0000001553237c23 */ /* 0x100fe20008010824 */
[----:B------:R-:W-:-:S05]  /*7720*/  FFMA.FTZ R36, R87, UR21, -R36 ;  /* 0x0000001557247c23 */ /* 0x000fca0008010824 */
        /* <DEDUP_REMOVED lines=42> */
[----:B--2---:R-:W-:-:S03]  /*79d0*/  FADD.FTZ R3, R33, R46 ;  /* 0x0000002e21037221 */ /* 0x004fc60000010000 */
[----:B0-----:R-:W-:Y:S01]  /*79e0*/  FADD.FTZ R2, R36, R47 ;  /* 0x0000002f24027221 */ /* 0x001fe20000010000 */
[----:B------:R-:W-:Y:S06]  /*79f0*/  @!P0 BRA `(.L_x_1272) ;  /* 0x0000000000048947 */ /* 0x000fec0003800000 */
[----:B------:R-:W-:Y:S01]  /*7a00*/  BPT.TRAP 0x1 ;  /* 0x000000040000795c */ /* 0x000fe20000300000 */
.L_x_1272:
[----:B------:R-:W-:Y:S01]  /*7a10*/  ULEA UR6, UR26, UR45, 0x3 ;  /* 0x0000002d1a067291 */ /* 0x000fe2000f8e183f */
[----:B------:R-:W-:Y:S01]  /*7a20*/  ISETP.GT.AND P1, PT, R4, UR25, PT ;  /* 0x0000001904007c0c */ /* 0x000fe2000bf24270 */
[----:B------:R-:W-:Y:S01]  /*7a30*/  UMOV UR27, UR49 ;  /* 0x00000031001b7c82 */ /* 0x000fe20008000000 */
[----:B------:R-:W-:Y:S01]  /*7a40*/  UMOV UR26, UR48 ;  /* 0x00000030001a7c82 */ /* 0x000fe20008000000 */
        /* <DEDUP_REMOVED lines=71> */
.L_x_1254:
[----:B------:R-:W-:Y:S02]  /*7ec0*/  UISETP.NE.AND UP1, UPT, UR53, URZ, UPT ;  /* 0x0000003f3500728c */ /* 0x000fe4000bf25270 */
[----:B------:R-:W-:Y:S02]  /*7ed0*/  UISETP.NE.AND UP0, UPT, UR52, URZ, UPT ;  /* 0x0000003f3400728c */ /* 0x000fe4000bf05270 */
[----:B------:R-:W-:Y:S02]  /*7ee0*/  UIADD3 UR10, UR39, 0xbf, URZ ;  /* 0x000000bf270a7890 */ /* 0x000fe4000fffe03f */
[----:B------:R-:W-:Y:S02]  /*7ef0*/  UIADD3 UR11, UR40, 0x1, -UR47 ;  /* 0x00000001280b7890 */ /* 0x000fe4000fffe82f */
[----:B------:R-:W-:-:S03]  /*7f00*/  PLOP3.LUT P1, PT, PT, PT, UP0, 0x40, 0x0 ;  /* 0x000000000000781c */ /* 0x000fc60003f2e808 */
[----:B------:R-:W-:Y:S01]  /*7f10*/  @UP1 ULDC UR6, c[0x0][0x44c] ;  /* 0x0001130000061ab9 */ /* 0x000fe20000000800 */
[----:B------:R-:W-:Y:S01]  /*7f20*/  @UP1 ULDC UR14, c[0x0][0x450] ;  /* 0x00011400000e1ab9 */ /* 0x000fe20000000800 */
[----:B------:R-:W-:-:S04]  /*7f30*/  UIMAD.WIDE.U32 UR6, UR10, UR6, URZ ;  /* 0x000000060a0672a5 */ /* 0x000fc8000f8e003f */
[----:B------:R-:W-:-:S04]  /*7f40*/  @UP1 USHF.R.U32.HI UR10, URZ, UR14, UR7 ;  /* 0x0000000e3f0a1299 */ /* 0x000fc80008011607 */
[----:B------:R-:W-:-:S04]  /*7f50*/  UIADD3 UR10, UR11, UR10, URZ ;  /* 0x0000000a0b0a7290 */ /* 0x000fc8000fffe03f */
[----:B------:R-:W-:Y:S01]  /*7f60*/  UIADD3 UR23, UR10, -UR23, URZ ;  /* 0x800000170a177290 */ /* 0x000fe2000fffe03f */
[----:B------:R-:W-:Y:S11]  /*7f70*/  @P1 BRA `(.L_x_1274) ;  /* 0x0000000000501947 */ /* 0x000ff60003800000 */
[----:B------:R-:W-:Y:S02]  /*7f80*/  UMOV UR14, UR10 ;  /* 0x0000000a000e7c82 */ /* 0x000fe40008000000 */
        /* <DEDUP_REMOVED lines=11> */
.L_x_1275:
[----:B------:R-:W-:Y:S02]  /*8040*/  ULDC UR15, c[0x0][0x9e4] ;  /* 0x00027900000f7ab9 */ /* 0x000fe40000000800 */
[----:B------:R-:W-:-:S11]  /*8050*/  UISETP.NE.AND UP0, UPT, UR15, 0x1, UPT ;  /* 0x000000010f00788c */ /* 0x000fd6000bf05270 */
[----:B------:R-:W-:Y:S02]  /*8060*/  @UP0 ULDC.64 UR6, c[0x0][0x9e8] ;  /* 0x00027a0000060ab9 */ /* 0x000fe40000000a00 */
[----:B------:R-:W-:-:S04]  /*8070*/  UIMAD.WIDE.U32 UR10, UR14, UR6, URZ ;  /* 0x000000060e0a72a5 */ /* 0x000fc8000f8e003f */
[----:B------:R-:W-:-:S12]  /*8080*/  @UP0 USHF.R.U32.HI UR14, URZ, UR7, UR11 ;  /* 0x000000073f0e0299 */ /* 0x000fd8000801160b */
.L_x_1276:
[----:B------:R-:W-:-:S04]  /*8090*/  UIMAD UR14, UR14, UR15, URZ ;  /* 0x0000000f0e0e72a4 */ /* 0x000fc8000f8e023f */
[----:B------:R-:W-:-:S04]  /*80a0*/  UISETP.LT.AND UP0, UPT, UR23, UR14, UPT ;  /* 0x0000000e1700728c */ /* 0x000fc8000bf01270 */
[----:B------:R-:W-:-:S12]  /*80b0*/  USEL UR23, UR23, UR14, !UP0 ;  /* 0x0000000e17177287 */ /* 0x000fd8000c000000 */
.L_x_1274:
        /* <DEDUP_REMOVED lines=11> */
[----:B------:R-:W-:Y:S01]  /*8170*/  UMOV UR23, UR48 ;  /* 0x0000003000177c82 */ /* 0x000fe20008000000 */
[----:B------:R-:W-:-:S05]  /*8180*/  ULDC UR21, c[0x0][0x988] ;  /* 0x0002620000157ab9 */ /* 0x000fca0000000800 */
.L_x_1288:
[----:B------:R-:W-:Y:S01]  /*8190*/  ISETP.NE.AND P2, PT, RZ, UR44, PT ;  /* 0x0000002cff007c0c */ /* 0x000fe2000bf45270 */
[----:B------:R-:W-:-:S04]  /*81a0*/  UISETP.NE.AND UP0, UPT, UR23, 0x1, UPT ;  /* 0x000000011700788c */ /* 0x000fc8000bf05270 */
[----:B------:R-:W-:-:S04]  /*81b0*/  USEL UR49, URZ, 0x1, UP0 ;  /* 0x000000013f317887 */ /* 0x000fc80008000000 */
[----:B------:R-:W-:-:S04]  /*81c0*/  ULOP3.LUT UR49, UR24, UR49, URZ, 0x3c, !UPT ;  /* 0x0000003118317292 */ /* 0x000fc8000f8e3c3f */
[----:B------:R-:W-:Y:S08]  /*81d0*/  @P2 BRA `(.L_x_1278) ;  /* 0x0000000000382947 */ /* 0x000ff00003800000 */
[----:B------:R-:W-:Y:S05]  /*81e0*/  @!P0 BRA `(.L_x_1279) ;  /* 0x0000000000048947 */ /* 0x000fea0003800000 */
[----:B------:R-:W-:Y:S01]  /*81f0*/  BPT.TRAP 0x1 ;  /* 0x000000040000795c */ /* 0x000fe20000300000 */
.L_x_1279:
        /* <DEDUP_REMOVED lines=9> */
.L_x_1280:
[----:B-1----:R-:W-:Y:S05]  /*8290*/  @P1 BRA `(.L_x_1278) ;  /* 0x0000000000081947 */ /* 0x002fea0003800000 */
[----:B------:R-:W1:Y:S02]  /*82a0*/  SYNCS.PHASECHK.TRANS64.TRYWAIT P1, [UR6+0x16830], R0 ;  /* 0x01683000ff0075a7 */ /* 0x000e640008020146 */
[----:B-1----:R-:W-:Y:S05]  /*82b0*/  @!P1 BRA `(.L_x_1281) ;  /* 0x000000e000289947 */ /* 0x002fea0003800000 */
.L_x_1278:
        /* <DEDUP_REMOVED lines=30> */
.L_x_1283:
[----:B------:R-:W-:Y:S01]  /*84a0*/  ULEA UR6, UR23, UR45, 0x3 ;  /* 0x0000002d17067291 */ /* 0x000fe2000f8e183f */
[----:B------:R-:W-:-:S05]  /*84b0*/  IMAD.U32 R0, RZ, RZ, UR24 ;  /* 0x00000018ff007e24 */ /* 0x000fca000f8e00ff */
[----:B------:R-:W-:-:S04]  /*84c0*/  SHF.L.U32 R0, R0, 0x1f, RZ ;  /* 0x0000001f00007819 */ /* 0x000fc800000006ff */
[----:B------:R0:W1:Y:S01]  /*84d0*/  SYNCS.PHASECHK.TRANS64.TRYWAIT P1, [UR6+0x16850], R0 ;  /* 0x01685000ff0075a7 */ /* 0x0000620008020146 */
[----:B------:R-:W-:Y:S05]  /*84e0*/  @!P0 BRA `(.L_x_1284) ;  /* 0x0000000000048947 */ /* 0x000fea0003800000 */
[----:B------:R-:W-:Y:S01]  /*84f0*/  BPT.TRAP 0x1 ;  /* 0x000000040000795c */ /* 0x000fe20000300000 */
.L_x_1284:
[----:B-1----:R-:W-:Y:S05]  /*8500*/  @P1 BRA `(.L_x_1282) ;  /* 0x0000000000081947 */ /* 0x002fea0003800000 */
[----:B------:R-:W1:Y:S02]  /*8510*/  SYNCS.PHASECHK.TRANS64.TRYWAIT P1, [UR6+0x16850], R0 ;  /* 0x01685000ff0075a7 */ /* 0x000e640008020146 */
[----:B-1----:R-:W-:Y:S05]  /*8520*/  @!P1 BRA `(.L_x_1285) ;  /* 0x000000dc00a49947 */ /* 0x002fea0003800000 */
.L_x_1282:
        /* <DEDUP_REMOVED lines=52> */
.L_x_1286:
        /* <DEDUP_REMOVED lines=72> */
[----:B------:R-:W0:Y:S04]  /*8cf0*/  SHFL.BFLY PT, R5, R10, 0x1, 0x1f ;  /* 0x0c201f000a057f89 */ /* 0x000e2800000e0000 */
[----:B------:R-:W1:Y:S01]  /*8d00*/  SHFL.BFLY PT, R12, R11, 0x1, 0x1f ;  /* 0x0c201f000b0c7f89 */ /* 0x000e6200000e0000 */
[----:B0-----:R-:W-:Y:S02]  /*8d10*/  FMNMX.FTZ R0, R10, R5, !PT ;  /* 0x000000050a007209 */ /* 0x001fe40007810000 */
[----:B-1----:R-:W-:-:S03]  /*8d20*/  FMNMX.FTZ R5, R11, R12, !PT ;  /* 0x0000000c0b057209 */ /* 0x002fc60007810000 */
[C---:B------:R-:W-:Y:S01]  /*8d30*/  FMUL.FTZ R8, R0.reuse, UR21 ;  /* 0x0000001500087c20 */ /* 0x040fe20008410000 */
[----:B------:R-:W-:-:S03]  /*8d40*/  FADD.FTZ R6, -R0, R6 ;  /* 0x0000000600067221 */ /* 0x000fc60000010100 */
[--C-:B------:R-:W-:Y:S01]  /*8d50*/  FFMA.FTZ R144, R32, UR21, -R8.reuse ;  /* 0x0000001520907c23 */ /* 0x100fe20008010808 */
[C---:B------:R-:W-:Y:S01]  /*8d60*/  FADD.FTZ R7, -R5.reuse, R7 ;  /* 0x0000000705077221 */ /* 0x040fe20000010100 */
[----:B------:R-:W-:Y:S01]  /*8d70*/  FMUL.FTZ R32, R5, UR21 ;  /* 0x0000001505207c20 */ /* 0x000fe20008410000 */
[----:B------:R-:W-:Y:S01]  /*8d80*/  FMUL.FTZ R6, R6, UR21 ;  /* 0x0000001506067c20 */ /* 0x000fe20008410000 */
[----:B------:R-:W-:Y:S01]  /*8d90*/  FFMA.FTZ R148, R24, UR21, -R8 ;  /* 0x0000001518947c23 */ /* 0x000fe20008010808 */
[----:B------:R-:W-:Y:S01]  /*8da0*/  FMUL.FTZ R7, R7, UR21 ;  /* 0x0000001507077c20 */ /* 0x000fe20008410000 */
[----:B------:R-:W-:Y:S01]  /*8db0*/  FFMA.FTZ R149, R26, UR21, -R32 ;  /* 0x000000151a957c23 */ /* 0x000fe20008010820 */
[--C-:B------:R-:W-:Y:S01]  /*8dc0*/  FFMA.FTZ R123, R25, UR21, -R8.reuse ;  /* 0x00000015197b7c23 */ /* 0x100fe20008010808 */
[----:B------:R-:W-:Y:S01]  /*8dd0*/  FFMA.FTZ R21, R49, UR21, -R8 ;  /* 0x0000001531157c23 */ /* 0x000fe20008010808 */
[----:B------:R-:W-:Y:S01]  /*8de0*/  FFMA.FTZ R49, R27, UR21, -R32 ;  /* 0x000000151b317c23 */ /* 0x000fe20008010820 */
[----:B------:R-:W-:Y:S01]  /*8df0*/  MUFU.EX2 R6, R6 ;  /* 0x0000000600067308 */ /* 0x000fe20000000800 */
[----:B------:R-:W-:Y:S01]  /*8e00*/  FFMA.FTZ R150, R28, UR21, -R8 ;  /* 0x000000151c967c23 */ /* 0x000fe20008010808 */
[----:B------:R-:W-:Y:S01]  /*8e10*/  FFMA.FTZ R151, R30, UR21, -R32 ;  /* 0x000000151e977c23 */ /* 0x000fe20008010820 */
[--C-:B------:R-:W-:Y:S01]  /*8e20*/  FFMA.FTZ R121, R29, UR21, -R8.reuse ;  /* 0x000000151d797c23 */ /* 0x100fe20008010808 */
[----:B------:R-:W-:Y:S01]  /*8e30*/  FFMA.FTZ R136, R48, UR21, -R8 ;  /* 0x0000001530887c23 */ /* 0x000fe20008010808 */
[--C-:B------:R-:W-:Y:S01]  /*8e40*/  FFMA.FTZ R48, R31, UR21, -R32.reuse ;  /* 0x000000151f307c23 */ /* 0x100fe20008010820 */
[----:B------:R-:W-:Y:S01]  /*8e50*/  FFMA.FTZ R145, R34, UR21, -R32 ;  /* 0x0000001522917c23 */ /* 0x000fe20008010820 */
[--C-:B------:R-:W-:Y:S01]  /*8e60*/  FFMA.FTZ R29, R33, UR21, -R8.reuse ;  /* 0x00000015211d7c23 */ /* 0x100fe20008010808 */
[----:B------:R-:W0:Y:S01]  /*8e70*/  MUFU.EX2 R148, R148 ;  /* 0x0000009400947308 */ /* 0x000e220000000800 */
[----:B------:R-:W-:Y:S01]  /*8e80*/  FFMA.FTZ R24, R45, UR21, -R8 ;  /* 0x000000152d187c23 */ /* 0x000fe20008010808 */
[----:B------:R-:W-:Y:S01]  /*8e90*/  FFMA.FTZ R45, R35, UR21, -R32 ;  /* 0x00000015232d7c23 */ /* 0x000fe20008010820 */
[----:B------:R-:W-:Y:S01]  /*8ea0*/  FFMA.FTZ R146, R36, UR21, -R8 ;  /* 0x0000001524927c23 */ /* 0x000fe20008010808 */
[----:B------:R-:W-:Y:S01]  /*8eb0*/  FFMA.FTZ R147, R38, UR21, -R32 ;  /* 0x0000001526937c23 */ /* 0x000fe20008010820 */
[--C-:B------:R-:W-:Y:S01]  /*8ec0*/  FFMA.FTZ R28, R37, UR21, -R8.reuse ;  /* 0x00000015251c7c23 */ /* 0x100fe20008010808 */
[----:B------:R-:W-:Y:S01]  /*8ed0*/  FFMA.FTZ R142, R44, UR21, -R8 ;  /* 0x000000152c8e7c23 */ /* 0x000fe20008010808 */
[----:B------:R-:W-:Y:S01]  /*8ee0*/  FFMA.FTZ R44, R39, UR21, -R32 ;  /* 0x00000015272c7c23 */ /* 0x000fe20008010820 */
[----:B------:R-:W-:Y:S01]  /*8ef0*/  MUFU.EX2 R7, R7 ;  /* 0x0000000700077308 */ /* 0x000fe20000000800 */
[----:B------:R-:W-:Y:S01]  /*8f00*/  FFMA.FTZ R140, R40, UR21, -R8 ;  /* 0x00000015288c7c23 */ /* 0x000fe20008010808 */
[----:B------:R-:W-:Y:S01]  /*8f10*/  FFMA.FTZ R141, R42, UR21, -R32 ;  /* 0x000000152a8d7c23 */ /* 0x000fe20008010820 */
[----:B------:R-:W-:Y:S01]  /*8f20*/  FFMA.FTZ R25, R41, UR21, -R8 ;  /* 0x0000001529197c23 */ /* 0x000fe20008010808 */
[--C-:B------:R-:W-:Y:S01]  /*8f30*/  FFMA.FTZ R41, R43, UR21, -R32.reuse ;  /* 0x000000152b297c23 */ /* 0x100fe20008010820 */
[--C-:B------:R-:W-:Y:S01]  /*8f40*/  FFMA.FTZ R143, R46, UR21, -R32.reuse ;  /* 0x000000152e8f7c23 */ /* 0x100fe20008010820 */
[--C-:B------:R-:W-:Y:S01]  /*8f50*/  FFMA.FTZ R40, R47, UR21, -R32.reuse ;  /* 0x000000152f287c23 */ /* 0x100fe20008010820 */
[----:B------:R-:W-:Y:S01]  /*8f60*/  FFMA.FTZ R137, R50, UR21, -R32 ;  /* 0x0000001532897c23 */ /* 0x000fe20008010820 */
[----:B------:R-:W1:Y:S01]  /*8f70*/  MUFU.EX2 R149, R149 ;  /* 0x0000009500957308 */ /* 0x000e620000000800 */
[----:B0-----:R-:W-:Y:S01]  /*8f80*/  FFMA.FTZ R26, R6, R3, R148 ;  /* 0x00000003061a7223 */ /* 0x001fe20000010094 */
[----:B------:R-:W-:Y:S01]  /*8f90*/  FFMA.FTZ R39, R51, UR21, -R32 ;  /* 0x0000001533277c23 */ /* 0x000fe20008010820 */
[----:B------:R-:W-:Y:S01]  /*8fa0*/  FFMA.FTZ R138, R52, UR21, -R8 ;  /* 0x00000015348a7c23 */ /* 0x000fe20008010808 */
[----:B------:R-:W-:Y:S01]  /*8fb0*/  FFMA.FTZ R139, R54, UR21, -R32 ;  /* 0x00000015368b7c23 */ /* 0x000fe20008010820 */
[----:B------:R-:W-:Y:S01]  /*8fc0*/  FFMA.FTZ R20, R53, UR21, -R8 ;  /* 0x0000001535147c23 */ /* 0x000fe20008010808 */
[----:B------:R-:W-:Y:S01]  /*8fd0*/  FFMA.FTZ R38, R55, UR21, -R32 ;  /* 0x0000001537267c23 */ /* 0x000fe20008010820 */
[----:B------:R-:W-:Y:S01]  /*8fe0*/  FFMA.FTZ R132, R56, UR21, -R8 ;  /* 0x0000001538847c23 */ /* 0x000fe20008010808 */
[----:B------:R-:W0:Y:S01]  /*8ff0*/  MUFU.EX2 R123, R123 ;  /* 0x0000007b007b7308 */ /* 0x000e220000000800 */
[----:B------:R-:W-:Y:S01]  /*9000*/  FFMA.FTZ R133, R58, UR21, -R32 ;  /* 0x000000153a857c23 */ /* 0x000fe20008010820 */
[----:B------:R-:W-:Y:S01]  /*9010*/  FFMA.FTZ R15, R57, UR21, -R8 ;  /* 0x00000015390f7c23 */ /* 0x000fe20008010808 */
[----:B------:R-:W-:Y:S01]  /*9020*/  FFMA.FTZ R37, R59, UR21, -R32 ;  /* 0x000000153b257c23 */ /* 0x000fe20008010820 */
[----:B------:R-:W-:Y:S01]  /*9030*/  FFMA.FTZ R134, R60, UR21, -R8 ;  /* 0x000000153c867c23 */ /* 0x000fe20008010808 */
[----:B------:R-:W-:Y:S01]  /*9040*/  FFMA.FTZ R135, R62, UR21, -R32 ;  /* 0x000000153e877c23 */ /* 0x000fe20008010820 */
[----:B------:R-:W-:Y:S01]  /*9050*/  FFMA.FTZ R14, R61, UR21, -R8 ;  /* 0x000000153d0e7c23 */ /* 0x000fe20008010808 */
[----:B------:R-:W-:Y:S01]  /*9060*/  FFMA.FTZ R36, R63, UR21, -R32 ;  /* 0x000000153f247c23 */ /* 0x000fe20008010820 */
[----:B------:R-:W2:Y:S01]  /*9070*/  MUFU.EX2 R49, R49 ;  /* 0x0000003100317308 */ /* 0x000ea20000000800 */
[----:B-1----:R-:W-:Y:S01]  /*9080*/  FFMA.FTZ R2, R7, R2, R149 ;  /* 0x0000000207027223 */ /* 0x002fe20000010095 */
[----:B------:R-:W-:Y:S01]  /*9090*/  FFMA.FTZ R128, R64, UR21, -R8 ;  /* 0x0000001540807c23 */ /* 0x000fe20008010808 */
[----:B------:R-:W-:Y:S01]  /*90a0*/  FFMA.FTZ R129, R66, UR21, -R32 ;  /* 0x0000001542817c23 */ /* 0x000fe20008010820 */
[----:B------:R-:W-:Y:S01]  /*90b0*/  FFMA.FTZ R13, R65, UR21, -R8 ;  /* 0x00000015410d7c23 */ /* 0x000fe20008010808 */
[----:B------:R-:W-:Y:S01]  /*90c0*/  FFMA.FTZ R35, R67, UR21, -R32 ;  /* 0x0000001543237c23 */ /* 0x000fe20008010820 */
[----:B------:R-:W-:Y:S01]  /*90d0*/  FFMA.FTZ R130, R68, UR21, -R8 ;  /* 0x0000001544827c23 */ /* 0x000fe20008010808 */
[----:B------:R-:W-:Y:S01]  /*90e0*/  FFMA.FTZ R131, R70, UR21, -R32 ;  /* 0x0000001546837c23 */ /* 0x000fe20008010820 */
[----:B------:R-:W1:Y:S01]  /*90f0*/  MUFU.EX2 R150, R150 ;  /* 0x0000009600967308 */ /* 0x000e620000000800 */
[----:B0-----:R-:W-:Y:S01]  /*9100*/  FADD.FTZ R3, R123, R26 ;  /* 0x0000001a7b037221 */ /* 0x001fe20000010000 */
[----:B------:R-:W-:Y:S01]  /*9110*/  FFMA.FTZ R12, R69, UR21, -R8 ;  /* 0x00000015450c7c23 */ /* 0x000fe20008010808 */
[----:B------:R-:W-:Y:S01]  /*9120*/  FFMA.FTZ R34, R71, UR21, -R32 ;  /* 0x0000001547227c23 */ /* 0x000fe20008010820 */
[----:B------:R-:W-:Y:S01]  /*9130*/  FFMA.FTZ R124, R72, UR21, -R8 ;  /* 0x00000015487c7c23 */ /* 0x000fe20008010808 */
[----:B------:R-:W-:Y:S01]  /*9140*/  FFMA.FTZ R125, R74, UR21, -R32 ;  /* 0x000000154a7d7c23 */ /* 0x000fe20008010820 */
[----:B------:R-:W-:Y:S01]  /*9150*/  FFMA.FTZ R11, R73, UR21, -R8 ;  /* 0x00000015490b7c23 */ /* 0x000fe20008010808 */
[----:B------:R-:W-:Y:S01]  /*9160*/  FFMA.FTZ R33, R75, UR21, -R32 ;  /* 0x000000154b217c23 */ /* 0x000fe20008010820 */
[----:B------:R-:W0:Y:S01]  /*9170*/  MUFU.EX2 R151, R151 ;  /* 0x0000009700977308 */ /* 0x000e220000000800 */
[----:B--2---:R-:W-:Y:S01]  /*9180*/  FADD.FTZ R2, R49, R2 ;  /* 0x0000000231027221 */ /* 0x004fe20000010000 */
[----:B------:R-:W-:Y:S01]  /*9190*/  FFMA.FTZ R126, R76, UR21, -R8 ;  /* 0x000000154c7e7c23 */ /* 0x000fe20008010808 */
[----:B------:R-:W-:Y:S01]  /*91a0*/  FFMA.FTZ R127, R78, UR21, -R32 ;  /* 0x000000154e7f7c23 */ /* 0x000fe20008010820 */
[----:B------:R-:W-:Y:S01]  /*91b0*/  FFMA.FTZ R10, R77, UR21, -R8 ;  /* 0x000000154d0a7c23 */ /* 0x000fe20008010808 */
[----:B------:R-:W-:Y:S01]  /*91c0*/  FFMA.FTZ R31, R79, UR21, -R32 ;  /* 0x000000154f1f7c23 */ /* 0x000fe20008010820 */
[--C-:B------:R-:W-:Y:S01]  /*91d0*/  FFMA.FTZ R120, R80, UR21, -R8.reuse ;  /* 0x0000001550787c23 */ /* 0x100fe20008010808 */
[--C-:B------:R-:W-:Y:S01]  /*91e0*/  FFMA.FTZ R9, R81, UR21, -R8.reuse ;  /* 0x0000001551097c23 */ /* 0x100fe20008010808 */
[----:B------:R-:W2:Y:S01]  /*91f0*/  MUFU.EX2 R121, R121 ;  /* 0x0000007900797308 */ /* 0x000ea20000000800 */
[----:B-1----:R-:W-:Y:S01]  /*9200*/  FADD.FTZ R26, R150, R3 ;  /* 0x00000003961a7221 */ /* 0x002fe20000010000 */
[--C-:B------:R-:W-:Y:S01]  /*9210*/  FFMA.FTZ R122, R84, UR21, -R8.reuse ;  /* 0x00000015547a7c23 */ /* 0x100fe20008010808 */
[----:B------:R-:W-:-:S05]  /*9220*/  FFMA.FTZ R8, R85, UR21, -R8 ;  /* 0x0000001555087c23 */ /* 0x000fca0008010808 */
        /* <DEDUP_REMOVED lines=60> */
[----:B------:R-:W-:-:S06]  /*95f0*/  FFMA.FTZ R26, R82, UR21, -R32 ;  /* 0x00000015521a7c23 */ /* 0x000fcc0008010820 */
        /* <DEDUP_REMOVED lines=16> */
[----:B------:R-:W-:-:S06]  /*9700*/  FFMA.FTZ R30, R83, UR21, -R32 ;  /* 0x00000015531e7c23 */ /* 0x000fcc0008010820 */
        /* <DEDUP_REMOVED lines=10> */
[--C-:B------:R-:W-:Y:S01]  /*97b0*/  FFMA.FTZ R27, R86, UR21, -R32.reuse ;  /* 0x00000015561b7c23 */ /* 0x100fe20008010820 */
[----:B------:R-:W-:-:S05]  /*97c0*/  FFMA.FTZ R32, R87, UR21, -R32 ;  /* 0x0000001557207c23 */ /* 0x000fca0008010820 */
        /* <DEDUP_REMOVED lines=32> */
.L_x_1287:
        /* <DEDUP_REMOVED lines=73> */
[----:B------:R-:W-:Y:S01]  /*9e60*/  F2FP.F16.F32.PACK_AB R123, R32, R27 ;  /* 0x0000001b207b723e */ /* 0x000fe200000000ff */
[----:B------:R-:W-:Y:S06]  /*9e70*/  @P1 BRA `(.L_x_1288) ;  /* 0xffffffe000c41947 */ /* 0x000fec000383ffff */
.L_x_1277:
[----:B------:R-:W-:-:S13]  /*9e80*/  ISETP.GE.AND P1, PT, R4, UR42, PT ;  /* 0x0000002a04007c0c */ /* 0x000fda000bf26270 */
[----:B------:R-:W-:Y:S05]  /*9e90*/  @!P1 BRA `(.L_x_1289) ;  /* 0x0000002c008c9947 */ /* 0x000fea0003800000 */
[----:B------:R-:W-:Y:S01]  /*9ea0*/  IMAD.MOV.U32 R6, RZ, RZ, R5 ;  /* 0x000000ffff067224 */ /* 0x000fe200078e0005 */
[----:B------:R-:W-:Y:S01]  /*9eb0*/  UMOV UR26, UR49 ;  /* 0x00000031001a7c82 */ /* 0x000fe20008000000 */
[----:B------:R-:W-:Y:S01]  /*9ec0*/  IMAD.MOV.U32 R7, RZ, RZ, R0 ;  /* 0x000000ffff077224 */ /* 0x000fe200078e0000 */
[----:B------:R-:W-:Y:S01]  /*9ed0*/  UMOV UR25, UR48 ;  /* 0x0000003000197c82 */ /* 0x000fe20008000000 */
[----:B------:R-:W-:Y:S01]  /*9ee0*/  ULDC UR22, c[0x0][0x9e4] ;  /* 0x0002790000167ab9 */ /* 0x000fe20000000800 */
[----:B------:R-:W-:Y:S01]  /*9ef0*/  ULDC UR24, c[0x0][0x9dc] ;  /* 0x0002770000187ab9 */ /* 0x000fe20000000800 */
[----:B------:R-:W-:Y:S01]  /*9f00*/  ULDC UR21, c[0x0][0x988] ;  /* 0x0002620000157ab9 */ /* 0x000fe20000000800 */
[----:B------:R-:W-:-:S05]  /*9f10*/  ULDC UR23, c[0x0][0x9e0] ;  /* 0x0002780000177ab9 */ /* 0x000fca0000000800 */
.L_x_1308:
[----:B------:R-:W-:Y:S01]  /*9f20*/  UIADD3 UR48, UR25, 0x1, URZ ;  /* 0x0000000119307890 */ /* 0x000fe2000fffe03f */
[----:B------:R-:W-:-:S03]  /*9f30*/  ISETP.NE.AND P2, PT, RZ, UR44, PT ;  /* 0x0000002cff007c0c */ /* 0x000fc6000bf45270 */
[----:B------:R-:W-:-:S04]  /*9f40*/  UISETP.NE.AND UP0, UPT, UR48, 0x2, UPT ;  /* 0x000000023000788c */ /* 0x000fc8000bf05270 */
[----:B------:R-:W-:Y:S02]  /*9f50*/  USEL UR49, URZ, 0x1, UP0 ;  /* 0x000000013f317887 */ /* 0x000fe40008000000 */
[----:B------:R-:W-:Y:S02]  /*9f60*/  USEL UR48, UR48, URZ, UP0 ;  /* 0x0000003f30307287 */ /* 0x000fe40008000000 */
[----:B------:R-:W-:Y:S02]  /*9f70*/  ULOP3.LUT UR49, UR26, UR49, URZ, 0x3c, !UPT ;  /* 0x000000311a317292 */ /* 0x000fe4000f8e3c3f */
[----:B------:R-:W-:Y:S10]  /*9f80*/  @P2 BRA `(.L_x_1290) ;  /* 0x00000000002c2947 */ /* 0x000ff40003800000 */
[----:B------:R-:W-:Y:S05]  /*9f90*/  @!P0 BRA `(.L_x_1291) ;  /* 0x0000000000048947 */ /* 0x000fea0003800000 */
[----:B------:R-:W-:Y:S01]  /*9fa0*/  BPT.TRAP 0x1 ;  /* 0x000000040000795c */ /* 0x000fe20000300000 */
.L_x_1291:
[----:B------:R-:W-:Y:S01]  /*9fb0*/  ULEA UR6, UR48, UR45, 0x3 ;  /* 0x0000002d30067291 */ /* 0x000fe2000f8e183f */
[----:B------:R-:W-:-:S05]  /*9fc0*/  IMAD.U32 R0, RZ, RZ, UR49 ;  /* 0x00000031ff007e24 */ /* 0x000fca000f8e00ff */
[----:B------:R-:W-:-:S04]  /*9fd0*/  SHF.L.U32 R0, R0, 0x1f, RZ ;  /* 0x0000001f00007819 */ /* 0x000fc800000006ff */
[----:B------:R0:W1:Y:S01]  /*9fe0*/  SYNCS.PHASECHK.TRANS64.TRYWAIT P1, [UR6+0x16830], R0 ;  /* 0x01683000ff0075a7 */ /* 0x0000620008020146 */
[----:B------:R-:W-:Y:S05]  /*9ff0*/  @!P0 BRA `(.L_x_1292) ;  /* 0x0000000000048947 */ /* 0x000fea0003800000 */
[----:B------:R-:W-:Y:S01]  /*a000*/  BPT.TRAP 0x1 ;  /* 0x000000040000795c */ /* 0x000fe20000300000 */
.L_x_1292:
[----:B-1----:R-:W-:Y:S05]  /*a010*/  @P1 BRA `(.L_x_1290) ;  /* 0x0000000000081947 */ /* 0x002fea0003800000 */
[----:B------:R-:W1:Y:S02]  /*a020*/  SYNCS.PHASECHK.TRANS64.TRYWAIT P1, [UR6+0x16830], R0 ;  /* 0x01683000ff0075a7 */ /* 0x000e640008020146 */
[----:B-1----:R-:W-:Y:S05]  /*a030*/  @!P1 BRA `(.L_x_1293) ;  /* 0x000000c000f89947 */ /* 0x002fea0003800000 */
.L_x_1290:
[----:B-1----:R-:W1:Y:S01]  /*a040*/  S2R R5, SR_TID.X ;  /* 0x0000000000057919 */ /* 0x002e620000002100 */
[----:B------:R-:W-:Y:S01]  /*a050*/  ULEA UR18, UR48, UR20, 0xa ;  /* 0x0000001430127291 */ /* 0x000fe2000f8e503f */
[----:B------:R-:W-:Y:S01]  /*a060*/  UMOV UR19, 0x40000040 ;  /* 0x4000004000137882 */ /* 0x000fe20000000000 */
[----:B------:R-:W-:Y:S02]  /*a070*/  UMOV UR7, 0x40000040 ;  /* 0x4000004000077882 */ /* 0x000fe40000000000 */
[----:B------:R-:W-:Y:S02]  /*a080*/  UIADD3 UR6, UR18, 0x2, URZ ;  /* 0x0000000212067890 */ /* 0x000fe4000fffe03f */
[----:B------:R-:W-:Y:S01]  /*a090*/  UIADD3 UR10, UR18, 0x4, URZ ;  /* 0x00000004120a7890 */ /* 0x000fe2000fffe03f */
[----:B------:R-:W-:Y:S01]  /*a0a0*/  UMOV UR11, 0x40000040 ;  /* 0x40000040000b7882 */ /* 0x000fe20000000000 */
[----:B------:R-:W-:Y:S01]  /*a0b0*/  UIADD3 UR14, UR18, 0x6, URZ ;  /* 0x00000006120e7890 */ /* 0x000fe2000fffe03f */
[----:B------:R-:W-:Y:S01]  /*a0c0*/  UMOV UR15, 0x40000040 ;  /* 0x40000040000f7882 */ /* 0x000fe20000000000 */
        /* <DEDUP_REMOVED lines=18> */
.L_x_1295:
[----:B------:R-:W-:Y:S01]  /*a1f0*/  ULEA UR6, UR25, UR45, 0x3 ;  /* 0x0000002d19067291 */ /* 0x000fe2000f8e183f */
[----:B------:R-:W-:-:S05]  /*a200*/  IMAD.U32 R0, RZ, RZ, UR26 ;  /* 0x0000001aff007e24 */ /* 0x000fca000f8e00ff */
[----:B------:R-:W-:-:S04]  /*a210*/  SHF.L.U32 R0, R0, 0x1f, RZ ;  /* 0x0000001f00007819 */ /* 0x000fc800000006ff */
[----:B------:R0:W1:Y:S01]  /*a220*/  SYNCS.PHASECHK.TRANS64.TRYWAIT P1, [UR6+0x16850], R0 ;  /* 0x01685000ff0075a7 */ /* 0x0000620008020146 */
[----:B------:R-:W-:Y:S05]  /*a230*/  @!P0 BRA `(.L_x_1296) ;  /* 0x0000000000048947 */ /* 0x000fea0003800000 */
[----:B------:R-:W-:Y:S01]  /*a240*/  BPT.TRAP 0x1 ;  /* 0x000000040000795c */ /* 0x000fe20000300000 */
.L_x_1296:
[----:B-1----:R-:W-:Y:S05]  /*a250*/  @P1 BRA `(.L_x_1294) ;  /* 0x0000000000081947 */ /* 0x002fea0003800000 */
[----:B------:R-:W1:Y:S02]  /*a260*/  SYNCS.PHASECHK.TRANS64.TRYWAIT P1, [UR6+0x16850], R0 ;  /* 0x01685000ff0075a7 */ /* 0x000e640008020146 */
[----:B-1----:R-:W-:Y:S05]  /*a270*/  @!P1 BRA `(.L_x_1297) ;  /* 0x000000c000809947 */ /* 0x002fea0003800000 */
.L_x_1294:
        /* <DEDUP_REMOVED lines=52> */
.L_x_1298:
        /* <DEDUP_REMOVED lines=38> */
.L_x_1301:
[----:B------:R-:W-:-:S05]  /*a820*/  IMAD.U32 R14, RZ, RZ, UR22 ;  /* 0x00000016ff0e7e24 */ /* 0x000fca000f8e00ff */
[----:B------:R-:W-:-:S13]  /*a830*/  ISETP.NE.AND P1, PT, R14, 0x1, PT ;  /* 0x000000010e00780c */ /* 0x000fda0003f25270 */
[----:B------:R-:W0:Y:S02]  /*a840*/  @P1 LDC.64 R8, c[0x0][0x9e8] ;  /* 0x00027a00ff081b82 */ /* 0x000e240000000a00 */
[----:B0-----:R-:W-:-:S05]  /*a850*/  @P1 IMAD.HI.U32 R8, R15, R8, RZ ;  /* 0x000000080f081227 */ /* 0x001fca00078e00ff */
[----:B------:R-:W-:-:S07]  /*a860*/  @P1 SHF.R.U32.HI R15, RZ, R9, R8 ;  /* 0x00000009ff0f1219 */ /* 0x000fce0000011608 */
.L_x_1302:
[----:B------:R-:W-:Y:S05]  /*a870*/  BSYNC B0 ;  /* 0x0000000000007941 */ /* 0x000fea0003800000 */
.L_x_1300:
[----:B------:R-:W-:-:S04]  /*a880*/  IMAD R15, R15, R14, -R0 ;  /* 0x0000000e0f0f7224 */ /* 0x000fc800078e0a00 */
[----:B------:R-:W-:-:S05]  /*a890*/  IMAD.IADD R15, R15, 0x1, -R16 ;  /* 0x000000010f0f7824 */ /* 0x000fca00078e0a10 */
[----:B------:R-:W-:Y:S02]  /*a8a0*/  VIADDMNMX R10, R15, R14, R10, PT ;  /* 0x0000000e0f0a7246 */ /* 0x000fe4000380010a */
[----:B------:R-:W-:-:S07]  /*a8b0*/  VIMNMX R5, R5, R15, !PT ;  /* 0x0000000f05057248 */ /* 0x000fce0007fe0100 */
.L_x_1299:
        /* <DEDUP_REMOVED lines=116> */
.L_x_1305:
[----:B------:R-:W-:-:S05]  /*b000*/  IMAD.U32 R10, RZ, RZ, UR22 ;  /* 0x00000016ff0a7e24 */ /* 0x000fca000f8e00ff */
[----:B------:R-:W-:-:S13]  /*b010*/  ISETP.NE.AND P2, PT, R10, 0x1, PT ;  /* 0x000000010a00780c */ /* 0x000fda0003f45270 */
[----:B------:R-:W0:Y:S02]  /*b020*/  @P2 LDC.64 R8, c[0x0][0x9e8] ;  /* 0x00027a00ff082b82 */ /* 0x000e240000000a00 */
[----:B0-----:R-:W-:-:S05]  /*b030*/  @P2 IMAD.HI.U32 R8, R5, R8, RZ ;  /* 0x0000000805082227 */ /* 0x001fca00078e00ff */
[----:B------:R-:W-:-:S07]  /*b040*/  @P2 SHF.R.U32.HI R5, RZ, R9, R8 ;  /* 0x00000009ff052219 */ /* 0x000fce0000011608 */
.L_x_1306:
[----:B------:R-:W-:Y:S05]  /*b050*/  BSYNC B0 ;  /* 0x0000000000007941 */ /* 0x000fea0003800000 */
.L_x_1304:
[----:B------:R-:W-:-:S04]  /*b060*/  IMAD R5, R5, R10, -R0 ;  /* 0x0000000a05057224 */ /* 0x000fc800078e0a00 */
[----:B------:R-:W-:-:S05]  /*b070*/  IMAD.IADD R5, R5, 0x1, -R16 ;  /* 0x0000000105057824 */ /* 0x000fca00078e0a10 */
[----:B------:R-:W-:Y:S02]  /*b080*/  VIADDMNMX R12, R5, R10, R12, PT ;  /* 0x0000000a050c7246 */ /* 0x000fe4000380010c */
[----:B------:R-:W-:-:S07]  /*b090*/  VIMNMX R11, R11, R5, !PT ;  /* 0x000000050b0b7248 */ /* 0x000fce0007fe0100 */
.L_x_1303:
        /* <DEDUP_REMOVED lines=212> */
[----:B------:R2:W-:Y:S01]  /*bde0*/  MUFU.EX2 R14, R41 ;  /* 0x00000029000e7308 */ /* 0x0005e20000000800 */
        /* <DEDUP_REMOVED lines=15> */
[--C-:B------:R-:W-:Y:S01]  /*bee0*/  FFMA.FTZ R34, R35, UR21, -R36.reuse ;  /* 0x0000001523227c23 */ /* 0x100fe20008010824 */
[----:B------:R-:W-:Y:S01]  /*bef0*/  FSEL R35, R5, RZ, P1 ;  /* 0x000000ff05237208 */ /* 0x000fe20000800000 */
[--C-:B------:R-:W-:Y:S01]  /*bf00*/  FFMA.FTZ R149, R26, UR21, -R36.reuse ;  /* 0x000000151a957c23 */ /* 0x100fe20008010824 */
[--C-:B------:R-:W-:Y:S01]  /*bf10*/  FFMA.FTZ R40, R27, UR21, -R36.reuse ;  /* 0x000000151b287c23 */ /* 0x100fe20008010824 */
[--C-:B------:R-:W-:Y:S01]  /*bf20*/  FFMA.FTZ R151, R30, UR21, -R36.reuse ;  /* 0x000000151e977c23 */ /* 0x100fe20008010824 */
[----:B------:R-:W-:Y:S01]  /*bf30*/  FFMA.FTZ R37, R31, UR21, -R36 ;  /* 0x000000151f257c23 */ /* 0x000fe20008010824 */
[----:B------:R-:W-:Y:S01]  /*bf40*/  FADD.FTZ R35, -R35, R6 ;  /* 0x0000000623237221 */ /* 0x000fe20000010100 */
[----:B------:R-:W-:Y:S01]  /*bf50*/  MUFU.EX2 R145, R145 ;  /* 0x0000009100917308 */ /* 0x000fe20000000800 */
[--C-:B------:R-:W-:Y:S01]  /*bf60*/  FFMA.FTZ R147, R38, UR21, -R36.reuse ;  /* 0x0000001526937c23 */ /* 0x100fe20008010824 */
[--C-:B------:R-:W-:Y:S01]  /*bf70*/  FFMA.FTZ R31, R39, UR21, -R36.reuse ;  /* 0x00000015271f7c23 */ /* 0x100fe20008010824 */
[----:B------:R-:W-:Y:S01]  /*bf80*/  FMUL.FTZ R6, R35, UR21 ;  /* 0x0000001523067c20 */ /* 0x000fe20008410000 */
[----:B------:R-:W-:Y:S01]  /*bf90*/  FADD.FTZ R38, R150, R3 ;  /* 0x0000000396267221 */ /* 0x000fe20000010000 */
[--C-:B------:R-:W-:Y:S01]  /*bfa0*/  FFMA.FTZ R141, R42, UR21, -R36.reuse ;  /* 0x000000152a8d7c23 */ /* 0x100fe20008010824 */
[--C-:B------:R-:W-:Y:S01]  /*bfb0*/  FFMA.FTZ R30, R43, UR21, -R36.reuse ;  /* 0x000000152b1e7c23 */ /* 0x100fe20008010824 */
[----:B------:R-:W-:Y:S01]  /*bfc0*/  FFMA.FTZ R143, R46, UR21, -R36 ;  /* 0x000000152e8f7c23 */ /* 0x000fe20008010824 */
[----:B------:R-:W-:Y:S01]  /*bfd0*/  MUFU.EX2 R149, R149 ;  /* 0x0000009500957308 */ /* 0x000fe20000000800 */
[----:B------:R-:W-:Y:S01]  /*bfe0*/  FADD.FTZ R3, R9, R38 ;  /* 0x0000002609037221 */ /* 0x000fe20000010000 */
        /* <DEDUP_REMOVED lines=14> */
[----:B------:R-:W1:Y:S01]  /*c0d0*/  MUFU.EX2 R40, R40 ;  /* 0x0000002800287308 */ /* 0x000e620000000800 */
[----:B------:R-:W-:Y:S01]  /*c0e0*/  FADD.FTZ R3, R13, R38 ;  /* 0x000000260d037221 */ /* 0x000fe20000010000 */
[--C-:B------:R-:W-:Y:S01]  /*c0f0*/  FFMA.FTZ R42, R67, UR21, -R36.reuse ;  /* 0x00000015432a7c23 */ /* 0x100fe20008010824 */
[--C-:B------:R-:W-:Y:S01]  /*c100*/  FFMA.FTZ R131, R70, UR21, -R36.reuse ;  /* 0x0000001546837c23 */ /* 0x100fe20008010824 */
[--C-:B--2---:R-:W-:Y:S01]  /*c110*/  FFMA.FTZ R41, R71, UR21, -R36.reuse ;  /* 0x0000001547297c23 */ /* 0x104fe20008010824 */
[----:B------:R-:W-:Y:S01]  /*c120*/  FADD.FTZ R3, R140, R3 ;  /* 0x000000038c037221 */ /* 0x000fe20000010000 */
[--C-:B------:R-:W-:Y:S01]  /*c130*/  FFMA.FTZ R125, R74, UR21, -R36.reuse ;  /* 0x000000154a7d7c23 */ /* 0x100fe20008010824 */
[--C-:B------:R-:W-:Y:S01]  /*c140*/  FFMA.FTZ R39, R75, UR21, -R36.reuse ;  /* 0x000000154b277c23 */ /* 0x100fe20008010824 */
[----:B------:R-:W2:Y:S01]  /*c150*/  MUFU.EX2 R151, R151 ;  /* 0x0000009700977308 */ /* 0x000ea20000000800 */
[----:B0-----:R-:W-:Y:S01]  /*c160*/  FFMA.FTZ R35, R6, R2, R149 ;  /* 0x0000000206237223 */ /* 0x001fe20000010095 */
[----:B------:R-:W-:Y:S01]  /*c170*/  FADD.FTZ R3, R14, R3 ;  /* 0x000000030e037221 */ /* 0x000fe20000010000 */
[--C-:B------:R-:W-:Y:S01]  /*c180*/  FFMA.FTZ R127, R78, UR21, -R36.reuse ;  /* 0x000000154e7f7c23 */ /* 0x100fe20008010824 */
[--C-:B------:R-:W-:Y:S01]  /*c190*/  FFMA.FTZ R121, R82, UR21, -R36.reuse ;  /* 0x0000001552797c23 */ /* 0x100fe20008010824 */
[----:B------:R-:W-:Y:S01]  /*c1a0*/  FFMA.FTZ R123, R86, UR21, -R36 ;  /* 0x00000015567b7c23 */ /* 0x000fe20008010824 */
[----:B------:R-:W-:-:S02]  /*c1b0*/  FADD.FTZ R38, R142, R3 ;  /* 0x000000038e267221 */ /* 0x000fc40000010000 */
[----:B------:R-:W0:Y:S01]  /*c1c0*/  MUFU.EX2 R37, R37 ;  /* 0x0000002500257308 */ /* 0x000e220000000800 */
[----:B-1----:R-:W-:Y:S01]  /*c1d0*/  FADD.FTZ R2, R40, R35 ;  /* 0x0000002328027221 */ /* 0x002fe20000010000 */
[----:B------:R-:W-:-:S04]  /*c1e0*/  FADD.FTZ R3, R15, R38 ;  /* 0x000000260f037221 */ /* 0x000fc80000010000 */
[----:B------:R-:W-:Y:S02]  /*c1f0*/  FADD.FTZ R3, R136, R3 ;  /* 0x0000000388037221 */ /* 0x000fe40000010000 */
[----:B------:R-:W1:Y:S01]  /*c200*/  MUFU.EX2 R34, R34 ;  /* 0x0000002200227308 */ /* 0x000e620000000800 */
[----:B--2---:R-:W-:Y:S01]  /*c210*/  FADD.FTZ R2, R151, R2 ;  /* 0x0000000297027221 */ /* 0x004fe20000010000 */
[----:B------:R-:W-:-:S04]  /*c220*/  FADD.FTZ R3, R20, R3 ;  /* 0x0000000314037221 */ /* 0x000fc80000010000 */
[----:B------:R-:W-:Y:S02]  /*c230*/  FADD.FTZ R38, R138, R3 ;  /* 0x000000038a267221 */ /* 0x000fe40000010000 */
[----:B------:R-:W2:Y:S01]  /*c240*/  MUFU.EX2 R147, R147 ;  /* 0x0000009300937308 */ /* 0x000ea20000000800 */
[----:B0-----:R-:W-:-:S04]  /*c250*/  FADD.FTZ R2, R37, R2 ;  /* 0x0000000225027221 */ /* 0x001fc80000010000 */
[----:B------:R-:W-:-:S03]  /*c260*/  FADD.FTZ R35, R145, R2 ;  /* 0x0000000291237221 */ /* 0x000fc60000010000 */
        /* <DEDUP_REMOVED lines=29> */
[----:B0-----:R-:W-:Y:S01]  /*c440*/  FADD.FTZ R35, R11, R38 ;  /* 0x000000260b237221 */ /* 0x001fe20000010000 */
[----:B------:R-:W-:-:S06]  /*c450*/  FFMA.FTZ R38, R79, UR21, -R36 ;  /* 0x000000154f267c23 */ /* 0x000fcc0008010824 */
        /* <DEDUP_REMOVED lines=12> */
[--C-:B------:R-:W-:Y:S01]  /*c520*/  FFMA.FTZ R35, R83, UR21, -R36.reuse ;  /* 0x0000001553237c23 */ /* 0x100fe20008010824 */
[----:B------:R-:W-:-:S05]  /*c530*/  FFMA.FTZ R36, R87, UR21, -R36 ;  /* 0x0000001557247c23 */ /* 0x000fca0008010824 */
        /* <DEDUP_REMOVED lines=42> */
[----:B-1----:R-:W-:-:S03]  /*c7e0*/  FADD.FTZ R3, R33, R46 ;  /* 0x0000002e21037221 */ /* 0x002fc60000010000 */
[----:B--2---:R-:W-:Y:S01]  /*c7f0*/  FADD.FTZ R2, R36, R47 ;  /* 0x0000002f24027221 */ /* 0x004fe20000010000 */
[----:B------:R-:W-:Y:S06]  /*c800*/  @!P0 BRA `(.L_x_1307) ;  /* 0x0000000000048947 */ /* 0x000fec0003800000 */
[----:B------:R-:W-:Y:S01]  /*c810*/  BPT.TRAP 0x1 ;  /* 0x000000040000795c */ /* 0x000fe20000300000 */
.L_x_1307:
        /* <DEDUP_REMOVED lines=75> */
.L_x_1289:
[----:B------:R-:W-:Y:S06]  /*ccd0*/  BAR.ARV 0x8, 0x200 ;  /* 0x0208000000007b1d */ /* 0x000fec0000002000 */
[----:B------:R-:W-:Y:S05]  /*cce0*/  @!P0 BRA `(.L_x_1309) ;  /* 0x0000000000048947 */ /* 0x000fea0003800000 */
[----:B------:R-:W-:Y:S01]  /*ccf0*/  BPT.TRAP 0x1 ;  /* 0x000000040000795c */ /* 0x000fe20000300000 */
.L_x_1309:
[----:B------:R-:W-:Y:S01]  /*cd00*/  ULEA UR5, UR48, UR45, 0x3 ;  /* 0x0000002d30057291 */ /* 0x000fe2000f8e183f */
[----:B------:R-:W-:-:S05]  /*cd10*/  IMAD.U32 R4, RZ, RZ, UR49 ;  /* 0x00000031ff047e24 */ /* 0x000fca000f8e00ff */
[----:B------:R-:W-:-:S04]  /*cd20*/  SHF.L.U32 R4, R4, 0x1f, RZ ;  /* 0x0000001f04047819 */ /* 0x000fc800000006ff */
[----:B------:R0:W1:Y:S01]  /*cd30*/  SYNCS.PHASECHK.TRANS64.TRYWAIT P1, [UR5+0x16850], R4 ;  /* 0x01685004ff0075a7 */ /* 0x0000620008020145 */
[----:B------:R-:W-:Y:S05]  /*cd40*/  @!P0 BRA `(.L_x_1310) ;  /* 0x0000000000048947 */ /* 0x000fea0003800000 */
[----:B------:R-:W-:Y:S01]  /*cd50*/  BPT.TRAP 0x1 ;  /* 0x000000040000795c */ /* 0x000fe20000300000 */
.L_x_1310:
[----:B-1----:R-:W-:Y:S05]  /*cd60*/  @P1 BRA `(.L_x_1311) ;  /* 0x0000000000081947 */ /* 0x002fea0003800000 */
[----:B------:R-:W1:Y:S02]  /*cd70*/  SYNCS.PHASECHK.TRANS64.TRYWAIT P1, [UR5+0x16850], R4 ;  /* 0x01685004ff0075a7 */ /* 0x000e640008020145 */
[----:B-1----:R-:W-:Y:S05]  /*cd80*/  @!P1 BRA `(.L_x_1312) ;  /* 0x0000009400d49947 */ /* 0x002fea0003800000 */
.L_x_1311:
[----:B------:R-:W-:Y:S01]  /*cd90*/  UIADD3 UR45, UR45, 0x400, URZ ;  /* 0x000004002d2d7890 */ /* 0x000fe2000fffe03f */
[----:B------:R-:W-:Y:S01]  /*cda0*/  WARPGROUP.ARRIVE ;  /* 0x00000000000079c5 */ /* 0x000fe20000000000 */
[----:B------:R-:W-:Y:S01]  /*cdb0*/  UMOV UR7, 0x40000040 ;  /* 0x4000004000077882 */ /* 0x000fe20000000000 */
[----:B01----:R-:W0:Y:S01]  /*cdc0*/  SHFL.BFLY PT, R4, R3, 0x2, 0x1f ;  /* 0x0c401f0003047f89 */ /* 0x003e2200000e0000 */
[----:B------:R-:W-:Y:S01]  /*cdd0*/  USHF.R.U32.HI UR45, URZ, 0x4, UR45 ;  /* 0x000000043f2d7899 */ /* 0x000fe2000801162d */
[----:B------:R-:W-:Y:S02]  /*cde0*/  IMAD.U32 R11, RZ, RZ, UR21 ;  /* 0x00000015ff0b7e24 */ /* 0x000fe4000f8e00ff */
[----:B------:R-:W1:Y:S01]  /*cdf0*/  SHFL.BFLY PT, R7, R2, 0x2, 0x1f ;  /* 0x0c401f0002077f89 */ /* 0x000e6200000e0000 */
[----:B------:R-:W-:Y:S01]  /*ce00*/  ULOP3.LUT UR4, UR45, 0x3fff, URZ, 0xc0, !UPT ;  /* 0x00003fff2d047892 */ /* 0x000fe2000f8ec03f */
[----:B------:R-:W-:Y:S02]  /*ce10*/  IMAD.MOV.U32 R21, RZ, RZ, -0x800000 ;  /* 0xff800000ff157424 */ /* 0x000fe400078e00ff */
[----:B------:R-:W-:Y:S01]  /*ce20*/  IMAD.MOV.U32 R20, RZ, RZ, -0x800000 ;  /* 0xff800000ff147424 */ /* 0x000fe200078e00ff */
[----:B------:R-:W-:-:S07]  /*ce30*/  ULEA UR4, UR48, UR4, 0xa ;  /* 0x0000000430047291 */ /* 0x000fce000f8e503f */
[----:B------:R-:W-:Y:S02]  /*ce40*/  UMOV UR6, UR4 ;  /* 0x0000000400067c82 */ /* 0x000fe40008000000 */
[----:B------:R-:W-:Y:S01]  /*ce50*/  HGMMA.64x64x16.F32 R88, R148, gdesc[UR4].tnspB, R88, gsb0 ;  /* 0x40e0000494587df0 */ /* 0x000fe20008000858 */
[----:B------:R-:W-:Y:S01]  /*ce60*/  UIADD3 UR6, UR4, 0x80, URZ ;  /* 0x0000008004067890 */ /* 0x000fe2000fffe03f */
[----:B------:R-:W-:Y:S01]  /*ce70*/  UMOV UR7, 0x40000040 ;  /* 0x4000004000077882 */ /* 0x000fe20000000000 */
[----:B0-----:R-:W-:Y:S01]  /*ce80*/  FADD.FTZ R4, R4, R3 ;  /* 0x0000000304047221 */ /* 0x001fe20000010000 */
[----:B------:R-:W-:Y:S02]  /*ce90*/  IMAD.U32 R3, RZ, RZ, UR21 ;  /* 0x00000015ff037e24 */ /* 0x000fe4000f8e00ff */
[----:B-1----:R-:W-:Y:S02]  /*cea0*/  FADD.FTZ R6, R7, R2 ;  /* 0x0000000207067221 */ /* 0x002fe40000010000 */
[----:B------:R-:W0:Y:S04]  /*ceb0*/  SHFL.BFLY PT, R7, R4, 0x1, 0x1f ;  /* 0x0c201f0004077f89 */ /* 0x000e2800000e0000 */
[----:B------:R-:W1:Y:S01]  /*cec0*/  SHFL.BFLY PT, R9, R6, 0x1, 0x1f ;  /* 0x0c201f0006097f89 */ /* 0x000e6200000e0000 */
[----:B0-----:R-:W-:Y:S01]  /*ced0*/  FADD.FTZ R10, R4, R7 ;  /* 0x00000007040a7221 */ /* 0x001fe20000010000 */
[----:B------:R-:W-:-:S02]  /*cee0*/  IMAD.MOV.U32 R7, RZ, RZ, RZ ;  /* 0x000000ffff077224 */ /* 0x000fc400078e00ff */
[----:B------:R-:W-:Y:S02]  /*cef0*/  IMAD.MOV.U32 R4, RZ, RZ, RZ ;  /* 0x000000ffff047224 */ /* 0x000fe400078e00ff */
[----:B-1----:R-:W-:Y:S01]  /*cf00*/  FADD.FTZ R9, R6, R9 ;  /* 0x0000000906097221 */ /* 0x002fe20000010000 */
[----:B------:R-:W-:-:S04]  /*cf10*/  FSETP.NE.FTZ.AND P1, PT, R10, RZ, PT ;  /* 0x000000ff0a00720b */ /* 0x000fc80003f35000 */
[----:B------:R-:W-:-:S09]  /*cf20*/  FSETP.NE.FTZ.AND P2, PT, R9, RZ, PT ;  /* 0x000000ff0900720b */ /* 0x000fd20003f55000 */
[----:B------:R-:W0:Y:S01]  /*cf30*/  @P1 MUFU.LG2 R2, R10 ;  /* 0x0000000a00021308 */ /* 0x000e220000000c00 */
[----:B------:R-:W-:-:S03]  /*cf40*/  @P1 FMUL.FTZ R3, R3, 0.69314718246459960938 ;  /* 0x3f31721803031820 */ /* 0x000fc60000410000 */
[----:B------:R-:W-:-:S04]  /*cf50*/  @P2 FMUL.FTZ R11, R11, 0.69314718246459960938 ;  /* 0x3f3172180b0b2820 */ /* 0x000fc80000410000 */
        /* <DEDUP_REMOVED lines=9> */
[----:B------:R-:W-:Y:S01]  /*cff0*/  UIADD3 UR6, UR4, 0x100, URZ ;  /* 0x0000010004067890 */ /* 0x000fe2000fffe03f */
[----:B------:R-:W-:Y:S01]  /*d000*/  @P2 FFMA.FTZ R20, R11, R5, R8 ;  /* 0x000000050b142223 */ /* 0x000fe20000010008 */
        /* <DEDUP_REMOVED lines=33> */
.L_x_1313:
        /* <DEDUP_REMOVED lines=14> */
[----:B------:R-:W-:Y:S01]  /*d300*/  USEL UR4, URZ, 0x1, UP0 ;  /* 0x000000013f047887 */ /* 0x000fe20008000000 */
[-C--:B------:R-:W-:Y:S01]  /*d310*/  FMUL.FTZ R105, R105, R7.reuse ;  /* 0x0000000769697220 */ /* 0x080fe20000410000 */
[-C--:B------:R-:W-:Y:S01]  /*d320*/  FMUL.FTZ R108, R108, R7.reuse ;  /* 0x000000076c6c7220 */ /* 0x080fe20000410000 */
        /* <DEDUP_REMOVED lines=22> */
[----:B------:R-:W-:-:S02]  /*d490*/  UIADD3 UR50, UR50, 0x1, URZ ;  /* 0x0000000132327890 */ /* 0x000fc4000fffe03f */
[----:B------:R-:W-:Y:S02]  /*d4a0*/  USEL UR48, UR48, URZ, UP0 ;  /* 0x0000003f30307287 */ /* 0x000fe40008000000 */
[----:B------:R-:W-:-:S12]  /*d4b0*/  ULOP3.LUT UR49, UR49, UR4, URZ, 0x3c, !UPT ;  /* 0x0000000431317292 */ /* 0x000fd8000f8e3c3f */
.L_x_1235:
[----:B------:R-:W0:Y:S01]  /*d4c0*/  S2R R5, SR_CgaCtaId ;  /* 0x0000000000057919 */ /* 0x000e220000008800 */
[----:B------:R-:W-:Y:S01]  /*d4d0*/  MOV R0, 0x400 ;  /* 0x0000040000007802 */ /* 0x000fe20000000f00 */
[----:B------:R-:W-:Y:S01]  /*d4e0*/  BSSY B0, `(.L_x_1314) ;  /* 0x000023f000007945 */ /* 0x000fe20003800000 */
[----:B------:R-:W-:Y:S02]  /*d4f0*/  BAR.SYNC.DEFER_BLOCKING 0x5, 0x200 ;  /* 0x0148000000007b1d */ /* 0x000fe40000010000 */
[----:B0-----:R-:W-:-:S05]  /*d500*/  LEA R0, R5, R0, 0x18 ;  /* 0x0000000005007211 */ /* 0x001fca00078ec0ff */
[----:B------:R-:W0:Y:S02]  /*d510*/  LDS.128 R4, [R0+0x168d0] ;  /* 0x0168d00000047984 */ /* 0x000e240000000c00 */
[----:B0-----:R-:W-:Y:S02]  /*d520*/  R2UR UR6, R5 ;  /* 0x00000000050672ca */ /* 0x001fe400000e0000 */
[----:B------:R-:W-:Y:S02]  /*d530*/  R2UR UR5, R6 ;  /* 0x00000000060572ca */ /* 0x000fe400000e0000 */
[----:B------:R-:W-:Y:S01]  /*d540*/  R2UR UR7, R7 ;  /* 0x00000000070772ca */ /* 0x000fe200000e0000 */
[----:B------:R-:W-:Y:S06]  /*d550*/  BAR.ARV 0x4, 0x200 ;  /* 0x0108000000007b1d */ /* 0x000fec0000002000 */
[----:B------:R-:W-:Y:S08]  /*d560*/  @P0 BRA `(.L_x_1315) ;  /* 0x00000018002c0947 */ /* 0x000ff00003800000 */
[----:B------:R-:W2:Y:S01]  /*d570*/  LDL R8, [R1+0x38] ;  /* 0x0000380001087983 */ /* 0x000ea20000100800 */
[----:B------:R-:W-:Y:S01]  /*d580*/  F2FP.F16.F32.PACK_AB R12, R105, R104 ;  /* 0x00000068690c723e */ /* 0x000fe200000000ff */
[----:B------:R-:W-:Y:S01]  /*d590*/  ULDC.64 UR10, c[0x0][0xc00] ;  /* 0x00030000000a7ab9 */ /* 0x000fe20000000a00 */
[----:B------:R-:W-:Y:S01]  /*d5a0*/  F2FP.F16.F32.PACK_AB R14, R109, R108 ;  /* 0x0000006c6d0e723e */ /* 0x000fe200000000ff */
[----:B------:R-:W0:Y:S01]  /*d5b0*/  S2R R5, SR_SWINHI ;  /* 0x0000000000057919 */ /* 0x000e220000002f00 */
[----:B------:R-:W-:Y:S01]  /*d5c0*/  F2FP.F16.F32.PACK_AB R15, R111, R110 ;  /* 0x0000006e6f0f723e */ /* 0x000fe200000000ff */
[----:B------:R-:W-:Y:S01]  /*d5d0*/  ULDC.64 UR8, c[0x0][0xc00] ;  /* 0x0003000000087ab9 */ /* 0x000fe20000000a00 */
[----:B------:R-:W-:Y:S01]  /*d5e0*/  F2FP.F16.F32.PACK_AB R24, R113, R112 ;  /* 0x000000707118723e */ /* 0x000fe200000000ff */
[----:B------:R-:W-:Y:S01]  /*d5f0*/  UIMAD.WIDE UR8, UR38, 0x4, UR8 ;  /* 0x00000004260878a5 */ /* 0x000fe2000f8e0208 */
[----:B------:R-:W-:Y:S02]  /*d600*/  F2FP.F16.F32.PACK_AB R25, R115, R114 ;  /* 0x000000727319723e */ /* 0x000fe400000000ff */
[----:B------:R-:W-:-:S02]  /*d610*/  F2FP.F16.F32.PACK_AB R26, R117, R116 ;  /* 0x00000074751a723e */ /* 0x000fc400000000ff */
[----:B------:R-:W-:Y:S01]  /*d620*/  F2FP.F16.F32.PACK_AB R27, R119, R118 ;  /* 0x00000076771b723e */ /* 0x000fe200000000ff */
[----:B------:R-:W-:Y:S02]  /*d630*/  IMAD.U32 R30, RZ, RZ, UR8 ;  /* 0x00000008ff1e7e24 */ /* 0x000fe4000f8e00ff */
[----:B------:R-:W-:Y:S01]  /*d640*/  IMAD.U32 R31, RZ, RZ, UR9 ;  /* 0x00000009ff1f7e24 */ /* 0x000fe2000f8e00ff */
[----:B------:R-:W-:Y:S01]  /*d650*/  ULDC.64 UR8, c[0x0][0xc08] ;  /* 0x0003020000087ab9 */ /* 0x000fe20000000a00 */
[----:B------:R-:W-:Y:S02]  /*d660*/  MOV R28, R0 ;  /* 0x00000000001c7202 */ /* 0x000fe40000000f00 */
[----:B0-----:R-:W-:Y:S01]  /*d670*/  MOV R29, R5 ;  /* 0x00000005001d7202 */ /* 0x001fe20000000f00 */
[----:B------:R-:W-:Y:S02]  /*d680*/  BAR.SYNC.DEFER_BLOCKING 0x1, 0x180 ;  /* 0x0046000000007b1d */ /* 0x000fe40000010000 */
[----:B--2---:R-:W-:-:S03]  /*d690*/  IMAD.WIDE R4, R8, 0x2, R28 ;  /* 0x0000000208047825 */ /* 0x004fc600078e021c */
[C---:B------:R-:W-:Y:S02]  /*d6a0*/  IADD3 R9, P1, R4.reuse, 0x40, RZ ;  /* 0x0000004004097810 */ /* 0x040fe40007f3e0ff */
[C---:B------:R-:W-:Y:S02]  /*d6b0*/  IADD3 R11, P2, R4.reuse, 0x20, RZ ;  /* 0x00000020040b7810 */ /* 0x040fe40007f5e0ff */
[C---:B------:R-:W-:Y:S02]  /*d6c0*/  IADD3 R13, P0, R4.reuse, 0x60, RZ ;  /* 0x00000060040d7810 */ /* 0x040fe40007f1e0ff */
[----:B------:R-:W-:Y:S02]  /*d6d0*/  LOP3.LUT R7, R4, 0x380, RZ, 0xc0, !PT ;  /* 0x0000038004077812 */ /* 0x000fe400078ec0ff */
[----:B------:R-:W-:Y:S02]  /*d6e0*/  LOP3.LUT R8, R9, 0x380, RZ, 0xc0, !PT ;  /* 0x0000038009087812 */ /* 0x000fe400078ec0ff */
        /* <DEDUP_REMOVED lines=9> */
[--C-:B------:R-:W-:Y:S01]  /*d780*/  IMAD.X R9, RZ, RZ, R5.reuse, P1 ;  /* 0x000000ffff097224 */ /* 0x100fe200008e0605 */
[----:B------:R-:W-:Y:S01]  /*d790*/  LOP3.LUT R10, R10, R11, RZ, 0x3c, !PT ;  /* 0x0000000b0a0a7212 */ /* 0x000fe200078e3cff */
[----:B------:R-:W-:Y:S01]  /*d7a0*/  IMAD.X R11, RZ, RZ, R5, P2 ;  /* 0x000000ffff0b7224 */ /* 0x000fe200010e0605 */
[----:B------:R-:W-:-:S02]  /*d7b0*/  LOP3.LUT R6, R6, R13, RZ, 0x3c, !PT ;  /* 0x0000000d06067212 */ /* 0x000fc400078e3cff */
[----:B------:R-:W-:Y:S02]  /*d7c0*/  MOV R36, R4 ;  /* 0x0000000400247202 */ /* 0x000fe40000000f00 */
[----:B------:R-:W-:Y:S02]  /*d7d0*/  MOV R32, R6 ;  /* 0x0000000600207202 */ /* 0x000fe40000000f00 */
[----:B------:R-:W-:Y:S02]  /*d7e0*/  MOV R34, R8 ;  /* 0x0000000800227202 */ /* 0x000fe40000000f00 */
[----:B------:R-:W-:Y:S02]  /*d7f0*/  MOV R35, R10 ;  /* 0x0000000a00237202 */ /* 0x000fe40000000f00 */
[----:B------:R-:W-:Y:S02]  /*d800*/  F2FP.F16.F32.PACK_AB R4, R3, R2 ;  /* 0x000000020304723e */ /* 0x000fe400000000ff */
[----:B------:R-:W-:-:S02]  /*d810*/  F2FP.F16.F32.PACK_AB R5, R91, R90 ;  /* 0x0000005a5b05723e */ /* 0x000fc400000000ff */
[----:B------:R-:W-:Y:S02]  /*d820*/  F2FP.F16.F32.PACK_AB R6, R93, R92 ;  /* 0x0000005c5d06723e */ /* 0x000fe400000000ff */
[----:B------:R-:W-:Y:S02]  /*d830*/  F2FP.F16.F32.PACK_AB R7, R95, R94 ;  /* 0x0000005e5f07723e */ /* 0x000fe400000000ff */
[----:B------:R-:W-:Y:S02]  /*d840*/  F2FP.F16.F32.PACK_AB R8, R97, R96 ;  /* 0x000000606108723e */ /* 0x000fe400000000ff */
[----:B------:R-:W-:Y:S01]  /*d850*/  F2FP.F16.F32.PACK_AB R9, R99, R98 ;  /* 0x000000626309723e */ /* 0x000fe200000000ff */
[----:B------:R-:W-:Y:S01]  /*d860*/  STSM.16.M88.4 [R36], R4 ;  /* 0x0000000424007844 */ /* 0x000fe20000000200 */
[----:B------:R-:W-:Y:S02]  /*d870*/  F2FP.F16.F32.PACK_AB R10, R101, R100 ;  /* 0x00000064650a723e */ /* 0x000fe400000000ff */
[----:B------:R-:W-:-:S02]  /*d880*/  F2FP.F16.F32.PACK_AB R11, R103, R102 ;  /* 0x00000066670b723e */ /* 0x000fc400000000ff */
[----:B------:R-:W-:Y:S02]  /*d890*/  F2FP.F16.F32.PACK_AB R13, R107, R106 ;  /* 0x0000006a6b0d723e */ /* 0x000fe400000000ff */
[----:B------:R-:W-:Y:S01]  /*d8a0*/  ISETP.NE.U32.AND P0, PT, RZ, UR10, PT ;  /* 0x0000000aff007c0c */ /* 0x000fe2000bf05070 */
[----:B------:R-:W-:Y:S03]  /*d8b0*/  STSM.16.M88.4 [R35], R8 ;  /* 0x0000000823007844 */ /* 0x000fe60000000200 */
[----:B------:R-:W-:Y:S01]  /*d8c0*/  ISETP.NE.AND.EX P0, PT, RZ, UR11, PT, P0 ;  /* 0x0000000bff007c0c */ /* 0x000fe2000bf05300 */
[----:B------:R-:W-:Y:S04]  /*d8d0*/  STSM.16.M88.4 [R34], R12 ;  /* 0x0000000c22007844 */ /* 0x000fe80000000200 */
[----:B------:R0:W-:Y:S01]  /*d8e0*/  STSM.16.M88.4 [R32], R24 ;  /* 0x0000001820007844 */ /* 0x0001e20000000200 */
[----:B------:R-:W-:Y:S08]  /*d8f0*/  BAR.SYNC.DEFER_BLOCKING 0x1, 0x180 ;  /* 0x0046000000007b1d */ /* 0x000ff00000010000 */
[----:B0-----:R-:W0:Y:S01]  /*d900*/  LDC R32, c[0x0][0xbe8] ;  /* 0x0002fa00ff207b82 */ /* 0x001e220000000800 */
[----:B------:R-:W2:Y:S01]  /*d910*/  @P0 LDG.E R33, desc[UR54][R30.64] ;  /* 0x000000361e210981 */ /* 0x000ea2000c1e1900 */
[----:B------:R-:W-:Y:S01]  /*d920*/  UISETP.NE.U32.AND UP0, UPT, UR8, URZ, UPT ;  /* 0x0000003f0800728c */ /* 0x000fe2000bf05070 */
[----:B------:R-:W-:-:S03]  /*d930*/  ULDC UR4, c[0x0][0xa88] ;  /* 0x0002a20000047ab9 */ /* 0x000fc60000000800 */
[----:B------:R-:W-:Y:S01]  /*d940*/  UISETP.NE.AND.EX UP0, UPT, UR9, URZ, UPT, UP0 ;  /* 0x0000003f0900728c */ /* 0x000fe2000bf05300 */
[----:B------:R-:W-:Y:S01]  /*d950*/  IMAD.U32 R9, RZ, RZ, UR4 ;  /* 0x00000004ff097e24 */ /* 0x000fe2000f8e00ff */
[----:B------:R-:W-:-:S04]  /*d960*/  ULDC UR4, c[0x0][0xad4] ;  /* 0x0002b50000047ab9 */ /* 0x000fc80000000800 */
[----:B------:R-:W-:Y:S02]  /*d970*/  PLOP3.LUT P4, PT, PT, PT, UP0, 0x80, 0x0 ;  /* 0x000000000000781c */ /* 0x000fe40003f8f008 */
[----:B0-----:R-:W-:-:S03]  /*d980*/  ISETP.NE.AND P1, PT, R32, 0x1, PT ;  /* 0x000000012000780c */ /* 0x001fc60003f25270 */
[----:B------:R-:W-:Y:S02]  /*d990*/  @UP0 ULDC.64 UR8, c[0x0][0xc08] ;  /* 0x0003020000080ab9 */ /* 0x000fe40000000a00 */
[----:B------:R-:W-:Y:S02]  /*d9a0*/  @UP0 UIMAD.WIDE UR8, UR38, 0x4, UR8 ;  /* 0x00000004260808a5 */ /* 0x000fe4000f8e0208 */
[----:B------:R-:W-:-:S06]  /*d9b0*/  UISETP.NE.AND UP0, UPT, UR46, URZ, UPT ;  /* 0x0000003f2e00728c */ /* 0x000fcc000bf05270 */
[----:B------:R-:W0:Y:S01]  /*d9c0*/  @P1 LDC R6, c[0x0][0xbec] ;  /* 0x0002fb00ff061b82 */ /* 0x000e220000000800 */
[----:B------:R-:W-:Y:S01]  /*d9d0*/  USEL UR4, UR46, UR4, UP0 ;  /* 0x000000042e047287 */ /* 0x000fe20008000000 */
[----:B------:R-:W-:Y:S01]  /*d9e0*/  IMAD.U32 R4, RZ, RZ, UR8 ;  /* 0x00000008ff047e24 */ /* 0x000fe2000f8e00ff */
[----:B------:R-:W-:Y:S01]  /*d9f0*/  UMOV UR19, 0x9b8 ;  /* 0x000009b800137882 */ /* 0x000fe20000000000 */
[----:B------:R-:W-:Y:S01]  /*da00*/  IMAD.U32 R5, RZ, RZ, UR9 ;  /* 0x00000009ff057e24 */ /* 0x000fe2000f8e00ff */
[----:B------:R-:W-:-:S03]  /*da10*/  UISETP.GT.AND UP1, UPT, UR4, 0x1, UPT ;  /* 0x000000010400788c */ /* 0x000fc6000bf24270 */
[----:B------:R-:W1:Y:S01]  /*da20*/  @P1 LDC R11, c[0x0][0xbf0] ;  /* 0x0002fc00ff0b1b82 */ /* 0x000e620000000800 */
[----:B------:R-:W-:Y:S01]  /*da30*/  USEL UR19, UR19, 0x978, UP1 ;  /* 0x0000097813137887 */ /* 0x000fe20008800000 */
[----:B------:R-:W-:Y:S01]  /*da40*/  VIADD R13, R17, UR39 ;  /* 0x00000027110d7c36 */ /* 0x000fe20008000000 */
[----:B------:R-:W-:Y:S01]  /*da50*/  UISETP.NE.U32.AND UP0, UPT, UR10, URZ, UPT ;  /* 0x0000003f0a00728c */ /* 0x000fe2000bf05070 */
[----:B------:R0:W5:Y:S01]  /*da60*/  @P4 LDG.E R9, desc[UR54][R4.64] ;  /* 0x0000003604094981 */ /* 0x000162000c1e1900 */
[----:B------:R-:W-:Y:S01]  /*da70*/  UMOV UR4, URZ ;  /* 0x0000003f00047c82 */ /* 0x000fe20008000000 */
[----:B------:R-:W-:Y:S01]  /*da80*/  USHF.R.S32.HI UR10, URZ, 0x1f, UR38 ;  /* 0x0000001f3f0a7899 */ /* 0x000fe20008011426 */
[----:B------:R-:W-:Y:S01]  /*da90*/  IMAD.MOV.U32 R7, RZ, RZ, R13 ;  /* 0x000000ffff077224 */ /* 0x000fe200078e000d */
[----:B------:R-:W-:Y:S02]  /*daa0*/  UISETP.NE.AND.EX UP0, UPT, UR11, URZ, UPT, UP0 ;  /* 0x0000003f0b00728c */ /* 0x000fe4000bf05300 */
[----:B------:R-:W-:-:S02]  /*dab0*/  USEL UR9, UR41, URZ, UP1 ;  /* 0x0000003f29097287 */ /* 0x000fc40008800000 */
[----:B------:R-:W-:Y:S02]  /*dac0*/  USEL UR8, UR38, URZ, !UP0 ;  /* 0x0000003f26087287 */ /* 0x000fe4000c000000 */
[----:B------:R-:W-:Y:S01]  /*dad0*/  USEL UR18, UR10, URZ, !UP0 ;  /* 0x0000003f0a127287 */ /* 0x000fe2000c000000 */
[----:B------:R-:W-:Y:S02]  /*dae0*/  ULDC.64 UR12, c[0x0][UR19+0x220] ;  /* 0x00008800130c7abb */ /* 0x000fe40008000a00 */
[----:B------:R-:W-:Y:S01]  /*daf0*/  ULDC.64 UR10, c[0x0][UR19+0x218] ;  /* 0x00008600130a7abb */ /* 0x000fe20008000a00 */
[----:B0-----:R-:W-:Y:S01]  /*db00*/  @P1 IMAD.HI.U32 R4, R13, R6, RZ ;  /* 0x000000060d041227 */ /* 0x001fe200078e00ff */
[----:B------:R-:W-:Y:S01]  /*db10*/  ULDC.64 UR14, c[0x0][UR19+0x228] ;  /* 0x00008a00130e7abb */ /* 0x000fe20008000a00 */
[----:B------:R-:W-:Y:S02]  /*db20*/  UIMAD UR13, UR13, UR8, URZ ;  /* 0x000000080d0d72a4 */ /* 0x000fe4000f8e023f */
[----:B------:R-:W-:-:S02]  /*db30*/  UIMAD.WIDE.U32 UR16, UR10, UR37, URZ ;  /* 0x000000250a1072a5 */ /* 0x000fc4000f8e003f */
[----:B------:R-:W-:Y:S01]  /*db40*/  UIMAD UR20, UR11, UR37, URZ ;  /* 0x000000250b1472a4 */ /* 0x000fe2000f8e023f */
[----:B-1----:R-:W-:Y:S01]  /*db50*/  @P1 SHF.R.U32.HI R7, RZ, R11, R4 ;  /* 0x0000000bff071219 */ /* 0x002fe20000011604 */
[----:B------:R-:W-:Y:S02]  /*db60*/  UIMAD.WIDE.U32 UR10, UR12, UR8, URZ ;  /* 0x000000080c0a72a5 */ /* 0x000fe4000f8e003f */
[----:B------:R-:W-:Y:S02]  /*db70*/  UIMAD.WIDE.U32 UR22, UR14, UR9, URZ ;  /* 0x000000090e1672a5 */ /* 0x000fe4000f8e003f */
[----:B------:R-:W-:Y:S01]  /*db80*/  UIMAD UR9, UR15, UR9, URZ ;  /* 0x000000090f0972a4 */ /* 0x000fe2000f8e023f */
[----:B------:R-:W-:Y:S01]  /*db90*/  IMAD.MOV R11, RZ, RZ, -R7 ;  /* 0x000000ffff0b7224 */ /* 0x000fe200078e0a07 */
[----:B------:R-:W-:Y:S02]  /*dba0*/  UIMAD UR13, UR12, UR18, UR13 ;  /* 0x000000120c0d72a4 */ /* 0x000fe4000f8e020d */
[----:B------:R-:W-:Y:S01]  /*dbb0*/  UIADD3 UR20, UR17, UR20, URZ ;  /* 0x0000001411147290 */ /* 0x000fe2000fffe03f */
[----:B------:R-:W-:-:S02]  /*dbc0*/  IMAD.U32 R4, RZ, RZ, UR22 ;  /* 0x00000016ff047e24 */ /* 0x000fc4000f8e00ff */
[----:B------:R-:W-:Y:S01]  /*dbd0*/  IMAD.U32 R5, RZ, RZ, UR23 ;  /* 0x00000017ff057e24 */ /* 0x000fe2000f8e00ff */
[----:B------:R-:W-:Y:S01]  /*dbe0*/  SHF.R.S32.HI R5, RZ, 0x1f, R7 ;  /* 0x0000001fff057819 */ /* 0x000fe20000011407 */
[----:B------:R-:W-:-:S05]  /*dbf0*/  IMAD R11, R32, R11, R13 ;  /* 0x0000000b200b7224 */ /* 0x000fca00078e020d */
[----:B------:R-:W-:Y:S02]  /*dc00*/  SHF.R.S32.HI R6, RZ, 0x1f, R11 ;  /* 0x0000001fff067819 */ /* 0x000fe4000001140b */
[----:B--2---:R-:W-:-:S13]  /*dc10*/  @P0 R2UR UR4, R33 ;  /* 0x00000000210402ca */ /* 0x004fda00000e0000 */
[----:B------:R-:W-:Y:S02]  /*dc20*/  UIADD3 UR16, UP0, UP2, UR10, UR16, UR4 ;  /* 0x000000100a107290 */ /* 0x000fe4000fa1e004 */
[----:B------:R-:W-:Y:S02]  /*dc30*/  UIADD3 UR10, UR23, UR9, URZ ;  /* 0x00000009170a7290 */ /* 0x000fe4000fffe03f */
[----:B------:R-:W-:Y:S02]  /*dc40*/  UIADD3 UR9, UR11, UR13, URZ ;  /* 0x0000000d0b097290 */ /* 0x000fe4000fffe03f */
[----:B------:R-:W-:Y:S01]  /*dc50*/  USHF.R.S32.HI UR14, URZ, 0x1f, UR4 ;  /* 0x0000001f3f0e7899 */ /* 0x000fe20008011404 */
[----:B------:R-:W-:Y:S01]  /*dc60*/  IADD3 R4, P2, P3, R7, UR16, R4 ;  /* 0x0000001007047c10 */ /* 0x000fe2000fb5e004 */
[----:B------:R-:W-:Y:S01]  /*dc70*/  IMAD.U32 R8, RZ, RZ, UR10 ;  /* 0x0000000aff087e24 */ /* 0x000fe2000f8e00ff */
[----:B------:R-:W-:Y:S01]  /*dc80*/  ULDC.64 UR10, c[0x0][UR19+0x210] ;  /* 0x00008400130a7abb */ /* 0x000fe20008000a00 */
[----:B------:R-:W-:Y:S01]  /*dc90*/  UIADD3.X UR9, UR9, UR20, UR14, UP0, UP2 ;  /* 0x0000001409097290 */ /* 0x000fe200087e440e */
[----:B------:R-:W-:Y:S01]  /*dca0*/  IMAD R7, R11, UR11, RZ ;  /* 0x0000000b0b077c24 */ /* 0x000fe2000f8e02ff */
[----:B------:R-:W-:Y:S01]  /*dcb0*/  ULDC.64 UR12, c[0x0][0xba8] ;  /* 0x0002ea00000c7ab9 */ /* 0x000fe20000000a00 */
[----:B------:R-:W-:Y:S01]  /*dcc0*/  @!UP1 ULDC UR12, c[0x0][0xb50] ;  /* 0x0002d400000c9ab9 */ /* 0x000fe20000000800 */
[----:B------:R-:W-:Y:S01]  /*dcd0*/  @!UP1 ULDC UR13, c[0x0][0xb54] ;  /* 0x0002d500000d9ab9 */ /* 0x000fe20000000800 */
[----:B------:R-:W-:Y:S01]  /*dce0*/  IMAD R7, R6, UR10, R7 ;  /* 0x0000000a06077c24 */ /* 0x000fe2000f8e0207 */
[----:B------:R-:W-:-:S03]  /*dcf0*/  IADD3.X R5, R5, UR9, R8, P2, P3 ;  /* 0x0000000905057c10 */ /* 0x000fc600097e6408 */
[----:B------:R-:W-:-:S04]  /*dd00*/  IMAD.WIDE.U32 R4, R11, UR10, R4 ;  /* 0x0000000a0b047c25 */ /* 0x000fc8000f8e0004 */
[----:B------:R-:W-:Y:S01]  /*dd10*/  IMAD.IADD R5, R5, 0x1, R7 ;  /* 0x0000000105057824 */ /* 0x000fe200078e0207 */
[----:B------:R-:W-:-:S04]  /*dd20*/  LEA R8, P2, R4, UR12, 0x2 ;  /* 0x0000000c04087c11 */ /* 0x000fc8000f8410ff */
[----:B------:R-:W-:Y:S01]  /*dd30*/  LEA.HI.X R10, R4, UR13, R5, 0x2, P2 ;  /* 0x0000000d040a7c11 */ /* 0x000fe200090f1405 */
[----:B------:R-:W-:Y:S08]  /*dd40*/  @P4 BRA `(.L_x_1316) ;  /* 0x0000000000104947 */ /* 0x000ff00003800000 */
[----:B------:R-:W-:Y:S05]  /*dd50*/  @!P0 BRA `(.L_x_1316) ;  /* 0x00000000000c8947 */ /* 0x000fea0003800000 */
[----:B------:R-:W2:Y:S04]  /*dd60*/  LDG.E R4, desc[UR54][R30.64] ;  /* 0x000000361e047981 */ /* 0x000ea8000c1e1900 */
[----:B-----5:R-:W2:Y:S02]  /*dd70*/  LDG.E R9, desc[UR54][R30.64+0x4] ;  /* 0x000004361e097981 */ /* 0x020ea4000c1e1900 */
[----:B--2---:R-:W-:-:S07]  /*dd80*/  IMAD.IADD R9, R9, 0x1, -R4 ;  /* 0x0000000109097824 */ /* 0x004fce00078e0a04 */
.L_x_1316:
[----:B------:R-:W2:Y:S01]  /*dd90*/  LDL R11, [R1+0x34] ;  /* 0x00003400010b7983 */ /* 0x000ea20000100800 */
[----:B------:R-:W0:Y:S03]  /*dda0*/  S2R R4, SR_TID.X ;  /* 0x0000000000047919 */ /* 0x000e260000002100 */
[----:B------:R-:W-:Y:S04]  /*ddb0*/  SHFL.IDX PT, R5, R10, RZ, 0x1c1f ;  /* 0x001c1fff0a057589 */ /* 0x000fe800000e0000 */
[----:B------:R-:W-:Y:S04]  /*ddc0*/  SHFL.IDX PT, R6, R8, 0x1, 0x1c1f ;  /* 0x003c1f0008067f89 */ /* 0x000fe800000e0000 */
[----:B------:R-:W-:Y:S01]  /*ddd0*/  SHFL.IDX PT, R7, R10, 0x1, 0x1c1f ;  /* 0x003c1f000a077f89 */ /* 0x000fe200000e0000 */
[----:B0-----:R-:W-:-:S05]  /*dde0*/  VIADD R14, R4, 0xffffff80 ;  /* 0xffffff80040e7836 */ /* 0x001fca0000000000 */
[----:B------:R-:W-:-:S04]  /*ddf0*/  SHF.R.S32.HI R12, RZ, 0x1f, R14 ;  /* 0x0000001fff0c7819 */ /* 0x000fc8000001140e */
[----:B------:R-:W-:Y:S01]  /*de00*/  LEA.HI R12, R12, R14, RZ, 0x7 ;  /* 0x0000000e0c0c7211 */ /* 0x000fe200078f38ff */
[----:B------:R-:W0:Y:S03]  /*de10*/  SHFL.IDX PT, R4, R8, RZ, 0x1c1f ;  /* 0x001c1fff08047589 */ /* 0x000e2600000e0000 */
[----:B------:R-:W-:Y:S01]  /*de20*/  LOP3.LUT R12, R12, 0xffffff80, RZ, 0xc0, !PT ;  /* 0xffffff800c0c7812 */ /* 0x000fe200078ec0ff */
[----:B-----5:R-:W-:-:S04]  /*de30*/  IMAD R30, R9, R32, RZ ;  /* 0x00000020091e7224 */ /* 0x020fc800078e02ff */
[----:B------:R-:W-:Y:S01]  /*de40*/  IMAD.IADD R12, R14, 0x1, -R12 ;  /* 0x000000010e0c7824 */ /* 0x000fe200078e0a0c */
[----:B------:R-:W-:-:S04]  /*de50*/  PLOP3.LUT P3, PT, PT, PT, UP1, 0x80, 0x0 ;  /* 0x000000000000781c */ /* 0x000fc80003f6f018 */
[----:B------:R-:W-:Y:S01]  /*de60*/  LOP3.LUT P0, RZ, R12, 0x3, RZ, 0xc0, !PT ;  /* 0x000000030cff7812 */ /* 0x000fe2000780c0ff */
[----:B--2---:R-:W-:-:S04]  /*de70*/  VIADD R11, R11, UR39 ;  /* 0x000000270b0b7c36 */ /* 0x004fc80008000000 */
[C---:B------:R-:W-:Y:S01]  /*de80*/  VIADD R9, R11.reuse, 0x8 ;  /* 0x000000080b097836 */ /* 0x040fe20000000000 */
[----:B------:R-:W-:-:S04]  /*de90*/  ISETP.GE.OR P2, PT, R11, R30, P0 ;  /* 0x0000001e0b00720c */ /* 0x000fc80000746670 */
[----:B------:R-:W-:-:S09]  /*dea0*/  ISETP.GE.OR P0, PT, R9, R30, P0 ;  /* 0x0000001e0900720c */ /* 0x000fd20000706670 */
[----:B0-----:R0:W-:Y:S01]  /*deb0*/  @!P2 ST.E desc[UR54][R4.64], R21 ;  /* 0x000000150400a985 */ /* 0x0011e2000c101936 */
[----:B------:R-:W-:-:S03]  /*dec0*/  ISETP.GE.AND P2, PT, R11, R30, PT ;  /* 0x0000001e0b00720c */ /* 0x000fc60003f46270 */
[----:B------:R0:W-:Y:S01]  /*ded0*/  @!P0 ST.E desc[UR54][R6.64], R20 ;  /* 0x0000001406008985 */ /* 0x0001e2000c101936 */
[----:B------:R-:W-:Y:S01]  /*dee0*/  ISETP.GE.AND P0, PT, R9, R30, PT ;  /* 0x0000001e0900720c */ /* 0x000fe20003f06270 */
[----:B------:R-:W-:-:S12]  /*def0*/  @P3 BRA `(.L_x_1317) ;  /* 0x0000000400c43947 */ /* 0x000fd80003800000 */
[----:B------:R-:W1:Y:S01]  /*df00*/  S2R R12, SR_TID.X ;  /* 0x00000000000c7919 */ /* 0x000e620000002100 */
[----:B------:R-:W-:Y:S01]  /*df10*/  ULDC.64 UR12, c[0x0][0xaa0] ;  /* 0x0002a800000c7ab9 */ /* 0x000fe20000000a00 */
[----:B-1----:R-:W-:-:S05]  /*df20*/  VIADD R12, R12, 0xffffff80 ;  /* 0xffffff800c0c7836 */ /* 0x002fca0000000000 */
[----:B------:R-:W-:-:S04]  /*df30*/  SHF.R.S32.HI R35, RZ, 0x1f, R12 ;  /* 0x0000001fff237819 */ /* 0x000fc8000001140c */
[----:B------:R-:W-:-:S04]  /*df40*/  LEA.HI R35, R35, R12, RZ, 0x3 ;  /* 0x0000000c23237211 */ /* 0x000fc800078f18ff */
[----:B------:R-:W-:-:S05]  /*df50*/  SHF.R.S32.HI R35, RZ, 0x3, R35 ;  /* 0x00000003ff237819 */ /* 0x000fca0000011423 */
[----:B------:R-:W-:-:S04]  /*df60*/  IMAD R3, R35, 0x40, R19 ;  /* 0x0000004023037824 */ /* 0x000fc800078e0213 */
[----:B------:R-:W-:-:S03]  /*df70*/  IMAD.WIDE R28, R3, 0x2, R28 ;  /* 0x00000002031c7825 */ /* 0x000fc600078e021c */
[C---:B------:R-:W-:Y:S02]  /*df80*/  IADD3 R9, P0, R28.reuse, 0x1800, RZ ;  /* 0x000018001c097810 */ /* 0x040fe40007f1e0ff */
[C---:B------:R-:W-:Y:S02]  /*df90*/  IADD3 R13, P2, R28.reuse, 0x3000, RZ ;  /* 0x000030001c0d7810 */ /* 0x040fe40007f5e0ff */
[----:B0-----:R-:W-:Y:S02]  /*dfa0*/  LOP3.LUT R5, R28, 0x380, RZ, 0xc0, !PT ;  /* 0x000003801c057812 */ /* 0x001fe400078ec0ff */
        /* <DEDUP_REMOVED lines=11> */
[----:B------:R-:W2:Y:S04]  /*e060*/  LD.E.128 R4, desc[UR54][R4.64] ;  /* 0x0000003604047980 */ /* 0x000ea8000c101d00 */
[----:B------:R-:W3:Y:S04]  /*e070*/  LD.E.128 R8, desc[UR54][R8.64] ;  /* 0x0000003608087980 */ /* 0x000ee8000c101d00 */
[----:B------:R-:W4:Y:S01]  /*e080*/  LD.E.128 R12, desc[UR54][R12.64] ;  /* 0x000000360c0c7980 */ /* 0x000f22000c101d00 */
[----:B------:R-:W-:-:S04]  /*e090*/  IADD3 R3, P0, R28, 0x4800, RZ ;  /* 0x000048001c037810 */ /* 0x000fc80007f1e0ff */
[----:B------:R-:W-:Y:S01]  /*e0a0*/  LOP3.LUT R2, R3, 0x380, RZ, 0xc0, !PT ;  /* 0x0000038003027812 */ /* 0x000fe200078ec0ff */
[----:B------:R-:W-:Y:S01]  /*e0b0*/  IMAD.X R25, RZ, RZ, R29, P0 ;  /* 0x000000ffff197224 */ /* 0x000fe200000e061d */
[----:B------:R-:W-:Y:S01]  /*e0c0*/  UIMAD UR9, UR14, UR12, URZ ;  /* 0x0000000c0e0972a4 */ /* 0x000fe2000f8e023f */
[----:B------:R-:W0:Y:S01]  /*e0d0*/  @P1 LDC R29, c[0x0][0xbf0] ;  /* 0x0002fc00ff1d1b82 */ /* 0x000e220000000800 */
[----:B------:R-:W-:-:S04]  /*e0e0*/  SHF.R.U64 R2, R2, 0x3, RZ ;  /* 0x0000000302027819 */ /* 0x000fc800000012ff */
[----:B------:R-:W-:-:S03]  /*e0f0*/  LOP3.LUT R24, R2, R3, RZ, 0x3c, !PT ;  /* 0x0000000302187212 */ /* 0x000fc600078e3cff */
[----:B------:R-:W1:Y:S01]  /*e100*/  @P1 LDC R3, c[0x0][0xbec] ;  /* 0x0002fb00ff031b82 */ /* 0x000e620000000800 */
[----:B------:R-:W-:Y:S02]  /*e110*/  UIMAD.WIDE.U32 UR10, UR4, UR12, URZ ;  /* 0x0000000c040a72a5 */ /* 0x000fe4000f8e003f */
[----:B------:R-:W-:Y:S01]  /*e120*/  UIMAD UR9, UR4, UR13, UR9 ;  /* 0x0000000d040972a4 */ /* 0x000fe2000f8e0209 */
[----:B------:R-:W-:Y:S01]  /*e130*/  IMAD R2, R18, 0x30, R35 ;  /* 0x0000003012027824 */ /* 0x000fe200078e0223 */
[----:B------:R-:W5:Y:S01]  /*e140*/  LD.E.128 R24, desc[UR54][R24.64] ;  /* 0x0000003618187980 */ /* 0x000f62000c101d00 */
[----:B------:R-:W-:Y:S01]  /*e150*/  ULDC.64 UR12, c[0x0][0xae8] ;  /* 0x0002ba00000c7ab9 */ /* 0x000fe20000000a00 */
[----:B------:R-:W-:Y:S01]  /*e160*/  UIADD3 UR11, UR11, UR9, URZ ;  /* 0x000000090b0b7290 */ /* 0x000fe2000fffe03f */
[----:B------:R-:W-:Y:S01]  /*e170*/  VIADD R28, R2, UR39 ;  /* 0x00000027021c7c36 */ /* 0x000fe20008000000 */
[----:B------:R-:W-:Y:S01]  /*e180*/  USHF.R.S32.HI UR4, URZ, 0x1f, UR8 ;  /* 0x0000001f3f047899 */ /* 0x000fe20008011408 */
[----:B------:R-:W-:Y:S01]  /*e190*/  @!PT LDS RZ, [RZ] ;  /* 0x00000000fffff984 */ /* 0x000fe20000000800 */
[----:B------:R-:W-:Y:S01]  /*e1a0*/  @!PT LDS RZ, [RZ] ;  /* 0x00000000fffff984 */ /* 0x000fe20000000800 */
[----:B------:R-:W-:Y:S01]  /*e1b0*/  @!PT LDS RZ, [RZ] ;  /* 0x00000000fffff984 */ /* 0x000fe20000000800 */
[----:B------:R-:W-:Y:S01]  /*e1c0*/  @!PT LDS RZ, [RZ] ;  /* 0x00000000fffff984 */ /* 0x000fe20000000800 */
[----:B------:R0:W-:Y:S06]  /*e1d0*/  MEMBAR.ALL.CTA ;  /* 0x0000000000007992 */ /* 0x0001ec0000008000 */
[----:B0-----:R-:W0:Y:S01]  /*e1e0*/  FENCE.VIEW.ASYNC.S ;  /* 0x00000000000073c6 */ /* 0x001e220000000000 */
[----:B------:R-:W-:Y:S01]  /*e1f0*/  UIMAD.WIDE.U32 UR10, UR37, UR12, UR10 ;  /* 0x0000000c250a72a5 */ /* 0x000fe2000f8e000a */
[----:B------:R-:W-:-:S02]  /*e200*/  IMAD.MOV.U32 R21, RZ, RZ, R28 ;  /* 0x000000ffff157224 */ /* 0x000fc400078e001c */
[----:B------:R-:W-:Y:S01]  /*e210*/  VIADD R0, R0, 0x16820 ;  /* 0x0001682000007836 */ /* 0x000fe20000000000 */
[----:B------:R-:W-:-:S03]  /*e220*/  UIMAD UR11, UR37, UR13, UR11 ;  /* 0x0000000d250b72a4 */ /* 0x000fc6000f8e020b */
[----:B------:R-:W-:Y:S01]  /*e230*/  ULDC.64 UR12, c[0x0][0xaf0] ;  /* 0x0002bc00000c7ab9 */ /* 0x000fe20000000a00 */
[----:B------:R-:W-:Y:S01]  /*e240*/  PRMT R0, RZ, 0x654, R0 ;  /* 0x00000654ff007816 */ /* 0x000fe20000000000 */
[----:B------:R-:W-:Y:S01]  /*e250*/  UIMAD UR4, UR4, UR12, URZ ;  /* 0x0000000c040472a4 */ /* 0x000fe2000f8e023f */
[----:B-1----:R-:W-:-:S03]  /*e260*/  @P1 IMAD.HI.U32 R2, R28, R3, RZ ;  /* 0x000000031c021227 */ /* 0x002fc600078e00ff */
[----:B------:R-:W-:Y:S02]  /*e270*/  UIMAD UR4, UR8, UR13, UR4 ;  /* 0x0000000d080472a4 */ /* 0x000fe4000f8e0204 */
[----:B------:R-:W-:Y:S01]  /*e280*/  UIMAD.WIDE.U32 UR8, UR8, UR12, UR10 ;  /* 0x0000000c080872a5 */ /* 0x000fe2000f8e000a */
[----:B------:R-:W-:Y:S02]  /*e290*/  @P1 SHF.R.U32.HI R21, RZ, R29, R2 ;  /* 0x0000001dff151219 */ /* 0x000fe40000011602 */
[----:B------:R-:W-:Y:S01]  /*e2a0*/  ULDC.64 UR10, c[0x0][0xae0] ;  /* 0x0002b800000a7ab9 */ /* 0x000fe20000000a00 */
[----:B------:R-:W-:Y:S01]  /*e2b0*/  UIADD3 UR4, UR9, UR4, URZ ;  /* 0x0000000409047290 */ /* 0x000fe2000fffe03f */
[--C-:B------:R-:W-:Y:S01]  /*e2c0*/  SHF.R.S32.HI R20, RZ, 0x1f, R21.reuse ;  /* 0x0000001fff147819 */ /* 0x100fe20000011415 */
[----:B------:R-:W-:Y:S01]  /*e2d0*/  IMAD.MOV R29, RZ, RZ, -R21 ;  /* 0x000000ffff1d7224 */ /* 0x000fe200078e0a15 */
[----:B0-----:R0:W-:Y:S01]  /*e2e0*/  SYNCS.ARRIVE.TRANS64.RED.A1T0 RZ, [R0+URZ], RZ ;  /* 0x000000ff00ff79a7 */ /* 0x0011e2000810043f */
[----:B------:R-:W-:-:S02]  /*e2f0*/  IMAD.U32 R3, RZ, RZ, UR9 ;  /* 0x00000009ff037e24 */ /* 0x000fc4000f8e00ff */
[----:B------:R-:W-:Y:S02]  /*e300*/  IMAD R20, R20, UR10, RZ ;  /* 0x0000000a14147c24 */ /* 0x000fe4000f8e02ff */
[----:B------:R-:W-:Y:S02]  /*e310*/  IMAD R29, R32, R29, R28 ;  /* 0x0000001d201d7224 */ /* 0x000fe400078e021c */
[----:B------:R-:W-:Y:S01]  /*e320*/  IMAD.U32 R2, RZ, RZ, UR8 ;  /* 0x00000008ff027e24 */ /* 0x000fe2000f8e00ff */
[----:B------:R-:W-:Y:S01]  /*e330*/  ULDC.64 UR8, c[0x0][0xad8] ;  /* 0x0002b60000087ab9 */ /* 0x000fe20000000a00 */
[----:B------:R-:W-:Y:S01]  /*e340*/  IMAD.U32 R3, RZ, RZ, UR4 ;  /* 0x00000004ff037e24 */ /* 0x000fe2000f8e00ff */
[----:B------:R-:W-:Y:S01]  /*e350*/  ULDC UR4, c[0x0][0xac8] ;  /* 0x0002b20000047ab9 */ /* 0x000fe20000000800 */
[C---:B------:R-:W-:Y:S01]  /*e360*/  IMAD R31, R21.reuse, UR11, R20 ;  /* 0x0000000b151f7c24 */ /* 0x040fe2000f8e0214 */
[----:B------:R-:W-:Y:S01]  /*e370*/  SHF.R.S32.HI R20, RZ, 0x1f, R29 ;  /* 0x0000001fff147819 */ /* 0x000fe2000001141d */
[----:B------:R-:W-:-:S04]  /*e380*/  IMAD.WIDE.U32 R2, R21, UR10, R2 ;  /* 0x0000000a15027c25 */ /* 0x000fc8000f8e0002 */
[----:B------:R-:W-:Y:S02]  /*e390*/  IMAD.IADD R3, R3, 0x1, R31 ;  /* 0x0000000103037824 */ /* 0x000fe400078e021f */
[----:B------:R-:W-:Y:S02]  /*e3a0*/  IMAD R20, R20, UR8, RZ ;  /* 0x0000000814147c24 */ /* 0x000fe4000f8e02ff */
[----:B------:R-:W-:-:S04]  /*e3b0*/  IMAD.WIDE.U32 R2, R29, UR8, R2 ;  /* 0x000000081d027c25 */ /* 0x000fc8000f8e0002 */
[----:B------:R-:W-:Y:S01]  /*e3c0*/  IMAD R21, R29, UR9, R20 ;  /* 0x000000091d157c24 */ /* 0x000fe2000f8e0214 */
[----:B------:R-:W-:Y:S01]  /*e3d0*/  ULDC.64 UR8, c[0x0][0xa80] ;  /* 0x0002a00000087ab9 */ /* 0x000fe20000000a00 */
[----:B------:R-:W-:Y:S01]  /*e3e0*/  VIADD R31, R35, UR39 ;  /* 0x00000027231f7c36 */ /* 0x000fe20008000000 */
[C---:B------:R-:W-:Y:S01]  /*e3f0*/  LEA R32, P0, R2.reuse, UR8, 0x1 ;  /* 0x0000000802207c11 */ /* 0x040fe2000f8008ff */
[----:B------:R-:W-:Y:S01]  /*e400*/  IMAD.IADD R3, R3, 0x1, R21 ;  /* 0x0000000103037824 */ /* 0x000fe200078e0215 */
[----:B------:R-:W-:Y:S01]  /*e410*/  SHF.R.S32.HI R35, RZ, 0x1f, R19 ;  /* 0x0000001fff237819 */ /* 0x000fe20000011413 */
[C---:B------:R-:W-:Y:S02]  /*e420*/  VIADD R21, R31.reuse, 0x60 ;  /* 0x000000601f157836 */ /* 0x040fe40000000000 */
[----:B------:R-:W1:Y:S01]  /*e430*/  SHFL.IDX PT, R20, R32, 0x1, 0x181f ;  /* 0x00381f0020147f89 */ /* 0x000e6200000e0000 */
[----:B------:R-:W-:Y:S01]  /*e440*/  LEA.HI.X R33, R2, UR9, R3, 0x1, P0 ;  /* 0x0000000902217c11 */ /* 0x000fe200080f0c03 */
[----:B------:R-:W-:Y:S01]  /*e450*/  VIADD R3, R31, 0x30 ;  /* 0x000000301f037836 */ /* 0x000fe20000000000 */
[----:B------:R-:W-:Y:S01]  /*e460*/  ISETP.GE.AND P0, PT, R19, UR4, PT ;  /* 0x0000000413007c0c */ /* 0x000fe2000bf06270 */
[----:B------:R-:W0:Y:S03]  /*e470*/  SHFL.IDX PT, R2, R32, RZ, 0x181f ;  /* 0x00181fff20027589 */ /* 0x000e2600000e0000 */
[-C--:B------:R-:W-:Y:S01]  /*e480*/  ISETP.GE.OR P1, PT, R31, R30.reuse, P0 ;  /* 0x0000001e1f00720c */ /* 0x080fe20000726670 */
[----:B------:R-:W0:Y:S01]  /*e490*/  SHFL.IDX PT, R28, R32, 0x2, 0x181f ;  /* 0x00581f00201c7f89 */ /* 0x000e2200000e0000 */
[-C--:B------:R-:W-:Y:S01]  /*e4a0*/  ISETP.GE.OR P2, PT, R3, R30.reuse, P0 ;  /* 0x0000001e0300720c */ /* 0x080fe20000746670 */
[----:B------:R-:W-:Y:S01]  /*e4b0*/  VIADD R31, R31, 0x90 ;  /* 0x000000901f1f7836 */ /* 0x000fe20000000000 */
[-C--:B------:R-:W-:Y:S01]  /*e4c0*/  ISETP.GE.OR P3, PT, R21, R30.reuse, P0 ;  /* 0x0000001e1500720c */ /* 0x080fe20000766670 */
[----:B------:R-:W0:Y:S03]  /*e4d0*/  SHFL.IDX PT, R34, R33, RZ, 0x181f ;  /* 0x00181fff21227589 */ /* 0x000e2600000e0000 */
[----:B------:R-:W-:Y:S01]  /*e4e0*/  ISETP.GE.OR P0, PT, R31, R30, P0 ;  /* 0x0000001e1f00720c */ /* 0x000fe20000706670 */
[----:B------:R-:W0:Y:S04]  /*e4f0*/  SHFL.IDX PT, R36, R33, 0x1, 0x181f ;  /* 0x00381f0021247f89 */ /* 0x000e2800000e0000 */
[----:B------:R-:W0:Y:S02]  /*e500*/  SHFL.IDX PT, R38, R33, 0x2, 0x181f ;  /* 0x00581f0021267f89 */ /* 0x000e2400000e0000 */
[----:B-1----:R-:W-:-:S02]  /*e510*/  @!P2 LEA R20, P5, R19, R20, 0x1 ;  /* 0x000000141314a211 */ /* 0x002fc400078a08ff */
[----:B------:R-:W1:Y:S01]  /*e520*/  SHFL.IDX PT, R32, R32, 0x3, 0x181f ;  /* 0x00781f0020207f89 */ /* 0x000e6200000e0000 */
[----:B0-----:R-:W-:-:S03]  /*e530*/  @!P1 LEA R2, P4, R19, R2, 0x1 ;  /* 0x0000000213029211 */ /* 0x001fc600078808ff */
[----:B------:R0:W0:Y:S01]  /*e540*/  SHFL.IDX PT, R0, R33, 0x3, 0x181f ;  /* 0x00781f0021007f89 */ /* 0x00002200000e0000 */
[C---:B------:R-:W-:Y:S02]  /*e550*/  @!P3 LEA R28, P6, R19.reuse, R28, 0x1 ;  /* 0x0000001c131cb211 */ /* 0x040fe400078c08ff */
[C-C-:B------:R-:W-:Y:S02]  /*e560*/  @!P1 LEA.HI.X R3, R19.reuse, R34, R35.reuse, 0x1, P4 ;  /* 0x0000002213039211 */ /* 0x140fe400020f0c23 */
[C-C-:B------:R-:W-:Y:S02]  /*e570*/  @!P2 LEA.HI.X R21, R19.reuse, R36, R35.reuse, 0x1, P5 ;  /* 0x000000241315a211 */ /* 0x140fe400028f0c23 */
[----:B------:R-:W-:Y:S01]  /*e580*/  @!P3 LEA.HI.X R29, R19, R38, R35, 0x1, P6 ;  /* 0x00000026131db211 */ /* 0x000fe200030f0c23 */
[----:B--2---:R2:W-:Y:S04]  /*e590*/  @!P1 ST.E.128 desc[UR54][R2.64], R4 ;  /* 0x0000000402009985 */ /* 0x0045e8000c101d36 */
[----:B---3--:R2:W-:Y:S04]  /*e5a0*/  @!P2 ST.E.128 desc[UR54][R20.64], R8 ;  /* 0x000000081400a985 */ /* 0x0085e8000c101d36 */
[----:B----4-:R2:W-:Y:S01]  /*e5b0*/  @!P3 ST.E.128 desc[UR54][R28.64], R12 ;  /* 0x0000000c1c00b985 */ /* 0x0105e2000c101d36 */
[----:B01----:R-:W-:Y:S05]  /*e5c0*/  @P0 BRA `(.L_x_1318) ;  /* 0x0000001000c00947 */ /* 0x003fea0003800000 */
[----:B--2---:R-:W-:-:S04]  /*e5d0*/  LEA R2, P0, R19, R32, 0x1 ;  /* 0x0000002013027211 */ /* 0x004fc800078008ff */
[----:B------:R-:W-:-:S05]  /*e5e0*/  LEA.HI.X R3, R19, R0, R35, 0x1, P0 ;  /* 0x0000000013037211 */ /* 0x000fca00000f0c23 */
[----:B-----5:R3:W-:Y:S01]  /*e5f0*/  ST.E.128 desc[UR54][R2.64], R24 ;  /* 0x0000001802007985 */ /* 0x0207e2000c101d36 */
[----:B------:R-:W-:Y:S05]  /*e600*/  BRA `(.L_x_1318) ;  /* 0x0000001000b07947 */ /* 0x000fea0003800000 */
.L_x_1317:
[----:B------:R-:W-:Y:S01]  /*e610*/  ULDC.64 UR12, c[0x0][0xb08] ;  /* 0x0002c200000c7ab9 */ /* 0x000fe20000000a00 */
[----:B0-----:R-:W0:Y:S01]  /*e620*/  @P1 LDC R4, c[0x0][0xbec] ;  /* 0x0002fb00ff041b82 */ /* 0x001e220000000800 */
[----:B------:R-:W-:Y:S01]  /*e630*/  UIMAD UR9, UR14, UR12, URZ ;  /* 0x0000000c0e0972a4 */ /* 0x000fe2000f8e023f */
[----:B------:R-:W-:Y:S01]  /*e640*/  IMAD.MOV.U32 R7, RZ, RZ, R13 ;  /* 0x000000ffff077224 */ /* 0x000fe200078e000d */
[----:B------:R-:W-:Y:S01]  /*e650*/  UIMAD.WIDE.U32 UR10, UR4, UR12, URZ ;  /* 0x0000000c040a72a5 */ /* 0x000fe2000f8e003f */
[----:B------:R-:W-:Y:S01]  /*e660*/  BSSY B1, `(.L_x_1319) ;  /* 0x0000055000017945 */ /* 0x000fe20003800000 */
[----:B------:R-:W-:Y:S01]  /*e670*/  UIMAD UR9, UR4, UR13, UR9 ;  /* 0x0000000d040972a4 */ /* 0x000fe2000f8e0209 */
[----:B------:R-:W-:Y:S01]  /*e680*/  SHF.R.S32.HI R20, RZ, 0x1f, R22 ;  /* 0x0000001fff147819 */ /* 0x000fe20000011416 */
[----:B------:R-:W-:Y:S01]  /*e690*/  USHF.R.S32.HI UR4, URZ, 0x1f, UR8 ;  /* 0x0000001f3f047899 */ /* 0x000fe20008011408 */
[----:B------:R-:W1:Y:S01]  /*e6a0*/  @P1 LDC R5, c[0x0][0xbf0] ;  /* 0x0002fc00ff051b82 */ /* 0x000e620000000800 */
[----:B------:R-:W-:Y:S01]  /*e6b0*/  UIADD3 UR11, UR11, UR9, URZ ;  /* 0x000000090b0b7290 */ /* 0x000fe2000fffe03f */
[----:B------:R-:W-:Y:S01]  /*e6c0*/  SHF.R.S32.HI R24, RZ, 0x1f, R152 ;  /* 0x0000001fff187819 */ /* 0x000fe20000011498 */
[----:B------:R-:W-:Y:S01]  /*e6d0*/  ULDC.64 UR12, c[0x0][0xb38] ;  /* 0x0002ce00000c7ab9 */ /* 0x000fe20000000a00 */
[----:B------:R-:W-:Y:S01]  /*e6e0*/  SHF.R.S32.HI R25, RZ, 0x1f, R153 ;  /* 0x0000001fff197819 */ /* 0x000fe20000011499 */
[----:B------:R-:W-:Y:S01]  /*e6f0*/  UIMAD.WIDE.U32 UR10, UR37, UR12, UR10 ;  /* 0x0000000c250a72a5 */ /* 0x000fe2000f8e000a */
[----:B------:R-:W-:-:S02]  /*e700*/  SHF.R.S32.HI R26, RZ, 0x1f, R154 ;  /* 0x0000001fff1a7819 */ /* 0x000fc4000001149a */
[----:B------:R-:W-:Y:S01]  /*e710*/  SHF.R.S32.HI R27, RZ, 0x1f, R155 ;  /* 0x0000001fff1b7819 */ /* 0x000fe2000001149b */
[----:B------:R-:W-:Y:S01]  /*e720*/  UIMAD UR11, UR37, UR13, UR11 ;  /* 0x0000000d250b72a4 */ /* 0x000fe2000f8e020b */
[----:B------:R-:W-:Y:S02]  /*e730*/  SHF.R.S32.HI R28, RZ, 0x1f, R156 ;  /* 0x0000001fff1c7819 */ /* 0x000fe4000001149c */
[----:B------:R-:W-:Y:S01]  /*e740*/  ULDC.64 UR12, c[0x0][0xb40] ;  /* 0x0002d000000c7ab9 */ /* 0x000fe20000000a00 */
[----:B------:R-:W-:Y:S01]  /*e750*/  SHF.R.S32.HI R29, RZ, 0x1f, R157 ;  /* 0x0000001fff1d7819 */ /* 0x000fe2000001149d */
[----:B------:R-:W-:Y:S01]  /*e760*/  UIMAD UR4, UR4, UR12, URZ ;  /* 0x0000000c040472a4 */ /* 0x000fe2000f8e023f */
[----:B------:R-:W-:Y:S01]  /*e770*/  SHF.R.S32.HI R30, RZ, 0x1f, R16 ;  /* 0x0000001fff1e7819 */ /* 0x000fe20000011410 */
[----:B0-----:R-:W-:Y:S02]  /*e780*/  @P1 IMAD.HI.U32 R4, R13, R4, RZ ;  /* 0x000000040d041227 */ /* 0x001fe400078e00ff */
[----:B------:R-:W-:-:S02]  /*e790*/  UIMAD UR4, UR8, UR13, UR4 ;  /* 0x0000000d080472a4 */ /* 0x000fc4000f8e0204 */
[----:B------:R-:W-:-:S03]  /*e7a0*/  UIMAD.WIDE.U32 UR8, UR8, UR12, UR10 ;  /* 0x0000000c080872a5 */ /* 0x000fc6000f8e000a */
[----:B------:R-:W-:Y:S01]  /*e7b0*/  ULDC.64 UR10, c[0x0][0xb48] ;  /* 0x0002d200000a7ab9 */ /* 0x000fe20000000a00 */
[----:B------:R-:W-:Y:S01]  /*e7c0*/  UIADD3 UR9, UR9, UR4, URZ ;  /* 0x0000000409097290 */ /* 0x000fe2000fffe03f */
[----:B-1----:R-:W-:-:S03]  /*e7d0*/  @P1 SHF.R.U32.HI R7, RZ, R5, R4 ;  /* 0x00000005ff071219 */ /* 0x002fc60000011604 */
[----:B------:R-:W-:Y:S01]  /*e7e0*/  UIMAD.WIDE.U32 UR8, UR41, UR10, UR8 ;  /* 0x0000000a290872a5 */ /* 0x000fe2000f8e0008 */
[--C-:B------:R-:W-:Y:S01]  /*e7f0*/  SHF.R.S32.HI R4, RZ, 0x1f, R7.reuse ;  /* 0x0000001fff047819 */ /* 0x100fe20000011407 */
[----:B------:R-:W-:Y:S02]  /*e800*/  IMAD.MOV R9, RZ, RZ, -R7 ;  /* 0x000000ffff097224 */ /* 0x000fe400078e0a07 */
[----:B------:R-:W-:Y:S02]  /*e810*/  UIMAD UR41, UR41, UR11, UR9 ;  /* 0x0000000b292972a4 */ /* 0x000fe4000f8e0209 */
[----:B------:R-:W-:Y:S01]  /*e820*/  IMAD R9, R32, R9, R13 ;  /* 0x0000000920097224 */ /* 0x000fe200078e020d */
[----:B------:R-:W-:Y:S01]  /*e830*/  ULDC.64 UR10, c[0x0][0xb30] ;  /* 0x0002cc00000a7ab9 */ /* 0x000fe20000000a00 */
[----:B------:R-:W-:Y:S02]  /*e840*/  IMAD.U32 R5, RZ, RZ, UR9 ;  /* 0x00000009ff057e24 */ /* 0x000fe4000f8e00ff */
[----:B------:R-:W-:-:S02]  /*e850*/  IMAD R6, R4, UR10, RZ ;  /* 0x0000000a04067c24 */ /* 0x000fc4000f8e02ff */
[----:B------:R-:W-:Y:S01]  /*e860*/  IMAD.U32 R4, RZ, RZ, UR8 ;  /* 0x00000008ff047e24 */ /* 0x000fe2000f8e00ff */
[----:B------:R-:W-:Y:S01]  /*e870*/  ULDC.64 UR8, c[0x0][0xb28] ;  /* 0x0002ca0000087ab9 */ /* 0x000fe20000000a00 */
[----:B------:R-:W-:Y:S02]  /*e880*/  IMAD.U32 R5, RZ, RZ, UR41 ;  /* 0x00000029ff057e24 */ /* 0x000fe4000f8e00ff */
        /* <DEDUP_REMOVED lines=11> */
[----:B------:R-:W-:Y:S01]  /*e940*/  PRMT R6, RZ, 0x654, R6 ;  /* 0x00000654ff067816 */ /* 0x000fe20000000006 */
[----:B------:R0:W1:Y:S01]  /*e950*/  SHFL.IDX PT, R21, R0, RZ, 0x1c1f ;  /* 0x001c1fff00157589 */ /* 0x00006200000e0000 */
[----:B------:R-:W-:Y:S02]  /*e960*/  LEA.HI.X R14, R4, UR9, R5, 0x2, P1 ;  /* 0x00000009040e7c11 */ /* 0x000fe400088f1405 */
[----:B------:R0:W-:Y:S03]  /*e970*/  SYNCS.ARRIVE.TRANS64.RED.A1T0 RZ, [R6+URZ], RZ ;  /* 0x000000ff06ff79a7 */ /* 0x0001e6000810043f */
[----:B------:R0:W2:Y:S01]  /*e980*/  SHFL.IDX PT, R15, R14, RZ, 0x1c1f ;  /* 0x001c1fff0e0f7589 */ /* 0x0000a200000e0000 */
[----:B------:R-:W-:Y:S05]  /*e990*/  @P2 BRA `(.L_x_1320) ;  /* 0x0000000000842947 */ /* 0x000fea0003800000 */
[----:B------:R-:W-:Y:S02]  /*e9a0*/  ULDC UR4, c[0x0][0xac8] ;  /* 0x0002b20000047ab9 */ /* 0x000fe40000000800 */
[----:B------:R-:W-:Y:S02]  /*e9b0*/  ISETP.GE.AND P2, PT, R16, UR4, PT ;  /* 0x0000000410007c0c */ /* 0x000fe4000bf46270 */
[----:B------:R-:W-:Y:S02]  /*e9c0*/  ISETP.GE.AND P3, PT, R157, UR4, PT ;  /* 0x000000049d007c0c */ /* 0x000fe4000bf66270 */
[----:B------:R-:W-:Y:S02]  /*e9d0*/  ISETP.GE.AND P6, PT, R156, UR4, PT ;  /* 0x000000049c007c0c */ /* 0x000fe4000bfc6270 */
[----:B------:R-:W-:-:S07]  /*e9e0*/  ISETP.GE.AND P1, PT, R155, UR4, PT ;  /* 0x000000049b007c0c */ /* 0x000fce000bf26270 */
[CC--:B-1----:R-:W-:Y:S02]  /*e9f0*/  @!P2 LEA R4, P4, R16.reuse, R21.reuse, 0x2 ;  /* 0x000000151004a211 */ /* 0x0c2fe400078810ff */
[C---:B0-----:R-:W-:Y:S02]  /*ea00*/  @!P3 LEA R6, P5, R157.reuse, R21, 0x2 ;  /* 0x000000159d06b211 */ /* 0x041fe400078a10ff */
[-C--:B--2---:R-:W-:Y:S02]  /*ea10*/  @!P2 LEA.HI.X R5, R16, R15.reuse, R30, 0x2, P4 ;  /* 0x0000000f1005a211 */ /* 0x084fe400020f141e */
[----:B------:R-:W-:Y:S02]  /*ea20*/  @!P3 LEA.HI.X R7, R157, R15, R29, 0x2, P5 ;  /* 0x0000000f9d07b211 */ /* 0x000fe400028f141d */
[----:B------:R-:W-:Y:S01]  /*ea30*/  @!P6 LEA R8, P4, R156, R21, 0x2 ;  /* 0x000000159c08e211 */ /* 0x000fe200078810ff */
[----:B------:R0:W-:Y:S01]  /*ea40*/  @!P2 ST.E.64 desc[UR54][R4.64], R2 ;  /* 0x000000020400a985 */ /* 0x0001e2000c101b36 */
[----:B------:R-:W-:-:S02]  /*ea50*/  ISETP.GE.AND P2, PT, R154, UR4, PT ;  /* 0x000000049a007c0c */ /* 0x000fc4000bf46270 */
[----:B------:R-:W-:Y:S01]  /*ea60*/  @!P6 LEA.HI.X R9, R156, R15, R28, 0x2, P4 ;  /* 0x0000000f9c09e211 */ /* 0x000fe200020f141c */
[----:B------:R1:W-:Y:S01]  /*ea70*/  @!P3 ST.E.64 desc[UR54][R6.64], R92 ;  /* 0x0000005c0600b985 */ /* 0x0003e2000c101b36 */
[----:B------:R-:W-:Y:S02]  /*ea80*/  ISETP.GE.AND P3, PT, R153, UR4, PT ;  /* 0x0000000499007c0c */ /* 0x000fe4000bf66270 */
[C---:B------:R-:W-:Y:S01]  /*ea90*/  @!P1 LEA R10, P5, R155.reuse, R21, 0x2 ;  /* 0x000000159b0a9211 */ /* 0x040fe200078a10ff */
[----:B------:R3:W-:Y:S01]  /*eaa0*/  @!P6 ST.E.64 desc[UR54][R8.64], R96 ;  /* 0x000000600800e985 */ /* 0x0007e2000c101b36 */
[----:B------:R-:W-:Y:S02]  /*eab0*/  ISETP.GE.AND P4, PT, R152, UR4, PT ;  /* 0x0000000498007c0c */ /* 0x000fe4000bf86270 */
[----:B------:R-:W-:Y:S02]  /*eac0*/  ISETP.GE.AND P6, PT, R22, UR4, PT ;  /* 0x0000000416007c0c */ /* 0x000fe4000bfc6270 */
[----:B------:R-:W-:-:S02]  /*ead0*/  @!P1 LEA.HI.X R11, R155, R15, R27, 0x2, P5 ;  /* 0x0000000f9b0b9211 */ /* 0x000fc400028f141b */
[----:B------:R-:W-:-:S03]  /*eae0*/  @!P2 LEA R12, P5, R154, R21, 0x2 ;  /* 0x000000159a0ca211 */ /* 0x000fc600078a10ff */
[----:B------:R3:W-:Y:S01]  /*eaf0*/  @!P1 ST.E.64 desc[UR54][R10.64], R100 ;  /* 0x000000640a009985 */ /* 0x0007e2000c101b36 */
[C---:B0-----:R-:W-:Y:S02]  /*eb00*/  @!P3 LEA R2, P1, R153.reuse, R21, 0x2 ;  /* 0x000000159902b211 */ /* 0x041fe400078210ff */
[----:B------:R-:W-:Y:S02]  /*eb10*/  @!P2 LEA.HI.X R13, R154, R15, R26, 0x2, P5 ;  /* 0x0000000f9a0da211 */ /* 0x000fe400028f141a */
[----:B------:R-:W-:Y:S02]  /*eb20*/  @!P4 LEA R4, P5, R152, R21, 0x2 ;  /* 0x000000159804c211 */ /* 0x000fe400078a10ff */
[----:B------:R-:W-:Y:S01]  /*eb30*/  @!P3 LEA.HI.X R3, R153, R15, R25, 0x2, P1 ;  /* 0x0000000f9903b211 */ /* 0x000fe200008f1419 */
[----:B------:R3:W-:Y:S01]  /*eb40*/  @!P2 ST.E.64 desc[UR54][R12.64], R104 ;  /* 0x000000680c00a985 */ /* 0x0007e2000c101b36 */
[----:B-1----:R-:W-:Y:S02]  /*eb50*/  @!P6 LEA R6, P1, R22, R21, 0x2 ;  /* 0x000000151606e211 */ /* 0x002fe400078210ff */
[-C--:B------:R-:W-:Y:S01]  /*eb60*/  @!P4 LEA.HI.X R5, R152, R15.reuse, R24, 0x2, P5 ;  /* 0x0000000f9805c211 */ /* 0x080fe200028f1418 */
[----:B------:R3:W-:Y:S01]  /*eb70*/  @!P3 ST.E.64 desc[UR54][R2.64], R108 ;  /* 0x0000006c0200b985 */ /* 0x0007e2000c101b36 */
[----:B------:R-:W-:-:S03]  /*eb80*/  @!P6 LEA.HI.X R7, R22, R15, R20, 0x2, P1 ;  /* 0x0000000f1607e211 */ /* 0x000fc600008f1414 */
[----:B------:R3:W-:Y:S04]  /*eb90*/  @!P4 ST.E.64 desc[UR54][R4.64], R112 ;  /* 0x000000700400c985 */ /* 0x0007e8000c101b36 */
[----:B------:R3:W-:Y:S02]  /*eba0*/  @!P6 ST.E.64 desc[UR54][R6.64], R116 ;  /* 0x000000740600e985 */ /* 0x0007e4000c101b36 */
.L_x_1320:
[----:B------:R-:W-:Y:S05]  /*ebb0*/  BSYNC B1 ;  /* 0x0000000000017941 */ /* 0x000fea0003800000 */
.L_x_1319:
[----:B--2---:R4:W2:Y:S04]  /*ebc0*/  SHFL.IDX PT, R15, R14, 0x1, 0x1c1f ;  /* 0x003c1f000e0f7f89 */ /* 0x0048a800000e0000 */
[----:B-1----:R4:W1:Y:S01]  /*ebd0*/  SHFL.IDX PT, R21, R0, 0x1, 0x1c1f ;  /* 0x003c1f0000157f89 */ /* 0x00286200000e0000 */
[----:B------:R-:W-:Y:S05]  /*ebe0*/  @P0 BRA `(.L_x_1318) ;  /* 0x0000000c00380947 */ /* 0x000fea0003800000 */
[----:B------:R-:W-:Y:S02]  /*ebf0*/  ULDC UR4, c[0x0][0xac8] ;  /* 0x0002b20000047ab9 */ /* 0x000fe40000000800 */
[----:B------:R-:W-:Y:S02]  /*ec00*/  ISETP.GE.AND P1, PT, R16, UR4, PT ;  /* 0x0000000410007c0c */ /* 0x000fe4000bf26270 */
[----:B------:R-:W-:Y:S02]  /*ec10*/  ISETP.GE.AND P5, PT, R157, UR4, PT ;  /* 0x000000049d007c0c */ /* 0x000fe4000bfa6270 */
[----:B------:R-:W-:Y:S02]  /*ec20*/  ISETP.GE.AND P3, PT, R156, UR4, PT ;  /* 0x000000049c007c0c */ /* 0x000fe4000bf66270 */
[----:B------:R-:W-:-:S07]  /*ec30*/  ISETP.GE.AND P2, PT, R155, UR4, PT ;  /* 0x000000049b007c0c */ /* 0x000fce000bf46270 */
[CC--:B-1-3--:R-:W-:Y:S02]  /*ec40*/  @!P1 LEA R2, P0, R16.reuse, R21.reuse, 0x2 ;  /* 0x0000001510029211 */ /* 0x0cafe400078010ff */
[----:B------:R-:W-:Y:S02]  /*ec50*/  @!P5 LEA R4, P4, R157, R21, 0x2 ;  /* 0x000000159d04d211 */ /* 0x000fe400078810ff */
[-C--:B--2---:R-:W-:Y:S02]  /*ec60*/  @!P1 LEA.HI.X R3, R16, R15.reuse, R30, 0x2, P0 ;  /* 0x0000000f10039211 */ /* 0x084fe400000f141e */
[----:B------:R-:W-:Y:S02]  /*ec70*/  ISETP.GE.AND P0, PT, R153, UR4, PT ;  /* 0x0000000499007c0c */ /* 0x000fe4000bf06270 */
[----:B------:R-:W-:Y:S01]  /*ec80*/  @!P5 LEA.HI.X R5, R157, R15, R29, 0x2, P4 ;  /* 0x0000000f9d05d211 */ /* 0x000fe200020f141d */
[----:B------:R1:W-:Y:S01]  /*ec90*/  @!P1 ST.E.64 desc[UR54][R2.64], R90 ;  /* 0x0000005a02009985 */ /* 0x0003e2000c101b36 */
[----:B------:R-:W-:-:S02]  /*eca0*/  ISETP.GE.AND P1, PT, R154, UR4, PT ;  /* 0x000000049a007c0c */ /* 0x000fc4000bf26270 */
[----:B------:R-:W-:Y:S01]  /*ecb0*/  ISETP.GE.AND P4, PT, R152, UR4, PT ;  /* 0x0000000498007c0c */ /* 0x000fe2000bf86270 */
[----:B------:R2:W-:Y:S01]  /*ecc0*/  @!P5 ST.E.64 desc[UR54][R4.64], R94 ;  /* 0x0000005e0400d985 */ /* 0x0005e2000c101b36 */
[CC--:B0-----:R-:W-:Y:S02]  /*ecd0*/  @!P3 LEA R6, P6, R156.reuse, R21.reuse, 0x2 ;  /* 0x000000159c06b211 */ /* 0x0c1fe400078c10ff */
[C---:B------:R-:W-:Y:S02]  /*ece0*/  @!P2 LEA R8, P5, R155.reuse, R21, 0x2 ;  /* 0x000000159b08a211 */ /* 0x040fe400078a10ff */
[-C--:B------:R-:W-:Y:S02]  /*ecf0*/  @!P3 LEA.HI.X R7, R156, R15.reuse, R28, 0x2, P6 ;  /* 0x0000000f9c07b211 */ /* 0x080fe400030f141c */
[----:B------:R-:W-:-:S03]  /*ed00*/  @!P2 LEA.HI.X R9, R155, R15, R27, 0x2, P5 ;  /* 0x0000000f9b09a211 */ /* 0x000fc600028f141b */
[----:B------:R2:W-:Y:S01]  /*ed10*/  @!P3 ST.E.64 desc[UR54][R6.64], R98 ;  /* 0x000000620600b985 */ /* 0x0005e2000c101b36 */
[-C--:B-1----:R-:W-:Y:S02]  /*ed20*/  @!P1 LEA R2, P6, R154, R21.reuse, 0x2 ;  /* 0x000000159a029211 */ /* 0x082fe400078c10ff */
[CC--:B------:R-:W-:Y:S01]  /*ed30*/  @!P0 LEA R10, P3, R153.reuse, R21.reuse, 0x2 ;  /* 0x00000015990a8211 */ /* 0x0c0fe200078610ff */
[----:B------:R2:W-:Y:S01]  /*ed40*/  @!P2 ST.E.64 desc[UR54][R8.64], R102 ;  /* 0x000000660800a985 */ /* 0x0005e2000c101b36 */
[----:B------:R-:W-:Y:S02]  /*ed50*/  @!P4 LEA R12, P5, R152, R21, 0x2 ;  /* 0x00000015980cc211 */ /* 0x000fe400078a10ff */
[-C--:B------:R-:W-:Y:S02]  /*ed60*/  @!P1 LEA.HI.X R3, R154, R15.reuse, R26, 0x2, P6 ;  /* 0x0000000f9a039211 */ /* 0x080fe400030f141a */
[-C--:B------:R-:W-:Y:S02]  /*ed70*/  @!P0 LEA.HI.X R11, R153, R15.reuse, R25, 0x2, P3 ;  /* 0x0000000f990b8211 */ /* 0x080fe400018f1419 */
[----:B------:R-:W-:Y:S01]  /*ed80*/  @!P4 LEA.HI.X R13, R152, R15, R24, 0x2, P5 ;  /* 0x0000000f980dc211 */ /* 0x000fe200028f1418 */
[----:B------:R2:W-:Y:S04]  /*ed90*/  @!P1 ST.E.64 desc[UR54][R2.64], R106 ;  /* 0x0000006a02009985 */ /* 0x0005e8000c101b36 */
[----:B------:R2:W-:Y:S01]  /*eda0*/  @!P0 ST.E.64 desc[UR54][R10.64], R110 ;  /* 0x0000006e0a008985 */ /* 0x0005e2000c101b36 */
[----:B------:R-:W-:-:S03]  /*edb0*/  ISETP.GE.AND P0, PT, R22, UR4, PT ;  /* 0x0000000416007c0c */ /* 0x000fc6000bf06270 */
[----:B------:R2:W-:Y:S10]  /*edc0*/  @!P4 ST.E.64 desc[UR54][R12.64], R114 ;  /* 0x000000720c00c985 */ /* 0x0005f4000c101b36 */
[----:B------:R-:W-:Y:S05]  /*edd0*/  @P0 BRA `(.L_x_1318) ;  /* 0x0000000800bc0947 */ /* 0x000fea0003800000 */
[----:B--2---:R-:W-:-:S04]  /*ede0*/  LEA R2, P0, R22, R21, 0x2 ;  /* 0x0000001516027211 */ /* 0x004fc800078010ff */
[----:B------:R-:W-:-:S05]  /*edf0*/  LEA.HI.X R3, R22, R15, R20, 0x2, P0 ;  /* 0x0000000f16037211 */ /* 0x000fca00000f1414 */
[----:B------:R0:W-:Y:S01]  /*ee00*/  ST.E.64 desc[UR54][R2.64], R118 ;  /* 0x0000007602007985 */ /* 0x0001e2000c101b36 */
[----:B------:R-:W-:Y:S05]  /*ee10*/  BRA `(.L_x_1318) ;  /* 0x0000000800ac7947 */ /* 0x000fea0003800000 */
.L_x_1315:
[----:B------:R-:W-:Y:S02]  /*ee20*/  ULDC.64 UR8, c[0x0][0xc00] ;  /* 0x0003000000087ab9 */ /* 0x000fe40000000a00 */
[----:B------:R-:W-:-:S04]  /*ee30*/  UISETP.NE.U32.AND UP0, UPT, UR8, URZ, UPT ;  /* 0x0000003f0800728c */ /* 0x000fc8000bf05070 */
[----:B------:R-:W-:-:S03]  /*ee40*/  UISETP.NE.AND.EX UP0, UPT, UR9, URZ, UPT, UP0 ;  /* 0x0000003f0900728c */ /* 0x000fc6000bf05300 */
[----:B------:R-:W-:Y:S02]  /*ee50*/  ULDC.64 UR8, c[0x0][0xc00] ;  /* 0x0003000000087ab9 */ /* 0x000fe40000000a00 */
[----:B------:R-:W-:Y:S01]  /*ee60*/  UIMAD.WIDE UR8, UR38, 0x4, UR8 ;  /* 0x00000004260878a5 */ /* 0x000fe2000f8e0208 */
[----:B------:R-:W-:-:S05]  /*ee70*/  PLOP3.LUT P1, PT, PT, PT, UP0, 0x80, 0x0 ;  /* 0x000000000000781c */ /* 0x000fca0003f2f008 */
[----:B------:R-:W-:Y:S02]  /*ee80*/  IMAD.U32 R2, RZ, RZ, UR8 ;  /* 0x00000008ff027e24 */ /* 0x000fe4000f8e00ff */
[----:B------:R-:W-:Y:S01]  /*ee90*/  IMAD.U32 R3, RZ, RZ, UR9 ;  /* 0x00000009ff037e24 */ /* 0x000fe2000f8e00ff */
[----:B------:R-:W-:Y:S02]  /*eea0*/  ULDC.64 UR8, c[0x0][0xc08] ;  /* 0x0003020000087ab9 */ /* 0x000fe40000000a00 */
[----:B------:R-:W-:Y:S01]  /*eeb0*/  UISETP.NE.U32.AND UP1, UPT, UR8, URZ, UPT ;  /* 0x0000003f0800728c */ /* 0x000fe2000bf25070 */
[----:B------:R-:W-:Y:S02]  /*eec0*/  ULDC UR4, c[0x0][0xa88] ;  /* 0x0002a20000047ab9 */ /* 0x000fe40000000800 */
[----:B------:R-:W2:Y:S01]  /*eed0*/  @P1 LDG.E R6, desc[UR54][R2.64] ;  /* 0x0000003602061981 */ /* 0x000ea2000c1e1900 */
[----:B------:R-:W-:Y:S01]  /*eee0*/  UISETP.NE.AND.EX UP1, UPT, UR9, URZ, UPT, UP1 ;  /* 0x0000003f0900728c */ /* 0x000fe2000bf25310 */
[----:B------:R-:W-:Y:S01]  /*eef0*/  IMAD.U32 R0, RZ, RZ, UR4 ;  /* 0x00000004ff007e24 */ /* 0x000fe2000f8e00ff */
[----:B------:R-:W0:Y:S04]  /*ef00*/  S2R R7, SR_TID.X ;  /* 0x0000000000077919 */ /* 0x000e280000002100 */
[----:B------:R-:W-:-:S05]  /*ef10*/  PLOP3.LUT P2, PT, PT, PT, UP1, 0x80, 0x0 ;  /* 0x000000000000781c */ /* 0x000fca0003f4f018 */
[----:B------:R-:W-:Y:S02]  /*ef20*/  @UP1 ULDC.64 UR8, c[0x0][0xc08] ;  /* 0x0003020000081ab9 */ /* 0x000fe40000000a00 */
[----:B------:R-:W-:-:S06]  /*ef30*/  @UP1 UIMAD.WIDE UR8, UR38, 0x4, UR8 ;  /* 0x00000004260818a5 */ /* 0x000fcc000f8e0208 */
[----:B------:R-:W-:Y:S02]  /*ef40*/  IMAD.U32 R4, RZ, RZ, UR8 ;  /* 0x00000008ff047e24 */ /* 0x000fe4000f8e00ff */
[----:B------:R-:W-:-:S05]  /*ef50*/  IMAD.U32 R5, RZ, RZ, UR9 ;  /* 0x00000009ff057e24 */ /* 0x000fca000f8e00ff */
[----:B------:R1:W5:Y:S01]  /*ef60*/  @P2 LDG.E R0, desc[UR54][R4.64] ;  /* 0x0000003604002981 */ /* 0x000362000c1e1900 */
[----:B------:R-:W-:Y:S01]  /*ef70*/  UISETP.NE.AND UP1, UPT, UR46, URZ, UPT ;  /* 0x0000003f2e00728c */ /* 0x000fe2000bf25270 */
[----:B------:R-:W-:Y:S01]  /*ef80*/  UMOV UR4, URZ ;  /* 0x0000003f00047c82 */ /* 0x000fe20008000000 */
[----:B0-----:R-:W-:-:S09]  /*ef90*/  VIADD R8, R7, 0xffffff80 ;  /* 0xffffff8007087836 */ /* 0x001fd20000000000 */
[----:B------:R-:W-:Y:S01]  /*efa0*/  @!UP1 ULDC UR46, c[0x0][0xad4] ;  /* 0x0002b500002e9ab9 */ /* 0x000fe20000000800 */
[----:B------:R-:W-:Y:S02]  /*efb0*/  ISETP.GT.AND P0, PT, R8, 0xbf, PT ;  /* 0x000000bf0800780c */ /* 0x000fe40003f04270 */
[----:B--2---:R-:W-:Y:S01]  /*efc0*/  @P1 R2UR UR4, R6 ;  /* 0x00000000060412ca */ /* 0x004fe200000e0000 */
[----:B-1----:R-:W-:-:S14]  /*efd0*/  @P2 BRA `(.L_x_1321) ;  /* 0x0000000000102947 */ /* 0x002fdc0003800000 */
[----:B------:R-:W-:Y:S05]  /*efe0*/  @!P1 BRA `(.L_x_1321) ;  /* 0x00000000000c9947 */ /* 0x000fea0003800000 */
[----:B------:R-:W2:Y:S04]  /*eff0*/  LDG.E R5, desc[UR54][R2.64] ;  /* 0x0000003602057981 */ /* 0x000ea8000c1e1900 */
[----:B-----5:R-:W2:Y:S02]  /*f000*/  LDG.E R0, desc[UR54][R2.64+0x4] ;  /* 0x0000043602007981 */ /* 0x020ea4000c1e1900 */
[----:B--2---:R-:W-:-:S07]  /*f010*/  IMAD.IADD R0, R0, 0x1, -R5 ;  /* 0x0000000100007824 */ /* 0x004fce00078e0a05 */
.L_x_1321:
[----:B------:R-:W-:Y:S01]  /*f020*/  USHF.R.S32.HI UR13, URZ, 0x1f, UR38 ;  /* 0x0000001f3f0d7899 */ /* 0x000fe20008011426 */
[----:B------:R-:W-:Y:S01]  /*f030*/  BSSY B1, `(.L_x_1322) ;  /* 0x0000039000017945 */ /* 0x000fe20003800000 */
[----:B------:R-:W-:Y:S02]  /*f040*/  USHF.R.S32.HI UR21, URZ, 0x1f, UR4 ;  /* 0x0000001f3f157899 */ /* 0x000fe40008011404 */
[----:B------:R-:W-:Y:S02]  /*f050*/  USEL UR12, UR38, URZ, !UP0 ;  /* 0x0000003f260c7287 */ /* 0x000fe4000c000000 */
[----:B------:R-:W-:Y:S01]  /*f060*/  USEL UR13, UR13, URZ, !UP0 ;  /* 0x0000003f0d0d7287 */ /* 0x000fe2000c000000 */
[----:B------:R-:W-:Y:S11]  /*f070*/  @P0 BRA `(.L_x_1323) ;  /* 0x0000000000d00947 */ /* 0x000ff60003800000 */
[----:B------:R-:W0:Y:S01]  /*f080*/  LDC R9, c[0x0][0xbe8] ;  /* 0x0002fa00ff097b82 */ /* 0x000e220000000800 */
[----:B------:R-:W-:-:S05]  /*f090*/  IMAD.U32 R4, RZ, RZ, UR39 ;  /* 0x00000027ff047e24 */ /* 0x000fca000f8e00ff */
[----:B------:R-:W-:Y:S01]  /*f0a0*/  IADD3 R4, R4, -0x80, R7 ;  /* 0xffffff8004047810 */ /* 0x000fe20007ffe007 */
[----:B0----5:R-:W-:-:S05]  /*f0b0*/  IMAD R2, R0, R9, RZ ;  /* 0x0000000900027224 */ /* 0x021fca00078e02ff */
[----:B------:R-:W-:-:S13]  /*f0c0*/  ISETP.GE.AND P0, PT, R4, R2, PT ;  /* 0x000000020400720c */ /* 0x000fda0003f06270 */
[----:B------:R-:W-:Y:S05]  /*f0d0*/  @P0 BRA `(.L_x_1323) ;  /* 0x0000000000b80947 */ /* 0x000fea0003800000 */
[----:B------:R-:W-:Y:S01]  /*f0e0*/  ISETP.NE.AND P0, PT, R9, 0x1, PT ;  /* 0x000000010900780c */ /* 0x000fe20003f05270 */
[----:B------:R-:W-:Y:S01]  /*f0f0*/  UISETP.GT.AND UP0, UPT, UR46, 0x1, UPT ;  /* 0x000000012e00788c */ /* 0x000fe2000bf04270 */
[----:B------:R-:W-:Y:S01]  /*f100*/  IMAD.MOV.U32 R5, RZ, RZ, R4 ;  /* 0x000000ffff057224 */ /* 0x000fe200078e0004 */
[----:B------:R-:W-:Y:S02]  /*f110*/  UMOV UR19, 0x9b8 ;  /* 0x000009b800137882 */ /* 0x000fe40000000000 */
[----:B------:R-:W-:Y:S02]  /*f120*/  USEL UR19, UR19, 0x978, UP0 ;  /* 0x0000097813137887 */ /* 0x000fe40008000000 */
[----:B------:R-:W-:-:S06]  /*f130*/  USEL UR18, UR41, URZ, UP0 ;  /* 0x0000003f29127287 */ /* 0x000fcc0008000000 */
[----:B------:R-:W0:Y:S04]  /*f140*/  @P0 LDC R3, c[0x0][0xbec] ;  /* 0x0002fb00ff030b82 */ /* 0x000e280000000800 */
[----:B------:R-:W-:Y:S01]  /*f150*/  ULDC.64 UR8, c[0x0][UR19+0x218] ;  /* 0x0000860013087abb */ /* 0x000fe20008000a00 */
[----:B------:R-:W-:Y:S01]  /*f160*/  ULDC.64 UR14, c[0x0][UR19+0x220] ;  /* 0x00008800130e7abb */ /* 0x000fe20008000a00 */
[----:B------:R-:W-:Y:S01]  /*f170*/  ULDC.64 UR16, c[0x0][UR19+0x228] ;  /* 0x00008a0013107abb */ /* 0x000fe20008000a00 */
[----:B------:R-:W-:Y:S01]  /*f180*/  UIMAD.WIDE.U32 UR10, UR8, UR37, URZ ;  /* 0x00000025080a72a5 */ /* 0x000fe2000f8e003f */
[----:B------:R-:W1:Y:S01]  /*f190*/  @P0 LDC R7, c[0x0][0xbf0] ;  /* 0x0002fc00ff070b82 */ /* 0x000e620000000800 */
[----:B------:R-:W-:Y:S02]  /*f1a0*/  UIMAD UR20, UR9, UR37, URZ ;  /* 0x00000025091472a4 */ /* 0x000fe4000f8e023f */
[----:B------:R-:W-:-:S02]  /*f1b0*/  UIMAD UR15, UR15, UR12, URZ ;  /* 0x0000000c0f0f72a4 */ /* 0x000fc4000f8e023f */
[----:B------:R-:W-:Y:S02]  /*f1c0*/  UIMAD.WIDE.U32 UR22, UR16, UR18, URZ ;  /* 0x00000012101672a5 */ /* 0x000fe4000f8e003f */
[----:B------:R-:W-:Y:S02]  /*f1d0*/  UIMAD.WIDE.U32 UR8, UR14, UR12, URZ ;  /* 0x0000000c0e0872a5 */ /* 0x000fe4000f8e003f */
[----:B------:R-:W-:Y:S02]  /*f1e0*/  UIMAD UR16, UR17, UR18, URZ ;  /* 0x00000012111072a4 */ /* 0x000fe4000f8e023f */
[----:B------:R-:W-:Y:S02]  /*f1f0*/  UIMAD UR15, UR14, UR13, UR15 ;  /* 0x0000000d0e0f72a4 */ /* 0x000fe4000f8e020f */
[----:B------:R-:W-:Y:S02]  /*f200*/  UIADD3 UR10, UP1, UP2, UR8, UR10, UR4 ;  /* 0x0000000a080a7290 */ /* 0x000fe4000fa3e004 */
[----:B------:R-:W-:Y:S01]  /*f210*/  UIADD3 UR16, UR23, UR16, URZ ;  /* 0x0000001017107290 */ /* 0x000fe2000fffe03f */
[----:B0-----:R-:W-:Y:S01]  /*f220*/  @P0 IMAD.HI.U32 R2, R4, R3, RZ ;  /* 0x0000000304020227 */ /* 0x001fe200078e00ff */
[----:B------:R-:W-:-:S02]  /*f230*/  UIADD3 UR20, UR11, UR20, URZ ;  /* 0x000000140b147290 */ /* 0x000fc4000fffe03f */
[----:B------:R-:W-:Y:S01]  /*f240*/  UIADD3 UR15, UR9, UR15, URZ ;  /* 0x0000000f090f7290 */ /* 0x000fe2000fffe03f */
[----:B------:R-:W-:Y:S02]  /*f250*/  IMAD.U32 R3, RZ, RZ, UR23 ;  /* 0x00000017ff037e24 */ /* 0x000fe4000f8e00ff */
[----:B------:R-:W-:Y:S01]  /*f260*/  IMAD.U32 R6, RZ, RZ, UR16 ;  /* 0x00000010ff067e24 */ /* 0x000fe2000f8e00ff */
[----:B------:R-:W-:Y:S01]  /*f270*/  ULDC.64 UR8, c[0x0][UR19+0x210] ;  /* 0x0000840013087abb */ /* 0x000fe20008000a00 */
[----:B-1----:R-:W-:Y:S01]  /*f280*/  @P0 SHF.R.U32.HI R5, RZ, R7, R2 ;  /* 0x00000007ff050219 */ /* 0x002fe20000011602 */
[----:B------:R-:W-:-:S04]  /*f290*/  IMAD.U32 R2, RZ, RZ, UR22 ;  /* 0x00000016ff027e24 */ /* 0x000fc8000f8e00ff */
[--C-:B------:R-:W-:Y:S01]  /*f2a0*/  IMAD.MOV R7, RZ, RZ, -R5.reuse ;  /* 0x000000ffff077224 */ /* 0x100fe200078e0a05 */
[----:B------:R-:W-:Y:S01]  /*f2b0*/  IADD3 R2, P0, P1, R5, UR10, R2 ;  /* 0x0000000a05027c10 */ /* 0x000fe2000f91e002 */
[----:B------:R-:W-:Y:S01]  /*f2c0*/  UIADD3.X UR10, UR15, UR20, UR21, UP1, UP2 ;  /* 0x000000140f0a7290 */ /* 0x000fe20008fe4415 */
[----:B------:R-:W-:Y:S01]  /*f2d0*/  SHF.R.S32.HI R5, RZ, 0x1f, R5 ;  /* 0x0000001fff057819 */ /* 0x000fe20000011405 */
[----:B------:R-:W-:-:S04]  /*f2e0*/  IMAD R7, R9, R7, R4 ;  /* 0x0000000709077224 */ /* 0x000fc800078e0204 */
[----:B------:R-:W-:Y:S01]  /*f2f0*/  IADD3.X R3, R5, UR10, R6, P0, P1 ;  /* 0x0000000a05037c10 */ /* 0x000fe200087e2406 */
[C---:B------:R-:W-:Y:S01]  /*f300*/  IMAD R9, R7.reuse, UR9, RZ ;  /* 0x0000000907097c24 */ /* 0x040fe2000f8e02ff */
[----:B------:R-:W-:Y:S01]  /*f310*/  SHF.R.S32.HI R4, RZ, 0x1f, R7 ;  /* 0x0000001fff047819 */ /* 0x000fe20000011407 */
[----:B------:R-:W-:Y:S01]  /*f320*/  ULDC.64 UR10, c[0x0][0xba8] ;  /* 0x0002ea00000a7ab9 */ /* 0x000fe20000000a00 */
[----:B------:R-:W-:Y:S01]  /*f330*/  @!UP0 ULDC UR10, c[0x0][0xb50] ;  /* 0x0002d400000a8ab9 */ /* 0x000fe20000000800 */
[----:B------:R-:W-:Y:S01]  /*f340*/  IMAD.WIDE.U32 R2, R7, UR8, R2 ;  /* 0x0000000807027c25 */ /* 0x000fe2000f8e0002 */
[----:B------:R-:W-:-:S03]  /*f350*/  @!UP0 ULDC UR11, c[0x0][0xb54] ;  /* 0x0002d500000b8ab9 */ /* 0x000fc60000000800 */
[----:B------:R-:W-:Y:S01]  /*f360*/  IMAD R9, R4, UR8, R9 ;  /* 0x0000000804097c24 */ /* 0x000fe2000f8e0209 */
[----:B------:R-:W-:-:S03]  /*f370*/  LEA R4, P0, R2, UR10, 0x2 ;  /* 0x0000000a02047c11 */ /* 0x000fc6000f8010ff */
[----:B------:R-:W-:-:S05]  /*f380*/  IMAD.IADD R3, R3, 0x1, R9 ;  /* 0x0000000103037824 */ /* 0x000fca00078e0209 */
[----:B------:R-:W-:Y:S01]  /*f390*/  LEA.HI.X R5, R2, UR11, R3, 0x2, P0 ;  /* 0x0000000b02057c11 */ /* 0x000fe200080f1403 */
[----:B------:R-:W-:-:S05]  /*f3a0*/  IMAD.MOV.U32 R3, RZ, RZ, -0x800000 ;  /* 0xff800000ff037424 */ /* 0x000fca00078e00ff */
[----:B------:R0:W-:Y:S02]  /*f3b0*/  STG.E desc[UR54][R4.64], R3 ;  /* 0x0000000304007986 */ /* 0x0001e4000c101936 */
.L_x_1323:
[----:B------:R-:W-:Y:S05]  /*f3c0*/  BSYNC B1 ;  /* 0x0000000000017941 */ /* 0x000fea0003800000 */
.L_x_1322:
[----:B------:R-:W-:-:S06]  /*f3d0*/  UISETP.GT.AND UP0, UPT, UR46, 0x1, UPT ;  /* 0x000000012e00788c */ /* 0x000fcc000bf04270 */
[----:B------:R-:W-:-:S13]  /*f3e0*/  PLOP3.LUT P0, PT, PT, PT, UP0, 0x80, 0x0 ;  /* 0x000000000000781c */ /* 0x000fda0003f0f008 */
[----:B------:R-:W-:Y:S05]  /*f3f0*/  @P0 BRA `(.L_x_1318) ;  /* 0x0000000400340947 */ /* 0x000fea0003800000 */
[----:B------:R-:W1:Y:S01]  /*f400*/  LDC R11, c[0x0][0xbe8] ;  /* 0x0002fa00ff0b7b82 */ /* 0x000e620000000800 */
[----:B------:R-:W-:Y:S01]  /*f410*/  SHF.R.S32.HI R6, RZ, 0x1f, R8 ;  /* 0x0000001fff067819 */ /* 0x000fe20000011408 */
[----:B------:R-:W-:Y:S01]  /*f420*/  ULDC.64 UR14, c[0x0][0xaa0] ;  /* 0x0002a800000e7ab9 */ /* 0x000fe20000000a00 */
[----:B------:R-:W-:Y:S01]  /*f430*/  SHF.R.S32.HI R13, RZ, 0x1f, R19 ;  /* 0x0000001fff0d7819 */ /* 0x000fe20000011413 */
[----:B------:R-:W-:Y:S01]  /*f440*/  UIMAD UR10, UR21, UR14, URZ ;  /* 0x0000000e150a72a4 */ /* 0x000fe2000f8e023f */
[----:B------:R-:W-:Y:S01]  /*f450*/  LEA.HI R6, R6, R8, RZ, 0x3 ;  /* 0x0000000806067211 */ /* 0x000fe200078f18ff */
[----:B------:R-:W-:Y:S02]  /*f460*/  UIMAD.WIDE.U32 UR8, UR4, UR14, URZ ;  /* 0x0000000e040872a5 */ /* 0x000fe4000f8e003f */
[----:B------:R-:W-:Y:S01]  /*f470*/  UIMAD UR10, UR4, UR15, UR10 ;  /* 0x0000000f040a72a4 */ /* 0x000fe2000f8e020a */
[----:B------:R-:W-:-:S03]  /*f480*/  SHF.R.S32.HI R6, RZ, 0x3, R6 ;  /* 0x00000003ff067819 */ /* 0x000fc60000011406 */
[----:B------:R-:W-:Y:S02]  /*f490*/  UIADD3 UR9, UR9, UR10, URZ ;  /* 0x0000000a09097290 */ /* 0x000fe4000fffe03f */
[----:B------:R-:W-:Y:S01]  /*f4a0*/  IMAD R2, R18, 0x30, R6 ;  /* 0x0000003012027824 */ /* 0x000fe200078e0206 */
[----:B------:R-:W-:Y:S01]  /*f4b0*/  ULDC.64 UR10, c[0x0][0xae8] ;  /* 0x0002ba00000a7ab9 */ /* 0x000fe20000000a00 */
[----:B------:R-:W-:Y:S01]  /*f4c0*/  VIADD R30, R6, UR39 ;  /* 0x00000027061e7c36 */ /* 0x000fe20008000000 */
[----:B------:R-:W-:Y:S01]  /*f4d0*/  UIMAD.WIDE.U32 UR8, UR37, UR10, UR8 ;  /* 0x0000000a250872a5 */ /* 0x000fe2000f8e0008 */
[----:B0-----:R-:W-:-:S03]  /*f4e0*/  VIADD R4, R2, UR39 ;  /* 0x0000002702047c36 */ /* 0x001fc60008000000 */
[----:B------:R-:W-:Y:S01]  /*f4f0*/  UIMAD UR9, UR37, UR11, UR9 ;  /* 0x0000000b250972a4 */ /* 0x000fe2000f8e0209 */
[----:B------:R-:W-:Y:S01]  /*f500*/  IMAD.MOV.U32 R5, RZ, RZ, R4 ;  /* 0x000000ffff057224 */ /* 0x000fe200078e0004 */
[----:B-1----:R-:W-:Y:S01]  /*f510*/  ISETP.NE.AND P0, PT, R11, 0x1, PT ;  /* 0x000000010b00780c */ /* 0x002fe20003f05270 */
[----:B------:R-:W-:Y:S02]  /*f520*/  ULDC.64 UR10, c[0x0][0xaf0] ;  /* 0x0002bc00000a7ab9 */ /* 0x000fe40000000a00 */
[----:B------:R-:W-:-:S04]  /*f530*/  UIMAD UR13, UR13, UR10, URZ ;  /* 0x0000000a0d0d72a4 */ /* 0x000fc8000f8e023f */
[----:B------:R-:W-:Y:S02]  /*f540*/  UIMAD UR4, UR12, UR11, UR13 ;  /* 0x0000000b0c0472a4 */ /* 0x000fe4000f8e020d */
[----:B------:R-:W-:-:S03]  /*f550*/  UIMAD.WIDE.U32 UR12, UR12, UR10, UR8 ;  /* 0x0000000a0c0c72a5 */ /* 0x000fc6000f8e0008 */
[----:B------:R-:W-:Y:S01]  /*f560*/  ULDC.64 UR8, c[0x0][0xae0] ;  /* 0x0002b80000087ab9 */ /* 0x000fe20000000a00 */
[----:B------:R-:W0:Y:S01]  /*f570*/  @P0 LDC R3, c[0x0][0xbec] ;  /* 0x0002fb00ff030b82 */ /* 0x000e220000000800 */
[----:B------:R-:W-:-:S07]  /*f580*/  UIADD3 UR4, UR13, UR4, URZ ;  /* 0x000000040d047290 */ /* 0x000fce000fffe03f */
[----:B------:R-:W1:Y:S01]  /*f590*/  @P0 LDC R7, c[0x0][0xbf0] ;  /* 0x0002fc00ff070b82 */ /* 0x000e620000000800 */
[----:B0-----:R-:W-:-:S04]  /*f5a0*/  @P0 IMAD.HI.U32 R2, R4, R3, RZ ;  /* 0x0000000304020227 */ /* 0x001fc800078e00ff */
[----:B------:R-:W-:Y:S02]  /*f5b0*/  IMAD.U32 R3, RZ, RZ, UR13 ;  /* 0x0000000dff037e24 */ /* 0x000fe4000f8e00ff */
[----:B------:R-:W-:Y:S01]  /*f5c0*/  IMAD.U32 R3, RZ, RZ, UR4 ;  /* 0x00000004ff037e24 */ /* 0x000fe2000f8e00ff */
[----:B------:R-:W-:Y:S01]  /*f5d0*/  ULDC UR4, c[0x0][0xac8] ;  /* 0x0002b20000047ab9 */ /* 0x000fe20000000800 */
[----:B-1----:R-:W-:-:S04]  /*f5e0*/  @P0 SHF.R.U32.HI R5, RZ, R7, R2 ;  /* 0x00000007ff050219 */ /* 0x002fc80000011602 */
[--C-:B------:R-:W-:Y:S01]  /*f5f0*/  SHF.R.S32.HI R2, RZ, 0x1f, R5.reuse ;  /* 0x0000001fff027819 */ /* 0x100fe20000011405 */
[----:B------:R-:W-:-:S04]  /*f600*/  IMAD.MOV R7, RZ, RZ, -R5 ;  /* 0x000000ffff077224 */ /* 0x000fc800078e0a05 */
[----:B------:R-:W-:Y:S02]  /*f610*/  IMAD R7, R11, R7, R4 ;  /* 0x000000070b077224 */ /* 0x000fe400078e0204 */
[----:B------:R-:W-:Y:S02]  /*f620*/  IMAD R4, R2, UR8, RZ ;  /* 0x0000000802047c24 */ /* 0x000fe4000f8e02ff */
[----:B------:R-:W-:Y:S02]  /*f630*/  IMAD.U32 R2, RZ, RZ, UR12 ;  /* 0x0000000cff027e24 */ /* 0x000fe4000f8e00ff */
[C---:B------:R-:W-:Y:S01]  /*f640*/  IMAD R9, R5.reuse, UR9, R4 ;  /* 0x0000000905097c24 */ /* 0x040fe2000f8e0204 */
[----:B------:R-:W-:Y:S01]  /*f650*/  SHF.R.S32.HI R4, RZ, 0x1f, R7 ;  /* 0x0000001fff047819 */ /* 0x000fe20000011407 */
[----:B------:R-:W-:Y:S01]  /*f660*/  IMAD.WIDE.U32 R2, R5, UR8, R2 ;  /* 0x0000000805027c25 */ /* 0x000fe2000f8e0002 */
[----:B------:R-:W-:-:S03]  /*f670*/  ULDC.64 UR8, c[0x0][0xad8] ;  /* 0x0002b60000087ab9 */ /* 0x000fc60000000a00 */
[----:B------:R-:W-:Y:S02]  /*f680*/  IMAD R4, R4, UR8, RZ ;  /* 0x0000000804047c24 */ /* 0x000fe4000f8e02ff */
[----:B------:R-:W-:Y:S02]  /*f690*/  IMAD.IADD R3, R3, 0x1, R9 ;  /* 0x0000000103037824 */ /* 0x000fe400078e0209 */
[C---:B------:R-:W-:Y:S02]  /*f6a0*/  IMAD R5, R7.reuse, UR9, R4 ;  /* 0x0000000907057c24 */ /* 0x040fe4000f8e0204 */
[----:B------:R-:W-:Y:S01]  /*f6b0*/  IMAD.WIDE.U32 R2, R7, UR8, R2 ;  /* 0x0000000807027c25 */ /* 0x000fe2000f8e0002 */
[----:B------:R-:W-:-:S03]  /*f6c0*/  ULDC.64 UR8, c[0x0][0xa80] ;  /* 0x0002a00000087ab9 */ /* 0x000fc60000000a00 */
[----:B------:R-:W-:Y:S01]  /*f6d0*/  IMAD.IADD R3, R3, 0x1, R5 ;  /* 0x0000000103037824 */ /* 0x000fe200078e0205 */
[----:B------:R-:W-:Y:S01]  /*f6e0*/  LEA R4, P0, R2, UR8, 0x1 ;  /* 0x0000000802047c11 */ /* 0x000fe2000f8008ff */
[----:B-----5:R-:W-:Y:S02]  /*f6f0*/  IMAD R11, R0, R11, RZ ;  /* 0x0000000b000b7224 */ /* 0x020fe400078e02ff */
[----:B------:R-:W-:Y:S01]  /*f700*/  VIADD R0, R30, 0x30 ;  /* 0x000000301e007836 */ /* 0x000fe20000000000 */
[----:B------:R-:W-:Y:S01]  /*f710*/  LEA.HI.X R8, R2, UR9, R3, 0x1, P0 ;  /* 0x0000000902087c11 */ /* 0x000fe200080f0c03 */
[----:B------:R-:W0:Y:S01]  /*f720*/  SHFL.IDX PT, R6, R4, RZ, 0x181f ;  /* 0x00181fff04067589 */ /* 0x000e2200000e0000 */
[----:B------:R-:W-:Y:S01]  /*f730*/  ISETP.GE.AND P0, PT, R19, UR4, PT ;  /* 0x0000000413007c0c */ /* 0x000fe2000bf06270 */
[C---:B------:R-:W-:Y:S02]  /*f740*/  VIADD R2, R30.reuse, 0x60 ;  /* 0x000000601e027836 */ /* 0x040fe40000000000 */
[----:B------:R-:W1:Y:S01]  /*f750*/  SHFL.IDX PT, R14, R4, 0x1, 0x181f ;  /* 0x00381f00040e7f89 */ /* 0x000e6200000e0000 */
[CC--:B------:R-:W-:Y:S01]  /*f760*/  ISETP.GE.OR P3, PT, R30.reuse, R11.reuse, P0 ;  /* 0x0000000b1e00720c */ /* 0x0c0fe20000766670 */
[----:B------:R-:W-:Y:S01]  /*f770*/  VIADD R3, R30, 0x90 ;  /* 0x000000901e037836 */ /* 0x000fe20000000000 */
[-C--:B------:R-:W-:Y:S01]  /*f780*/  ISETP.GE.OR P2, PT, R0, R11.reuse, P0 ;  /* 0x0000000b0000720c */ /* 0x080fe20000746670 */
[----:B------:R-:W2:Y:S01]  /*f790*/  SHFL.IDX PT, R24, R4, 0x2, 0x181f ;  /* 0x00581f0004187f89 */ /* 0x000ea200000e0000 */
[----:B------:R-:W-:-:S02]  /*f7a0*/  ISETP.GE.OR P1, PT, R2, R11, P0 ;  /* 0x0000000b0200720c */ /* 0x000fc40000726670 */
[----:B------:R-:W-:Y:S01]  /*f7b0*/  ISETP.GE.OR P0, PT, R3, R11, P0 ;  /* 0x0000000b0300720c */ /* 0x000fe20000706670 */
[----:B------:R-:W3:Y:S04]  /*f7c0*/  SHFL.IDX PT, R10, R8, RZ, 0x181f ;  /* 0x00181fff080a7589 */ /* 0x000ee800000e0000 */
[----:B------:R1:W4:Y:S04]  /*f7d0*/  SHFL.IDX PT, R28, R4, 0x3, 0x181f ;  /* 0x00781f00041c7f89 */ /* 0x00032800000e0000 */
[----:B------:R-:W4:Y:S04]  /*f7e0*/  SHFL.IDX PT, R12, R8, 0x1, 0x181f ;  /* 0x00381f00080c7f89 */ /* 0x000f2800000e0000 */
[----:B------:R-:W4:Y:S01]  /*f7f0*/  SHFL.IDX PT, R20, R8, 0x2, 0x181f ;  /* 0x00581f0008147f89 */ /* 0x000f2200000e0000 */
[----:B0-----:R-:W-:-:S03]  /*f800*/  @!P3 LEA R2, P6, R19, R6, 0x1 ;  /* 0x000000061302b211 */ /* 0x001fc600078c08ff */
[----:B------:R4:W0:Y:S01]  /*f810*/  SHFL.IDX PT, R26, R8, 0x3, 0x181f ;  /* 0x00781f00081a7f89 */ /* 0x00082200000e0000 */
[C---:B-1----:R-:W-:Y:S02]  /*f820*/  @!P2 LEA R4, P5, R19.reuse, R14, 0x1 ;  /* 0x0000000e1304a211 */ /* 0x042fe400078a08ff */
[C---:B--2---:R-:W-:Y:S02]  /*f830*/  @!P1 LEA R6, P4, R19.reuse, R24, 0x1 ;  /* 0x0000001813069211 */ /* 0x044fe400078808ff */
[C---:B---3--:R-:W-:Y:S02]  /*f840*/  @!P3 LEA.HI.X R3, R19.reuse, R10, R13, 0x1, P6 ;  /* 0x0000000a1303b211 */ /* 0x048fe400030f0c0d */
[----:B----4-:R-:W-:-:S03]  /*f850*/  @!P0 LEA R8, P6, R19, R28, 0x1 ;  /* 0x0000001c13088211 */ /* 0x010fc600078c08ff */
[----:B------:R1:W-:Y:S01]  /*f860*/  @!P3 ST.E.128 desc[UR54][R2.64], RZ ;  /* 0x000000ff0200b985 */ /* 0x0003e2000c101d36 */
[C-C-:B------:R-:W-:Y:S02]  /*f870*/  @!P2 LEA.HI.X R5, R19.reuse, R12, R13.reuse, 0x1, P5 ;  /* 0x0000000c1305a211 */ /* 0x140fe400028f0c0d */
[----:B------:R-:W-:-:S03]  /*f880*/  @!P1 LEA.HI.X R7, R19, R20, R13, 0x1, P4 ;  /* 0x0000001413079211 */ /* 0x000fc600020f0c0d */
[----:B------:R1:W-:Y:S01]  /*f890*/  @!P2 ST.E.128 desc[UR54][R4.64], RZ ;  /* 0x000000ff0400a985 */ /* 0x0003e2000c101d36 */
[----:B0-----:R-:W-:-:S03]  /*f8a0*/  @!P0 LEA.HI.X R9, R19, R26, R13, 0x1, P6 ;  /* 0x0000001a13098211 */ /* 0x001fc600030f0c0d */
[----:B------:R1:W-:Y:S04]  /*f8b0*/  @!P1 ST.E.128 desc[UR54][R6.64], RZ ;  /* 0x000000ff06009985 */ /* 0x0003e8000c101d36 */
[----:B------:R1:W-:Y:S02]  /*f8c0*/  @!P0 ST.E.128 desc[UR54][R8.64], RZ ;  /* 0x000000ff08008985 */ /* 0x0003e4000c101d36 */
.L_x_1318:
[----:B------:R-:W-:Y:S05]  /*f8d0*/  BSYNC B0 ;  /* 0x0000000000007941 */ /* 0x000fea0003800000 */
.L_x_1314:
[----:B------:R-:W-:Y:S02]  /*f8e0*/  ULDC UR4, c[0x0][0xc3c] ;  /* 0x00030f0000047ab9 */ /* 0x000fe40000000800 */
[----:B------:R-:W-:-:S06]  /*f8f0*/  UISETP.GE.AND UP0, UPT, UR7, UR4, UPT ;  /* 0x000000040700728c */ /* 0x000fcc000bf06270 */
[----:B------:R-:W-:-:S13]  /*f900*/  PLOP3.LUT P0, PT, PT, PT, UP0, 0x80, 0x0 ;  /* 0x000000000000781c */ /* 0x000fda0003f0f008 */
[----:B------:R-:W-:Y:S05]  /*f910*/  @!P0 BRA `(.L_x_1324) ;  /* 0xffffff1400488947 */ /* 0x000fea000383ffff */
[----:B------:R-:W-:Y:S05]  /*f920*/  EXIT ;  /* 0x000000000000794d */ /* 0x000fea0003800000 */
.L_x_1223:
[----:B------:R-:W-:-:S08]  /*f930*/  NOP ;  /* 0x0000000000007918 */ /* 0x000fd00000000000 */
[----:B------:R-:W0:-:S00]  /*f940*/  USETMAXREG.DEALLOC.CTAPOOL 0x20 ;  /* 0x00000020000079c8 */ /* 0x000e0000080e0500 */
[----:B0-----:R-:W-:Y:S01]  /*f950*/  LOP3.LUT R0, R0, 0x3, RZ, 0xc0, !PT ;  /* 0x0000000300007812 */ /* 0x001fe200078ec0ff */
[----:B------:R-:W-:Y:S01]  /*f960*/  IMAD.MOV.U32 R6, RZ, RZ, RZ ;  /* 0x000000ffff067224 */ /* 0x000fe200078e00ff */
[----:B------:R-:W-:-:S04]  /*f970*/  LOP3.LUT R23, R23, 0xffffffdf, RZ, 0xc0, !PT ;  /* 0xffffffdf17177812 */ /* 0x000fc800078ec0ff */
[----:B------:R-:W0:Y:S02]  /*f980*/  SHFL.IDX PT, R0, R0, RZ, 0x1f ;  /* 0x00001fff00007589 */ /* 0x000e2400000e0000 */
[----:B0-----:R-:W-:-:S13]  /*f990*/  ISETP.NE.AND P0, PT, R0, RZ, PT ;  /* 0x000000ff0000720c */ /* 0x001fda0003f05270 */
[----:B------:R-:W-:Y:S01]  /*f9a0*/  @P0 LOP3.LUT R23, R23, 0x20, RZ, 0xfc, !PT ;  /* 0x0000002017170812 */ /* 0x000fe200078efcff */
[----:B------:R-:W-:Y:S06]  /*f9b0*/  @!P0 BRA `(.L_x_1325) ;  /* 0x00000000001c8947 */ /* 0x000fec0003800000 */
[----:B------:R-:W0:Y:S08]  /*f9c0*/  S2UR UR5, SR_CgaCtaId ;  /* 0x00000000000579c3 */ /* 0x000e300000008800 */
[----:B------:R-:W-:Y:S06]  /*f9d0*/  BAR.SYNC.DEFER_BLOCKING 0x5, 0x200 ;  /* 0x0148000000007b1d */ /* 0x000fec0000010000 */
[----:B------:R-:W-:-:S02]  /*f9e0*/  UMOV UR4, 0x400 ;  /* 0x0000040000047882 */ /* 0x000fc40000000000 */
[----:B0-----:R-:W-:-:S09]  /*f9f0*/  ULEA UR4, UR5, UR4, 0x18 ;  /* 0x0000000405047291 */ /* 0x001fd2000f8ec03f */
[----:B------:R-:W1:Y:S01]  /*fa00*/  LDS.128 R16, [UR4+0x168d0] ;  /* 0x0168d004ff107984 */ /* 0x000e620008000c00 */
[----:B------:R-:W-:Y:S06]  /*fa10*/  BAR.ARV 0x4, 0x200 ;  /* 0x0108000000007b1d */ /* 0x000fec0000002000 */
[----:B------:R-:W-:Y:S05]  /*fa20*/  BRA `(.L_x_1326) ;  /* 0x0000000c00907947 */ /* 0x000fea0003800000 */
.L_x_1325:
[----:B------:R-:W0:Y:S01]  /*fa30*/  S2R R0, SR_TID.X ;  /* 0x0000000000007919 */ /* 0x000e220000002100 */
        /* <DEDUP_REMOVED lines=43> */
.L_x_1329:
[----:B------:R-:W0:Y:S01]  /*fcf0*/  LDC R2, c[0x0][0xc3c] ;  /* 0x00030f00ff027b82 */ /* 0x000e220000000800 */
[----:B------:R-:W-:-:S06]  /*fd00*/  UIADD3 UR4, UR4, 0x1f, URZ ;  /* 0x0000001f04047890 */ /* 0x000fcc000fffe03f */
[----:B0-----:R-:W-:-:S13]  /*fd10*/  ISETP.LE.AND P6, PT, R2, UR4, PT ;  /* 0x0000000402007c0c */ /* 0x001fda000bfc3270 */
[----:B------:R-:W-:Y:S05]  /*fd20*/  @P6 BRA `(.L_x_1328) ;  /* 0x0000000800a46947 */ /* 0x000fea0003800000 */
[----:B------:R-:W-:-:S05]  /*fd30*/  VIADD R7, R0, UR4 ;  /* 0x0000000400077c36 */ /* 0x000fca0008000000 */
[----:B------:R-:W-:-:S13]  /*fd40*/  ISETP.GE.OR P6, PT, R7, R2, !P0 ;  /* 0x000000020700720c */ /* 0x000fda00047c6670 */
[----:B------:R-:W0:Y:S08]  /*fd50*/  @!P6 LDC.64 R4, c[0x0][0xc80] ;  /* 0x00032000ff04eb82 */ /* 0x000e300000000a00 */
[----:B------:R-:W1:Y:S01]  /*fd60*/  @!P6 LDC.64 R2, c[0x0][0xc78] ;  /* 0x00031e00ff02eb82 */ /* 0x000e620000000a00 */
[----:B0-----:R-:W-:-:S04]  /*fd70*/  @!P6 IMAD.WIDE R4, R7, 0x4, R4 ;  /* 0x000000040704e825 */ /* 0x001fc800078e0204 */
[----:B-1----:R-:W-:Y:S01]  /*fd80*/  @!P6 IMAD.WIDE R2, R7, 0x4, R2 ;  /* 0x000000040702e825 */ /* 0x002fe200078e0202 */
[----:B------:R-:W-:-:S06]  /*fd90*/  CS2R R6, SRZ ;  /* 0x0000000000067805 */ /* 0x000fcc000001ff00 */
[----:B------:R-:W2:Y:S04]  /*fda0*/  @!P6 LDG.E R6, desc[UR54][R4.64] ;  /* 0x000000360406e981 */ /* 0x000ea8000c1e1900 */
        /* <DEDUP_REMOVED lines=22> */
.L_x_1327:
        /* <DEDUP_REMOVED lines=8> */
[----:B------:R1:W2:Y:S01]  /*ff90*/  SHFL.IDX PT, R6, R6, R19, 0x1f ;  /* 0x00001f1306067589 */ /* 0x0002a200000e0000 */
[----:B0-----:R-:W-:-:S07]  /*ffa0*/  ISETP.NE.AND P1, PT, R7, 0x1, PT ;  /* 0x000000010700780c */ /* 0x001fce0003f25270 */
[----:B-1----:R-:W-:Y:S06]  /*ffb0*/  @!P0 BRA `(.L_x_1330) ;  /* 0x0000000000088947 */ /* 0x002fec0003800000 */
[----:B------:R-:W-:-:S06]  /*ffc0*/  VIADD R16, R19, 0xffffffff ;  /* 0xffffffff13107836 */ /* 0x000fcc0000000000 */
[----:B------:R0:W1:Y:S02]  /*ffd0*/  SHFL.IDX PT, R16, R5, R16, 0x1f ;  /* 0x00001f1005107589 */ /* 0x00006400000e0000 */
.L_x_1330:
[----:B-1----:R-:W-:Y:S02]  /*ffe0*/  IMAD R16, R16, UR5, R3 ;  /* 0x0000000510107c24 */ /* 0x002fe4000f8e0203 */
[----:B------:R-:W-:-:S03]  /*fff0*/  VIADD R19, R19, UR4 ;  /* 0x0000000413137c36 */ /* 0x000fc60008000000 */
[----:B0-----:R-:W-:Y:S01]  /*10000*/  IADD3 R5, -R16, UR6, RZ ;  /* 0x0000000610057c10 */ /* 0x001fe2000fffe1ff */
[----:B------:R-:W-:Y:S06]  /*10010*/  @!P1 BRA `(.L_x_1331) ;  /* 0x0000000000e89947 */ /* 0x000fec0003800000 */
[-C--:B--2---:R-:W-:Y:S02]  /*10020*/  IABS R8, R6.reuse ;  /* 0x0000000600087213 */ /* 0x084fe40000000000 */
[----:B------:R-:W-:Y:S02]  /*10030*/  IABS R4, R7 ;  /* 0x0000000700047213 */ /* 0x000fe40000000000 */
[----:B------:R-:W0:Y:S01]  /*10040*/  I2F.RP R9, R8 ;  /* 0x0000000800097306 */ /* 0x000e220000209400 */
[----:B------:R-:W-:Y:S02]  /*10050*/  IABS R10, R5 ;  /* 0x00000005000a7213 */ /* 0x000fe40000000000 */
[----:B------:R-:W-:-:S05]  /*10060*/  IABS R12, R6 ;  /* 0x00000006000c7213 */ /* 0x000fca0000000000 */
[----:B0-----:R-:W0:Y:S02]  /*10070*/  MUFU.RCP R9, R9 ;  /* 0x0000000900097308 */ /* 0x001e240000001000 */
[----:B0-----:R-:W-:-:S06]  /*10080*/  VIADD R2, R9, 0xffffffe ;  /* 0x0ffffffe09027836 */ /* 0x001fcc0000000000 */
[----:B------:R-:W0:Y:S08]  /*10090*/  I2F.RP R9, R4 ;  /* 0x0000000400097306 */ /* 0x000e300000209400 */
[----:B------:R1:W2:Y:S08]  /*100a0*/  F2I.FTZ.U32.TRUNC.NTZ R3, R2 ;  /* 0x0000000200037305 */ /* 0x0002b0000021f000 */
[----:B0-----:R-:W0:Y:S01]  /*100b0*/  MUFU.RCP R9, R9 ;  /* 0x0000000900097308 */ /* 0x001e220000001000 */
[----:B-1----:R-:W-:-:S02]  /*100c0*/  IMAD.MOV.U32 R2, RZ, RZ, RZ ;  /* 0x000000ffff027224 */ /* 0x002fc400078e00ff */
[----:B--2---:R-:W-:-:S04]  /*100d0*/  IMAD.MOV R11, RZ, RZ, -R3 ;  /* 0x000000ffff0b7224 */ /* 0x004fc800078e0a03 */
[----:B------:R-:W-:-:S04]  /*100e0*/  IMAD R11, R11, R8, RZ ;  /* 0x000000080b0b7224 */ /* 0x000fc800078e02ff */
[----:B------:R-:W-:-:S04]  /*100f0*/  IMAD.HI.U32 R3, R3, R11, R2 ;  /* 0x0000000b03037227 */ /* 0x000fc800078e0002 */
[----:B------:R-:W-:Y:S02]  /*10100*/  IMAD.MOV R11, RZ, RZ, -R12 ;  /* 0x000000ffff0b7224 */ /* 0x000fe400078e0a0c */
[----:B------:R-:W-:-:S04]  /*10110*/  IMAD.HI.U32 R2, R3, R10, RZ ;  /* 0x0000000a03027227 */ /* 0x000fc800078e00ff */
[----:B------:R-:W-:Y:S02]  /*10120*/  IMAD R3, R2, R11, R10 ;  /* 0x0000000b02037224 */ /* 0x000fe400078e020a */
[----:B0-----:R-:W-:-:S03]  /*10130*/  VIADD R10, R9, 0xffffffe ;  /* 0x0ffffffe090a7836 */ /* 0x001fc60000000000 */
[----:B------:R-:W-:-:S13]  /*10140*/  ISETP.GT.U32.AND P1, PT, R8, R3, PT ;  /* 0x000000030800720c */ /* 0x000fda0003f24070 */
[----:B------:R-:W-:Y:S02]  /*10150*/  @!P1 IMAD.IADD R3, R3, 0x1, -R8 ;  /* 0x0000000103039824 */ /* 0x000fe400078e0a08 */
[----:B------:R-:W-:Y:S01]  /*10160*/  @!P1 VIADD R2, R2, 0x1 ;  /* 0x0000000102029836 */ /* 0x000fe20000000000 */
[----:B------:R-:W-:Y:S02]  /*10170*/  ISETP.NE.AND P1, PT, R6, RZ, PT ;  /* 0x000000ff0600720c */ /* 0x000fe40003f25270 */
[----:B------:R-:W-:Y:S02]  /*10180*/  ISETP.GE.U32.AND P0, PT, R3, R8, PT ;  /* 0x000000080300720c */ /* 0x000fe40003f06070 */
[----:B------:R-:W-:Y:S01]  /*10190*/  LOP3.LUT R8, R5, R6, RZ, 0x3c, !PT ;  /* 0x0000000605087212 */ /* 0x000fe200078e3cff */
[----:B------:R-:W0:Y:S03]  /*101a0*/  F2I.FTZ.U32.TRUNC.NTZ R3, R10 ;  /* 0x0000000a00037305 */ /* 0x000e26000021f000 */
[----:B------:R-:W-:-:S07]  /*101b0*/  ISETP.GE.AND P2, PT, R8, RZ, PT ;  /* 0x000000ff0800720c */ /* 0x000fce0003f46270 */
[----:B------:R-:W-:-:S04]  /*101c0*/  @P0 VIADD R2, R2, 0x1 ;  /* 0x0000000102020836 */ /* 0x000fc80000000000 */
[----:B------:R-:W-:Y:S01]  /*101d0*/  IMAD.MOV.U32 R12, RZ, RZ, R2 ;  /* 0x000000ffff0c7224 */ /* 0x000fe200078e0002 */
[----:B------:R-:W-:Y:S01]  /*101e0*/  IABS R2, R7 ;  /* 0x0000000700027213 */ /* 0x000fe20000000000 */
[----:B0-----:R-:W-:Y:S02]  /*101f0*/  IMAD.MOV R9, RZ, RZ, -R3 ;  /* 0x000000ffff097224 */ /* 0x001fe400078e0a03 */
[----:B------:R-:W-:Y:S01]  /*10200*/  @!P2 IMAD.MOV R12, RZ, RZ, -R12 ;  /* 0x000000ffff0ca224 */ /* 0x000fe200078e0a0c */
[----:B------:R-:W-:Y:S01]  /*10210*/  @!P1 LOP3.LUT R12, RZ, R6, RZ, 0x33, !PT ;  /* 0x00000006ff0c9212 */ /* 0x000fe200078e33ff */
[----:B------:R-:W-:Y:S02]  /*10220*/  IMAD.MOV R10, RZ, RZ, -R2 ;  /* 0x000000ffff0a7224 */ /* 0x000fe400078e0a02 */
[----:B------:R-:W-:Y:S01]  /*10230*/  IMAD R9, R9, R4, RZ ;  /* 0x0000000409097224 */ /* 0x000fe200078e02ff */
[----:B------:R-:W-:Y:S01]  /*10240*/  IABS R8, R12 ;  /* 0x0000000c00087213 */ /* 0x000fe20000000000 */
[----:B------:R-:W-:-:S04]  /*10250*/  IMAD.MOV.U32 R2, RZ, RZ, RZ ;  /* 0x000000ffff027224 */ /* 0x000fc800078e00ff */
[----:B------:R-:W-:-:S04]  /*10260*/  IMAD.HI.U32 R2, R3, R9, R2 ;  /* 0x0000000903027227 */ /* 0x000fc800078e0002 */
[----:B------:R-:W-:Y:S02]  /*10270*/  IMAD.MOV.U32 R3, RZ, RZ, R8 ;  /* 0x000000ffff037224 */ /* 0x000fe400078e0008 */
[----:B------:R-:W-:Y:S02]  /*10280*/  IMAD.MOV.U32 R8, RZ, RZ, R10 ;  /* 0x000000ffff087224 */ /* 0x000fe400078e000a */
[----:B------:R-:W-:-:S04]  /*10290*/  IMAD.HI.U32 R2, R2, R3, RZ ;  /* 0x0000000302027227 */ /* 0x000fc800078e00ff */
[----:B------:R-:W-:-:S05]  /*102a0*/  IMAD R3, R2, R8, R3 ;  /* 0x0000000802037224 */ /* 0x000fca00078e0203 */
[----:B------:R-:W-:-:S13]  /*102b0*/  ISETP.GT.U32.AND P1, PT, R4, R3, PT ;  /* 0x000000030400720c */ /* 0x000fda0003f24070 */
[----:B------:R-:W-:Y:S02]  /*102c0*/  @!P1 IMAD.IADD R3, R3, 0x1, -R4 ;  /* 0x0000000103039824 */ /* 0x000fe400078e0a04 */
[----:B------:R-:W-:Y:S01]  /*102d0*/  @!P1 VIADD R2, R2, 0x1 ;  /* 0x0000000102029836 */ /* 0x000fe20000000000 */
[----:B------:R-:W-:Y:S02]  /*102e0*/  ISETP.NE.AND P1, PT, R7, RZ, PT ;  /* 0x000000ff0700720c */ /* 0x000fe40003f25270 */
[----:B------:R-:W-:Y:S02]  /*102f0*/  ISETP.GE.U32.AND P0, PT, R3, R4, PT ;  /* 0x000000040300720c */ /* 0x000fe40003f06070 */
[----:B------:R-:W-:-:S04]  /*10300*/  LOP3.LUT R3, R12, R7, RZ, 0x3c, !PT ;  /* 0x000000070c037212 */ /* 0x000fc800078e3cff */
[----:B------:R-:W-:Y:S01]  /*10310*/  ISETP.GE.AND P2, PT, R3, RZ, PT ;  /* 0x000000ff0300720c */ /* 0x000fe20003f46270 */
[----:B------:R-:W-:-:S06]  /*10320*/  IMAD.MOV R3, RZ, RZ, -R12 ;  /* 0x000000ffff037224 */ /* 0x000fcc00078e0a0c */
[----:B------:R-:W-:-:S06]  /*10330*/  @P0 VIADD R2, R2, 0x1 ;  /* 0x0000000102020836 */ /* 0x000fcc0000000000 */
[----:B------:R-:W-:Y:S01]  /*10340*/  @!P2 IMAD.MOV R2, RZ, RZ, -R2 ;  /* 0x000000ffff02a224 */ /* 0x000fe200078e0a02 */
[----:B------:R-:W-:-:S05]  /*10350*/  @!P1 LOP3.LUT R2, RZ, R7, RZ, 0x33, !PT ;  /* 0x00000007ff029212 */ /* 0x000fca00078e33ff */
[----:B------:R-:W-:-:S04]  /*10360*/  IMAD.MOV R18, RZ, RZ, -R2 ;  /* 0x000000ffff127224 */ /* 0x000fc800078e0a02 */
[C---:B------:R-:W-:Y:S02]  /*10370*/  IMAD R18, R7.reuse, R18, R12 ;  /* 0x0000001207127224 */ /* 0x040fe400078e020c */
[----:B------:R-:W-:Y:S02]  /*10380*/  IMAD R7, R7, 0x1000000, R2 ;  /* 0x0100000007077824 */ /* 0x000fe400078e0202 */
[----:B------:R-:W-:Y:S02]  /*10390*/  IMAD R2, R6, R3, R5 ;  /* 0x0000000306027224 */ /* 0x000fe400078e0205 */
[----:B------:R-:W-:Y:S01]  /*103a0*/  IMAD R18, R18, 0x10000, R7 ;  /* 0x0001000012127824 */ /* 0x000fe200078e0207 */
[----:B------:R-:W-:Y:S06]  /*103b0*/  BRA `(.L_x_1332) ;  /* 0x0000000000f47947 */ /* 0x000fec0003800000 */
.L_x_1331:
[----:B------:R-:W0:Y:S02]  /*103c0*/  LDC.64 R2, c[0x0][0xc90] ;  /* 0x00032400ff027b82 */ /* 0x000e240000000a00 */
[----:B0-----:R-:W-:-:S05]  /*103d0*/  IMAD.WIDE R2, R19, 0x4, R2 ;  /* 0x0000000413027825 */ /* 0x001fca00078e0202 */
[----:B------:R0:W2:Y:S01]  /*103e0*/  LDG.E R7, desc[UR54][R2.64] ;  /* 0x0000003602077981 */ /* 0x0000a2000c1e1900 */
[----:B------:R-:W-:Y:S01]  /*103f0*/  IABS R13, R5 ;  /* 0x00000005000d7213 */ /* 0x000fe20000000000 */
[----:B0-----:R-:W-:Y:S02]  /*10400*/  IMAD.MOV.U32 R2, RZ, RZ, RZ ;  /* 0x000000ffff027224 */ /* 0x001fe400078e00ff */
[----:B--2---:R-:W-:-:S05]  /*10410*/  IMAD R4, R6, R7, RZ ;  /* 0x0000000706047224 */ /* 0x004fca00078e02ff */
[-C--:B------:R-:W-:Y:S02]  /*10420*/  IABS R10, R4.reuse ;  /* 0x00000004000a7213 */ /* 0x080fe40000000000 */
[----:B------:R-:W-:Y:S02]  /*10430*/  IABS R12, R4 ;  /* 0x00000004000c7213 */ /* 0x000fe40000000000 */
[----:B------:R-:W0:Y:S08]  /*10440*/  I2F.RP R8, R10 ;  /* 0x0000000a00087306 */ /* 0x000e300000209400 */
[----:B0-----:R-:W0:Y:S02]  /*10450*/  MUFU.RCP R8, R8 ;  /* 0x0000000800087308 */ /* 0x001e240000001000 */
[----:B0-----:R-:W-:-:S06]  /*10460*/  VIADD R9, R8, 0xffffffe ;  /* 0x0ffffffe08097836 */ /* 0x001fcc0000000000 */
[----:B------:R-:W0:Y:S02]  /*10470*/  F2I.FTZ.U32.TRUNC.NTZ R3, R9 ;  /* 0x0000000900037305 */ /* 0x000e24000021f000 */
[----:B0-----:R-:W-:-:S04]  /*10480*/  IMAD.MOV R11, RZ, RZ, -R3 ;  /* 0x000000ffff0b7224 */ /* 0x001fc800078e0a03 */
[----:B------:R-:W-:-:S04]  /*10490*/  IMAD R11, R11, R10, RZ ;  /* 0x0000000a0b0b7224 */ /* 0x000fc800078e02ff */
[----:B------:R-:W-:-:S04]  /*104a0*/  IMAD.HI.U32 R2, R3, R11, R2 ;  /* 0x0000000b03027227 */ /* 0x000fc800078e0002 */
[----:B------:R-:W-:Y:S02]  /*104b0*/  IMAD.MOV R3, RZ, RZ, -R12 ;  /* 0x000000ffff037224 */ /* 0x000fe400078e0a0c */
        /* <DEDUP_REMOVED lines=12> */
[----:B------:R-:W-:Y:S02]  /*10580*/  IMAD R8, R7, R2, RZ ;  /* 0x0000000207087224 */ /* 0x000fe400078e02ff */
[----:B------:R-:W-:Y:S02]  /*10590*/  IMAD.MOV R2, RZ, RZ, -R2 ;  /* 0x000000ffff027224 */ /* 0x000fe400078e0a02 */
[----:B------:R-:W-:Y:S02]  /*105a0*/  IMAD.MOV R10, RZ, RZ, -R8 ;  /* 0x000000ffff0a7224 */ /* 0x000fe400078e0a08 */
[----:B------:R-:W-:-:S03]  /*105b0*/  IMAD R12, R4, R2, R5 ;  /* 0x00000002040c7224 */ /* 0x000fc600078e0205 */
[----:B------:R-:W-:-:S04]  /*105c0*/  VIADDMNMX R7, R10, UR5, R7, PT ;  /* 0x000000050a077c46 */ /* 0x000fc8000b800107 */
[-C--:B------:R-:W-:Y:S01]  /*105d0*/  IABS R9, R7.reuse ;  /* 0x0000000700097213 */ /* 0x080fe20000000000 */
[----:B------:R-:W-:Y:S01]  /*105e0*/  IMAD.MOV R18, RZ, RZ, -R7 ;  /* 0x000000ffff127224 */ /* 0x000fe200078e0a07 */
[----:B------:R-:W-:Y:S02]  /*105f0*/  IABS R4, R7 ;  /* 0x0000000700047213 */ /* 0x000fe40000000000 */
[----:B------:R-:W0:Y:S03]  /*10600*/  I2F.RP R10, R9 ;  /* 0x00000009000a7306 */ /* 0x000e260000209400 */
[----:B------:R-:W-:-:S05]  /*10610*/  IMAD.MOV R4, RZ, RZ, -R4 ;  /* 0x000000ffff047224 */ /* 0x000fca00078e0a04 */
[----:B0-----:R-:W0:Y:S02]  /*10620*/  MUFU.RCP R10, R10 ;  /* 0x0000000a000a7308 */ /* 0x001e240000001000 */
[----:B0-----:R-:W-:-:S06]  /*10630*/  VIADD R3, R10, 0xffffffe ;  /* 0x0ffffffe0a037836 */ /* 0x001fcc0000000000 */
[----:B------:R-:W0:Y:S02]  /*10640*/  F2I.FTZ.U32.TRUNC.NTZ R3, R3 ;  /* 0x0000000300037305 */ /* 0x000e24000021f000 */
[----:B0-----:R-:W-:-:S04]  /*10650*/  IMAD.MOV R11, RZ, RZ, -R3 ;  /* 0x000000ffff0b7224 */ /* 0x001fc800078e0a03 */
[----:B------:R-:W-:Y:S01]  /*10660*/  IMAD.MOV.U32 R2, RZ, RZ, R11 ;  /* 0x000000ffff027224 */ /* 0x000fe200078e000b */
[----:B------:R-:W-:-:S03]  /*10670*/  IABS R11, R12 ;  /* 0x0000000c000b7213 */ /* 0x000fc60000000000 */
[----:B------:R-:W-:Y:S02]  /*10680*/  IMAD R5, R2, R9, RZ ;  /* 0x0000000902057224 */ /* 0x000fe400078e02ff */
[----:B------:R-:W-:-:S04]  /*10690*/  IMAD.MOV.U32 R2, RZ, RZ, RZ ;  /* 0x000000ffff027224 */ /* 0x000fc800078e00ff */
[----:B------:R-:W-:Y:S01]  /*106a0*/  IMAD.HI.U32 R2, R3, R5, R2 ;  /* 0x0000000503027227 */ /* 0x000fe200078e0002 */
[----:B------:R-:W-:-:S04]  /*106b0*/  LOP3.LUT R3, R12, R7, RZ, 0x3c, !PT ;  /* 0x000000070c037212 */ /* 0x000fc800078e3cff */
[----:B------:R-:W-:Y:S01]  /*106c0*/  ISETP.GE.AND P2, PT, R3, RZ, PT ;  /* 0x000000ff0300720c */ /* 0x000fe20003f46270 */
[----:B------:R-:W-:Y:S01]  /*106d0*/  IMAD.HI.U32 R2, R2, R11, RZ ;  /* 0x0000000b02027227 */ /* 0x000fe200078e00ff */
[----:B------:R-:W-:-:S03]  /*106e0*/  IADD3 R3, R8, 0x1000000, R12 ;  /* 0x0100000008037810 */ /* 0x000fc60007ffe00c */
        /* <DEDUP_REMOVED lines=9> */
[----:B------:R-:W-:-:S07]  /*10780*/  IMAD R18, R2, R18, R3 ;  /* 0x0000001202127224 */ /* 0x000fce00078e0203 */
.L_x_1332:
[----:B------:R-:W-:-:S05]  /*10790*/  LOP3.LUT R17, RZ, R2, RZ, 0x33, !PT ;  /* 0x00000002ff117212 */ /* 0x000fca00078e33ff */
[----:B------:R-:W-:Y:S01]  /*107a0*/  IMAD.IADD R17, R6, 0x1, R17 ;  /* 0x0000000106117824 */ /* 0x000fe200078e0211 */
[----:B------:R-:W-:Y:S06]  /*107b0*/  BRA `(.L_x_1333) ;  /* 0x0000000000147947 */ /* 0x000fec0003800000 */
.L_x_1328:
[----:B------:R-:W-:Y:S01]  /*107c0*/  ULDC UR4, c[0x0][0xc3c] ;  /* 0x00030f0000047ab9 */ /* 0x000fe20000000800 */
[----:B------:R-:W-:Y:S02]  /*107d0*/  IMAD.MOV.U32 R17, RZ, RZ, RZ ;  /* 0x000000ffff117224 */ /* 0x000fe400078e00ff */
[----:B------:R-:W-:Y:S02]  /*107e0*/  IMAD.U32 R16, RZ, RZ, UR6 ;  /* 0x00000006ff107e24 */ /* 0x000fe4000f8e00ff */
[----:B------:R-:W-:Y:S02]  /*107f0*/  IMAD.MOV.U32 R18, RZ, RZ, RZ ;  /* 0x000000ffff127224 */ /* 0x000fe400078e00ff */
[----:B------:R-:W-:-:S07]  /*10800*/  IMAD.U32 R19, RZ, RZ, UR4 ;  /* 0x00000004ff137e24 */ /* 0x000fce000f8e00ff */
.L_x_1333:
[----:B------:R-:W-:-:S13]  /*10810*/  ISETP.NE.AND P0, PT, R0, RZ, PT ;  /* 0x000000ff0000720c */ /* 0x000fda0003f05270 */
[----:B------:R-:W0:Y:S01]  /*10820*/  @!P0 S2R R3, SR_CgaCtaId ;  /* 0x0000000000038919 */ /* 0x000e220000008800 */
[----:B------:R-:W-:-:S04]  /*10830*/  @!P0 MOV R0, 0x400 ;  /* 0x0000040000008802 */ /* 0x000fc80000000f00 */
[----:B0-----:R-:W-:-:S05]  /*10840*/  @!P0 LEA R0, R3, R0, 0x18 ;  /* 0x0000000003008211 */ /* 0x001fca00078ec0ff */
[----:B------:R0:W-:Y:S01]  /*10850*/  @!P0 STS.128 [R0+0x168d0], R16 ;  /* 0x0168d01000008388 */ /* 0x0001e20000000c00 */
[----:B------:R-:W-:Y:S06]  /*10860*/  BAR.ARV 0x5, 0x200 ;  /* 0x0148000000007b1d */ /* 0x000fec0000002000 */
.L_x_1326:
        /* <DEDUP_REMOVED lines=10> */
[----:B------:R3:W-:Y:S01]  /*10910*/  STL [R1+0x30], RZ ;  /* 0x000030ff01007387 */ /* 0x0007e20000100800 */
[----:B------:R-:W-:Y:S01]  /*10920*/  IMAD.MOV.U32 R28, RZ, RZ, 0x1 ;  /* 0x00000001ff1c7424 */ /* 0x000fe200078e00ff */
[----:B------:R-:W-:Y:S01]  /*10930*/  ULOP3.LUT UR37, UR36, 0x2, URZ, 0xfc, !UPT ;  /* 0x0000000224257892 */ /* 0x000fe2000f8efc3f */
[----:B------:R-:W-:Y:S01]  /*10940*/  IMAD.MOV.U32 R25, RZ, RZ, RZ ;  /* 0x000000ffff197224 */ /* 0x000fe200078e00ff */
[----:B------:R-:W-:Y:S01]  /*10950*/  ULDC UR38, c[0x0][0xc] ;  /* 0x0000030000267ab9 */ /* 0x000fe20000000800 */
[----:B--2---:R-:W-:-:S06]  /*10960*/  ULEA UR4, UR5, UR4, 0x18 ;  /* 0x0000000405047291 */ /* 0x004fcc000f8ec03f */
[----:B------:R-:W-:Y:S01]  /*10970*/  IMAD.U32 R22, RZ, RZ, UR4 ;  /* 0x00000004ff167e24 */ /* 0x000fe2000f8e00ff */
[C---:B-1----:R-:W-:Y:S01]  /*10980*/  LOP3.LUT R3, R4.reuse, 0x7f, RZ, 0xc0, !PT ;  /* 0x0000007f04037812 */ /* 0x042fe200078ec0ff */
[C---:B------:R-:W-:Y:S02]  /*10990*/  IMAD.SHL.U32 R29, R4.reuse, 0x8, RZ ;  /* 0x00000008041d7824 */ /* 0x040fe400078e00ff */
[----:B------:R-:W-:Y:S01]  /*109a0*/  IMAD.SHL.U32 R2, R4, 0x10, RZ ;  /* 0x0000001004027824 */ /* 0x000fe200078e00ff */
[----:B------:R-:W-:Y:S02]  /*109b0*/  SHF.R.U32.HI R3, RZ, 0x3, R3 ;  /* 0x00000003ff037819 */ /* 0x000fe40000011603 */
[----:B0-----:R-:W-:Y:S02]  /*109c0*/  LOP3.LUT R0, R29, 0x1f8, RZ, 0xc0, !PT ;  /* 0x000001f81d007812 */ /* 0x001fe400078ec0ff */
[----:B------:R-:W-:Y:S02]  /*109d0*/  LOP3.LUT R2, R2, 0x70, RZ, 0xc0, !PT ;  /* 0x0000007002027812 */ /* 0x000fe400078ec0ff */
[----:B------:R-:W-:-:S02]  /*109e0*/  LOP3.LUT R0, R0, 0x38, R4, 0x78, !PT ;  /* 0x0000003800007812 */ /* 0x000fc400078e7804 */
[----:B------:R-:W-:Y:S02]  /*109f0*/  LOP3.LUT R2, R3, R2, RZ, 0xfc, !PT ;  /* 0x0000000203027212 */ /* 0x000fe400078efcff */
[----:B------:R-:W-:Y:S02]  /*10a00*/  LOP3.LUT R0, R0, 0x200, R29, 0xf8, !PT ;  /* 0x0000020000007812 */ /* 0x000fe400078ef81d */
[----:B------:R-:W-:-:S03]  /*10a10*/  LOP3.LUT R29, R29, 0x38, RZ, 0xc0, !PT ;  /* 0x000000381d1d7812 */ /* 0x000fc600078ec0ff */
[----:B------:R-:W-:-:S05]  /*10a20*/  IMAD R0, R0, 0x2, R22 ;  /* 0x0000000200007824 */ /* 0x000fca00078e0216 */
[----:B------:R3:W-:Y:S02]  /*10a30*/  STL [R1+0x1c], R0 ;  /* 0x00001c0001007387 */ /* 0x0007e40000100800 */
.L_x_1405:
[----:B------:R-:W-:Y:S05]  /*10a40*/  YIELD ;  /* 0x0000000000007946 */ /* 0x000fea0003800000 */
[----:B------:R-:W-:Y:S01]  /*10a50*/  ULDC.64 UR4, c[0x0][0xa28] ;  /* 0x00028a0000047ab9 */ /* 0x000fe20000000a00 */
[----:B------:R-:W-:Y:S01]  /*10a60*/  IMAD.MOV.U32 R24, RZ, RZ, RZ ;  /* 0x000000ffff187224 */ /* 0x000fe200078e00ff */
[----:B------:R-:W-:-:S04]  /*10a70*/  ISETP.NE.U32.AND P0, PT, RZ, UR4, PT ;  /* 0x00000004ff007c0c */ /* 0x000fc8000bf05070 */
[----:B------:R-:W-:Y:S01]  /*10a80*/  ISETP.NE.AND.EX P0, PT, RZ, UR5, PT, P0 ;  /* 0x00000005ff007c0c */ /* 0x000fe2000bf05300 */
[----:B------:R-:W-:-:S12]  /*10a90*/  ULDC.64 UR4, c[0x0][0xa18] ;  /* 0x0002860000047ab9 */ /* 0x000fd80000000a00 */
[----:B0-----:R-:W0:Y:S02]  /*10aa0*/  @P0 LDC.64 R2, c[0x0][0xa28] ;  /* 0x00028a00ff020b82 */ /* 0x001e240000000a00 */
[----:B0-----:R-:W-:-:S05]  /*10ab0*/  @P0 IMAD.WIDE R2, R19, 0x4, R2 ;  /* 0x0000000413020825 */ /* 0x001fca00078e0202 */
[----:B------:R0:W2:Y:S01]  /*10ac0*/  @P0 LDG.E R24, desc[UR54][R2.64] ;  /* 0x0000003602180981 */ /* 0x0000a2000c1e1900 */
[----:B------:R-:W-:Y:S01]  /*10ad0*/  ISETP.NE.U32.AND P0, PT, RZ, UR4, PT ;  /* 0x00000004ff007c0c */ /* 0x000fe2000bf05070 */
[----:B---3--:R-:W-:Y:S01]  /*10ae0*/  IMAD.MOV.U32 R0, RZ, RZ, RZ ;  /* 0x000000ffff007224 */ /* 0x008fe200078e00ff */
[----:B------:R-:W-:Y:S02]  /*10af0*/  LOP3.LUT R23, R23, 0xffffffef, RZ, 0xc0, !PT ;  /* 0xffffffef17177812 */ /* 0x000fe400078ec0ff */
[----:B------:R-:W-:Y:S01]  /*10b00*/  ISETP.NE.AND.EX P1, PT, RZ, UR5, PT, P0 ;  /* 0x00000005ff007c0c */ /* 0x000fe2000bf25300 */
[----:B------:R-:W-:Y:S02]  /*10b10*/  ULDC.64 UR4, c[0x0][0xa00] ;  /* 0x0002800000047ab9 */ /* 0x000fe40000000a00 */
[----:B------:R-:W-:Y:S01]  /*10b20*/  ISETP.NE.U32.AND P0, PT, RZ, UR4, PT ;  /* 0x00000004ff007c0c */ /* 0x000fe2000bf05070 */
[----:B0-----:R-:W0:Y:S03]  /*10b30*/  LDC.64 R2, c[0x0][0xa00] ;  /* 0x00028000ff027b82 */ /* 0x001e260000000a00 */
[----:B------:R-:W-:Y:S01]  /*10b40*/  ISETP.NE.AND.EX P2, PT, RZ, UR5, PT, P0 ;  /* 0x00000005ff007c0c */ /* 0x000fe2000bf45300 */
[----:B------:R-:W-:-:S05]  /*10b50*/  ULDC.64 UR4, c[0x0][0x418] ;  /* 0x0001060000047ab9 */ /* 0x000fca0000000a00 */
[----:B-1----:R-:W1:Y:S07]  /*10b60*/  @P1 LDC.64 R4, c[0x0][0xa18] ;  /* 0x00028600ff041b82 */ /* 0x002e6e0000000a00 */
[----:B------:R-:W-:Y:S01]  /*10b70*/  @P2 LOP3.LUT R23, R23, 0x10, RZ, 0xfc, !PT ;  /* 0x0000001017172812 */ /* 0x000fe200078efcff */
[----:B0-----:R-:W-:-:S05]  /*10b80*/  IMAD.WIDE R2, R19, 0x4, R2 ;  /* 0x0000000413027825 */ /* 0x001fca00078e0202 */
[----:B------:R-:W3:Y:S01]  /*10b90*/  @P2 LDG.E R0, desc[UR54][R2.64] ;  /* 0x0000003602002981 */ /* 0x000ee2000c1e1900 */
[----:B-1----:R-:W-:-:S06]  /*10ba0*/  @P1 IMAD.WIDE R4, R19, 0x4, R4 ;  /* 0x0000000413041825 */ /* 0x002fcc00078e0204 */
[----:B------:R-:W4:Y:S01]  /*10bb0*/  @P1 LDG.E R4, desc[UR54][R4.64] ;  /* 0x0000003604041981 */ /* 0x000f22000c1e1900 */
[----:B------:R-:W-:-:S03]  /*10bc0*/  UISETP.NE.U32.AND UP0, UPT, UR4, URZ, UPT ;  /* 0x0000003f0400728c */ /* 0x000fc6000bf05070 */
[----:B------:R-:W-:Y:S01]  /*10bd0*/  ULDC UR4, c[0x0][0x424] ;  /* 0x0001090000047ab9 */ /* 0x000fe20000000800 */
[----:B------:R-:W-:-:S03]  /*10be0*/  UISETP.NE.AND.EX UP0, UPT, UR5, URZ, UPT, UP0 ;  /* 0x0000003f0500728c */ /* 0x000fc6000bf05300 */
[----:B------:R-:W-:Y:S01]  /*10bf0*/  ULDC UR5, c[0x0][0x2f0] ;  /* 0x0000bc0000057ab9 */ /* 0x000fe20000000800 */
[----:B------:R-:W-:-:S04]  /*10c00*/  USEL UR4, UR4, 0x1, UP0 ;  /* 0x0000000104047887 */ /* 0x000fc80008000000 */
[----:B------:R-:W-:Y:S01]  /*10c10*/  UIMAD UR4, UR4, UR5, URZ ;  /* 0x00000005040472a4 */ /* 0x000fe2000f8e023f */
[----:B---3--:R0:W-:Y:S04]  /*10c20*/  STL [R1+0x20], R0 ;  /* 0x0000200001007387 */ /* 0x0081e80000100800 */
[----:B--2---:R1:W-:Y:S04]  /*10c30*/  STL [R1+0x14], R24 ;  /* 0x0000141801007387 */ /* 0x0043e80000100800 */
[----:B----4-:R1:W-:Y:S01]  /*10c40*/  @P1 STL [R1], R4 ;  /* 0x0000000401001387 */ /* 0x0103e20000100800 */
[----:B0-----:R-:W-:Y:S01]  /*10c50*/  IMAD.U32 R0, RZ, RZ, UR4 ;  /* 0x00000004ff007e24 */ /* 0x001fe2000f8e00ff */
[----:B------:R-:W-:Y:S06]  /*10c60*/  @P1 BRA `(.L_x_1335) ;  /* 0x0000000000201947 */ /* 0x000fec0003800000 */
[----:B------:R-:W-:Y:S02]  /*10c70*/  ULDC UR4, c[0x0][0x288] ;  /* 0x0000a20000047ab9 */ /* 0x000fe40000000800 */
[----:B-1----:R-:W-:-:S05]  /*10c80*/  IMAD.U32 R4, RZ, RZ, UR4 ;  /* 0x00000004ff047e24 */ /* 0x002fca000f8e00ff */
[----:B------:R0:W-:Y:S01]  /*10c90*/  STL [R1], R4 ;  /* 0x0000000401007387 */ /* 0x0001e20000100800 */
[----:B------:R-:W-:Y:S05]  /*10ca0*/  @!P2 BRA `(.L_x_1335) ;  /* 0x000000000010a947 */ /* 0x000fea0003800000 */
[----:B------:R-:W2:Y:S04]  /*10cb0*/  LDG.E R5, desc[UR54][R2.64] ;  /* 0x0000003602057981 */ /* 0x000ea8000c1e1900 */
[----:B0-----:R-:W2:Y:S02]  /*10cc0*/  LDG.E R4, desc[UR54][R2.64+0x4] ;  /* 0x0000043602047981 */ /* 0x001ea4000c1e1900 */
[----:B--2---:R-:W-:-:S05]  /*10cd0*/  IMAD.IADD R2, R4, 0x1, -R5 ;  /* 0x0000000104027824 */ /* 0x004fca00078e0a05 */
[----:B------:R2:W-:Y:S02]  /*10ce0*/  STL [R1], R2 ;  /* 0x0000000201007387 */ /* 0x0005e40000100800 */
.L_x_1335:
[----:B------:R-:W-:Y:S02]  /*10cf0*/  ULDC.64 UR4, c[0x0][0xa20] ;  /* 0x0002880000047ab9 */ /* 0x000fe40000000a00 */
[----:B------:R-:W-:-:S04]  /*10d00*/  ISETP.NE.U32.AND P0, PT, RZ, UR4, PT ;  /* 0x00000004ff007c0c */ /* 0x000fc8000bf05070 */
[----:B------:R-:W-:-:S13]  /*10d10*/  ISETP.NE.AND.EX P0, PT, RZ, UR5, PT, P0 ;  /* 0x00000005ff007c0c */ /* 0x000fda000bf05300 */
[----:B------:R-:W-:Y:S05]  /*10d20*/  @!P0 BRA `(.L_x_1336) ;  /* 0x0000000000108947 */ /* 0x000fea0003800000 */
[----:B--2---:R-:W2:Y:S02]  /*10d30*/  LDC.64 R2, c[0x0][0xa20] ;  /* 0x00028800ff027b82 */ /* 0x004ea40000000a00 */
[----:B--2---:R-:W-:-:S05]  /*10d40*/  IMAD.WIDE R2, R19, 0x4, R2 ;  /* 0x0000000413027825 */ /* 0x004fca00078e0202 */
[----:B------:R2:W5:Y:S01]  /*10d50*/  LDG.E R0, desc[UR54][R2.64] ;  /* 0x0000003602007981 */ /* 0x000562000c1e1900 */
[----:B------:R-:W-:Y:S05]  /*10d60*/  BRA `(.L_x_1337) ;  /* 0x0000000000247947 */ /* 0x000fea0003800000 */
.L_x_1336:
[----:B------:R-:W-:Y:S02]  /*10d70*/  ULDC.64 UR4, c[0x0][0xa08] ;  /* 0x0002820000047ab9 */ /* 0x000fe40000000a00 */
[----:B------:R-:W-:-:S04]  /*10d80*/  ISETP.NE.U32.AND P0, PT, RZ, UR4, PT ;  /* 0x00000004ff007c0c */ /* 0x000fc8000bf05070 */
[----:B------:R-:W-:-:S13]  /*10d90*/  ISETP.NE.AND.EX P0, PT, RZ, UR5, PT, P0 ;  /* 0x00000005ff007c0c */ /* 0x000fda000bf05300 */
[----:B------:R-:W-:Y:S05]  /*10da0*/  @!P0 BRA `(.L_x_1337) ;  /* 0x0000000000148947 */ /* 0x000fea0003800000 */
[----:B--2---:R-:W2:Y:S02]  /*10db0*/  LDC.64 R2, c[0x0][0xa08] ;  /* 0x00028200ff027b82 */ /* 0x004ea40000000a00 */
[----:B--2---:R-:W-:-:S05]  /*10dc0*/  IMAD.WIDE R2, R19, 0x4, R2 ;  /* 0x0000000413027825 */ /* 0x004fca00078e0202 */
[----:B------:R-:W2:Y:S04]  /*10dd0*/  LDG.E R0, desc[UR54][R2.64] ;  /* 0x0000003602007981 */ /* 0x000ea8000c1e1900 */
[----:B------:R-:W2:Y:S02]  /*10de0*/  LDG.E R5, desc[UR54][R2.64+0x4] ;  /* 0x0000043602057981 */ /* 0x000ea4000c1e1900 */
[----:B--2---:R-:W-:-:S07]  /*10df0*/  IMAD.IADD R0, R5, 0x1, -R0 ;  /* 0x0000000105007824 */ /* 0x004fce00078e0a00 */
.L_x_1337:
[----:B------:R-:W3:Y:S01]  /*10e00*/  LDL R9, [R1] ;  /* 0x0000000001097983 */ /* 0x000ee20000100800 */
[----:B--2---:R-:W2:Y:S01]  /*10e10*/  LDC R2, c[0x0][0x448] ;  /* 0x00011200ff027b82 */ /* 0x004ea20000000800 */
[----:B-----5:R-:W-:Y:S01]  /*10e20*/  IMAD.IADD R8, R0, 0x1, -R24 ;  /* 0x0000000100087824 */ /* 0x020fe200078e0a18 */
[----:B------:R-:W-:Y:S01]  /*10e30*/  LOP3.LUT R23, R23, 0xfffffff7, RZ, 0xc0, !PT ;  /* 0xfffffff717177812 */ /* 0x000fe200078ec0ff */
[----:B------:R-:W-:-:S03]  /*10e40*/  IMAD R27, R17, 0xc0, RZ ;  /* 0x000000c0111b7824 */ /* 0x000fc600078e02ff */
[----:B------:R4:W-:Y:S01]  /*10e50*/  STL [R1+0xc], R8 ;  /* 0x00000c0801007387 */ /* 0x0009e20000100800 */
[----:B------:R-:W-:Y:S01]  /*10e60*/  VIADD R7, R27, 0xbf ;  /* 0x000000bf1b077836 */ /* 0x000fe20000000000 */
[----:B--2---:R-:W-:Y:S02]  /*10e70*/  ISETP.NE.AND P2, PT, R2, 0x1, PT ;  /* 0x000000010200780c */ /* 0x004fe40003f45270 */
[----:B------:R-:W2:Y:S11]  /*10e80*/  LDC.64 R2, c[0x0][0x9e0] ;  /* 0x00027800ff027b82 */ /* 0x000eb60000000a00 */
[----:B------:R-:W4:Y:S01]  /*10e90*/  @P2 LDC R6, c[0x0][0x44c] ;  /* 0x00011300ff062b82 */ /* 0x000f220000000800 */
[----:B------:R-:W-:-:S07]  /*10ea0*/  @P2 LOP3.LUT R23, R23, 0x8, RZ, 0xfc, !PT ;  /* 0x0000000817172812 */ /* 0x000fce00078efcff */
[----:B01----:R-:W0:Y:S01]  /*10eb0*/  @P2 LDC R4, c[0x0][0x450] ;  /* 0x00011400ff042b82 */ /* 0x003e220000000800 */
[----:B--2---:R-:W-:Y:S01]  /*10ec0*/  ISETP.GE.AND P1, PT, R3, 0x1, PT ;  /* 0x000000010300780c */ /* 0x004fe20003f26270 */
[----:B----4-:R-:W-:-:S05]  /*10ed0*/  @P2 IMAD.HI.U32 R5, R7, R6, RZ ;  /* 0x0000000607052227 */ /* 0x010fca00078e00ff */
[----:B0-----:R-:W-:Y:S02]  /*10ee0*/  @P2 SHF.R.U32.HI R7, RZ, R4, R5 ;  /* 0x00000004ff072219 */ /* 0x001fe40000011605 */
[----:B---3--:R-:W-:-:S05]  /*10ef0*/  IADD3 R0, R8, 0x1, -R9 ;  /* 0x0000000108007810 */ /* 0x008fca0007ffe809 */
[----:B------:R-:W-:-:S04]  /*10f00*/  IMAD.IADD R7, R0, 0x1, R7 ;  /* 0x0000000100077824 */ /* 0x000fc800078e0207 */
[----:B------:R-:W-:Y:S01]  /*10f10*/  IMAD.IADD R2, R7, 0x1, R2 ;  /* 0x0000000107027824 */ /* 0x000fe200078e0202 */
[----:B------:R-:W-:Y:S06]  /*10f20*/  @!P1 BRA `(.L_x_1338) ;  /* 0x0000000000489947 */ /* 0x000fec0003800000 */
[C---:B------:R-:W-:Y:S01]  /*10f30*/  ISETP.GT.AND P0, PT, R7.reuse, RZ, PT ;  /* 0x000000ff0700720c */ /* 0x040fe20003f04270 */
[----:B------:R-:W-:Y:S01]  /*10f40*/  BSSY B0, `(.L_x_1339) ;  /* 0x000000e000007945 */ /* 0x000fe20003800000 */
[----:B------:R-:W-:-:S11]  /*10f50*/  VIADD R0, R7, 0xffffffff ;  /* 0xffffffff07007836 */ /* 0x000fd60000000000 */
[----:B------:R-:W-:Y:S05]  /*10f60*/  @P0 BRA `(.L_x_1340) ;  /* 0x00000000001c0947 */ /* 0x000fea0003800000 */
[----:B------:R-:W-:Y:S01]  /*10f70*/  ISETP.NE.AND P0, PT, R3, 0x1, PT ;  /* 0x000000010300780c */ /* 0x000fe20003f05270 */
[----:B------:R-:W-:-:S12]  /*10f80*/  IMAD.MOV R7, RZ, RZ, -R7 ;  /* 0x000000ffff077224 */ /* 0x000fd800078e0a07 */
[----:B------:R-:W0:Y:S02]  /*10f90*/  @P0 LDC.64 R4, c[0x0][0x9e8] ;  /* 0x00027a00ff040b82 */ /* 0x000e240000000a00 */
[----:B0-----:R-:W-:-:S05]  /*10fa0*/  @P0 IMAD.HI.U32 R4, R7, R4, RZ ;  /* 0x0000000407040227 */ /* 0x001fca00078e00ff */
[----:B------:R-:W-:-:S04]  /*10fb0*/  @P0 SHF.R.U32.HI R7, RZ, R5, R4 ;  /* 0x00000005ff070219 */ /* 0x000fc80000011604 */
[----:B------:R-:W-:Y:S01]  /*10fc0*/  LOP3.LUT R0, RZ, R7, RZ, 0x33, !PT ;  /* 0x00000007ff007212 */ /* 0x000fe200078e33ff */
[----:B------:R-:W-:Y:S06]  /*10fd0*/  BRA `(.L_x_1341) ;  /* 0x0000000000107947 */ /* 0x000fec0003800000 */
.L_x_1340:
[----:B------:R-:W-:-:S13]  /*10fe0*/  ISETP.NE.AND P0, PT, R3, 0x1, PT ;  /* 0x000000010300780c */ /* 0x000fda0003f05270 */
[----:B------:R-:W0:Y:S02]  /*10ff0*/  @P0 LDC.64 R4, c[0x0][0x9e8] ;  /* 0x00027a00ff040b82 */ /* 0x000e240000000a00 */
[----:B0-----:R-:W-:-:S05]  /*11000*/  @P0 IMAD.HI.U32 R4, R0, R4, RZ ;  /* 0x0000000400040227 */ /* 0x001fca00078e00ff */
[----:B------:R-:W-:-:S07]  /*11010*/  @P0 SHF.R.U32.HI R0, RZ, R5, R4 ;  /* 0x00000005ff000219 */ /* 0x000fce0000011604 */
.L_x_1341:
[----:B------:R-:W-:Y:S05]  /*11020*/  BSYNC B0 ;  /* 0x0000000000007941 */ /* 0x000fea0003800000 */
.L_x_1339:
[----:B------:R-:W-:-:S05]  /*11030*/  IMAD R5, R0, R3, R3 ;  /* 0x0000000300057224 */ /* 0x000fca00078e0203 */
[----:B------:R-:W-:-:S07]  /*11040*/  VIMNMX R2, R2, R5, PT ;  /* 0x0000000502027248 */ /* 0x000fce0003fe0100 */
.L_x_1338:
[----:B------:R-:W0:Y:S01]  /*11050*/  @P2 LDC R0, c[0x0][0x44c] ;  /* 0x00011300ff002b82 */ /* 0x000e220000000800 */
[----:B------:R-:W-:Y:S01]  /*11060*/  VIADD R2, R2, 0x7f ;  /* 0x0000007f02027836 */ /* 0x000fe20000000000 */
[----:B------:R-:W-:Y:S01]  /*11070*/  ULDC UR4, c[0x0][0x9dc] ;  /* 0x0002770000047ab9 */ /* 0x000fe20000000800 */
[----:B------:R-:W-:-:S05]  /*11080*/  IMAD.MOV.U32 R4, RZ, RZ, R27 ;  /* 0x000000ffff047224 */ /* 0x000fca00078e001b */
[----:B------:R-:W1:Y:S01]  /*11090*/  @P2 LDC R5, c[0x0][0x450] ;  /* 0x00011400ff052b82 */ /* 0x000e620000000800 */
[----:B0-----:R-:W-:-:S05]  /*110a0*/  @P2 IMAD.HI.U32 R0, R27, R0, RZ ;  /* 0x000000001b002227 */ /* 0x001fca00078e00ff */
[----:B-1----:R-:W-:Y:S01]  /*110b0*/  @P2 SHF.R.U32.HI R4, RZ, R5, R0 ;  /* 0x00000005ff042219 */ /* 0x002fe20000011600 */
[----:B------:R-:W-:Y:S01]  /*110c0*/  VIADD R0, R8, 0x7f ;  /* 0x0000007f08007836 */ /* 0x000fe20000000000 */
[----:B------:R-:W-:Y:S02]  /*110d0*/  SHF.R.S32.HI R5, RZ, 0x1f, R2 ;  /* 0x0000001fff057819 */ /* 0x000fe40000011402 */
[----:B------:R-:W-:Y:S02]  /*110e0*/  IADD3 R6, R4, R8, -R9 ;  /* 0x0000000804067210 */ /* 0x000fe40007ffe809 */
[----:B------:R-:W-:Y:S02]  /*110f0*/  LEA.HI R2, R5, R2, RZ, 0x7 ;  /* 0x0000000205027211 */ /* 0x000fe400078f38ff */
[----:B------:R-:W-:Y:S02]  /*11100*/  SHF.R.S32.HI R5, RZ, 0x1f, R0 ;  /* 0x0000001fff057819 */ /* 0x000fe40000011400 */
[----:B------:R-:W-:Y:S01]  /*11110*/  SHF.R.S32.HI R7, RZ, 0x7, R2 ;  /* 0x00000007ff077819 */ /* 0x000fe20000011402 */
[----:B------:R-:W-:Y:S01]  /*11120*/  VIADD R2, R6, -UR4 ;  /* 0x8000000406027c36 */ /* 0x000fe20008000000 */
[----:B------:R-:W-:-:S04]  /*11130*/  LEA.HI R5, R5, R0, RZ, 0x7 ;  /* 0x0000000005057211 */ /* 0x000fc800078f38ff */
[----:B------:R-:W-:-:S04]  /*11140*/  SHF.R.S32.HI R0, RZ, 0x7, R5 ;  /* 0x00000007ff007819 */ /* 0x000fc80000011405 */
[----:B------:R-:W-:Y:S01]  /*11150*/  VIMNMX R0, R0, R7, PT ;  /* 0x0000000700007248 */ /* 0x000fe20003fe0100 */
[----:B------:R-:W-:Y:S06]  /*11160*/  @!P1 BRA `(.L_x_1342) ;  /* 0x0000000000449947 */ /* 0x000fec0003800000 */
[----:B------:R-:W-:Y:S01]  /*11170*/  ISETP.GT.AND P0, PT, R6, -0x1, PT ;  /* 0xffffffff0600780c */ /* 0x000fe20003f04270 */
[----:B------:R-:W-:-:S12]  /*11180*/  BSSY B0, `(.L_x_1343) ;  /* 0x000000d000007945 */ /* 0x000fd80003800000 */
[----:B------:R-:W-:Y:S05]  /*11190*/  @P0 BRA `(.L_x_1344) ;  /* 0x00000000001c0947 */ /* 0x000fea0003800000 */
[----:B------:R-:W-:Y:S02]  /*111a0*/  ISETP.NE.AND P0, PT, R3, 0x1, PT ;  /* 0x000000010300780c */ /* 0x000fe40003f05270 */
[----:B------:R-:W-:-:S11]  /*111b0*/  LOP3.LUT R7, RZ, R6, RZ, 0x33, !PT ;  /* 0x00000006ff077212 */ /* 0x000fd600078e33ff */
[----:B------:R-:W0:Y:S02]  /*111c0*/  @P0 LDC.64 R4, c[0x0][0x9e8] ;  /* 0x00027a00ff040b82 */ /* 0x000e240000000a00 */
[----:B0-----:R-:W-:-:S05]  /*111d0*/  @P0 IMAD.HI.U32 R4, R7, R4, RZ ;  /* 0x0000000407040227 */ /* 0x001fca00078e00ff */
[----:B------:R-:W-:-:S04]  /*111e0*/  @P0 SHF.R.U32.HI R7, RZ, R5, R4 ;  /* 0x00000005ff070219 */ /* 0x000fc80000011604 */
[----:B------:R-:W-:Y:S01]  /*111f0*/  LOP3.LUT R6, RZ, R7, RZ, 0x33, !PT ;  /* 0x00000007ff067212 */ /* 0x000fe200078e33ff */
[----:B------:R-:W-:Y:S06]  /*11200*/  BRA `(.L_x_1345) ;  /* 0x0000000000107947 */ /* 0x000fec0003800000 */
.L_x_1344:
[----:B------:R-:W-:-:S13]  /*11210*/  ISETP.NE.AND P0, PT, R3, 0x1, PT ;  /* 0x000000010300780c */ /* 0x000fda0003f05270 */
[----:B------:R-:W0:Y:S02]  /*11220*/  @P0 LDC.64 R4, c[0x0][0x9e8] ;  /* 0x00027a00ff040b82 */ /* 0x000e240000000a00 */
[----:B0-----:R-:W-:-:S05]  /*11230*/  @P0 IMAD.HI.U32 R4, R6, R4, RZ ;  /* 0x0000000406040227 */ /* 0x001fca00078e00ff */
[----:B------:R-:W-:-:S07]  /*11240*/  @P0 SHF.R.U32.HI R6, RZ, R5, R4 ;  /* 0x00000005ff060219 */ /* 0x000fce0000011604 */
.L_x_1345:
[----:B------:R-:W-:Y:S05]  /*11250*/  BSYNC B0 ;  /* 0x0000000000007941 */ /* 0x000fea0003800000 */
.L_x_1343:
[----:B------:R-:W-:-:S05]  /*11260*/  IMAD R3, R6, R3, RZ ;  /* 0x0000000306037224 */ /* 0x000fca00078e02ff */
[----:B------:R-:W-:-:S07]  /*11270*/  VIMNMX R2, R2, R3, !PT ;  /* 0x0000000302027248 */ /* 0x000fce0007fe0100 */
.L_x_1342:
[----:B------:R-:W-:Y:S01]  /*11280*/  SHF.R.S32.HI R3, RZ, 0x1f, R2 ;  /* 0x0000001fff037819 */ /* 0x000fe20000011402 */
[----:B------:R-:W-:Y:S03]  /*11290*/  BSSY B0, `(.L_x_1346) ;  /* 0x000002a000007945 */ /* 0x000fe60003800000 */
[----:B------:R-:W-:Y:S02]  /*112a0*/  LEA.HI R3, R3, R2, RZ, 0x7 ;  /* 0x0000000203037211 */ /* 0x000fe400078f38ff */
[----:B------:R-:W-:Y:S02]  /*112b0*/  LOP3.LUT R2, R18, 0xff000000, RZ, 0xc0, !PT ;  /* 0xff00000012027812 */ /* 0x000fe400078ec0ff */
[----:B------:R-:W-:-:S04]  /*112c0*/  SHF.R.S32.HI R3, RZ, 0x7, R3 ;  /* 0x00000007ff037819 */ /* 0x000fc80000011403 */
[----:B------:R-:W-:Y:S02]  /*112d0*/  VIMNMX R4, RZ, R3, !PT ;  /* 0x00000003ff047248 */ /* 0x000fe40007fe0100 */
[----:B------:R-:W-:Y:S02]  /*112e0*/  SHF.R.U32.HI R3, RZ, 0x8, R2 ;  /* 0x00000008ff037819 */ /* 0x000fe40000011602 */
[----:B------:R-:W-:Y:S02]  /*112f0*/  ISETP.GT.AND P0, PT, R0, R4, PT ;  /* 0x000000040000720c */ /* 0x000fe40003f04270 */
[----:B------:R-:W-:-:S04]  /*11300*/  LOP3.LUT R2, R18, 0xff0000, RZ, 0xc0, !PT ;  /* 0x00ff000012027812 */ /* 0x000fc800078ec0ff */
[----:B------:R-:W-:Y:S01]  /*11310*/  LEA.HI R2, R2, R3, RZ, 0x10 ;  /* 0x0000000302027211 */ /* 0x000fe200078f80ff */
[----:B------:R-:W-:-:S03]  /*11320*/  IMAD.MOV.U32 R3, RZ, RZ, RZ ;  /* 0x000000ffff037224 */ /* 0x000fc600078e00ff */
[----:B------:R-:W-:-:S03]  /*11330*/  LOP3.LUT R5, R2, 0xff, RZ, 0xc0, !PT ;  /* 0x000000ff02057812 */ /* 0x000fc600078ec0ff */
[----:B------:R-:W-:Y:S05]  /*11340*/  @!P0 BRA `(.L_x_1347) ;  /* 0x0000000000788947 */ /* 0x000fea0003800000 */
[----:B------:R-:W-:-:S04]  /*11350*/  SHF.R.U32.HI R6, RZ, 0x10, R2 ;  /* 0x00000010ff067819 */ /* 0x000fc80000011602 */
[----:B------:R-:W-:-:S13]  /*11360*/  ISETP.NE.AND P0, PT, R6, RZ, PT ;  /* 0x000000ff0600720c */ /* 0x000fda0003f05270 */
[----:B------:R-:W0:Y:S02]  /*11370*/  @!P0 LDC R6, c[0x0][0x9f0] ;  /* 0x00027c00ff068b82 */ /* 0x000e240000000800 */
[----:B0-----:R-:W-:Y:S02]  /*11380*/  IABS R8, R6 ;  /* 0x0000000600087213 */ /* 0x001fe40000000000 */
[----:B------:R-:W-:Y:S02]  /*11390*/  IADD3 R7, R6, -0x1, R0 ;  /* 0xffffffff06077810 */ /* 0x000fe40007ffe000 */
[----:B------:R-:W0:Y:S03]  /*113a0*/  I2F.RP R10, R8 ;  /* 0x00000008000a7306 */ /* 0x000e260000209400 */
[----:B------:R-:W-:-:S05]  /*113b0*/  IMAD.IADD R7, R7, 0x1, -R4 ;  /* 0x0000000107077824 */ /* 0x000fca00078e0a04 */
[----:B------:R-:W-:-:S04]  /*113c0*/  LOP3.LUT R2, R7, R6, RZ, 0x3c, !PT ;  /* 0x0000000607027212 */ /* 0x000fc800078e3cff */
[----:B------:R-:W-:Y:S01]  /*113d0*/  ISETP.GE.AND P2, PT, R2, RZ, PT ;  /* 0x000000ff0200720c */ /* 0x000fe20003f46270 */
[----:B0-----:R-:W0:Y:S02]  /*113e0*/  MUFU.RCP R10, R10 ;  /* 0x0000000a000a7308 */ /* 0x001e240000001000 */
[----:B0-----:R-:W-:-:S06]  /*113f0*/  VIADD R3, R10, 0xffffffe ;  /* 0x0ffffffe0a037836 */ /* 0x001fcc0000000000 */
[----:B------:R-:W0:Y:S02]  /*11400*/  F2I.FTZ.U32.TRUNC.NTZ R3, R3 ;  /* 0x0000000300037305 */ /* 0x000e24000021f000 */
[----:B0-----:R-:W-:-:S04]  /*11410*/  IMAD.MOV R2, RZ, RZ, -R3 ;  /* 0x000000ffff027224 */ /* 0x001fc800078e0a03 */
[----:B------:R-:W-:Y:S02]  /*11420*/  IMAD R9, R2, R8, RZ ;  /* 0x0000000802097224 */ /* 0x000fe400078e02ff */
[----:B------:R-:W-:-:S04]  /*11430*/  IMAD.MOV.U32 R2, RZ, RZ, RZ ;  /* 0x000000ffff027224 */ /* 0x000fc800078e00ff */
[----:B------:R-:W-:Y:S01]  /*11440*/  IMAD.HI.U32 R9, R3, R9, R2 ;  /* 0x0000000903097227 */ /* 0x000fe200078e0002 */
[----:B------:R-:W-:Y:S02]  /*11450*/  IABS R2, R7 ;  /* 0x0000000700027213 */ /* 0x000fe40000000000 */
[----:B------:R-:W-:-:S03]  /*11460*/  IABS R3, R6 ;  /* 0x0000000600037213 */ /* 0x000fc60000000000 */
[----:B------:R-:W-:-:S04]  /*11470*/  IMAD.HI.U32 R9, R9, R2, RZ ;  /* 0x0000000209097227 */ /* 0x000fc800078e00ff */
[----:B------:R-:W-:-:S04]  /*11480*/  IMAD.MOV R3, RZ, RZ, -R3 ;  /* 0x000000ffff037224 */ /* 0x000fc800078e0a03 */
        /* <DEDUP_REMOVED lines=10> */
.L_x_1347:
[----:B------:R-:W-:Y:S05]  /*11530*/  BSYNC B0 ;  /* 0x0000000000007941 */ /* 0x000fea0003800000 */
.L_x_1346:
[-C--:B------:R-:W-:Y:S01]  /*11540*/  IMAD R2, R5, R3.reuse, R4 ;  /* 0x0000000305027224 */ /* 0x080fe200078e0204 */
[----:B------:R-:W-:Y:S04]  /*11550*/  BSSY B7, `(.L_x_1348) ;  /* 0x000038b000077945 */ /* 0x000fe80003800000 */
        /* <DEDUP_REMOVED lines=22> */
.L_x_1349:
        /* <DEDUP_REMOVED lines=20> */
.L_x_1352:
[----:B------:R-:W-:Y:S05]  /*11800*/  BSYNC B6 ;  /* 0x0000000000067941 */ /* 0x000fea0003800000 */
.L_x_1351:
        /* <DEDUP_REMOVED lines=9> */
[----:B------:R-:W-:Y:S02]  /*118a0*/  IMAD.U32 R4, RZ, RZ, UR6 ;  /* 0x00000006ff047e24 */ /* 0x000fe4000f8e00ff */
[----:B------:R-:W-:Y:S02]  /*118b0*/  IMAD.U32 R5, RZ, RZ, UR7 ;  /* 0x00000007ff057e24 */ /* 0x000fe4000f8e00ff */
[----:B------:R-:W-:Y:S02]  /*118c0*/  IMAD.U32 R6, RZ, RZ, UR8 ;  /* 0x00000008ff067e24 */ /* 0x000fe4000f8e00ff */
[----:B------:R-:W-:-:S02]  /*118d0*/  IMAD.U32 R7, RZ, RZ, UR9 ;  /* 0x00000009ff077e24 */ /* 0x000fc4000f8e00ff */
[----:B------:R-:W-:Y:S02]  /*118e0*/  IMAD.U32 R10, RZ, RZ, UR4 ;  /* 0x00000004ff0a7e24 */ /* 0x000fe4000f8e00ff */
[----:B------:R-:W-:Y:S02]  /*118f0*/  IMAD.U32 R11, RZ, RZ, UR5 ;  /* 0x00000005ff0b7e24 */ /* 0x000fe4000f8e00ff */
[----:B------:R-:W-:Y:S02]  /*11900*/  IMAD.MOV.U32 R8, RZ, RZ, 0x70 ;  /* 0x00000070ff087424 */ /* 0x000fe400078e00ff */
[----:B------:R-:W-:Y:S02]  /*11910*/  IMAD.MOV.U32 R12, RZ, RZ, 0x1 ;  /* 0x00000001ff0c7424 */ /* 0x000fe400078e00ff */
[----:B0-----:R-:W-:-:S07]  /*11920*/  IMAD.MOV.U32 R13, RZ, RZ, RZ ;  /* 0x000000ffff0d7224 */ /* 0x001fce00078e00ff */
[----:B------:R-:W-:-:S07]  /*11930*/  LEPC R20, `(.L_x_1355) ;  /* 0x000000001014794e */ /* 0x000fce0000000000 */
[----:B-1----:R-:W-:Y:S05]  /*11940*/  CALL.ABS.NOINC R2 ;  /* 0x0000000002007343 */ /* 0x002fea0003c00000 */
.L_x_1355:
[----:B------:R0:W1:Y:S01]  /*11950*/  LDC.64 R2, c[0x4][R17] ;  /* 0x0100000011027b82 */ /* 0x0000620000000a00 */
[----:B------:R-:W-:Y:S01]  /*11960*/  ULDC.64 UR6, c[0x4][0x88] ;  /* 0x0100220000067ab9 */ /* 0x000fe20000000a00 */
[----:B------:R-:W-:Y:S01]  /*11970*/  ULDC.64 UR8, c[0x4][0x90] ;  /* 0x0100240000087ab9 */ /* 0x000fe20000000a00 */
[----:B------:R-:W-:Y:S01]  /*11980*/  ULDC.64 UR4, c[0x4][0x18] ;  /* 0x0100060000047ab9 */ /* 0x000fe20000000a00 */
        /* <DEDUP_REMOVED lines=11> */
.L_x_1354:
[----:B------:R-:W-:Y:S05]  /*11a40*/  BSYNC B6 ;  /* 0x0000000000067941 */ /* 0x000fea0003800000 */
.L_x_1353:
[----:B------:R-:W-:Y:S01]  /*11a50*/  ULDC.64 UR4, c[0x0][0x9f8] ;  /* 0x00027e0000047ab9 */ /* 0x000fe20000000a00 */
[----:B------:R-:W2:Y:S01]  /*11a60*/  LDL R17, [R1+0xc] ;  /* 0x00000c0001117983 */ /* 0x000ea20000100800 */
[----:B------:R-:W-:Y:S01]  /*11a70*/  ISETP.NE.U32.AND P0, PT, RZ, UR4, PT ;  /* 0x00000004ff007c0c */ /* 0x000fe2000bf05070 */
[----:B------:R-:W-:Y:S01]  /*11a80*/  IMAD.MOV.U32 R7, RZ, RZ, R19 ;  /* 0x000000ffff077224 */ /* 0x000fe200078e0013 */
[----:B------:R-:W0:Y:S02]  /*11a90*/  LDC R6, c[0x0][0x430] ;  /* 0x00010c00ff067b82 */ /* 0x000e240000000800 */
[----:B------:R-:W-:-:S13]  /*11aa0*/  ISETP.NE.AND.EX P0, PT, RZ, UR5, PT, P0 ;  /* 0x00000005ff007c0c */ /* 0x000fda000bf05300 */
[----:B------:R-:W1:Y:S02]  /*11ab0*/  @P0 LDC.64 R2, c[0x0][0x9f8] ;  /* 0x00027e00ff020b82 */ /* 0x000e640000000a00 */
[----:B-1----:R-:W-:-:S05]  /*11ac0*/  @P0 IMAD.WIDE R2, R19, 0x4, R2 ;  /* 0x0000000413020825 */ /* 0x002fca00078e0202 */
[----:B------:R1:W3:Y:S01]  /*11ad0*/  @P0 LDG.E R7, desc[UR54][R2.64] ;  /* 0x0000003602070981 */ /* 0x0002e2000c1e1900 */
[----:B0-----:R-:W-:Y:S01]  /*11ae0*/  ISETP.NE.AND P1, PT, R6, 0x1, PT ;  /* 0x000000010600780c */ /* 0x001fe20003f25270 */
[----:B------:R-:W-:Y:S01]  /*11af0*/  VIADD R26, R26, 0xffffffff ;  /* 0xffffffff1a1a7836 */ /* 0x000fe20000000000 */
[----:B------:R-:W-:Y:S01]  /*11b00*/  LOP3.LUT R23, R23, 0xfffffffb, RZ, 0xc0, !PT ;  /* 0xfffffffb17177812 */ /* 0x000fe200078ec0ff */
[----:B------:R-:W0:Y:S02]  /*11b10*/  S2R R21, SR_TID.X ;  /* 0x0000000000157919 */ /* 0x000e240000002100 */
[----:B------:R-:W-:Y:S01]  /*11b20*/  IMAD.SHL.U32 R8, R26, 0x80, RZ ;  /* 0x000000801a087824 */ /* 0x000fe200078e00ff */
[----:B------:R-:W4:Y:S07]  /*11b30*/  S2R R20, SR_TID.X ;  /* 0x0000000000147919 */ /* 0x000f2e0000002100 */
[----:B-1----:R-:W1:Y:S01]  /*11b40*/  @P1 LDC R3, c[0x0][0x434] ;  /* 0x00010d00ff031b82 */ /* 0x002e620000000800 */
[----:B------:R-:W-:-:S07]  /*11b50*/  @P1 LOP3.LUT R23, R23, 0x4, RZ, 0xfc, !PT ;  /* 0x0000000417171812 */ /* 0x000fce00078efcff */
[----:B------:R-:W1:Y:S01]  /*11b60*/  @P1 LDC R2, c[0x0][0x438] ;  /* 0x00010e00ff021b82 */ /* 0x000e620000000800 */
[----:B0-----:R-:W-:Y:S01]  /*11b70*/  IMAD.SHL.U32 R21, R21, 0x10, RZ ;  /* 0x0000001015157824 */ /* 0x001fe200078e00ff */
[----:B----4-:R-:W-:-:S04]  /*11b80*/  LOP3.LUT R20, R20, 0x7f, RZ, 0xc0, !PT ;  /* 0x0000007f14147812 */ /* 0x010fc800078ec0ff */
[----:B------:R-:W-:Y:S02]  /*11b90*/  LOP3.LUT R21, R21, 0x70, RZ, 0xc0, !PT ;  /* 0x0000007015157812 */ /* 0x000fe400078ec0ff */
[----:B------:R-:W-:-:S04]  /*11ba0*/  SHF.R.U32.HI R20, RZ, 0x3, R20 ;  /* 0x00000003ff147819 */ /* 0x000fc80000011614 */
[----:B------:R-:W-:-:S04]  /*11bb0*/  LOP3.LUT R0, R8, R20, R21, 0xfe, !PT ;  /* 0x0000001408007212 */ /* 0x000fc800078efe15 */
[C---:B--2---:R-:W-:Y:S01]  /*11bc0*/  ISETP.GE.AND P0, PT, R0.reuse, R17, PT ;  /* 0x000000110000720c */ /* 0x044fe20003f06270 */
[----:B------:R-:W-:-:S04]  /*11bd0*/  IMAD.IADD R0, R0, 0x1, R24 ;  /* 0x0000000100007824 */ /* 0x000fc800078e0218 */
[----:B-1----:R-:W-:-:S04]  /*11be0*/  @P1 IMAD.HI.U32 R3, R0, R3, RZ ;  /* 0x0000000300031227 */ /* 0x002fc800078e00ff */
[----:B------:R-:W-:Y:S01]  /*11bf0*/  IMAD.MOV.U32 R4, RZ, RZ, R0 ;  /* 0x000000ffff047224 */ /* 0x000fe200078e0000 */
[----:B------:R-:W-:-:S03]  /*11c00*/  @P1 SHF.R.U32.HI R4, RZ, R2, R3 ;  /* 0x00000002ff041219 */ /* 0x000fc60000011603 */
[----:B------:R-:W0:Y:S02]  /*11c10*/  @!P0 LDC.64 R2, c[0x0][0x428] ;  /* 0x00010a00ff028b82 */ /* 0x000e240000000a00 */
[----:B------:R-:W-:-:S04]  /*11c20*/  IMAD.MOV R5, RZ, RZ, -R4 ;  /* 0x000000ffff057224 */ /* 0x000fc800078e0a04 */
[----:B------:R-:W-:Y:S01]  /*11c30*/  IMAD R0, R6, R5, R0 ;  /* 0x0000000506007224 */ /* 0x000fe200078e0200 */
[--C-:B------:R-:W-:Y:S02]  /*11c40*/  @!P0 SHF.R.S32.HI R5, RZ, 0x1f, R4.reuse ;  /* 0x0000001fff058819 */ /* 0x100fe40000011404 */
[----:B---3--:R-:W-:Y:S01]  /*11c50*/  SHF.R.S32.HI R6, RZ, 0x1f, R7 ;  /* 0x0000001fff067819 */ /* 0x008fe20000011407 */
[----:B------:R-:W-:Y:S01]  /*11c60*/  STL [R1+0x4], R7 ;  /* 0x0000040701007387 */ /* 0x000fe20000100800 */
[----:B0-----:R-:W-:-:S03]  /*11c70*/  @!P0 IMAD.WIDE.U32 R4, R7, R2, R4 ;  /* 0x0000000207048225 */ /* 0x001fc600078e0004 */
[----:B------:R0:W-:Y:S02]  /*11c80*/  STL [R1+0x18], R6 ;  /* 0x0000180601007387 */ /* 0x0001e40000100800 */
[----:B0-----:R-:W-:-:S04]  /*11c90*/  @!P0 IMAD R6, R6, R2, RZ ;  /* 0x0000000206068224 */ /* 0x001fc800078e02ff */
[----:B------:R-:W-:Y:S02]  /*11ca0*/  @!P0 IMAD R6, R7, R3, R6 ;  /* 0x0000000307068224 */ /* 0x000fe400078e0206 */
[----:B------:R-:W0:Y:S02]  /*11cb0*/  @!P0 LDC.64 R2, c[0x0][0x418] ;  /* 0x00010600ff028b82 */ /* 0x000e240000000a00 */
[----:B------:R-:W-:Y:S01]  /*11cc0*/  @!P0 IMAD.IADD R5, R5, 0x1, R6 ;  /* 0x0000000105058824 */ /* 0x000fe200078e0206 */
[----:B0-----:R-:W-:-:S04]  /*11cd0*/  @!P0 LEA R2, P1, R4, R2, 0x2 ;  /* 0x0000000204028211 */ /* 0x001fc800078210ff */
[----:B------:R-:W-:Y:S01]  /*11ce0*/  @!P0 LEA.HI.X R3, R4, R3, R5, 0x2, P1 ;  /* 0x0000000304038211 */ /* 0x000fe200008f1405 */
[----:B------:R-:W-:-:S06]  /*11cf0*/  IMAD.MOV.U32 R4, RZ, RZ, RZ ;  /* 0x000000ffff047224 */ /* 0x000fcc00078e00ff */
[----:B------:R0:W5:Y:S01]  /*11d00*/  @!P0 LDG.E R4, desc[UR54][R2.64] ;  /* 0x0000003602048981 */ /* 0x000162000c1e1900 */
[----:B------:R-:W-:Y:S01]  /*11d10*/  IMAD.U32 R7, RZ, RZ, UR37 ;  /* 0x00000025ff077e24 */ /* 0x000fe2000f8e00ff */
[----:B------:R-:W-:Y:S01]  /*11d20*/  UMOV UR4, 0xffffffff ;  /* 0xffffffff00047882 */ /* 0x000fe20000000000 */
[----:B------:R-:W-:-:S03]  /*11d30*/  LOP3.LUT R23, R23, 0xfffffffd, RZ, 0xc0, !PT ;  /* 0xfffffffd17177812 */ /* 0x000fc600078ec0ff */
[----:B------:R-:W-:-:S13]  /*11d40*/  ISETP.NE.AND P2, PT, R7, 0x3, PT ;  /* 0x000000030700780c */ /* 0x000fda0003f45270 */
[----:B------:R-:W-:Y:S01]  /*11d50*/  @P2 LOP3.LUT R23, R23, 0x2, RZ, 0xfc, !PT ;  /* 0x0000000217172812 */ /* 0x000fe200078efcff */
[----:B0-----:R-:W-:Y:S06]  /*11d60*/  BRA.DIV UR4, `(.L_x_1356) ;  /* 0x0000004604f47947 */ /* 0x001fec000b800000 */
.L_x_1422:
[----:B------:R-:W-:Y:S01]  /*11d70*/  LOP3.LUT R24, R18, 0xffff, RZ, 0xc0, !PT ;  /* 0x0000ffff12187812 */ /* 0x000fe200078ec0ff */
[----:B------:R-:W-:Y:S06]  /*11d80*/  @!P2 BRA `(.L_x_1357) ;  /* 0x000000000004a947 */ /* 0x000fec0003800000 */
[----:B------:R-:W-:Y:S01]  /*11d90*/  BPT.TRAP 0x1 ;  /* 0x000000040000795c */ /* 0x000fe20000300000 */
.L_x_1357:
[----:B------:R-:W-:Y:S01]  /*11da0*/  SHF.R.S32.HI R6, RZ, 0x1f, R0 ;  /* 0x0000001fff067819 */ /* 0x000fe20000011400 */
        /* <DEDUP_REMOVED lines=13> */
[----:B------:R-:W-:Y:S02]  /*11e80*/  IMAD.IADD R3, R3, 0x1, R5 ;  /* 0x0000000103037824 */ /* 0x000fe400078e0205 */
        /* <DEDUP_REMOVED lines=8> */
.L_x_1423:
[----:B------:R-:W-:Y:S05]  /*11f10*/  BSYNC B0 ;  /* 0x0000000000007941 */ /* 0x000fea0003800000 */
.L_x_1358:
[----:B------:R-:W2:Y:S01]  /*11f20*/  LDL R10, [R1+0xc] ;  /* 0x00000c00010a7983 */ /* 0x000ea20000100800 */
[----:B------:R-:W-:Y:S01]  /*11f30*/  ULDC.64 UR4, c[0x0][0x300] ;  /* 0x0000c00000047ab9 */ /* 0x000fe20000000a00 */
[----:B------:R-:W-:Y:S01]  /*11f40*/  ULDC.64 UR6, c[0x0][0x2e8] ;  /* 0x0000ba0000067ab9 */ /* 0x000fe20000000a00 */
[----:B------:R-:W-:Y:S01]  /*11f50*/  IMAD R6, R6, UR4, RZ ;  /* 0x0000000406067c24 */ /* 0x000fe2000f8e02ff */
[----:B------:R-:W1:Y:S01]  /*11f60*/  S2R R9, SR_TID.X ;  /* 0x0000000000097919 */ /* 0x000e620000002100 */
[C---:B0-----:R-:W-:Y:S01]  /*11f70*/  IMAD.WIDE.U32 R2, R0.reuse, UR4, RZ ;  /* 0x0000000400027c25 */ /* 0x041fe2000f8e00ff */
[----:B------:R-:W-:Y:S01]  /*11f80*/  LOP3.LUT R23, R23, 0xfffffffe, RZ, 0xc0, !PT ;  /* 0xfffffffe17177812 */ /* 0x000fe200078ec0ff */
[----:B------:R-:W0:Y:S02]  /*11f90*/  S2R R11, SR_TID.X ;  /* 0x00000000000b7919 */ /* 0x000e240000002100 */
[----:B------:R-:W-:Y:S01]  /*11fa0*/  IMAD R6, R0, UR5, R6 ;  /* 0x0000000500067c24 */ /* 0x000fe2000f8e0206 */
[----:B------:R-:W-:-:S02]  /*11fb0*/  ULDC.64 UR4, c[0x0][0x310] ;  /* 0x0000c40000047ab9 */ /* 0x000fc40000000a00 */
[----:B------:R-:W-:Y:S02]  /*11fc0*/  IMAD R7, R7, UR4, RZ ;  /* 0x0000000407077c24 */ /* 0x000fe4000f8e02ff */
[----:B------:R-:W-:Y:S02]  /*11fd0*/  IMAD.IADD R3, R3, 0x1, R6 ;  /* 0x0000000103037824 */ /* 0x000fe400078e0206 */
[C---:B------:R-:W-:Y:S02]  /*11fe0*/  IMAD R7, R4.reuse, UR5, R7 ;  /* 0x0000000504077c24 */ /* 0x040fe4000f8e0207 */
[----:B------:R-:W-:Y:S01]  /*11ff0*/  IMAD.WIDE.U32 R2, R4, UR4, R2 ;  /* 0x0000000404027c25 */ /* 0x000fe2000f8e0002 */
[----:B------:R-:W-:-:S03]  /*12000*/  ULDC.64 UR4, c[0x0][0x308] ;  /* 0x0000c20000047ab9 */ /* 0x000fc60000000a00 */
[----:B------:R-:W-:Y:S02]  /*12010*/  IMAD.IADD R3, R3, 0x1, R7 ;  /* 0x0000000103037824 */ /* 0x000fe400078e0207 */
[C---:B------:R-:W-:Y:S01]  /*12020*/  IMAD.WIDE.U32 R2, R24.reuse, UR4, R2 ;  /* 0x0000000418027c25 */ /* 0x040fe2000f8e0002 */
[----:B------:R-:W-:Y:S02]  /*12030*/  ULDC UR4, c[0x0][0x2f4] ;  /* 0x0000bd0000047ab9 */ /* 0x000fe40000000800 */
[----:B------:R-:W-:Y:S01]  /*12040*/  ISETP.GE.AND P2, PT, R29, UR4, PT ;  /* 0x000000041d007c0c */ /* 0x000fe2000bf46270 */
[----:B------:R-:W-:Y:S01]  /*12050*/  IMAD R3, R24, UR5, R3 ;  /* 0x0000000518037c24 */ /* 0x000fe2000f8e0203 */
[----:B------:R-:W-:Y:S01]  /*12060*/  LEA R0, P0, R2, UR6, 0x1 ;  /* 0x0000000602007c11 */ /* 0x000fe2000f8008ff */
[----:B------:R-:W-:-:S03]  /*12070*/  UMOV UR4, 0xffffffff ;  /* 0xffffffff00047882 */ /* 0x000fc60000000000 */
[----:B------:R-:W-:Y:S02]  /*12080*/  LEA.HI.X R2, R2, UR7, R3, 0x1, P0 ;  /* 0x0000000702027c11 */ /* 0x000fe400080f0c03 */
[----:B-1----:R-:W-:-:S04]  /*12090*/  LOP3.LUT R9, R9, 0x7f, RZ, 0xc0, !PT ;  /* 0x0000007f09097812 */ /* 0x002fc800078ec0ff */
[----:B------:R-:W-:Y:S02]  /*120a0*/  SHF.R.U32.HI R9, RZ, 0x3, R9 ;  /* 0x00000003ff097819 */ /* 0x000fe40000011609 */
[----:B------:R-:W-:Y:S02]  /*120b0*/  @P2 LOP3.LUT R23, R23, 0x1, RZ, 0xfc, !PT ;  /* 0x0000000117172812 */ /* 0x000fe400078efcff */
[----:B--2---:R-:W-:Y:S01]  /*120c0*/  IADD3 R4, -R9, R10, -R8 ;  /* 0x0000000a09047210 */ /* 0x004fe20007ffe908 */
[C---:B0-----:R-:W-:Y:S02]  /*120d0*/  IMAD.SHL.U32 R9, R11.reuse, 0x8, RZ ;  /* 0x000000080b097824 */ /* 0x041fe400078e00ff */
[----:B------:R-:W-:Y:S01]  /*120e0*/  IMAD.SHL.U32 R10, R11, 0x8, RZ ;  /* 0x000000080b0a7824 */ /* 0x000fe200078e00ff */
[----:B------:R-:W-:Y:S02]  /*120f0*/  ISETP.GE.AND P0, PT, R4, 0x1, PT ;  /* 0x000000010400780c */ /* 0x000fe40003f06270 */
[----:B------:R-:W-:-:S04]  /*12100*/  LOP3.LUT R9, R9, 0x1f8, RZ, 0xc0, !PT ;  /* 0x000001f809097812 */ /* 0x000fc800078ec0ff */
[----:B------:R-:W-:-:S04]  /*12110*/  LOP3.LUT R9, R9, 0x38, R11, 0x78, !PT ;  /* 0x0000003809097812 */ /* 0x000fc800078e780b */
[----:B------:R-:W-:-:S05]  /*12120*/  LOP3.LUT R9, R9, 0x200, R10, 0xf8, !PT ;  /* 0x0000020009097812 */ /* 0x000fca00078ef80a */
[----:B------:R-:W-:Y:S01]  /*12130*/  IMAD R3, R25, 0x2000, R9 ;  /* 0x0000200019037824 */ /* 0x000fe200078e0209 */
[----:B------:R-:W-:Y:S06]  /*12140*/  BRA.DIV UR4, `(.L_x_1360) ;  /* 0x0000004604447947 */ /* 0x000fec000b800000 */
[----:B------:R-:W0:Y:S01]  /*12150*/  SHFL.IDX PT, R7, R0, RZ, 0x181f ;  /* 0x00181fff00077589 */ /* 0x000e2200000e0000 */
[----:B------:R-:W-:-:S03]  /*12160*/  @P0 IMAD R8, R3, 0x2, R22 ;  /* 0x0000000203080824 */ /* 0x000fc600078e0216 */
[----:B------:R-:W1:Y:S01]  /*12170*/  SHFL.IDX PT, R6, R2, RZ, 0x181f ;  /* 0x00181fff02067589 */ /* 0x000e6200000e0000 */
[----:B0-----:R-:W-:-:S05]  /*12180*/  @P0 LEA R7, P1, R29, R7, 0x1 ;  /* 0x000000071d070211 */ /* 0x001fca00078208ff */
[----:B-1----:R-:W-:Y:S01]  /*12190*/  @P0 IMAD.X R6, RZ, RZ, R6, P1 ;  /* 0x000000ffff060224 */ /* 0x002fe200008e0606 */
[----:B------:R-:W-:-:S04]  /*121a0*/  ISETP.GE.AND P1, PT, R4, 0x11, PT ;  /* 0x000000110400780c */ /* 0x000fc80003f26270 */
[----:B------:R-:W-:-:S04]  /*121b0*/  @P0 LOP3.LUT R7, R7, R6, RZ, 0x3c, !PT ;  /* 0x0000000607070212 */ /* 0x000fc800078e3cff */
[----:B------:R-:W-:-:S04]  /*121c0*/  @P0 LOP3.LUT R6, R7, R6, RZ, 0x3c, !PT ;  /* 0x0000000607060212 */ /* 0x000fc800078e3cff */
[----:B------:R-:W-:-:S05]  /*121d0*/  @P0 LOP3.LUT R7, R7, R6, RZ, 0x3c, !PT ;  /* 0x0000000607070212 */ /* 0x000fca00078e3cff */
[----:B------:R-:W-:Y:S01]  /*121e0*/  @!PT LDS RZ, [RZ] ;  /* 0x00000000fffff984 */ /* 0x000fe20000000800 */
[----:B------:R0:W-:Y:S04]  /*121f0*/  @P0 LDGSTS.E.BYPASS.LTC128B.128 [R8+0xe400], desc[UR54][R6.64], !P2 ;  /* 0x0e40000006080fae */ /* 0x0001e8000d101d76 */
[----:B0-----:R-:W0:Y:S01]  /*12200*/  SHFL.IDX PT, R7, R0, 0x1, 0x181f ;  /* 0x00381f0000077f89 */ /* 0x001e2200000e0000 */
[----:B------:R-:W-:-:S03]  /*12210*/  @P1 IMAD R8, R3, 0x2, R22 ;  /* 0x0000000203081824 */ /* 0x000fc600078e0216 */
[----:B------:R-:W1:Y:S01]  /*12220*/  SHFL.IDX PT, R6, R2, 0x1, 0x181f ;  /* 0x00381f0002067f89 */ /* 0x000e6200000e0000 */
[----:B0-----:R-:W-:-:S05]  /*12230*/  @P1 LEA R7, P0, R29, R7, 0x1 ;  /* 0x000000071d071211 */ /* 0x001fca00078008ff */
[----:B-1----:R-:W-:-:S05]  /*12240*/  @P1 IMAD.X R6, RZ, RZ, R6, P0 ;  /* 0x000000ffff061224 */ /* 0x002fca00000e0606 */
[----:B------:R-:W-:-:S04]  /*12250*/  @P1 LOP3.LUT R7, R7, R6, RZ, 0x3c, !PT ;  /* 0x0000000607071212 */ /* 0x000fc800078e3cff */
[----:B------:R-:W-:-:S04]  /*12260*/  @P1 LOP3.LUT R6, R7, R6, RZ, 0x3c, !PT ;  /* 0x0000000607061212 */ /* 0x000fc800078e3cff */
[----:B------:R-:W-:-:S05]  /*12270*/  @P1 LOP3.LUT R7, R7, R6, RZ, 0x3c, !PT ;  /* 0x0000000607071212 */ /* 0x000fca00078e3cff */
[----:B------:R0:W-:Y:S01]  /*12280*/  @P1 LDGSTS.E.BYPASS.LTC128B.128 [R8+0xec00], desc[UR54][R6.64], !P2 ;  /* 0x0ec0000006081fae */ /* 0x0001e2000d101d76 */
[----:B------:R-:W-:-:S03]  /*12290*/  ISETP.GE.AND P1, PT, R4, 0x21, PT ;  /* 0x000000210400780c */ /* 0x000fc60003f26270 */
[----:B0-----:R-:W0:Y:S10]  /*122a0*/  SHFL.IDX PT, R7, R0, 0x2, 0x181f ;  /* 0x00581f0000077f89 */ /* 0x001e3400000e0000 */
[----:B------:R-:W-:Y:S01]  /*122b0*/  @P1 IMAD R8, R3, 0x2, R22 ;  /* 0x0000000203081824 */ /* 0x000fe200078e0216 */
        /* <DEDUP_REMOVED lines=40> */
[----:B------:R-:W1:Y:S04]  /*12540*/  SHFL.IDX PT, R6, R2, 0x6, 0x181f ;  /* 0x00d81f0002067f89 */ /* 0x000e6800000e0000 */
[----:B------:R-:W2:Y:S04]  /*12550*/  SHFL.IDX PT, R2, R2, 0x7, 0x181f ;  /* 0x00f81f0002027f89 */ /* 0x000ea800000e0000 */
[----:B------:R-:W3:Y:S01]  /*12560*/  SHFL.IDX PT, R0, R0, 0x7, 0x181f ;  /* 0x00f81f0000007f89 */ /* 0x000ee200000e0000 */
[----:B0-----:R-:W-:-:S05]  /*12570*/  @P1 LEA R7, P0, R29, R7, 0x1 ;  /* 0x000000071d071211 */ /* 0x001fca00078008ff */
[----:B-1----:R-:W-:-:S05]  /*12580*/  @P1 IMAD.X R6, RZ, RZ, R6, P0 ;  /* 0x000000ffff061224 */ /* 0x002fca00000e0606 */
[----:B------:R-:W-:-:S04]  /*12590*/  @P1 LOP3.LUT R7, R7, R6, RZ, 0x3c, !PT ;  /* 0x0000000607071212 */ /* 0x000fc800078e3cff */
[----:B------:R-:W-:-:S04]  /*125a0*/  @P1 LOP3.LUT R6, R7, R6, RZ, 0x3c, !PT ;  /* 0x0000000607061212 */ /* 0x000fc800078e3cff */
[----:B------:R-:W-:-:S05]  /*125b0*/  @P1 LOP3.LUT R7, R7, R6, RZ, 0x3c, !PT ;  /* 0x0000000607071212 */ /* 0x000fca00078e3cff */
[----:B--23--:R1:W-:Y:S02]  /*125c0*/  @P1 LDGSTS.E.BYPASS.LTC128B.128 [R8+0x11400], desc[UR54][R6.64], !P2 ;  /* 0x1140000006081fae */ /* 0x00c3e4000d101d76 */
.L_x_1441:
[----:B------:R-:W-:-:S13]  /*125d0*/  ISETP.GE.AND P0, PT, R4, 0x71, PT ;  /* 0x000000710400780c */ /* 0x000fda0003f06270 */
[----:B01----:R-:W-:Y:S01]  /*125e0*/  @P0 LEA R6, P1, R29, R0, 0x1 ;  /* 0x000000001d060211 */ /* 0x003fe200078208ff */
        /* <DEDUP_REMOVED lines=8> */
.L_x_1361:
        /* <DEDUP_REMOVED lines=11> */
.L_x_1362:
[----:B0-----:R0:W5:Y:S01]  /*12720*/  LDL.LU R3, [R1+0x20] ;  /* 0x0000200001037983 */ /* 0x0011620000300800 */
[----:B------:R0:W-:Y:S02]  /*12730*/  SYNCS.ARRIVE.TRANS64.A1T0 RZ, [R5+URZ+0x16830], RZ ;  /* 0x016830ff05ff79a7 */ /* 0x0001e4000810003f */
[----:B------:R-:W-:Y:S05]  /*12740*/  WARPSYNC.ALL ;  /* 0x0000000000007948 */ /* 0x000fea0003800000 */
[----:B------:R-:W-:Y:S01]  /*12750*/  ULDC.64 UR4, c[0x0][0x298] ;  /* 0x0000a60000047ab9 */ /* 0x000fe20000000a00 */
[----:B------:R-:W-:Y:S01]  /*12760*/  VIADD R2, R22, 0x8400 ;  /* 0x0000840016027836 */ /* 0x000fe20000000000 */
[----:B------:R-:W-:Y:S01]  /*12770*/  BSSY B6, `(.L_x_1363) ;  /* 0x000001b000067945 */ /* 0x000fe20003800000 */
[----:B------:R-:W-:Y:S03]  /*12780*/  BAR.SYNC.DEFER_BLOCKING 0x8, 0x200 ;  /* 0x0208000000007b1d */ /* 0x000fe60000010000 */
[----:B------:R-:W-:-:S02]  /*12790*/  LOP3.LUT P0, RZ, R2, 0x3ff, RZ, 0xc0, !PT ;  /* 0x000003ff02ff7812 */ /* 0x000fc4000780c0ff */
[----:B-----5:R-:W-:-:S05]  /*127a0*/  SHF.R.S32.HI R0, RZ, 0x1f, R3 ;  /* 0x0000001fff007819 */ /* 0x020fca0000011403 */
[----:B------:R-:W-:-:S04]  /*127b0*/  IMAD R0, R0, UR4, RZ ;  /* 0x0000000400007c24 */ /* 0x000fc8000f8e02ff */
[C---:B------:R-:W-:Y:S02]  /*127c0*/  IMAD R0, R3.reuse, UR5, R0 ;  /* 0x0000000503007c24 */ /* 0x040fe4000f8e0200 */
[----:B------:R-:W-:-:S04]  /*127d0*/  IMAD.WIDE.U32 R2, R3, UR4, RZ ;  /* 0x0000000403027c25 */ /* 0x000fc8000f8e00ff */
[----:B------:R-:W-:Y:S01]  /*127e0*/  IMAD.IADD R0, R3, 0x1, R0 ;  /* 0x0000000103007824 */ /* 0x000fe200078e0200 */
[----:B------:R1:W-:Y:S04]  /*127f0*/  STL.64 [R1+0x20], R2 ;  /* 0x0000200201007387 */ /* 0x0003e80000100a00 */
[----:B------:R1:W-:Y:S01]  /*12800*/  STL [R1+0x2c], R0 ;  /* 0x00002c0001007387 */ /* 0x0003e20000100800 */
[----:B------:R-:W-:Y:S05]  /*12810*/  @!P0 BRA `(.L_x_1364) ;  /* 0x0000000000408947 */ /* 0x000fea0003800000 */
[----:B-1----:R-:W-:Y:S01]  /*12820*/  MOV R2, 0x0 ;  /* 0x0000000000027802 */ /* 0x002fe20000000f00 */
[----:B------:R-:W-:Y:S01]  /*12830*/  ULDC.64 UR6, c[0x4][0x88] ;  /* 0x0100220000067ab9 */ /* 0x000fe20000000a00 */
[----:B------:R-:W-:Y:S01]  /*12840*/  ULDC.64 UR8, c[0x4][0x90] ;  /* 0x0100240000087ab9 */ /* 0x000fe20000000a00 */
[----:B------:R-:W-:Y:S01]  /*12850*/  ULDC.64 UR4, c[0x4][0x20] ;  /* 0x0100080000047ab9 */ /* 0x000fe20000000a00 */
[----:B------:R-:W-:Y:S02]  /*12860*/  IMAD.U32 R4, RZ, RZ, UR6 ;  /* 0x00000006ff047e24 */ /* 0x000fe4000f8e00ff */
[----:B------:R-:W1:Y:S01]  /*12870*/  LDC.64 R2, c[0x4][R2] ;  /* 0x0100000002027b82 */ /* 0x000e620000000a00 */
[----:B0-----:R-:W-:Y:S02]  /*12880*/  IMAD.U32 R5, RZ, RZ, UR7 ;  /* 0x00000007ff057e24 */ /* 0x001fe4000f8e00ff */
        /* <DEDUP_REMOVED lines=8> */
[----:B-1----:R-:W-:Y:S05]  /*12910*/  CALL.ABS.NOINC R2 ;  /* 0x0000000002007343 */ /* 0x002fea0003c00000 */
.L_x_1364:
[----:B------:R-:W-:Y:S05]  /*12920*/  BSYNC B6 ;  /* 0x0000000000067941 */ /* 0x000fea0003800000 */
.L_x_1363:
[----:B-1----:R-:W2:Y:S01]  /*12930*/  LDL.LU R2, [R1+0x2c] ;  /* 0x00002c0001027983 */ /* 0x002ea20000300800 */
[----:B------:R-:W1:Y:S01]  /*12940*/  LDC R4, c[0x0][0x448] ;  /* 0x00011200ff047b82 */ /* 0x000e620000000800 */
[----:B------:R-:W-:Y:S01]  /*12950*/  LOP3.LUT P6, RZ, R23, 0x10, RZ, 0xc0, !PT ;  /* 0x0000001017ff7812 */ /* 0x000fe200078cc0ff */
[----:B------:R-:W-:Y:S01]  /*12960*/  ULDC.64 UR4, c[0x0][0x2d8] ;  /* 0x0000b60000047ab9 */ /* 0x000fe20000000a00 */
[----:B------:R-:W3:Y:S01]  /*12970*/  LDL.LU.64 R20, [R1+0x20] ;  /* 0x0000200001147983 */ /* 0x000ee20000300a00 */
[----:B0-----:R-:W-:Y:S01]  /*12980*/  SHF.R.S32.HI R5, RZ, 0x1f, R19 ;  /* 0x0000001fff057819 */ /* 0x001fe20000011413 */
[----:B------:R-:W-:Y:S01]  /*12990*/  ULDC.64 UR6, c[0x0][0x2e0] ;  /* 0x0000b80000067ab9 */ /* 0x000fe20000000a00 */
[----:B------:R-:W-:Y:S01]  /*129a0*/  SEL R0, R19, RZ, !P6 ;  /* 0x000000ff13007207 */ /* 0x000fe20007000000 */
[----:B------:R0:W5:Y:S01]  /*129b0*/  LDL R10, [R1+0x1c] ;  /* 0x00001c00010a7983 */ /* 0x0001620000100800 */
[----:B------:R-:W-:Y:S01]  /*129c0*/  SEL R5, R5, RZ, !P6 ;  /* 0x000000ff05057207 */ /* 0x000fe20007000000 */
[----:B------:R-:W4:Y:S01]  /*129d0*/  LDC R9, c[0x0][0x448] ;  /* 0x00011200ff097b82 */ /* 0x000f220000000800 */
[----:B------:R-:W-:-:S03]  /*129e0*/  ULDC.64 UR8, c[0x0][0x280] ;  /* 0x0000a00000087ab9 */ /* 0x000fc60000000a00 */
[----:B------:R-:W-:-:S04]  /*129f0*/  IMAD R5, R5, UR6, RZ ;  /* 0x0000000605057c24 */ /* 0x000fc8000f8e02ff */
[----:B------:R-:W-:Y:S01]  /*12a00*/  IMAD R5, R0, UR7, R5 ;  /* 0x0000000700057c24 */ /* 0x000fe2000f8e0205 */
[----:B-1----:R-:W-:-:S13]  /*12a10*/  ISETP.NE.AND P6, PT, R4, 0x1, PT ;  /* 0x000000010400780c */ /* 0x002fda0003fc5270 */
[----:B------:R-:W1:Y:S08]  /*12a20*/  @P6 LDC R4, c[0x0][0x450] ;  /* 0x00011400ff046b82 */ /* 0x000e700000000800 */
[----:B------:R-:W0:Y:S01]  /*12a30*/  @P6 LDC R8, c[0x0][0x44c] ;  /* 0x00011300ff086b82 */ /* 0x000e220000000800 */
[----:B--2---:R-:W-:Y:S01]  /*12a40*/  IMAD.MOV.U32 R3, RZ, RZ, R2 ;  /* 0x000000ffff037224 */ /* 0x004fe200078e0002 */
[----:B---3--:R-:W2:Y:S01]  /*12a50*/  S2R R21, SR_TID.X ;  /* 0x0000000000157919 */ /* 0x008ea20000002100 */
[----:B------:R-:W-:-:S02]  /*12a60*/  IMAD.MOV.U32 R2, RZ, RZ, R20 ;  /* 0x000000ffff027224 */ /* 0x000fc400078e0014 */
[----:B------:R-:W3:Y:S02]  /*12a70*/  S2R R20, SR_TID.X ;  /* 0x0000000000147919 */ /* 0x000ee40000002100 */
[----:B------:R-:W-:-:S04]  /*12a80*/  IMAD.WIDE.U32 R2, R24, UR4, R2 ;  /* 0x0000000418027c25 */ /* 0x000fc8000f8e0002 */
[----:B------:R-:W-:Y:S01]  /*12a90*/  IMAD R3, R24, UR5, R3 ;  /* 0x0000000518037c24 */ /* 0x000fe2000f8e0203 */
[----:B------:R-:W-:Y:S01]  /*12aa0*/  ULDC.64 UR4, c[0x0][0x2d0] ;  /* 0x0000b40000047ab9 */ /* 0x000fe20000000a00 */
[----:B------:R-:W-:Y:S01]  /*12ab0*/  IMAD.WIDE.U32 R2, R0, UR6, R2 ;  /* 0x0000000600027c25 */ /* 0x000fe2000f8e0002 */
[----:B------:R-:W-:Y:S01]  /*12ac0*/  ULDC.64 UR6, c[0x0][0x2c8] ;  /* 0x0000b20000067ab9 */ /* 0x000fe20000000a00 */
[----:B------:R-:W4:Y:S02]  /*12ad0*/  @P6 LDC R0, c[0x0][0x44c] ;  /* 0x00011300ff006b82 */ /* 0x000f240000000800 */
[----:B------:R-:W-:Y:S02]  /*12ae0*/  IMAD.IADD R3, R3, 0x1, R5 ;  /* 0x0000000103037824 */ /* 0x000fe400078e0205 */
[----:B--2---:R-:W-:Y:S01]  /*12af0*/  IMAD.SHL.U32 R21, R21, 0x10, RZ ;  /* 0x0000001015157824 */ /* 0x004fe200078e00ff */
[----:B---3--:R-:W-:-:S04]  /*12b00*/  LOP3.LUT R20, R20, 0x7f, RZ, 0xc0, !PT ;  /* 0x0000007f14147812 */ /* 0x008fc800078ec0ff */
[----:B------:R-:W-:Y:S02]  /*12b10*/  LOP3.LUT R21, R21, 0x70, RZ, 0xc0, !PT ;  /* 0x0000007015157812 */ /* 0x000fe400078ec0ff */
[----:B------:R-:W-:-:S04]  /*12b20*/  SHF.R.U32.HI R20, RZ, 0x3, R20 ;  /* 0x00000003ff147819 */ /* 0x000fc80000011614 */
[----:B------:R-:W-:Y:S02]  /*12b30*/  LOP3.LUT R20, R20, R21, RZ, 0xfc, !PT ;  /* 0x0000001514147212 */ /* 0x000fe400078efcff */
[----:B------:R2:W5:Y:S03]  /*12b40*/  LDL R21, [R1] ;  /* 0x0000000001157983 */ /* 0x0005660000100800 */
[----:B------:R-:W-:-:S04]  /*12b50*/  IMAD.IADD R6, R20, 0x1, R27 ;  /* 0x0000000114067824 */ /* 0x000fc800078e021b */
[----:B----4-:R-:W-:-:S04]  /*12b60*/  @P6 IMAD.HI.U32 R0, R6, R0, RZ ;  /* 0x0000000006006227 */ /* 0x010fc800078e00ff */
        /* <DEDUP_REMOVED lines=13> */
[----:B------:R-:W-:-:S03]  /*12c40*/  LEA R0, P0, R4, UR8, 0x1 ;  /* 0x0000000804007c11 */ /* 0x000fc6000f8008ff */
[----:B------:R-:W-:-:S05]  /*12c50*/  IMAD.IADD R5, R5, 0x1, R7 ;  /* 0x0000000105057824 */ /* 0x000fca00078e0207 */
[----:B------:R-:W-:Y:S02]  /*12c60*/  LEA.HI.X R4, R4, UR9, R5, 0x1, P0 ;  /* 0x0000000904047c11 */ /* 0x000fe400080f0c05 */
[----:B------:R-:W1:Y:S01]  /*12c70*/  @P6 LDC R5, c[0x0][0x450] ;  /* 0x00011400ff056b82 */ /* 0x000e620000000800 */
[----:B------:R-:W-:-:S04]  /*12c80*/  VIADD R7, R6, 0x80 ;  /* 0x0000008006077836 */ /* 0x000fc80000000000 */
[----:B0-----:R-:W-:-:S04]  /*12c90*/  @P6 IMAD.HI.U32 R8, R7, R8, RZ ;  /* 0x0000000807086227 */ /* 0x001fc800078e00ff */
[----:B------:R-:W-:Y:S01]  /*12ca0*/  IMAD.MOV.U32 R6, RZ, RZ, R7 ;  /* 0x000000ffff067224 */ /* 0x000fe200078e0007 */
[----:B------:R-:W0:Y:S01]  /*12cb0*/  S2R R20, SR_TID.X ;  /* 0x0000000000147919 */ /* 0x000e220000002100 */
[----:B-1----:R-:W-:-:S05]  /*12cc0*/  @P6 SHF.R.U32.HI R6, RZ, R5, R8 ;  /* 0x00000005ff066219 */ /* 0x002fca0000011608 */
[----:B------:R-:W-:-:S04]  /*12cd0*/  IMAD.MOV R5, RZ, RZ, -R6 ;  /* 0x000000ffff057224 */ /* 0x000fc800078e0a06 */
        /* <DEDUP_REMOVED lines=15> */
[----:B0-----:R-:W-:Y:S02]  /*12dd0*/  LOP3.LUT R20, R20, 0x7f, RZ, 0xc0, !PT ;  /* 0x0000007f14147812 */ /* 0x001fe400078ec0ff */
[----:B------:R-:W-:Y:S02]  /*12de0*/  LEA.HI.X R2, R2, UR9, R6, 0x1, P1 ;  /* 0x0000000902027c11 */ /* 0x000fe400088f0c06 */
[----:B------:R-:W-:Y:S01]  /*12df0*/  SHF.R.U32.HI R20, RZ, 0x3, R20 ;  /* 0x00000003ff147819 */ /* 0x000fe20000011614 */
[----:B--2---:R-:W-:Y:S06]  /*12e00*/  BRA.DIV UR4, `(.L_x_1365) ;  /* 0x0000004204c47947 */ /* 0x004fec000b800000 */
[----:B------:R-:W0:Y:S01]  /*12e10*/  SHFL.IDX PT, R7, R0, RZ, 0x181f ;  /* 0x00181fff00077589 */ /* 0x000e2200000e0000 */
[----:B-----5:R-:W-:Y:S02]  /*12e20*/  IMAD R3, R21, R9, RZ ;  /* 0x0000000915037224 */ /* 0x020fe400078e02ff */
[----:B------:R-:W-:Y:S01]  /*12e30*/  IMAD.IADD R27, R20, 0x1, R27 ;  /* 0x00000001141b7824 */ /* 0x000fe200078e021b */
        /* <DEDUP_REMOVED lines=103> */
.L_x_1466:
        /* <DEDUP_REMOVED lines=10> */
.L_x_1366:
        /* <DEDUP_REMOVED lines=14> */
[----:B------:R-:W2:Y:S01]  /*13630*/  LDL.LU R4, [R1+0x28] ;  /* 0x0000280001047983 */ /* 0x000ea20000300800 */
[----:B------:R1:W-:Y:S03]  /*13640*/  SYNCS.ARRIVE.TRANS64.A1T0 RZ, [R22+URZ+0x16800], RZ ;  /* 0x016800ff16ff79a7 */ /* 0x0003e6000810003f */
[----:B0-----:R-:W3:Y:S01]  /*13650*/  LDL R2, [R1+0x10] ;  /* 0x0000100001027983 */ /* 0x001ee20000100800 */
[----:B------:R-:W-:Y:S01]  /*13660*/  BSSY B0, `(.L_x_1367) ;  /* 0x0000005000007945 */ /* 0x000fe20003800000 */
[----:B------:R-:W0:Y:S01]  /*13670*/  SYNCS.PHASECHK.TRANS64.TRYWAIT P0, [R22+URZ+0x16820], R3 ;  /* 0x01682003160075a7 */ /* 0x000e22000800017f */
[----:B--2---:R-:W-:-:S05]  /*13680*/  VIADD R7, R4, 0xfffffffe ;  /* 0xfffffffe04077836 */ /* 0x004fca0000000000 */
[----:B---3--:R-:W-:Y:S01]  /*13690*/  ISETP.GE.AND P1, PT, R7, R2, PT ;  /* 0x000000020700720c */ /* 0x008fe20003f26270 */
[----:B01----:R-:W-:-:S12]  /*136a0*/  @!P0 BRA `(.L_x_1368) ;  /* 0x0000004800808947 */ /* 0x003fd80003800000 */
.L_x_1467:
[----:B------:R-:W-:Y:S05]  /*136b0*/  BSYNC B0 ;  /* 0x0000000000007941 */ /* 0x000fea0003800000 */
.L_x_1367:
[----:B------:R-:W-:Y:S04]  /*136c0*/  BSSY B0, `(.L_x_1369) ;  /* 0x00000ff000007945 */ /* 0x000fe80003800000 */
[----:B------:R-:W-:Y:S05]  /*136d0*/  @!P1 BRA `(.L_x_1370) ;  /* 0x0000000c00f49947 */ /* 0x000fea0003800000 */
[----:B------:R1:W-:Y:S01]  /*136e0*/  STL [R1], R26 ;  /* 0x0000001a01007387 */ /* 0x0003e20000100800 */
[----:B------:R-:W-:Y:S01]  /*136f0*/  ULDC UR4, c[0x0][0x2f4] ;  /* 0x0000bd0000047ab9 */ /* 0x000fe20000000800 */
[----:B------:R-:W-:Y:S01]  /*13700*/  IMAD.MOV.U32 R6, RZ, RZ, R25 ;  /* 0x000000ffff067224 */ /* 0x000fe200078e0019 */
[----:B------:R-:W-:Y:S01]  /*13710*/  ISETP.GE.AND P1, PT, R29, UR4, PT ;  /* 0x000000041d007c0c */ /* 0x000fe2000bf26270 */
[----:B------:R-:W-:-:S12]  /*13720*/  IMAD.MOV.U32 R20, RZ, RZ, R28 ;  /* 0x000000ffff147224 */ /* 0x000fd800078e001c */
.L_x_1383:
[----:B------:R-:W2:Y:S01]  /*13730*/  LDL R9, [R1+0x14] ;  /* 0x0000140001097983 */ /* 0x000ea20000100800 */
[----:B0-----:R-:W0:Y:S03]  /*13740*/  LDC R3, c[0x0][0x430] ;  /* 0x00010c00ff037b82 */ /* 0x001e260000000800 */
[----:B------:R-:W3:Y:S04]  /*13750*/  LDL R8, [R1+0x18] ;  /* 0x0000180001087983 */ /* 0x000ee80000100800 */
[----:B------:R-:W4:Y:S01]  /*13760*/  LDL R5, [R1+0x4] ;  /* 0x0000040001057983 */ /* 0x000f220000100800 */
[----:B------:R-:W5:Y:S01]  /*13770*/  S2R R2, SR_TID.X ;  /* 0x0000000000027919 */ /* 0x000f620000002100 */
[----:B0-----:R-:W-:-:S13]  /*13780*/  ISETP.NE.AND P0, PT, R3, 0x1, PT ;  /* 0x000000010300780c */ /* 0x001fda0003f05270 */
[----:B------:R-:W0:Y:S01]  /*13790*/  @P0 LDC R4, c[0x0][0x434] ;  /* 0x00010d00ff040b82 */ /* 0x000e220000000800 */
[----:B-----5:R-:W-:-:S04]  /*137a0*/  LOP3.LUT R0, R2, 0x7f, RZ, 0xc0, !PT ;  /* 0x0000007f02007812 */ /* 0x020fc800078ec0ff */
[----:B------:R-:W-:-:S03]  /*137b0*/  SHF.R.U32.HI R3, RZ, 0x3, R0 ;  /* 0x00000003ff037819 */ /* 0x000fc60000011600 */
[----:B------:R-:W5:Y:S01]  /*137c0*/  @P0 LDC R0, c[0x0][0x438] ;  /* 0x00010e00ff000b82 */ /* 0x000f620000000800 */
[----:B------:R-:W-:Y:S02]  /*137d0*/  IMAD.SHL.U32 R2, R2, 0x10, RZ ;  /* 0x0000001002027824 */ /* 0x000fe400078e00ff */
[----:B------:R-:W-:-:S03]  /*137e0*/  IMAD R3, R7, 0x80, R3 ;  /* 0x0000008007037824 */ /* 0x000fc600078e0203 */
[----:B------:R-:W-:Y:S01]  /*137f0*/  LOP3.LUT R2, R2, 0x70, RZ, 0xc0, !PT ;  /* 0x0000007002027812 */ /* 0x000fe200078ec0ff */
[----:B------:R-:W-:Y:S05]  /*13800*/  YIELD ;  /* 0x0000000000007946 */ /* 0x000fea0003800000 */
[----:B------:R-:W-:Y:S01]  /*13810*/  ULDC UR4, c[0x0][0x430] ;  /* 0x00010c0000047ab9 */ /* 0x000fe20000000800 */
[----:B--2---:R-:W-:-:S05]  /*13820*/  IADD3 R3, R2, R3, R9 ;  /* 0x0000000302037210 */ /* 0x004fca0007ffe009 */
[----:B0-----:R-:W-:-:S04]  /*13830*/  @P0 IMAD.HI.U32 R4, R3, R4, RZ ;  /* 0x0000000403040227 */ /* 0x001fc800078e00ff */
[----:B------:R-:W-:Y:S01]  /*13840*/  IMAD.MOV.U32 R2, RZ, RZ, R3 ;  /* 0x000000ffff027224 */ /* 0x000fe200078e0003 */
[----:B-----5:R-:W-:-:S05]  /*13850*/  @P0 SHF.R.U32.HI R2, RZ, R0, R4 ;  /* 0x00000000ff020219 */ /* 0x020fca0000011604 */
        /* <DEDUP_REMOVED lines=12> */
[----:B------:R-:W-:Y:S02]  /*13920*/  IMAD.U32 R8, RZ, RZ, UR37 ;  /* 0x00000025ff087e24 */ /* 0x000fe4000f8e00ff */
[----:B------:R-:W-:-:S03]  /*13930*/  VIADD R25, R6, 0x1 ;  /* 0x0000000106197836 */ /* 0x000fc60000000000 */
[----:B------:R-:W-:Y:S02]  /*13940*/  ISETP.NE.AND P2, PT, R8, 0x3, PT ;  /* 0x000000030800780c */ /* 0x000fe40003f45270 */
[----:B------:R-:W-:-:S04]  /*13950*/  ISETP.NE.AND P0, PT, R25, 0x2, PT ;  /* 0x000000021900780c */ /* 0x000fc80003f05270 */
[----:B------:R-:W-:Y:S01]  /*13960*/  SEL R28, RZ, 0x1, P0 ;  /* 0x00000001ff1c7807 */ /* 0x000fe20000000000 */
[----:B-1----:R-:W-:Y:S01]  /*13970*/  IMAD.MOV.U32 R26, RZ, RZ, R7 ;  /* 0x000000ffff1a7224 */ /* 0x002fe200078e0007 */
[----:B------:R-:W-:Y:S02]  /*13980*/  SEL R25, R25, RZ, P0 ;  /* 0x000000ff19197207 */ /* 0x000fe40000000000 */
[----:B------:R-:W-:Y:S02]  /*13990*/  LOP3.LUT R28, R20, R28, RZ, 0x3c, !PT ;  /* 0x0000001c141c7212 */ /* 0x000fe400078e3cff */
[----:B--2---:R-:W-:Y:S01]  /*139a0*/  SHF.R.S32.HI R27, RZ, 0x1f, R4 ;  /* 0x0000001fff1b7819 */ /* 0x004fe20000011404 */
[----:B------:R-:W-:Y:S06]  /*139b0*/  @!P2 BRA `(.L_x_1371) ;  /* 0x000000000004a947 */ /* 0x000fec0003800000 */
[----:B------:R-:W-:Y:S01]  /*139c0*/  BPT.TRAP 0x1 ;  /* 0x000000040000795c */ /* 0x000fe20000300000 */
.L_x_1371:
[----:B------:R-:W-:Y:S01]  /*139d0*/  IMAD R5, R25, 0x8, R22 ;  /* 0x0000000819057824 */ /* 0x000fe200078e0216 */
[----:B------:R-:W-:Y:S01]  /*139e0*/  SHF.L.U32 R2, R28, 0x1f, RZ ;  /* 0x0000001f1c027819 */ /* 0x000fe200000006ff */
[----:B------:R-:W-:Y:S03]  /*139f0*/  BSSY B1, `(.L_x_1372) ;  /* 0x0000003000017945 */ /* 0x000fe60003800000 */
[----:B------:R-:W0:Y:S02]  /*13a00*/  SYNCS.PHASECHK.TRANS64.TRYWAIT P0, [R5+URZ+0x16840], R2 ;  /* 0x01684002050075a7 */ /* 0x000e24000800017f */
[----:B0-----:R-:W-:Y:S05]  /*13a10*/  @!P0 BRA `(.L_x_1373) ;  /* 0x0000004400b88947 */ /* 0x001fea0003800000 */
.L_x_1468:
[----:B------:R-:W-:Y:S05]  /*13a20*/  BSYNC B1 ;  /* 0x0000000000017941 */ /* 0x000fea0003800000 */
.L_x_1372:
[----:B------:R-:W1:Y:S01]  /*13a30*/  S2R R8, SR_TID.X ;  /* 0x0000000000087919 */ /* 0x000e620000002100 */
[----:B------:R-:W-:Y:S01]  /*13a40*/  SHF.R.S32.HI R21, RZ, 0x1f, R0 ;  /* 0x0000001fff157819 */ /* 0x000fe20000011400 */
[----:B------:R-:W-:Y:S01]  /*13a50*/  ULDC.64 UR4, c[0x0][0x300] ;  /* 0x0000c00000047ab9 */ /* 0x000fe20000000a00 */
[----:B------:R-:W-:Y:S01]  /*13a60*/  ULDC.64 UR6, c[0x0][0x2e8] ;  /* 0x0000ba0000067ab9 */ /* 0x000fe20000000a00 */
[----:B0-----:R-:W-:Y:S01]  /*13a70*/  IMAD.WIDE.U32 R2, R0, UR4, RZ ;  /* 0x0000000400027c25 */ /* 0x001fe2000f8e00ff */
[----:B------:R-:W-:-:S03]  /*13a80*/  LOP3.LUT P2, RZ, R23, 0x1, RZ, 0xc0, !PT ;  /* 0x0000000117ff7812 */ /* 0x000fc6000784c0ff */
        /* <DEDUP_REMOVED lines=9> */
[----:B-1----:R-:W-:Y:S02]  /*13b20*/  IMAD.SHL.U32 R9, R8, 0x8, RZ ;  /* 0x0000000808097824 */ /* 0x002fe400078e00ff */
[----:B------:R-:W-:Y:S01]  /*13b30*/  IMAD.WIDE.U32 R2, R24, UR4, R2 ;  /* 0x0000000418027c25 */ /* 0x000fe2000f8e0002 */
[----:B------:R-:W-:Y:S02]  /*13b40*/  UMOV UR4, 0xffffffff ;  /* 0xffffffff00047882 */ /* 0x000fe40000000000 */
[----:B------:R-:W-:Y:S01]  /*13b50*/  LOP3.LUT R9, R9, 0x1f8, RZ, 0xc0, !PT ;  /* 0x000001f809097812 */ /* 0x000fe200078ec0ff */
[----:B------:R-:W-:Y:S02]  /*13b60*/  IMAD.SHL.U32 R11, R8, 0x8, RZ ;  /* 0x00000008080b7824 */ /* 0x000fe400078e00ff */
[----:B------:R-:W-:Y:S01]  /*13b70*/  IMAD R10, R24, UR5, R3 ;  /* 0x00000005180a7c24 */ /* 0x000fe2000f8e0203 */
[----:B------:R-:W-:-:S02]  /*13b80*/  LOP3.LUT R9, R9, 0x38, R8, 0x78, !PT ;  /* 0x0000003809097812 */ /* 0x000fc400078e7808 */
[C---:B------:R-:W-:Y:S02]  /*13b90*/  LEA R8, P0, R2.reuse, UR6, 0x1 ;  /* 0x0000000602087c11 */ /* 0x040fe4000f8008ff */
[----:B------:R-:W-:Y:S02]  /*13ba0*/  LOP3.LUT R9, R9, 0x200, R11, 0xf8, !PT ;  /* 0x0000020009097812 */ /* 0x000fe400078ef80b */
[----:B------:R-:W-:-:S03]  /*13bb0*/  LEA.HI.X R10, R2, UR7, R10, 0x1, P0 ;  /* 0x00000007020a7c11 */ /* 0x000fc600080f0c0a */
[----:B------:R-:W-:Y:S01]  /*13bc0*/  IMAD R9, R25, 0x2000, R9 ;  /* 0x0000200019097824 */ /* 0x000fe200078e0209 */
[----:B------:R-:W-:Y:S06]  /*13bd0*/  BRA.DIV UR4, `(.L_x_1374) ;  /* 0x00000046045c7947 */ /* 0x000fec000b800000 */
        /* <DEDUP_REMOVED lines=40> */
.L_x_1486:
        /* <DEDUP_REMOVED lines=8> */
.L_x_1375:
        /* <DEDUP_REMOVED lines=11> */
.L_x_1376:
[----:B------:R1:W-:Y:S01]  /*13f90*/  SYNCS.ARRIVE.TRANS64.A1T0 RZ, [R5+URZ+0x16830], RZ ;  /* 0x016830ff05ff79a7 */ /* 0x0003e2000810003f */
[----:B------:R-:W-:Y:S05]  /*13fa0*/  @!P3 BRA `(.L_x_1377) ;  /* 0x000000000004b947 */ /* 0x000fea0003800000 */
[----:B------:R-:W-:Y:S01]  /*13fb0*/  BPT.TRAP 0x1 ;  /* 0x000000040000795c */ /* 0x000fe20000300000 */
.L_x_1377:
[----:B------:R-:W-:Y:S01]  /*13fc0*/  SHF.L.U32 R2, R20, 0x1f, RZ ;  /* 0x0000001f14027819 */ /* 0x000fe200000006ff */
[----:B-1----:R-:W-:Y:S01]  /*13fd0*/  IMAD R5, R6, 0x8, R22 ;  /* 0x0000000806057824 */ /* 0x002fe200078e0216 */
[----:B------:R-:W-:Y:S03]  /*13fe0*/  BSSY B1, `(.L_x_1378) ;  /* 0x0000003000017945 */ /* 0x000fe60003800000 */
[----:B------:R-:W1:Y:S02]  /*13ff0*/  SYNCS.PHASECHK.TRANS64.TRYWAIT P0, [R5+URZ+0x16860], R2 ;  /* 0x01686002050075a7 */ /* 0x000e64000800017f */
[----:B-1----:R-:W-:Y:S05]  /*14000*/  @!P0 BRA `(.L_x_1379) ;  /* 0x0000004800808947 */ /* 0x002fea0003800000 */
.L_x_1487:
[----:B------:R-:W-:Y:S05]  /*14010*/  BSYNC B1 ;  /* 0x0000000000017941 */ /* 0x000fea0003800000 */
.L_x_1378:
[----:B------:R-:W2:Y:S04]  /*14020*/  LDL R11, [R1+0xc] ;  /* 0x00000c00010b7983 */ /* 0x000ea80000100800 */
[----:B0-----:R-:W2:Y:S01]  /*14030*/  LDL.LU R8, [R1] ;  /* 0x0000000001087983 */ /* 0x001ea20000300800 */
        /* <DEDUP_REMOVED lines=59> */
.L_x_1505:
        /* <DEDUP_REMOVED lines=25> */
.L_x_1381:
        /* <DEDUP_REMOVED lines=11> */
.L_x_1382:
[----:B------:R-:W2:Y:S01]  /*14630*/  LDL R0, [R1+0x10] ;  /* 0x0000100001007983 */ /* 0x000ea20000100800 */
[----:B------:R3:W-:Y:S01]  /*14640*/  SYNCS.ARRIVE.TRANS64.A1T0 RZ, [R5+URZ+0x16850], RZ ;  /* 0x016850ff05ff79a7 */ /* 0x0007e2000810003f */
[C---:B------:R-:W-:Y:S02]  /*14650*/  VIADD R7, R26.reuse, 0xffffffff ;  /* 0xffffffff1a077836 */ /* 0x040fe40000000000 */
[----:B------:R3:W-:Y:S01]  /*14660*/  STL [R1], R26 ;  /* 0x0000001a01007387 */ /* 0x0007e20000100800 */
[----:B------:R-:W-:Y:S02]  /*14670*/  IMAD.MOV.U32 R6, RZ, RZ, R25 ;  /* 0x000000ffff067224 */ /* 0x000fe400078e0019 */
[----:B------:R-:W-:Y:S01]  /*14680*/  IMAD.MOV.U32 R20, RZ, RZ, R28 ;  /* 0x000000ffff147224 */ /* 0x000fe200078e001c */
[----:B--2---:R-:W-:-:S13]  /*14690*/  ISETP.GT.AND P0, PT, R26, R0, PT ;  /* 0x000000001a00720c */ /* 0x004fda0003f04270 */
[----:B---3--:R-:W-:Y:S05]  /*146a0*/  @P0 BRA `(.L_x_1383) ;  /* 0xfffffff000200947 */ /* 0x008fea000383ffff */
.L_x_1370:
[----:B------:R-:W-:Y:S05]  /*146b0*/  BSYNC B0 ;  /* 0x0000000000007941 */ /* 0x000fea0003800000 */
.L_x_1369:
[----:B------:R-:W1:Y:S01]  /*146c0*/  S2R R0, SR_TID.X ;  /* 0x0000000000007919 */ /* 0x000e620000002100 */
[----:B------:R-:W-:Y:S01]  /*146d0*/  BSSY B0, `(.L_x_1384) ;  /* 0x0000010000007945 */ /* 0x000fe20003800000 */
[----:B-1----:R-:W-:-:S04]  /*146e0*/  LOP3.LUT R0, R0, 0x7f, RZ, 0xc0, !PT ;  /* 0x0000007f00007812 */ /* 0x002fc800078ec0ff */
[----:B------:R-:W-:-:S13]  /*146f0*/  ISETP.NE.AND P0, PT, R0, RZ, PT ;  /* 0x000000ff0000720c */ /* 0x000fda0003f05270 */
[----:B------:R-:W-:Y:S05]  /*14700*/  @P0 BRA `(.L_x_1385) ;  /* 0x0000000000300947 */ /* 0x000fea0003800000 */
[----:B------:R-:W1:Y:S01]  /*14710*/  S2R R5, SR_LANEID ;  /* 0x0000000000057919 */ /* 0x000e620000000000 */
[----:B------:R-:W-:Y:S01]  /*14720*/  VOTEU.ANY UR4, UPT, PT ;  /* 0x0000000000047886 */ /* 0x000fe200038e0100 */
[----:B0-----:R-:W0:Y:S01]  /*14730*/  LDC.64 R2, c[0x0][0xc60] ;  /* 0x00031800ff027b82 */ /* 0x001e220000000a00 */
[----:B------:R-:W1:Y:S02]  /*14740*/  FLO.U32 R0, UR4 ;  /* 0x0000000400007d00 */ /* 0x000e6400080e0000 */
[----:B-1----:R-:W-:-:S06]  /*14750*/  ISETP.EQ.U32.AND P0, PT, R0, R5, PT ;  /* 0x000000050000720c */ /* 0x002fcc0003f02070 */
[----:B------:R-:W0:Y:S07]  /*14760*/  POPC R5, UR4 ;  /* 0x0000000400057d09 */ /* 0x000e2e0008000000 */
[----:B0-----:R-:W2:Y:S01]  /*14770*/  @P0 ATOMG.E.ADD.STRONG.GPU PT, R3, desc[UR54][R2.64], R5 ;  /* 0x00000005020309a8 */ /* 0x001ea200081ee1f6 */
[----:B------:R-:W0:Y:S02]  /*14780*/  S2R R4, SR_LTMASK ;  /* 0x0000000000047919 */ /* 0x000e240000003900 */
[----:B0-----:R-:W-:-:S04]  /*14790*/  LOP3.LUT R4, R4, UR4, RZ, 0xc0, !PT ;  /* 0x0000000404047c12 */ /* 0x001fc8000f8ec0ff */
[----:B------:R-:W0:Y:S01]  /*147a0*/  POPC R7, R4 ;  /* 0x0000000400077309 */ /* 0x000e220000000000 */
[----:B--2---:R-:W0:Y:S02]  /*147b0*/  SHFL.IDX PT, R0, R3, R0, 0x1f ;  /* 0x00001f0003007589 */ /* 0x004e2400000e0000 */
[----:B0-----:R-:W-:-:S07]  /*147c0*/  IADD3 R16, R0, UR38, R7 ;  /* 0x0000002600107c10 */ /* 0x001fce000fffe007 */
.L_x_1385:
[----:B------:R-:W-:Y:S05]  /*147d0*/  BSYNC B0 ;  /* 0x0000000000007941 */ /* 0x000fea0003800000 */
.L_x_1384:
[----:B------:R-:W-:-:S05]  /*147e0*/  IMAD.U32 R0, RZ, RZ, UR37 ;  /* 0x00000025ff007e24 */ /* 0x000fca000f8e00ff */
[----:B------:R-:W-:-:S13]  /*147f0*/  ISETP.NE.AND P0, PT, R0, 0x3, PT ;  /* 0x000000030000780c */ /* 0x000fda0003f05270 */
[----:B------:R-:W-:Y:S05]  /*14800*/  @!P0 BRA `(.L_x_1386) ;  /* 0x0000000000048947 */ /* 0x000fea0003800000 */
[----:B------:R-:W-:Y:S01]  /*14810*/  BPT.TRAP 0x1 ;  /* 0x000000040000795c */ /* 0x000fe20000300000 */
.L_x_1386:
[----:B------:R-:W2:Y:S01]  /*14820*/  LDL.LU R2, [R1+0xc] ;  /* 0x00000c0001027983 */ /* 0x000ea20000300800 */
[----:B------:R-:W-:Y:S01]  /*14830*/  IMAD R0, R25, 0x8, R22 ;  /* 0x0000000819007824 */ /* 0x000fe200078e0216 */
[----:B0-----:R-:W-:Y:S01]  /*14840*/  SHF.L.U32 R3, R28, 0x1f, RZ ;  /* 0x0000001f1c037819 */ /* 0x001fe200000006ff */
[----:B------:R-:W-:Y:S03]  /*14850*/  BSSY B0, `(.L_x_1387) ;  /* 0x0000004000007945 */ /* 0x000fe60003800000 */
[----:B------:R-:W0:Y:S01]  /*14860*/  SYNCS.PHASECHK.TRANS64.TRYWAIT P0, [R0+URZ+0x16860], R3 ;  /* 0x01686003000075a7 */ /* 0x000e22000800017f */
[----:B--2---:R-:W-:Y:S01]  /*14870*/  IMAD R6, R26, -0x80, R2 ;  /* 0xffffff801a067824 */ /* 0x004fe200078e0202 */
[----:B0-----:R-:W-:Y:S06]  /*14880*/  @!P0 BRA `(.L_x_1388) ;  /* 0x0000004800bc8947 */ /* 0x001fec0003800000 */
.L_x_1506:
[----:B------:R-:W-:Y:S05]  /*14890*/  BSYNC B0 ;  /* 0x0000000000007941 */ /* 0x000fea0003800000 */
.L_x_1387:
        /* <DEDUP_REMOVED lines=18> */
[----:B0-----:R-:W0:Y:S04]  /*149c0*/  SHFL.IDX PT, R3, R18, RZ, 0x181f ;  /* 0x00181fff12037589 */ /* 0x001e2800000e0000 */
[----:B------:R-:W2:Y:S04]  /*149d0*/  SHFL.IDX PT, R9, R17, 0x1, 0x181f ;  /* 0x00381f0011097f89 */ /* 0x000ea800000e0000 */
[----:B------:R-:W3:Y:S04]  /*149e0*/  SHFL.IDX PT, R7, R18, 0x1, 0x181f ;  /* 0x00381f0012077f89 */ /* 0x000ee800000e0000 */
[----:B------:R-:W4:Y:S04]  /*149f0*/  SHFL.IDX PT, R10, R17, 0x2, 0x181f ;  /* 0x00581f00110a7f89 */ /* 0x000f2800000e0000 */
[----:B------:R-:W5:Y:S01]  /*14a00*/  SHFL.IDX PT, R8, R18, 0x2, 0x181f ;  /* 0x00581f0012087f89 */ /* 0x000f6200000e0000 */
[----:B-1----:R-:W-:-:S03]  /*14a10*/  IADD3 R2, P2, R14, R5, RZ ;  /* 0x000000050e027210 */ /* 0x002fc60007f5e0ff */
[----:B------:R-:W-:Y:S02]  /*14a20*/  SHFL.IDX PT, R14, R17, 0x6, 0x181f ;  /* 0x00d81f00110e7f89 */ /* 0x000fe400000e0000 */
[----:B0-----:R-:W-:-:S05]  /*14a30*/  IMAD.X R3, RZ, RZ, R3, P2 ;  /* 0x000000ffff037224 */ /* 0x001fca00010e0603 */
        /* <DEDUP_REMOVED lines=20> */
[----:B--2---:R-:W-:-:S05]  /*14b80*/  IADD3 R2, P2, R10, R5, RZ ;  /* 0x000000050a027210 */ /* 0x004fca0007f5e0ff */
[----:B---3--:R-:W-:Y:S02]  /*14b90*/  IMAD.X R3, RZ, RZ, R8, P2 ;  /* 0x000000ffff037224 */ /* 0x008fe400010e0608 */
[----:B------:R-:W2:Y:S04]  /*14ba0*/  SHFL.IDX PT, R8, R18, 0x6, 0x181f ;  /* 0x00d81f0012087f89 */ /* 0x000ea800000e0000 */
[----:B------:R0:W-:Y:S01]  /*14bb0*/  LDGSTS.E.BYPASS.LTC128B.128 [R4+0x2400], desc[UR54][R2.64], !P1 ;  /* 0x0240000002047fae */ /* 0x0001e2000c901d76 */
[----:B------:R-:W-:-:S03]  /*14bc0*/  ISETP.LT.OR P1, PT, R6, 0x51, P0 ;  /* 0x000000510600780c */ /* 0x000fc60000721670 */
[----:B------:R-:W3:Y:S01]  /*14bd0*/  SHFL.IDX PT, R18, R18, 0x7, 0x181f ;  /* 0x00f81f0012127f89 */ /* 0x000ee200000e0000 */
[----:B0-----:R-:W-:-:S05]  /*14be0*/  IADD3 R2, P2, R9, R5, RZ ;  /* 0x0000000509027210 */ /* 0x001fca0007f5e0ff */
[----:B-1----:R-:W-:-:S05]  /*14bf0*/  IMAD.X R3, RZ, RZ, R7, P2 ;  /* 0x000000ffff037224 */ /* 0x002fca00010e0607 */
[----:B------:R0:W-:Y:S01]  /*14c00*/  LDGSTS.E.BYPASS.LTC128B.128 [R4+0x2c00], desc[UR54][R2.64], !P1 ;  /* 0x02c0000002047fae */ /* 0x0001e2000c901d76 */
[----:B------:R-:W-:Y:S02]  /*14c10*/  ISETP.LT.OR P1, PT, R6, 0x61, P0 ;  /* 0x000000610600780c */ /* 0x000fe40000721670 */
[----:B0-----:R-:W-:Y:S02]  /*14c20*/  IADD3 R2, P2, R14, R5, RZ ;  /* 0x000000050e027210 */ /* 0x001fe40007f5e0ff */
[----:B------:R0:W1:Y:S03]  /*14c30*/  SHFL.IDX PT, R14, R17, 0x7, 0x181f ;  /* 0x00f81f00110e7f89 */ /* 0x00006600000e0000 */
[----:B--2---:R-:W-:-:S06]  /*14c40*/  IMAD.X R3, RZ, RZ, R8, P2 ;  /* 0x000000ffff037224 */ /* 0x004fcc00010e0608 */
[----:B---3--:R0:W-:Y:S02]  /*14c50*/  LDGSTS.E.BYPASS.LTC128B.128 [R4+0x3400], desc[UR54][R2.64], !P1 ;  /* 0x0340000002047fae */ /* 0x0081e4000c901d76 */
.L_x_1524:
[----:B------:R-:W-:Y:S02]  /*14c60*/  ISETP.LT.OR P0, PT, R6, 0x71, P0 ;  /* 0x000000710600780c */ /* 0x000fe40000701670 */
[----:B01----:R-:W-:-:S05]  /*14c70*/  IADD3 R2, P1, R14, R5, RZ ;  /* 0x000000050e027210 */ /* 0x003fca0007f3e0ff */
[----:B------:R-:W-:-:S06]  /*14c80*/  IMAD.X R3, RZ, RZ, R18, P1 ;  /* 0x000000ffff037224 */ /* 0x000fcc00008e0612 */
[----:B------:R-:W-:Y:S01]  /*14c90*/  @!PT LDS RZ, [RZ] ;  /* 0x00000000fffff984 */ /* 0x000fe20000000800 */
[----:B------:R-:W-:Y:S01]  /*14ca0*/  @!PT LDS RZ, [RZ] ;  /* 0x00000000fffff984 */ /* 0x000fe20000000800 */
[----:B------:R-:W-:Y:S01]  /*14cb0*/  @!PT LDS RZ, [RZ] ;  /* 0x00000000fffff984 */ /* 0x000fe20000000800 */
[----:B------:R0:W-:Y:S01]  /*14cc0*/  LDGSTS.E.BYPASS.LTC128B.128 [R4+0x3c00], desc[UR54][R2.64], !P0 ;  /* 0x03c0000002047fae */ /* 0x0001e2000c101d76 */
[----:B------:R-:W-:Y:S01]  /*14cd0*/  PLOP3.LUT P0, PT, PT, PT, PT, 0x80, 0x0 ;  /* 0x000000000000781c */ /* 0x000fe20003f0f070 */
[----:B------:R-:W-:-:S12]  /*14ce0*/  NOP ;  /* 0x0000000000007918 */ /* 0x000fd80000000000 */
.L_x_1390:
        /* <DEDUP_REMOVED lines=11> */
.L_x_1391:
[----:B------:R0:W-:Y:S01]  /*14da0*/  SYNCS.ARRIVE.TRANS64.A1T0 RZ, [R0+URZ+0x16850], RZ ;  /* 0x016850ff00ff79a7 */ /* 0x0001e2000810003f */
[----:B------:R-:W-:-:S05]  /*14db0*/  VIADD R25, R25, 0x1 ;  /* 0x0000000119197836 */ /* 0x000fca0000000000 */
[----:B------:R-:W-:-:S04]  /*14dc0*/  ISETP.NE.AND P0, PT, R25, 0x2, PT ;  /* 0x000000021900780c */ /* 0x000fc80003f05270 */
[----:B------:R-:W-:Y:S02]  /*14dd0*/  SEL R3, RZ, 0x1, P0 ;  /* 0x00000001ff037807 */ /* 0x000fe40000000000 */
[----:B------:R-:W-:Y:S02]  /*14de0*/  SEL R25, R25, RZ, P0 ;  /* 0x000000ff19197207 */ /* 0x000fe40000000000 */
[----:B0-----:R-:W-:-:S07]  /*14df0*/  LOP3.LUT R28, R28, R3, RZ, 0x3c, !PT ;  /* 0x000000031c1c7212 */ /* 0x001fce00078e3cff */
.L_x_1350:
[----:B------:R-:W-:Y:S05]  /*14e00*/  BSYNC B7 ;  /* 0x0000000000077941 */ /* 0x000fea0003800000 */
.L_x_1348:
[----:B------:R-:W-:-:S13]  /*14e10*/  LOP3.LUT P0, RZ, R23, 0x20, RZ, 0xc0, !PT ;  /* 0x0000002017ff7812 */ /* 0x000fda000780c0ff */
[----:B------:R-:W-:Y:S05]  /*14e20*/  @!P0 BRA `(.L_x_1392) ;  /* 0x0000000000248947 */ /* 0x000fea0003800000 */
[----:B------:R-:W-:Y:S05]  /*14e30*/  WARPSYNC.ALL ;  /* 0x0000000000007948 */ /* 0x000fea0003800000 */
[----:B------:R-:W0:Y:S08]  /*14e40*/  S2UR UR5, SR_CgaCtaId ;  /* 0x00000000000579c3 */ /* 0x000e300000008800 */
[----:B------:R-:W-:Y:S06]  /*14e50*/  BAR.SYNC.DEFER_BLOCKING 0x5, 0x200 ;  /* 0x0148000000007b1d */ /* 0x000fec0000010000 */
[----:B------:R-:W-:-:S02]  /*14e60*/  UMOV UR4, 0x400 ;  /* 0x0000040000047882 */ /* 0x000fc40000000000 */
[----:B0-----:R-:W-:-:S06]  /*14e70*/  ULEA UR4, UR5, UR4, 0x18 ;  /* 0x0000000405047291 */ /* 0x001fcc000f8ec03f */
[----:B------:R-:W-:-:S05]  /*14e80*/  IMAD.U32 R22, RZ, RZ, UR4 ;  /* 0x00000004ff167e24 */ /* 0x000fca000f8e00ff */
[----:B------:R1:W2:Y:S01]  /*14e90*/  LDS.128 R16, [R22+0x168d0] ;  /* 0x0168d00016107984 */ /* 0x0002a20000000c00 */
[----:B------:R-:W-:Y:S06]  /*14ea0*/  BAR.ARV 0x4, 0x200 ;  /* 0x0108000000007b1d */ /* 0x000fec0000002000 */
[----:B------:R-:W-:Y:S05]  /*14eb0*/  BRA `(.L_x_1393) ;  /* 0x0000000c00d47947 */ /* 0x000fea0003800000 */
.L_x_1392:
        /* <DEDUP_REMOVED lines=20> */
[----:B------:R-:W-:Y:S01]  /*15000*/  ISETP.GE.U32.AND P5, PT, R8, 0x10, PT ;  /* 0x000000100800780c */ /* 0x000fe20003fa6070 */
[----:B------:R0:W-:Y:S02]  /*15010*/  SHFL.IDX PT, R6, R16, 0x1, 0x1f ;  /* 0x00201f0010067f89 */ /* 0x0001e400000e0000 */
        /* <DEDUP_REMOVED lines=21> */
.L_x_1534:
[----:B------:R-:W-:Y:S02]  /*15170*/  ULDC UR4, c[0x0][0xc38] ;  /* 0x00030e0000047ab9 */ /* 0x000fe40000000800 */
[----:B------:R-:W-:-:S04]  /*15180*/  IMAD.U32 R4, RZ, RZ, UR4 ;  /* 0x00000004ff047e24 */ /* 0x000fc8000f8e00ff */
[----:B-1----:R-:W-:-:S04]  /*15190*/  IMAD R3, R14, R4, RZ ;  /* 0x000000040e037224 */ /* 0x002fc800078e02ff */
[----:B------:R-:W-:-:S05]  /*151a0*/  IMAD.IADD R6, R6, 0x1, R3 ;  /* 0x0000000106067824 */ /* 0x000fca00078e0203 */
[----:B------:R-:W-:-:S13]  /*151b0*/  ISETP.GT.AND P6, PT, R6, R0, PT ;  /* 0x000000000600720c */ /* 0x000fda0003fc4270 */
[----:B------:R-:W-:Y:S05]  /*151c0*/  @P6 BRA `(.L_x_1395) ;  /* 0x0000000000a46947 */ /* 0x000fea0003800000 */
.L_x_1398:
[----:B0-----:R-:W0:Y:S01]  /*151d0*/  LDC R2, c[0x0][0xc3c] ;  /* 0x00030f00ff027b82 */ /* 0x001e220000000800 */
[----:B------:R-:W-:-:S05]  /*151e0*/  VIADD R19, R19, 0x1f ;  /* 0x0000001f13137836 */ /* 0x000fca0000000000 */
[----:B0-----:R-:W-:-:S13]  /*151f0*/  ISETP.GE.AND P6, PT, R19, R2, PT ;  /* 0x000000021300720c */ /* 0x001fda0003fc6270 */
[----:B------:R-:W-:Y:S05]  /*15200*/  @P6 BRA `(.L_x_1396) ;  /* 0x0000000800bc6947 */ /* 0x000fea0003800000 */
[----:B------:R-:W0:Y:S01]  /*15210*/  S2R R3, SR_TID.X ;  /* 0x0000000000037919 */ /* 0x000e220000002100 */
        /* <DEDUP_REMOVED lines=30> */
.L_x_1542:
[----:B------:R-:W-:Y:S02]  /*15400*/  ULDC UR4, c[0x0][0xc38] ;  /* 0x00030e0000047ab9 */ /* 0x000fe40000000800 */
[----:B------:R-:W-:-:S04]  /*15410*/  IMAD.U32 R4, RZ, RZ, UR4 ;  /* 0x00000004ff047e24 */ /* 0x000fc8000f8e00ff */
[----:B-1----:R-:W-:-:S04]  /*15420*/  IMAD R3, R14, R4, RZ ;  /* 0x000000040e037224 */ /* 0x002fc800078e02ff */
[----:B------:R-:W-:-:S05]  /*15430*/  IMAD.IADD R6, R3, 0x1, R6 ;  /* 0x0000000103067824 */ /* 0x000fca00078e0206 */
[----:B------:R-:W-:-:S13]  /*15440*/  ISETP.GT.AND P6, PT, R6, R0, PT ;  /* 0x000000000600720c */ /* 0x000fda0003fc4270 */
[----:B------:R-:W-:Y:S05]  /*15450*/  @!P6 BRA `(.L_x_1398) ;  /* 0xfffffffc005ce947 */ /* 0x000fea000383ffff */
.L_x_1395:
[----:B------:R-:W-:Y:S01]  /*15460*/  IMAD.IADD R6, R6, 0x1, -R3 ;  /* 0x0000000106067824 */ /* 0x000fe200078e0a03 */
[----:B------:R-:W-:-:S03]  /*15470*/  UMOV UR4, 0xffffffff ;  /* 0xffffffff00047882 */ /* 0x000fc60000000000 */
[----:B------:R-:W-:-:S05]  /*15480*/  IMAD R3, R2, R4, R6 ;  /* 0x0000000402037224 */ /* 0x000fca00078e0206 */
[----:B------:R-:W-:Y:S01]  /*15490*/  ISETP.GT.AND P6, PT, R3, R0, PT ;  /* 0x000000000300720c */ /* 0x000fe20003fc4270 */
[----:B------:R-:W-:-:S12]  /*154a0*/  BRA.DIV UR4, `(.L_x_1399) ;  /* 0x0000004e04f87947 */ /* 0x000fd8000b800000 */
[----:B------:R-:W-:-:S04]  /*154b0*/  VOTE.ANY R3, PT, !P6 ;  /* 0x0000000000037806 */ /* 0x000fc800070e0100 */
[----:B------:R-:W1:Y:S02]  /*154c0*/  POPC R7, R3 ;  /* 0x0000000300077309 */ /* 0x000e640000000000 */
[----:B-1----:R1:W2:Y:S01]  /*154d0*/  SHFL.IDX PT, R17, R17, R7, 0x1f ;  /* 0x00001f0711117589 */ /* 0x0022a200000e0000 */
[----:B------:R-:W-:-:S03]  /*154e0*/  IMAD.IADD R19, R7, 0x1, R19 ;  /* 0x0000000107137824 */ /* 0x000fc600078e0213 */
[----:B------:R1:W3:Y:S04]  /*154f0*/  SHFL.IDX PT, R5, R5, R7, 0x1f ;  /* 0x00001f0705057589 */ /* 0x0002e800000e0000 */
.L_x_1547:
[----:B------:R-:W-:-:S13]  /*15500*/  ISETP.NE.AND P0, PT, R3, RZ, PT ;  /* 0x000000ff0300720c */ /* 0x000fda0003f05270 */
[----:B------:R-:W-:Y:S05]  /*15510*/  @!P0 BRA `(.L_x_1400) ;  /* 0x0000000000108947 */ /* 0x000fea0003800000 */
[----:B------:R-:W-:Y:S01]  /*15520*/  UMOV UR4, 0xffffffff ;  /* 0xffffffff00047882 */ /* 0x000fe20000000000 */
[----:B------:R-:W-:Y:S02]  /*15530*/  VIADD R12, R7, 0xffffffff ;  /* 0xffffffff070c7836 */ /* 0x000fe40000000000 */
[----:B------:R-:W-:Y:S05]  /*15540*/  BRA.DIV UR4, `(.L_x_1401) ;  /* 0x0000005204307947 */ /* 0x000fea000b800000 */
[----:B------:R4:W0:Y:S02]  /*15550*/  SHFL.IDX PT, R16, R2, R12, 0x1f ;  /* 0x00001f0c02107589 */ /* 0x00082400000e0000 */
.L_x_1400:
[----:B---3--:R-:W-:Y:S01]  /*15560*/  ISETP.NE.AND P0, PT, R5, 0x1, PT ;  /* 0x000000010500780c */ /* 0x008fe20003f05270 */
[----:B0-----:R-:W-:-:S04]  /*15570*/  IMAD R16, R16, R4, R6 ;  /* 0x0000000410107224 */ /* 0x001fc800078e0206 */
[----:B------:R-:W-:-:S08]  /*15580*/  IMAD.IADD R0, R0, 0x1, -R16 ;  /* 0x0000000100007824 */ /* 0x000fd000078e0a10 */
[----:B------:R-:W-:Y:S05]  /*15590*/  @!P0 BRA `(.L_x_1402) ;  /* 0x0000000000dc8947 */ /* 0x000fea0003800000 */
[----:B--2---:R-:W-:Y:S01]  /*155a0*/  IABS R4, R17 ;  /* 0x0000001100047213 */ /* 0x004fe20000000000 */
[----:B----4-:R-:W-:Y:S01]  /*155b0*/  IMAD.MOV.U32 R2, RZ, RZ, RZ ;  /* 0x000000ffff027224 */ /* 0x010fe200078e00ff */
[----:B------:R-:W-:Y:S02]  /*155c0*/  IABS R6, R5 ;  /* 0x0000000500067213 */ /* 0x000fe40000000000 */
[----:B-1----:R-:W0:Y:S08]  /*155d0*/  I2F.RP R7, R4 ;  /* 0x0000000400077306 */ /* 0x002e300000209400 */
[----:B------:R-:W-:Y:S08]  /*155e0*/  I2F.RP R10, R6 ;  /* 0x00000006000a7306 */ /* 0x000ff00000209400 */
[----:B0-----:R-:W0:Y:S02]  /*155f0*/  MUFU.RCP R7, R7 ;  /* 0x0000000700077308 */ /* 0x001e240000001000 */
[----:B0-----:R-:W-:-:S06]  /*15600*/  VIADD R3, R7, 0xffffffe ;  /* 0x0ffffffe07037836 */ /* 0x001fcc0000000000 */
[----:B------:R-:W0:Y:S02]  /*15610*/  F2I.FTZ.U32.TRUNC.NTZ R3, R3 ;  /* 0x0000000300037305 */ /* 0x000e24000021f000 */
[----:B0-----:R-:W-:-:S04]  /*15620*/  IMAD.MOV R9, RZ, RZ, -R3 ;  /* 0x000000ffff097224 */ /* 0x001fc800078e0a03 */
[----:B------:R-:W-:-:S04]  /*15630*/  IMAD R9, R9, R4, RZ ;  /* 0x0000000409097224 */ /* 0x000fc800078e02ff */
[----:B------:R-:W-:Y:S01]  /*15640*/  IMAD.HI.U32 R8, R3, R9, R2 ;  /* 0x0000000903087227 */ /* 0x000fe200078e0002 */
[----:B------:R-:W-:Y:S01]  /*15650*/  IABS R9, R0 ;  /* 0x0000000000097213 */ /* 0x000fe20000000000 */
[----:B------:R-:W0:Y:S01]  /*15660*/  MUFU.RCP R2, R10 ;  /* 0x0000000a00027308 */ /* 0x000e220000001000 */
[----:B------:R-:W-:-:S03]  /*15670*/  IABS R3, R17 ;  /* 0x0000001100037213 */ /* 0x000fc60000000000 */
[----:B------:R-:W-:-:S04]  /*15680*/  IMAD.HI.U32 R7, R8, R9, RZ ;  /* 0x0000000908077227 */ /* 0x000fc800078e00ff */
[----:B------:R-:W-:-:S04]  /*15690*/  IMAD.MOV R12, RZ, RZ, -R3 ;  /* 0x000000ffff0c7224 */ /* 0x000fc800078e0a03 */
[----:B------:R-:W-:Y:S02]  /*156a0*/  IMAD R9, R7, R12, R9 ;  /* 0x0000000c07097224 */ /* 0x000fe400078e0209 */
[----:B0-----:R-:W-:-:S03]  /*156b0*/  VIADD R3, R2, 0xffffffe ;  /* 0x0ffffffe02037836 */ /* 0x001fc60000000000 */
[----:B------:R-:W-:Y:S01]  /*156c0*/  ISETP.GT.U32.AND P1, PT, R4, R9, PT ;  /* 0x000000090400720c */ /* 0x000fe20003f24070 */
[----:B------:R-:W-:Y:S02]  /*156d0*/  IMAD.MOV.U32 R2, RZ, RZ, RZ ;  /* 0x000000ffff027224 */ /* 0x000fe400078e00ff */
[----:B------:R-:W0:Y:S10]  /*156e0*/  F2I.FTZ.U32.TRUNC.NTZ R3, R3 ;  /* 0x0000000300037305 */ /* 0x000e34000021f000 */
[----:B------:R-:W-:-:S02]  /*156f0*/  @!P1 IMAD.IADD R9, R9, 0x1, -R4 ;  /* 0x0000000109099824 */ /* 0x000fc400078e0a04 */
[----:B------:R-:W-:Y:S01]  /*15700*/  @!P1 VIADD R7, R7, 0x1 ;  /* 0x0000000107079836 */ /* 0x000fe20000000000 */
[----:B------:R-:W-:Y:S02]  /*15710*/  ISETP.NE.AND P1, PT, R17, RZ, PT ;  /* 0x000000ff1100720c */ /* 0x000fe40003f25270 */
[----:B------:R-:W-:Y:S01]  /*15720*/  ISETP.GE.U32.AND P0, PT, R9, R4, PT ;  /* 0x000000040900720c */ /* 0x000fe20003f06070 */
[----:B0-----:R-:W-:-:S04]  /*15730*/  IMAD.MOV R9, RZ, RZ, -R3 ;  /* 0x000000ffff097224 */ /* 0x001fc800078e0a03 */
[----:B------:R-:W-:-:S04]  /*15740*/  IMAD R9, R9, R6, RZ ;  /* 0x0000000609097224 */ /* 0x000fc800078e02ff */
[----:B------:R-:W-:Y:S01]  /*15750*/  IMAD.HI.U32 R4, R3, R9, R2 ;  /* 0x0000000903047227 */ /* 0x000fe200078e0002 */
[----:B------:R-:W-:-:S03]  /*15760*/  LOP3.LUT R2, R0, R17, RZ, 0x3c, !PT ;  /* 0x0000001100027212 */ /* 0x000fc600078e3cff */
[----:B------:R-:W-:Y:S01]  /*15770*/  @P0 VIADD R7, R7, 0x1 ;  /* 0x0000000107070836 */ /* 0x000fe20000000000 */
[----:B------:R-:W-:Y:S02]  /*15780*/  ISETP.GE.AND P2, PT, R2, RZ, PT ;  /* 0x000000ff0200720c */ /* 0x000fe40003f46270 */
[----:B------:R-:W-:-:S05]  /*15790*/  IABS R2, R5 ;  /* 0x0000000500027213 */ /* 0x000fca0000000000 */
[----:B------:R-:W-:-:S06]  /*157a0*/  IMAD.MOV R2, RZ, RZ, -R2 ;  /* 0x000000ffff027224 */ /* 0x000fcc00078e0a02 */
[----:B------:R-:W-:Y:S01]  /*157b0*/  @!P2 IMAD.MOV R7, RZ, RZ, -R7 ;  /* 0x000000ffff07a224 */ /* 0x000fe200078e0a07 */
[----:B------:R-:W-:-:S04]  /*157c0*/  @!P1 LOP3.LUT R7, RZ, R17, RZ, 0x33, !PT ;  /* 0x00000011ff079212 */ /* 0x000fc800078e33ff */
[----:B------:R-:W-:-:S05]  /*157d0*/  IABS R3, R7 ;  /* 0x0000000700037213 */ /* 0x000fca0000000000 */
[----:B------:R-:W-:-:S04]  /*157e0*/  IMAD.HI.U32 R4, R4, R3, RZ ;  /* 0x0000000304047227 */ /* 0x000fc800078e00ff */
[----:B------:R-:W-:Y:S01]  /*157f0*/  IMAD R3, R4, R2, R3 ;  /* 0x0000000204037224 */ /* 0x000fe200078e0203 */
[----:B------:R-:W-:-:S04]  /*15800*/  LOP3.LUT R2, R7, R5, RZ, 0x3c, !PT ;  /* 0x0000000507027212 */ /* 0x000fc800078e3cff */
[----:B------:R-:W-:Y:S02]  /*15810*/  ISETP.GT.U32.AND P1, PT, R6, R3, PT ;  /* 0x000000030600720c */ /* 0x000fe40003f24070 */
[----:B------:R-:W-:-:S11]  /*15820*/  ISETP.GE.AND P2, PT, R2, RZ, PT ;  /* 0x000000ff0200720c */ /* 0x000fd60003f46270 */
[----:B------:R-:W-:Y:S02]  /*15830*/  @!P1 IMAD.IADD R3, R3, 0x1, -R6 ;  /* 0x0000000103039824 */ /* 0x000fe400078e0a06 */
[----:B------:R-:W-:Y:S01]  /*15840*/  @!P1 VIADD R4, R4, 0x1 ;  /* 0x0000000104049836 */ /* 0x000fe20000000000 */
[----:B------:R-:W-:Y:S02]  /*15850*/  ISETP.NE.AND P1, PT, R5, RZ, PT ;  /* 0x000000ff0500720c */ /* 0x000fe40003f25270 */
[----:B------:R-:W-:Y:S01]  /*15860*/  ISETP.GE.U32.AND P0, PT, R3, R6, PT ;  /* 0x000000060300720c */ /* 0x000fe20003f06070 */
[----:B------:R-:W-:-:S04]  /*15870*/  IMAD.MOV R3, RZ, RZ, -R7 ;  /* 0x000000ffff037224 */ /* 0x000fc800078e0a07 */
[----:B------:R-:W-:-:S08]  /*15880*/  IMAD R3, R17, R3, R0 ;  /* 0x0000000311037224 */ /* 0x000fd000078e0200 */
[----:B------:R-:W-:-:S04]  /*15890*/  @P0 VIADD R4, R4, 0x1 ;  /* 0x0000000104040836 */ /* 0x000fc80000000000 */
[----:B------:R-:W-:Y:S01]  /*158a0*/  @!P2 IMAD.MOV R4, RZ, RZ, -R4 ;  /* 0x000000ffff04a224 */ /* 0x000fe200078e0a04 */
[----:B------:R-:W-:-:S05]  /*158b0*/  @!P1 LOP3.LUT R4, RZ, R5, RZ, 0x33, !PT ;  /* 0x00000005ff049212 */ /* 0x000fca00078e33ff */
[--C-:B------:R-:W-:Y:S02]  /*158c0*/  IMAD.MOV R2, RZ, RZ, -R4.reuse ;  /* 0x000000ffff027224 */ /* 0x100fe400078e0a04 */
[C---:B------:R-:W-:Y:S02]  /*158d0*/  IMAD R4, R5.reuse, 0x1000000, R4 ;  /* 0x0100000005047824 */ /* 0x040fe400078e0204 */
[----:B------:R-:W-:-:S04]  /*158e0*/  IMAD R5, R5, R2, R7 ;  /* 0x0000000205057224 */ /* 0x000fc800078e0207 */
[----:B------:R-:W-:Y:S01]  /*158f0*/  IMAD R18, R5, 0x10000, R4 ;  /* 0x0001000005127824 */ /* 0x000fe200078e0204 */
[----:B------:R-:W-:Y:S06]  /*15900*/  BRA `(.L_x_1403) ;  /* 0x0000000000f07947 */ /* 0x000fec0003800000 */
.L_x_1402:
[----:B----4-:R-:W0:Y:S02]  /*15910*/  LDC.64 R2, c[0x0][0xc90] ;  /* 0x00032400ff027b82 */ /* 0x010e240000000a00 */
[----:B0-----:R-:W-:-:S05]  /*15920*/  IMAD.WIDE R2, R19, 0x4, R2 ;  /* 0x0000000413027825 */ /* 0x001fca00078e0202 */
[----:B------:R0:W2:Y:S02]  /*15930*/  LDG.E R6, desc[UR54][R2.64] ;  /* 0x0000003602067981 */ /* 0x0000a4000c1e1900 */
[----:B0-----:R-:W-:Y:S02]  /*15940*/  IMAD.MOV.U32 R2, RZ, RZ, RZ ;  /* 0x000000ffff027224 */ /* 0x001fe400078e00ff */
[----:B--2---:R-:W-:-:S05]  /*15950*/  IMAD R5, R17, R6, RZ ;  /* 0x0000000611057224 */ /* 0x004fca00078e02ff */
[----:B-1----:R-:W-:-:S04]  /*15960*/  IABS R7, R5 ;  /* 0x0000000500077213 */ /* 0x002fc80000000000 */
[----:B------:R-:W0:Y:S08]  /*15970*/  I2F.RP R8, R7 ;  /* 0x0000000700087306 */ /* 0x000e300000209400 */
[----:B0-----:R-:W0:Y:S02]  /*15980*/  MUFU.RCP R8, R8 ;  /* 0x0000000800087308 */ /* 0x001e240000001000 */
[----:B0-----:R-:W-:-:S06]  /*15990*/  VIADD R9, R8, 0xffffffe ;  /* 0x0ffffffe08097836 */ /* 0x001fcc0000000000 */
[----:B------:R-:W0:Y:S02]  /*159a0*/  F2I.FTZ.U32.TRUNC.NTZ R3, R9 ;  /* 0x0000000900037305 */ /* 0x000e24000021f000 */
[----:B0-----:R-:W-:-:S04]  /*159b0*/  IMAD.MOV R10, RZ, RZ, -R3 ;  /* 0x000000ffff0a7224 */ /* 0x001fc800078e0a03 */
[----:B------:R-:W-:Y:S01]  /*159c0*/  IMAD R11, R10, R7, RZ ;  /* 0x000000070a0b7224 */ /* 0x000fe200078e02ff */
[----:B------:R-:W-:-:S03]  /*159d0*/  IABS R10, R5 ;  /* 0x00000005000a7213 */ /* 0x000fc60000000000 */
[----:B------:R-:W-:Y:S01]  /*159e0*/  IMAD.HI.U32 R2, R3, R11, R2 ;  /* 0x0000000b03027227 */ /* 0x000fe200078e0002 */
[----:B------:R-:W-:-:S03]  /*159f0*/  IABS R3, R0 ;  /* 0x0000000000037213 */ /* 0x000fc60000000000 */
        /* <DEDUP_REMOVED lines=17> */
[----:B------:R-:W-:-:S04]  /*15b10*/  VIADDMNMX R4, R3, R4, R6, PT ;  /* 0x0000000403047246 */ /* 0x000fc80003800106 */
[----:B------:R-:W-:-:S04]  /*15b20*/  IABS R6, R4 ;  /* 0x0000000400067213 */ /* 0x000fc80000000000 */
[----:B------:R-:W0:Y:S08]  /*15b30*/  I2F.RP R8, R6 ;  /* 0x0000000600087306 */ /* 0x000e300000209400 */
[----:B0-----:R-:W0:Y:S02]  /*15b40*/  MUFU.RCP R8, R8 ;  /* 0x0000000800087308 */ /* 0x001e240000001000 */
[----:B0-----:R-:W-:Y:S01]  /*15b50*/  VIADD R2, R8, 0xffffffe ;  /* 0x0ffffffe08027836 */ /* 0x001fe20000000000 */
[----:B------:R-:W-:-:S05]  /*15b60*/  IABS R8, R0 ;  /* 0x0000000000087213 */ /* 0x000fca0000000000 */
[----:B------:R0:W1:Y:S02]  /*15b70*/  F2I.FTZ.U32.TRUNC.NTZ R3, R2 ;  /* 0x0000000200037305 */ /* 0x000064000021f000 */
[----:B0-----:R-:W-:Y:S02]  /*15b80*/  IMAD.MOV.U32 R2, RZ, RZ, RZ ;  /* 0x000000ffff027224 */ /* 0x001fe400078e00ff */
[----:B-1----:R-:W-:-:S04]  /*15b90*/  IMAD.MOV R5, RZ, RZ, -R3 ;  /* 0x000000ffff057224 */ /* 0x002fc800078e0a03 */
[----:B------:R-:W-:-:S04]  /*15ba0*/  IMAD R5, R5, R6, RZ ;  /* 0x0000000605057224 */ /* 0x000fc800078e02ff */
[----:B------:R-:W-:Y:S01]  /*15bb0*/  IMAD.HI.U32 R3, R3, R5, R2 ;  /* 0x0000000503037227 */ /* 0x000fe200078e0002 */
[-C--:B------:R-:W-:Y:S02]  /*15bc0*/  IABS R5, R4.reuse ;  /* 0x0000000400057213 */ /* 0x080fe40000000000 */
[----:B------:R-:W-:Y:S02]  /*15bd0*/  LOP3.LUT R2, R0, R4, RZ, 0x3c, !PT ;  /* 0x0000000400027212 */ /* 0x000fe400078e3cff */
[----:B------:R-:W-:Y:S01]  /*15be0*/  IADD3 R0, R7, 0x1000000, R0 ;  /* 0x0100000007007810 */ /* 0x000fe20007ffe000 */
[----:B------:R-:W-:Y:S01]  /*15bf0*/  IMAD.MOV R5, RZ, RZ, -R5 ;  /* 0x000000ffff057224 */ /* 0x000fe200078e0a05 */
[----:B------:R-:W-:Y:S01]  /*15c00*/  ISETP.GE.AND P2, PT, R2, RZ, PT ;  /* 0x000000ff0200720c */ /* 0x000fe20003f46270 */
        /* <DEDUP_REMOVED lines=9> */
[----:B------:R-:W-:Y:S01]  /*15ca0*/  @!P1 LOP3.LUT R3, RZ, R4, RZ, 0x33, !PT ;  /* 0x00000004ff039212 */ /* 0x000fe200078e33ff */
[----:B------:R-:W-:-:S04]  /*15cb0*/  IMAD.MOV R4, RZ, RZ, -R4 ;  /* 0x000000ffff047224 */ /* 0x000fc800078e0a04 */
[----:B------:R-:W-:-:S07]  /*15cc0*/  IMAD R18, R3, R4, R0 ;  /* 0x0000000403127224 */ /* 0x000fce00078e0200 */
.L_x_1403:
[----:B------:R-:W-:-:S05]  /*15cd0*/  LOP3.LUT R0, RZ, R3, RZ, 0x33, !PT ;  /* 0x00000003ff007212 */ /* 0x000fca00078e33ff */
[----:B------:R-:W-:Y:S01]  /*15ce0*/  IMAD.IADD R17, R17, 0x1, R0 ;  /* 0x0000000111117824 */ /* 0x000fe200078e0200 */
[----:B------:R-:W-:Y:S06]  /*15cf0*/  BRA `(.L_x_1404) ;  /* 0x00000000001c7947 */ /* 0x000fec0003800000 */
.L_x_1396:
[----:B------:R-:W-:Y:S01]  /*15d00*/  UMOV UR4, URZ ;  /* 0x0000003f00047c82 */ /* 0x000fe20008000000 */
[----:B------:R-:W-:Y:S01]  /*15d10*/  UMOV UR5, URZ ;  /* 0x0000003f00057c82 */ /* 0x000fe20008000000 */
[----:B------:R-:W-:Y:S01]  /*15d20*/  ULDC UR6, c[0x0][0xc3c] ;  /* 0x00030f0000067ab9 */ /* 0x000fe20000000800 */
[----:B------:R-:W-:Y:S02]  /*15d30*/  IMAD.MOV.U32 R16, RZ, RZ, R0 ;  /* 0x000000ffff107224 */ /* 0x000fe400078e0000 */
[----:B------:R-:W-:Y:S02]  /*15d40*/  IMAD.U32 R17, RZ, RZ, UR4 ;  /* 0x00000004ff117e24 */ /* 0x000fe4000f8e00ff */
[----:B------:R-:W-:Y:S02]  /*15d50*/  IMAD.U32 R18, RZ, RZ, UR5 ;  /* 0x00000005ff127e24 */ /* 0x000fe4000f8e00ff */
[----:B------:R-:W-:-:S07]  /*15d60*/  IMAD.U32 R19, RZ, RZ, UR6 ;  /* 0x00000006ff137e24 */ /* 0x000fce000f8e00ff */
.L_x_1404:
[----:B------:R-:W0:Y:S01]  /*15d70*/  S2R R0, SR_TID.X ;  /* 0x0000000000007919 */ /* 0x000e220000002100 */
[----:B------:R-:W-:Y:S05]  /*15d80*/  WARPSYNC.ALL ;  /* 0x0000000000007948 */ /* 0x000fea0003800000 */
[----:B------:R-:W-:Y:S01]  /*15d90*/  BAR.SYNC.DEFER_BLOCKING 0x4, 0x200 ;  /* 0x0108000000007b1d */ /* 0x000fe20000010000 */
[----:B0-----:R-:W-:-:S04]  /*15da0*/  LOP3.LUT R0, R0, 0x1f, RZ, 0xc0, !PT ;  /* 0x0000001f00007812 */ /* 0x001fc800078ec0ff */
[----:B------:R-:W-:-:S13]  /*15db0*/  ISETP.NE.AND P0, PT, R0, RZ, PT ;  /* 0x000000ff0000720c */ /* 0x000fda0003f05270 */
[----:B------:R-:W0:Y:S01]  /*15dc0*/  @!P0 S2R R3, SR_CgaCtaId ;  /* 0x0000000000038919 */ /* 0x000e220000008800 */
[----:B------:R-:W-:-:S04]  /*15dd0*/  @!P0 MOV R0, 0x400 ;  /* 0x0000040000008802 */ /* 0x000fc80000000f00 */
[----:B0-----:R-:W-:-:S05]  /*15de0*/  @!P0 LEA R22, R3, R0, 0x18 ;  /* 0x0000000003168211 */ /* 0x001fca00078ec0ff */
[----:B------:R0:W-:Y:S01]  /*15df0*/  @!P0 STS.128 [R22+0x168d0], R16 ;  /* 0x0168d01016008388 */ /* 0x0001e20000000c00 */
[----:B------:R-:W-:Y:S06]  /*15e00*/  BAR.ARV 0x5, 0x200 ;  /* 0x0148000000007b1d */ /* 0x000fec0000002000 */
.L_x_1393:
[----:B------:R-:W-:Y:S02]  /*15e10*/  ULDC UR4, c[0x0][0xc3c] ;  /* 0x00030f0000047ab9 */ /* 0x000fe40000000800 */
[----:B--2---:R-:W-:-:S13]  /*15e20*/  ISETP.GE.AND P0, PT, R19, UR4, PT ;  /* 0x0000000413007c0c */ /* 0x004fda000bf06270 */
[----:B------:R-:W-:Y:S05]  /*15e30*/  @!P0 BRA `(.L_x_1405) ;  /* 0xffffffac00008947 */ /* 0x000fea000383ffff */
[----:B------:R-:W-:Y:S05]  /*15e40*/  BSYNC B8 ;  /* 0x0000000000087941 */ /* 0x000fea0003800000 */
.L_x_1334:
[----:B0-----:R-:W2:Y:S01]  /*15e50*/  LDL.LU R0, [R1+0x30] ;  /* 0x0000300001007983 */ /* 0x001ea20000300800 */
[----:B------:R-:W-:Y:S01]  /*15e60*/  BSSY B0, `(.L_x_1406) ;  /* 0x000000b000007945 */ /* 0x000fe20003800000 */
[----:B------:R-:W0:Y:S01]  /*15e70*/  S2R R5, SR_CgaCtaId ;  /* 0x0000000000057919 */ /* 0x000e220000008800 */
[----:B--2---:R-:W-:-:S05]  /*15e80*/  VIADD R0, R0, 0x1 ;  /* 0x0000000100007836 */ /* 0x004fca0000000000 */
        /* <DEDUP_REMOVED lines=8> */
.L_x_1550:
[----:B------:R-:W-:Y:S05]  /*15f10*/  BSYNC B0 ;  /* 0x0000000000007941 */ /* 0x000fea0003800000 */
.L_x_1406:
[----:B------:R-:W-:-:S03]  /*15f20*/  UMOV UR4, 0xffffffff ;  /* 0xffffffff00047882 */ /* 0x000fc60000000000 */
[----:B------:R-:W-:Y:S05]  /*15f30*/  BRA.DIV UR4, `(.L_x_1408) ;  /* 0x0000004604f07947 */ /* 0x000fea000b800000 */
[----:B0-----:R-:W0:Y:S02]  /*15f40*/  S2R R0, SR_TID.X ;  /* 0x0000000000007919 */ /* 0x001e240000002100 */
[----:B0-----:R-:W-:-:S04]  /*15f50*/  SHF.R.U32.HI R0, RZ, 0x5, R0 ;  /* 0x00000005ff007819 */ /* 0x001fc80000011600 */
[----:B------:R-:W-:-:S05]  /*15f60*/  LOP3.LUT R0, R0, 0x3, RZ, 0xc0, !PT ;  /* 0x0000000300007812 */ /* 0x000fca00078ec0ff */
[----:B------:R0:W2:Y:S02]  /*15f70*/  SHFL.IDX PT, R14, R0, RZ, 0x1f ;  /* 0x00001fff000e7589 */ /* 0x0000a400000e0000 */
.L_x_1553:
[----:B--2---:R-:W-:Y:S01]  /*15f80*/  ISETP.NE.AND P0, PT, R14, RZ, PT ;  /* 0x000000ff0e00720c */ /* 0x004fe20003f05270 */
[----:B------:R-:W-:-:S12]  /*15f90*/  BSSY B0, `(.L_x_1409) ;  /* 0x0000024000007945 */ /* 0x000fd80003800000 */
[----:B------:R-:W-:Y:S05]  /*15fa0*/  @P0 BRA `(.L_x_1410) ;  /* 0x0000000000880947 */ /* 0x000fea0003800000 */
[----:B------:R-:W-:-:S03]  /*15fb0*/  UMOV UR4, 0xffffffff ;  /* 0xffffffff00047882 */ /* 0x000fc60000000000 */
[----:B------:R-:W-:Y:S05]  /*15fc0*/  BRA.DIV UR4, `(.L_x_1411) ;  /* 0x0000004a04007947 */ /* 0x000fea000b800000 */
[----:B------:R-:W-:-:S13]  /*15fd0*/  ELECT P6, URZ, PT ;  /* 0x00000000003f782f */ /* 0x000fda00038c0000 */
.L_x_1556:
[----:B------:R-:W-:Y:S05]  /*15fe0*/  @!P6 BRA `(.L_x_1410) ;  /* 0x000000000078e947 */ /* 0x000fea0003800000 */
[----:B------:R-:W-:-:S06]  /*15ff0*/  ULOP3.LUT UR4, UR36, 0x2, URZ, 0xfc, !UPT ;  /* 0x0000000224047892 */ /* 0x000fcc000f8efc3f */
[----:B0-----:R-:W-:-:S05]  /*16000*/  IMAD.U32 R0, RZ, RZ, UR4 ;  /* 0x00000004ff007e24 */ /* 0x001fca000f8e00ff */
[----:B------:R-:W-:-:S13]  /*16010*/  ISETP.NE.AND P0, PT, R0, 0x3, PT ;  /* 0x000000030000780c */ /* 0x000fda0003f05270 */
[----:B------:R-:W-:Y:S05]  /*16020*/  @!P0 BRA `(.L_x_1412) ;  /* 0x0000000000048947 */ /* 0x000fea0003800000 */
[----:B------:R-:W-:Y:S01]  /*16030*/  BPT.TRAP 0x1 ;  /* 0x000000040000795c */ /* 0x000fe20000300000 */
.L_x_1412:
[C---:B------:R-:W-:Y:S01]  /*16040*/  IMAD R5, R25.reuse, 0x8, R4 ;  /* 0x0000000819057824 */ /* 0x040fe200078e0204 */
[----:B------:R-:W-:Y:S01]  /*16050*/  SHF.L.U32 R0, R28, 0x1f, RZ ;  /* 0x0000001f1c007819 */ /* 0x000fe200000006ff */
[----:B------:R-:W-:-:S03]  /*16060*/  VIADD R25, R25, 0x1 ;  /* 0x0000000119197836 */ /* 0x000fc60000000000 */
[----:B------:R-:W0:Y:S02]  /*16070*/  SYNCS.PHASECHK.TRANS64.TRYWAIT P1, [R5+URZ+0x16840], R0 ;  /* 0x01684000050075a7 */ /* 0x000e24000802017f */
[----:B------:R-:W-:-:S04]  /*16080*/  ISETP.NE.AND P2, PT, R25, 0x2, PT ;  /* 0x000000021900780c */ /* 0x000fc80003f45270 */
[----:B------:R-:W-:Y:S01]  /*16090*/  SEL R3, RZ, 0x1, P2 ;  /* 0x00000001ff037807 */ /* 0x000fe20001000000 */
[----:B0-----:R-:W-:Y:S08]  /*160a0*/  @!P1 BRA `(.L_x_1413) ;  /* 0x0000004400e89947 */ /* 0x001ff00003800000 */
.L_x_1557:
[----:B------:R-:W-:Y:S02]  /*160b0*/  SEL R25, R25, RZ, P2 ;  /* 0x000000ff19197207 */ /* 0x000fe40001000000 */
[----:B------:R-:W-:Y:S01]  /*160c0*/  LOP3.LUT R2, R28, R3, RZ, 0x3c, !PT ;  /* 0x000000031c027212 */ /* 0x000fe200078e3cff */
[----:B------:R-:W-:Y:S06]  /*160d0*/  @!P0 BRA `(.L_x_1414) ;  /* 0x0000000000048947 */ /* 0x000fec0003800000 */
[----:B------:R-:W-:Y:S01]  /*160e0*/  BPT.TRAP 0x1 ;  /* 0x000000040000795c */ /* 0x000fe20000300000 */
.L_x_1414:
[----:B------:R-:W-:Y:S01]  /*160f0*/  IMAD R25, R25, 0x8, R4 ;  /* 0x0000000819197824 */ /* 0x000fe200078e0204 */
[----:B------:R-:W-:-:S04]  /*16100*/  SHF.L.U32 R2, R2, 0x1f, RZ ;  /* 0x0000001f02027819 */ /* 0x000fc800000006ff */
[----:B------:R-:W2:Y:S02]  /*16110*/  SYNCS.PHASECHK.TRANS64.TRYWAIT P1, [R25+URZ+0x16840], R2 ;  /* 0x01684002190075a7 */ /* 0x000ea4000802017f */
[----:B--2---:R-:W-:Y:S05]  /*16120*/  @!P1 BRA `(.L_x_1415) ;  /* 0x0000004400dc9947 */ /* 0x004fea0003800000 */
.L_x_1558:
[----:B------:R-:W-:Y:S05]  /*16130*/  @!P0 BRA `(.L_x_1416) ;  /* 0x0000000000048947 */ /* 0x000fea0003800000 */
[----:B------:R-:W-:Y:S01]  /*16140*/  BPT.TRAP 0x1 ;  /* 0x000000040000795c */ /* 0x000fe20000300000 */
.L_x_1416:
[----:B------:R-:W3:Y:S02]  /*16150*/  SYNCS.PHASECHK.TRANS64.TRYWAIT P1, [R5+URZ+0x16860], R0 ;  /* 0x01686000050075a7 */ /* 0x000ee4000802017f */
[----:B---3--:R-:W-:Y:S05]  /*16160*/  @!P1 BRA `(.L_x_1417) ;  /* 0x0000004400e09947 */ /* 0x008fea0003800000 */
.L_x_1559:
[----:B------:R-:W-:Y:S05]  /*16170*/  @!P0 BRA `(.L_x_1418) ;  /* 0x0000000000048947 */ /* 0x000fea0003800000 */
[----:B------:R-:W-:Y:S01]  /*16180*/  BPT.TRAP 0x1 ;  /* 0x000000040000795c */ /* 0x000fe20000300000 */
.L_x_1418:
[----:B----4-:R4:W0:Y:S02]  /*16190*/  SYNCS.PHASECHK.TRANS64.TRYWAIT P0, [R25+URZ+0x16860], R2 ;  /* 0x01686002190075a7 */ /* 0x010824000800017f */
[----:B0-----:R-:W-:Y:S05]  /*161a0*/  @!P0 NANOSLEEP.SYNCS 0x989680 ;  /* 0x009896800000895d */ /* 0x001fea0003900000 */
[----:B------:R-:W0:Y:S02]  /*161b0*/  @!P0 SYNCS.PHASECHK.TRANS64 P0, [R25+URZ+0x16860], R2 ;  /* 0x01686002190085a7 */ /* 0x000e24000800007f */
[----:B0-----:R-:W-:Y:S05]  /*161c0*/  @!P0 BRA `(.L_x_1418) ;  /* 0xfffffffc00f08947 */ /* 0x001fea000383ffff */
.L_x_1410:
[----:B------:R-:W-:Y:S05]  /*161d0*/  BSYNC B0 ;  /* 0x0000000000007941 */ /* 0x000fea0003800000 */
.L_x_1409:
[----:B------:R-:W-:Y:S05]  /*161e0*/  EXIT ;  /* 0x000000000000794d */ /* 0x000fea0003800000 */
.L_x_1237:
[----:B0-----:R-:W-:-:S04]  /*161f0*/  IMAD.U32 R3, RZ, RZ, UR45 ;  /* 0x0000002dff037e24 */ /* 0x001fc8000f8e00ff */
[----:B------:R0:W1:Y:S03]  /*16200*/  SYNCS.PHASECHK.TRANS64.TRYWAIT P1, [R3+URZ+0x16800], R0 ;  /* 0x01680000030075a7 */ /* 0x000066000802017f */
[----:B-1----:R-:W-:Y:S05]  /*16210*/  @!P1 NANOSLEEP.SYNCS 0x989680 ;  /* 0x009896800000995d */ /* 0x002fea0003900000 */
[----:B------:R-:W1:Y:S02]  /*16220*/  @!P1 SYNCS.PHASECHK.TRANS64 P1, [R3+URZ+0x16800], R0 ;  /* 0x01680000030095a7 */ /* 0x000e64000802007f */
[----:B-1----:R-:W-:Y:S05]  /*16230*/  @!P1 BRA `(.L_x_1237) ;  /* 0xfffffffc00ec9947 */ /* 0x002fea000383ffff */
[----:B------:R-:W-:Y:S05]  /*16240*/  BRA `(.L_x_1419) ;  /* 0xfffffebc00207947 */ /* 0x000fea000383ffff */
.L_x_1241:
[----:B-1----:R1:W2:Y:S02]  /*16250*/  SYNCS.PHASECHK.TRANS64.TRYWAIT P1, [R3+URZ+0x16830], R0 ;  /* 0x01683000030075a7 */ /* 0x0022a4000802017f */
[----:B--2---:R-:W-:Y:S05]  /*16260*/  @!P1 NANOSLEEP.SYNCS 0x989680 ;  /* 0x009896800000995d */ /* 0x004fea0003900000 */
[----:B------:R-:W2:Y:S02]  /*16270*/  @!P1 SYNCS.PHASECHK.TRANS64 P1, [R3+URZ+0x16830], R0 ;  /* 0x01683000030095a7 */ /* 0x000ea4000802007f */
[----:B--2---:R-:W-:Y:S05]  /*16280*/  @!P1 BRA `(.L_x_1241) ;  /* 0xfffffffc00f09947 */ /* 0x004fea000383ffff */
[----:B------:R-:W-:Y:S05]  /*16290*/  BRA `(.L_x_1240) ;  /* 0xfffffebc003c7947 */ /* 0x000fea000383ffff */
.L_x_1258:
[----:B-1----:R-:W-:-:S04]  /*162a0*/  IMAD.U32 R5, RZ, RZ, UR6 ;  /* 0x00000006ff057e24 */ /* 0x002fc8000f8e00ff */
[----:B------:R1:W2:Y:S03]  /*162b0*/  SYNCS.PHASECHK.TRANS64.TRYWAIT P1, [R5+URZ+0x16830], R0 ;  /* 0x01683000050075a7 */ /* 0x0002a6000802017f */
[----:B--2---:R-:W-:Y:S05]  /*162c0*/  @!P1 NANOSLEEP.SYNCS 0x989680 ;  /* 0x009896800000995d */ /* 0x004fea0003900000 */
[----:B------:R-:W2:Y:S02]  /*162d0*/  @!P1 SYNCS.PHASECHK.TRANS64 P1, [R5+URZ+0x16830], R0 ;  /* 0x01683000050095a7 */ /* 0x000ea4000802007f */
[----:B--2---:R-:W-:Y:S05]  /*162e0*/  @!P1 BRA `(.L_x_1258) ;  /* 0xfffffffc00ec9947 */ /* 0x004fea000383ffff */
[----:B------:R-:W-:Y:S05]  /*162f0*/  BRA `(.L_x_1255) ;  /* 0xfffffeec00c07947 */ /* 0x000fea000383ffff */
.L_x_1262:
[----:B-1----:R-:W-:-:S04]  /*16300*/  IMAD.U32 R5, RZ, RZ, UR6 ;  /* 0x00000006ff057e24 */ /* 0x002fc8000f8e00ff */
[----:B------:R1:W2:Y:S03]  /*16310*/  SYNCS.PHASECHK.TRANS64.TRYWAIT P1, [R5+URZ+0x16850], R0 ;  /* 0x01685000050075a7 */ /* 0x0002a6000802017f */
[----:B--2---:R-:W-:Y:S05]  /*16320*/  @!P1 NANOSLEEP.SYNCS 0x989680 ;  /* 0x009896800000995d */ /* 0x004fea0003900000 */
[----:B------:R-:W2:Y:S02]  /*16330*/  @!P1 SYNCS.PHASECHK.TRANS64 P1, [R5+URZ+0x16850], R0 ;  /* 0x01685000050095a7 */ /* 0x000ea4000802007f */
[----:B--2---:R-:W-:Y:S05]  /*16340*/  @!P1 BRA `(.L_x_1262) ;  /* 0xfffffffc00ec9947 */ /* 0x004fea000383ffff */
[----:B------:R-:W-:Y:S05]  /*16350*/  BRA `(.L_x_1259) ;  /* 0xfffffef000447947 */ /* 0x000fea000383ffff */
.L_x_1281:
[----:B-1----:R-:W-:-:S04]  /*16360*/  IMAD.U32 R5, RZ, RZ, UR6 ;  /* 0x00000006ff057e24 */ /* 0x002fc8000f8e00ff */
[----:B------:R1:W2:Y:S03]  /*16370*/  SYNCS.PHASECHK.TRANS64.TRYWAIT P1, [R5+URZ+0x16830], R0 ;  /* 0x01683000050075a7 */ /* 0x0002a6000802017f */
[----:B--2---:R-:W-:Y:S05]  /*16380*/  @!P1 NANOSLEEP.SYNCS 0x989680 ;  /* 0x009896800000995d */ /* 0x004fea0003900000 */
[----:B------:R-:W2:Y:S02]  /*16390*/  @!P1 SYNCS.PHASECHK.TRANS64 P1, [R5+URZ+0x16830], R0 ;  /* 0x01683000050095a7 */ /* 0x000ea4000802007f */
[----:B--2---:R-:W-:Y:S05]  /*163a0*/  @!P1 BRA `(.L_x_1281) ;  /* 0xfffffffc00ec9947 */ /* 0x004fea000383ffff */
[----:B------:R-:W-:Y:S05]  /*163b0*/  BRA `(.L_x_1278) ;  /* 0xffffff1c00c07947 */ /* 0x000fea000383ffff */
.L_x_1285:
[----:B-1----:R-:W-:-:S04]  /*163c0*/  IMAD.U32 R5, RZ, RZ, UR6 ;  /* 0x00000006ff057e24 */ /* 0x002fc8000f8e00ff */
[----:B------:R1:W2:Y:S03]  /*163d0*/  SYNCS.PHASECHK.TRANS64.TRYWAIT P1, [R5+URZ+0x16850], R0 ;  /* 0x01685000050075a7 */ /* 0x0002a6000802017f */
[----:B--2---:R-:W-:Y:S05]  /*163e0*/  @!P1 NANOSLEEP.SYNCS 0x989680 ;  /* 0x009896800000995d */ /* 0x004fea0003900000 */
[----:B------:R-:W2:Y:S02]  /*163f0*/  @!P1 SYNCS.PHASECHK.TRANS64 P1, [R5+URZ+0x16850], R0 ;  /* 0x01685000050095a7 */ /* 0x000ea4000802007f */
[----:B--2---:R-:W-:Y:S05]  /*16400*/  @!P1 BRA `(.L_x_1285) ;  /* 0xfffffffc00ec9947 */ /* 0x004fea000383ffff */
[----:B------:R-:W-:Y:S05]  /*16410*/  BRA `(.L_x_1282) ;  /* 0xffffff2000447947 */ /* 0x000fea000383ffff */
.L_x_1293:
[----:B-1----:R-:W-:-:S04]  /*16420*/  IMAD.U32 R5, RZ, RZ, UR6 ;  /* 0x00000006ff057e24 */ /* 0x002fc8000f8e00ff */
[----:B------:R1:W2:Y:S03]  /*16430*/  SYNCS.PHASECHK.TRANS64.TRYWAIT P1, [R5+URZ+0x16830], R0 ;  /* 0x01683000050075a7 */ /* 0x0002a6000802017f */
[----:B--2---:R-:W-:Y:S05]  /*16440*/  @!P1 NANOSLEEP.SYNCS 0x989680 ;  /* 0x009896800000995d */ /* 0x004fea0003900000 */
[----:B------:R-:W2:Y:S02]  /*16450*/  @!P1 SYNCS.PHASECHK.TRANS64 P1, [R5+URZ+0x16830], R0 ;  /* 0x01683000050095a7 */ /* 0x000ea4000802007f */
[----:B--2---:R-:W-:Y:S05]  /*16460*/  @!P1 BRA `(.L_x_1293) ;  /* 0xfffffffc00ec9947 */ /* 0x004fea000383ffff */
[----:B------:R-:W-:Y:S05]  /*16470*/  BRA `(.L_x_1290) ;  /* 0xffffff3800f07947 */ /* 0x000fea000383ffff */
.L_x_1297:
[----:B-1----:R-:W-:-:S04]  /*16480*/  IMAD.U32 R5, RZ, RZ, UR6 ;  /* 0x00000006ff057e24 */ /* 0x002fc8000f8e00ff */
[----:B------:R1:W2:Y:S03]  /*16490*/  SYNCS.PHASECHK.TRANS64.TRYWAIT P1, [R5+URZ+0x16850], R0 ;  /* 0x01685000050075a7 */ /* 0x0002a6000802017f */
[----:B--2---:R-:W-:Y:S05]  /*164a0*/  @!P1 NANOSLEEP.SYNCS 0x989680 ;  /* 0x009896800000995d */ /* 0x004fea0003900000 */
[----:B------:R-:W2:Y:S02]  /*164b0*/  @!P1 SYNCS.PHASECHK.TRANS64 P1, [R5+URZ+0x16850], R0 ;  /* 0x01685000050095a7 */ /* 0x000ea4000802007f */
[----:B--2---:R-:W-:Y:S05]  /*164c0*/  @!P1 BRA `(.L_x_1297) ;  /* 0xfffffffc00ec9947 */ /* 0x004fea000383ffff */
[----:B------:R-:W-:Y:S05]  /*164d0*/  BRA `(.L_x_1294) ;  /* 0xffffff3c00687947 */ /* 0x000fea000383ffff */
.L_x_1312:
[----:B-1----:R-:W-:-:S04]  /*164e0*/  IMAD.U32 R7, RZ, RZ, UR5 ;  /* 0x00000005ff077e24 */ /* 0x002fc8000f8e00ff */
[----:B------:R1:W2:Y:S03]  /*164f0*/  SYNCS.PHASECHK.TRANS64.TRYWAIT P1, [R7+URZ+0x16850], R4 ;  /* 0x01685004070075a7 */ /* 0x0002a6000802017f */
[----:B--2---:R-:W-:Y:S05]  /*16500*/  @!P1 NANOSLEEP.SYNCS 0x989680 ;  /* 0x009896800000995d */ /* 0x004fea0003900000 */
[----:B------:R-:W2:Y:S02]  /*16510*/  @!P1 SYNCS.PHASECHK.TRANS64 P1, [R7+URZ+0x16850], R4 ;  /* 0x01685004070095a7 */ /* 0x000ea4000802007f */
[----:B--2---:R-:W-:Y:S05]  /*16520*/  @!P1 BRA `(.L_x_1312) ;  /* 0xfffffffc00ec9947 */ /* 0x004fea000383ffff */
[----:B------:R-:W-:Y:S05]  /*16530*/  BRA `(.L_x_1311) ;  /* 0xffffff6800147947 */ /* 0x000fea000383ffff */
.L_x_1356:
[----:B------:R-:W0:Y:S01]  /*16540*/  S2R R17, SR_TID.X ;  /* 0x0000000000117919 */ /* 0x000e220000002100 */
        /* <DEDUP_REMOVED lines=10> */
.L_x_1421:
[----:B------:R-:W-:Y:S05]  /*165f0*/  BSYNC B0 ;  /* 0x0000000000007941 */ /* 0x000fea0003800000 */
.L_x_1420:
[----:B------:R-:W-:Y:S05]  /*16600*/  BRA `(.L_x_1422) ;  /* 0xffffffb400d87947 */ /* 0x000fea000383ffff */
.L_x_1359:
[----:B0-----:R0:W1:Y:S02]  /*16610*/  SYNCS.PHASECHK.TRANS64.TRYWAIT P0, [R5+URZ+0x16840], R2 ;  /* 0x01684002050075a7 */ /* 0x001064000800017f */
[----:B-1----:R-:W-:Y:S05]  /*16620*/  @!P0 NANOSLEEP.SYNCS 0x989680 ;  /* 0x009896800000895d */ /* 0x002fea0003900000 */
[----:B------:R-:W1:Y:S02]  /*16630*/  @!P0 SYNCS.PHASECHK.TRANS64 P0, [R5+URZ+0x16840], R2 ;  /* 0x01684002050085a7 */ /* 0x000e64000800007f */
[----:B-1----:R-:W-:Y:S05]  /*16640*/  @!P0 BRA `(.L_x_1359) ;  /* 0xfffffffc00f08947 */ /* 0x002fea000383ffff */
[----:B------:R-:W-:Y:S05]  /*16650*/  BRA `(.L_x_1423) ;  /* 0xffffffb8002c7947 */ /* 0x000fea000383ffff */
.L_x_1360:
        /* <DEDUP_REMOVED lines=8> */
.L_x_1425:
[----:B------:R-:W-:Y:S05]  /*166e0*/  BSYNC B0 ;  /* 0x0000000000007941 */ /* 0x000fea0003800000 */
.L_x_1424:
[----:B------:R-:W-:Y:S02]  /*166f0*/  IMAD.MOV.U32 R13, RZ, RZ, R0 ;  /* 0x000000ffff0d7224 */ /* 0x000fe400078e0000 */
[----:B------:R-:W-:Y:S02]  /*16700*/  IMAD.MOV.U32 R12, RZ, RZ, RZ ;  /* 0x000000ffff0c7224 */ /* 0x000fe400078e00ff */
[----:B------:R-:W-:Y:S02]  /*16710*/  IMAD.MOV.U32 R11, RZ, RZ, 0x181f ;  /* 0x0000181fff0b7424 */ /* 0x000fe400078e00ff */
[----:B------:R-:W-:Y:S02]  /*16720*/  IMAD.MOV.U32 R15, RZ, RZ, -0x1 ;  /* 0xffffffffff0f7424 */ /* 0x000fe400078e00ff */
[----:B------:R-:W-:Y:S02]  /*16730*/  IMAD.MOV.U32 R6, RZ, RZ, R14 ;  /* 0x000000ffff067224 */ /* 0x000fe400078e000e */
[----:B------:R-:W-:-:S07]  /*16740*/  @P0 IMAD R8, R3, 0x2, R22 ;  /* 0x0000000203080824 */ /* 0x000fce00078e0216 */
[----:B------:R-:W-:Y:S05]  /*16750*/  WARPSYNC.COLLECTIVE R15, `(.L_x_1426) ;  /* 0x000000000f087348 */ /* 0x000fea0003c00000 */
[----:B------:R0:W1:Y:S02]  /*16760*/  SHFL.IDX P6, R14, R13, R12, R11 ;  /* 0x0000000c0d0e7389 */ /* 0x00006400000c000b */
[----:B01----:R-:W-:Y:S01]  /*16770*/  ENDCOLLECTIVE ;  /* 0x000000000000791b */ /* 0x003fe20003800000 */
.L_x_1426:
[----:B------:R-:W-:Y:S02]  /*16780*/  IMAD.MOV.U32 R13, RZ, RZ, R2 ;  /* 0x000000ffff0d7224 */ /* 0x000fe400078e0002 */
[----:B------:R-:W-:Y:S02]  /*16790*/  IMAD.MOV.U32 R12, RZ, RZ, 0x1 ;  /* 0x00000001ff0c7424 */ /* 0x000fe400078e00ff */
[----:B------:R-:W-:-:S07]  /*167a0*/  IMAD.MOV.U32 R7, RZ, RZ, R14 ;  /* 0x000000ffff077224 */ /* 0x000fce00078e000e */
[----:B------:R-:W-:Y:S05]  /*167b0*/  WARPSYNC.COLLECTIVE R15, `(.L_x_1427) ;  /* 0x000000000f087348 */ /* 0x000fea0003c00000 */
[----:B------:R0:W1:Y:S02]  /*167c0*/  SHFL.IDX P6, R14, R13, R12, R11 ;  /* 0x0000000c0d0e7389 */ /* 0x00006400000c000b */
[----:B01----:R-:W-:Y:S01]  /*167d0*/  ENDCOLLECTIVE ;  /* 0x000000000000791b */ /* 0x003fe20003800000 */
.L_x_1427:
        /* <DEDUP_REMOVED lines=15> */
.L_x_1428:
[----:B------:R-:W-:Y:S02]  /*168d0*/  @P1 IMAD R8, R3, 0x2, R22 ;  /* 0x0000000203081824 */ /* 0x000fe400078e0216 */
[----:B------:R-:W-:Y:S02]  /*168e0*/  IMAD.MOV.U32 R13, RZ, RZ, R2 ;  /* 0x000000ffff0d7224 */ /* 0x000fe400078e0002 */
[----:B------:R-:W-:Y:S02]  /*168f0*/  IMAD.MOV.U32 R12, RZ, RZ, 0x2 ;  /* 0x00000002ff0c7424 */ /* 0x000fe400078e00ff */
[----:B------:R-:W-:-:S07]  /*16900*/  IMAD.MOV.U32 R7, RZ, RZ, R14 ;  /* 0x000000ffff077224 */ /* 0x000fce00078e000e */
[----:B------:R-:W-:Y:S05]  /*16910*/  WARPSYNC.COLLECTIVE R15, `(.L_x_1429) ;  /* 0x000000000f087348 */ /* 0x000fea0003c00000 */
[----:B------:R0:W1:Y:S02]  /*16920*/  SHFL.IDX P6, R14, R13, R12, R11 ;  /* 0x0000000c0d0e7389 */ /* 0x00006400000c000b */
[----:B01----:R-:W-:Y:S01]  /*16930*/  ENDCOLLECTIVE ;  /* 0x000000000000791b */ /* 0x003fe20003800000 */
.L_x_1429:
        /* <DEDUP_REMOVED lines=15> */
.L_x_1430:
[----:B------:R-:W-:Y:S02]  /*16a30*/  @P1 IMAD R8, R3, 0x2, R22 ;  /* 0x0000000203081824 */ /* 0x000fe400078e0216 */
[----:B------:R-:W-:Y:S02]  /*16a40*/  IMAD.MOV.U32 R13, RZ, RZ, R2 ;  /* 0x000000ffff0d7224 */ /* 0x000fe400078e0002 */
[----:B------:R-:W-:Y:S02]  /*16a50*/  IMAD.MOV.U32 R12, RZ, RZ, 0x3 ;  /* 0x00000003ff0c7424 */ /* 0x000fe400078e00ff */
[----:B------:R-:W-:-:S07]  /*16a60*/  IMAD.MOV.U32 R7, RZ, RZ, R14 ;  /* 0x000000ffff077224 */ /* 0x000fce00078e000e */
[----:B------:R-:W-:Y:S05]  /*16a70*/  WARPSYNC.COLLECTIVE R15, `(.L_x_1431) ;  /* 0x000000000f087348 */ /* 0x000fea0003c00000 */
[----:B------:R0:W1:Y:S02]  /*16a80*/  SHFL.IDX P6, R14, R13, R12, R11 ;  /* 0x0000000c0d0e7389 */ /* 0x00006400000c000b */
[----:B01----:R-:W-:Y:S01]  /*16a90*/  ENDCOLLECTIVE ;  /* 0x000000000000791b */ /* 0x003fe20003800000 */
.L_x_1431:
        /* <DEDUP_REMOVED lines=15> */
.L_x_1432:
[----:B------:R-:W-:Y:S02]  /*16b90*/  @P1 IMAD R8, R3, 0x2, R22 ;  /* 0x0000000203081824 */ /* 0x000fe400078e0216 */
[----:B------:R-:W-:Y:S02]  /*16ba0*/  IMAD.MOV.U32 R13, RZ, RZ, R2 ;  /* 0x000000ffff0d7224 */ /* 0x000fe400078e0002 */
[----:B------:R-:W-:Y:S02]  /*16bb0*/  IMAD.MOV.U32 R12, RZ, RZ, 0x4 ;  /* 0x00000004ff0c7424 */ /* 0x000fe400078e00ff */
[----:B------:R-:W-:-:S07]  /*16bc0*/  IMAD.MOV.U32 R7, RZ, RZ, R14 ;  /* 0x000000ffff077224 */ /* 0x000fce00078e000e */
[----:B------:R-:W-:Y:S05]  /*16bd0*/  WARPSYNC.COLLECTIVE R15, `(.L_x_1433) ;  /* 0x000000000f087348 */ /* 0x000fea0003c00000 */
[----:B------:R0:W1:Y:S02]  /*16be0*/  SHFL.IDX P6, R14, R13, R12, R11 ;  /* 0x0000000c0d0e7389 */ /* 0x00006400000c000b */
[----:B01----:R-:W-:Y:S01]  /*16bf0*/  ENDCOLLECTIVE ;  /* 0x000000000000791b */ /* 0x003fe20003800000 */
.L_x_1433:
        /* <DEDUP_REMOVED lines=15> */
.L_x_1434:
[----:B------:R-:W-:Y:S02]  /*16cf0*/  @P1 IMAD R8, R3, 0x2, R22 ;  /* 0x0000000203081824 */ /* 0x000fe400078e0216 */
[----:B------:R-:W-:Y:S02]  /*16d00*/  IMAD.MOV.U32 R13, RZ, RZ, R2 ;  /* 0x000000ffff0d7224 */ /* 0x000fe400078e0002 */
[----:B------:R-:W-:Y:S02]  /*16d10*/  IMAD.MOV.U32 R12, RZ, RZ, 0x5 ;  /* 0x00000005ff0c7424 */ /* 0x000fe400078e00ff */
[----:B------:R-:W-:-:S07]  /*16d20*/  IMAD.MOV.U32 R7, RZ, RZ, R14 ;  /* 0x000000ffff077224 */ /* 0x000fce00078e000e */
[----:B------:R-:W-:Y:S05]  /*16d30*/  WARPSYNC.COLLECTIVE R15, `(.L_x_1435) ;  /* 0x000000000f087348 */ /* 0x000fea0003c00000 */
[----:B------:R0:W1:Y:S02]  /*16d40*/  SHFL.IDX P6, R14, R13, R12, R11 ;  /* 0x0000000c0d0e7389 */ /* 0x00006400000c000b */
[----:B01----:R-:W-:Y:S01]  /*16d50*/  ENDCOLLECTIVE ;  /* 0x000000000000791b */ /* 0x003fe20003800000 */
.L_x_1435:
        /* <DEDUP_REMOVED lines=15> */
.L_x_1436:
[----:B------:R-:W-:Y:S02]  /*16e50*/  @P1 IMAD R8, R3, 0x2, R22 ;  /* 0x0000000203081824 */ /* 0x000fe400078e0216 */
[----:B------:R-:W-:Y:S02]  /*16e60*/  IMAD.MOV.U32 R13, RZ, RZ, R2 ;  /* 0x000000ffff0d7224 */ /* 0x000fe400078e0002 */
[----:B------:R-:W-:Y:S02]  /*16e70*/  IMAD.MOV.U32 R12, RZ, RZ, 0x6 ;  /* 0x00000006ff0c7424 */ /* 0x000fe400078e00ff */
[----:B------:R-:W-:-:S07]  /*16e80*/  IMAD.MOV.U32 R7, RZ, RZ, R14 ;  /* 0x000000ffff077224 */ /* 0x000fce00078e000e */
[----:B------:R-:W-:Y:S05]  /*16e90*/  WARPSYNC.COLLECTIVE R15, `(.L_x_1437) ;  /* 0x000000000f087348 */ /* 0x000fea0003c00000 */
[----:B------:R0:W1:Y:S02]  /*16ea0*/  SHFL.IDX P6, R14, R13, R12, R11 ;  /* 0x0000000c0d0e7389 */ /* 0x00006400000c000b */
[----:B01----:R-:W-:Y:S01]  /*16eb0*/  ENDCOLLECTIVE ;  /* 0x000000000000791b */ /* 0x003fe20003800000 */
.L_x_1437:
        /* <DEDUP_REMOVED lines=15> */
.L_x_1438:
[----:B------:R-:W-:Y:S02]  /*16fb0*/  @P1 IMAD R8, R3, 0x2, R22 ;  /* 0x0000000203081824 */ /* 0x000fe400078e0216 */
[----:B------:R-:W-:Y:S02]  /*16fc0*/  IMAD.MOV.U32 R13, RZ, RZ, R2 ;  /* 0x000000ffff0d7224 */ /* 0x000fe400078e0002 */
[----:B------:R-:W-:Y:S02]  /*16fd0*/  IMAD.MOV.U32 R12, RZ, RZ, 0x7 ;  /* 0x00000007ff0c7424 */ /* 0x000fe400078e00ff */
[----:B------:R-:W-:-:S07]  /*16fe0*/  IMAD.MOV.U32 R7, RZ, RZ, R14 ;  /* 0x000000ffff077224 */ /* 0x000fce00078e000e */
[----:B------:R-:W-:Y:S05]  /*16ff0*/  WARPSYNC.COLLECTIVE R15, `(.L_x_1439) ;  /* 0x000000000f087348 */ /* 0x000fea0003c00000 */
[----:B------:R0:W1:Y:S02]  /*17000*/  SHFL.IDX P6, R14, R13, R12, R11 ;  /* 0x0000000c0d0e7389 */ /* 0x00006400000c000b */
[----:B01----:R-:W-:Y:S01]  /*17010*/  ENDCOLLECTIVE ;  /* 0x000000000000791b */ /* 0x003fe20003800000 */
.L_x_1439:
[----:B------:R-:W-:-:S05]  /*17020*/  @P1 LEA R7, P0, R29, R7, 0x1 ;  /* 0x000000071d071211 */ /* 0x000fca00078008ff */
[----:B------:R-:W-:-:S05]  /*17030*/  @P1 IMAD.X R6, RZ, RZ, R6, P0 ;  /* 0x000000ffff061224 */ /* 0x000fca00000e0606 */
[----:B------:R-:W-:Y:S01]  /*17040*/  @P1 LOP3.LUT R7, R7, R6, RZ, 0x3c, !PT ;  /* 0x0000000607071212 */ /* 0x000fe200078e3cff */
[----:B------:R-:W-:-:S03]  /*17050*/  IMAD.MOV.U32 R13, RZ, RZ, R0 ;  /* 0x000000ffff0d7224 */ /* 0x000fc600078e0000 */
[----:B------:R-:W-:-:S04]  /*17060*/  @P1 LOP3.LUT R6, R7, R6, RZ, 0x3c, !PT ;  /* 0x0000000607061212 */ /* 0x000fc800078e3cff */
[----:B------:R-:W-:Y:S01]  /*17070*/  @P1 LOP3.LUT R7, R7, R6, RZ, 0x3c, !PT ;  /* 0x0000000607071212 */ /* 0x000fe200078e3cff */
[----:B------:R-:W-:-:S07]  /*17080*/  IMAD.MOV.U32 R2, RZ, RZ, R14 ;  /* 0x000000ffff027224 */ /* 0x000fce00078e000e */
[----:B------:R-:W-:Y:S05]  /*17090*/  WARPSYNC.COLLECTIVE R15, `(.L_x_1440) ;  /* 0x000000000f087348 */ /* 0x000fea0003c00000 */
[----:B------:R0:W1:Y:S02]  /*170a0*/  SHFL.IDX P6, R14, R13, R12, R11 ;  /* 0x0000000c0d0e7389 */ /* 0x00006400000c000b */
[----:B01----:R-:W-:Y:S01]  /*170b0*/  ENDCOLLECTIVE ;  /* 0x000000000000791b */ /* 0x003fe20003800000 */
.L_x_1440:
[----:B------:R-:W-:Y:S01]  /*170c0*/  @!PT LDS RZ, [RZ] ;  /* 0x00000000fffff984 */ /* 0x000fe20000000800 */
[----:B------:R-:W-:Y:S01]  /*170d0*/  @!PT LDS RZ, [RZ] ;  /* 0x00000000fffff984 */ /* 0x000fe20000000800 */
[----:B------:R-:W-:Y:S01]  /*170e0*/  @!PT LDS RZ, [RZ] ;  /* 0x00000000fffff984 */ /* 0x000fe20000000800 */
[----:B------:R0:W-:Y:S01]  /*170f0*/  @P1 LDGSTS.E.BYPASS.LTC128B.128 [R8+0x11400], desc[UR54][R6.64], !P2 ;  /* 0x1140000006081fae */ /* 0x0001e2000d101d76 */
[----:B------:R-:W-:Y:S01]  /*17100*/  IMAD.MOV.U32 R0, RZ, RZ, R14 ;  /* 0x000000ffff007224 */ /* 0x000fe200078e000e */
[----:B------:R-:W-:Y:S06]  /*17110*/  BRA `(.L_x_1441) ;  /* 0xffffffb4002c7947 */ /* 0x000fec000383ffff */
.L_x_1365:
[----:B------:R-:W-:Y:S02]  /*17120*/  IMAD.MOV.U32 R13, RZ, RZ, R4 ;  /* 0x000000ffff0d7224 */ /* 0x000fe400078e0004 */
[----:B------:R-:W-:Y:S02]  /*17130*/  IMAD.MOV.U32 R12, RZ, RZ, RZ ;  /* 0x000000ffff0c7224 */ /* 0x000fe400078e00ff */
[----:B------:R-:W-:Y:S02]  /*17140*/  IMAD.MOV.U32 R11, RZ, RZ, 0x181f ;  /* 0x0000181fff0b7424 */ /* 0x000fe400078e00ff */
[----:B------:R-:W-:Y:S02]  /*17150*/  IMAD.MOV.U32 R15, RZ, RZ, -0x1 ;  /* 0xffffffffff0f7424 */ /* 0x000fe400078e00ff */
[----:B-----5:R-:W-:Y:S02]  /*17160*/  IMAD R3, R21, R9, RZ ;  /* 0x0000000915037224 */ /* 0x020fe400078e02ff */
[----:B------:R-:W-:-:S07]  /*17170*/  IMAD.IADD R27, R20, 0x1, R27 ;  /* 0x00000001141b7824 */ /* 0x000fce00078e021b */
[----:B------:R-:W-:Y:S05]  /*17180*/  WARPSYNC.COLLECTIVE R15, `(.L_x_1442) ;  /* 0x000000000f087348 */ /* 0x000fea0003c00000 */
[----:B------:R0:W1:Y:S02]  /*17190*/  SHFL.IDX P6, R14, R13, R12, R11 ;  /* 0x0000000c0d0e7389 */ /* 0x00006400000c000b */
[----:B01----:R-:W-:Y:S01]  /*171a0*/  ENDCOLLECTIVE ;  /* 0x000000000000791b */ /* 0x003fe20003800000 */
.L_x_1442:
[C---:B------:R-:W-:Y:S01]  /*171b0*/  VIADD R8, R27.reuse, 0x10 ;  /* 0x000000101b087836 */ /* 0x040fe20000000000 */
[----:B------:R-:W-:Y:S01]  /*171c0*/  ISETP.GE.AND P2, PT, R27, R3, PT ;  /* 0x000000031b00720c */ /* 0x000fe20003f46270 */
[----:B------:R-:W-:Y:S02]  /*171d0*/  IMAD.MOV.U32 R13, RZ, RZ, R0 ;  /* 0x000000ffff0d7224 */ /* 0x000fe400078e0000 */
[----:B------:R-:W-:-:S10]  /*171e0*/  IMAD.MOV.U32 R6, RZ, RZ, R14 ;  /* 0x000000ffff067224 */ /* 0x000fd400078e000e */
[----:B------:R-:W-:Y:S05]  /*171f0*/  WARPSYNC.COLLECTIVE R15, `(.L_x_1443) ;  /* 0x000000000f087348 */ /* 0x000fea0003c00000 */
[----:B------:R0:W1:Y:S02]  /*17200*/  SHFL.IDX P6, R14, R13, R12, R11 ;  /* 0x0000000c0d0e7389 */ /* 0x00006400000c000b */
[----:B01----:R-:W-:Y:S01]  /*17210*/  ENDCOLLECTIVE ;  /* 0x000000000000791b */ /* 0x003fe20003800000 */
.L_x_1443:
[----:B------:R-:W-:Y:S02]  /*17220*/  IMAD.MOV.U32 R13, RZ, RZ, R4 ;  /* 0x000000ffff0d7224 */ /* 0x000fe400078e0004 */
[----:B------:R-:W-:Y:S02]  /*17230*/  IMAD.MOV.U32 R12, RZ, RZ, 0x1 ;  /* 0x00000001ff0c7424 */ /* 0x000fe400078e00ff */
[----:B------:R-:W-:-:S07]  /*17240*/  IMAD.MOV.U32 R7, RZ, RZ, R14 ;  /* 0x000000ffff077224 */ /* 0x000fce00078e000e */
[----:B------:R-:W-:Y:S05]  /*17250*/  WARPSYNC.COLLECTIVE R15, `(.L_x_1444) ;  /* 0x000000000f087348 */ /* 0x000fea0003c00000 */
[----:B------:R0:W1:Y:S02]  /*17260*/  SHFL.IDX P6, R14, R13, R12, R11 ;  /* 0x0000000c0d0e7389 */ /* 0x00006400000c000b */
[----:B01----:R-:W-:Y:S01]  /*17270*/  ENDCOLLECTIVE ;  /* 0x000000000000791b */ /* 0x003fe20003800000 */
.L_x_1444:
[----:B------:R-:W-:-:S05]  /*17280*/  @!P2 LEA R7, P1, R29, R7, 0x1 ;  /* 0x000000071d07a211 */ /* 0x000fca00078208ff */
[----:B------:R-:W-:Y:S01]  /*17290*/  @!P2 IMAD.X R6, RZ, RZ, R6, P1 ;  /* 0x000000ffff06a224 */ /* 0x000fe200008e0606 */
[----:B------:R-:W-:-:S04]  /*172a0*/  ISETP.GE.AND P1, PT, R8, R3, PT ;  /* 0x000000030800720c */ /* 0x000fc80003f26270 */
        /* <DEDUP_REMOVED lines=12> */
.L_x_1445:
[----:B------:R-:W-:Y:S02]  /*17370*/  IMAD.MOV.U32 R13, RZ, RZ, R4 ;  /* 0x000000ffff0d7224 */ /* 0x000fe400078e0004 */
[----:B------:R-:W-:Y:S02]  /*17380*/  IMAD.MOV.U32 R12, RZ, RZ, 0x2 ;  /* 0x00000002ff0c7424 */ /* 0x000fe400078e00ff */
[----:B------:R-:W-:-:S07]  /*17390*/  IMAD.MOV.U32 R7, RZ, RZ, R14 ;  /* 0x000000ffff077224 */ /* 0x000fce00078e000e */
[----:B------:R-:W-:Y:S05]  /*173a0*/  WARPSYNC.COLLECTIVE R15, `(.L_x_1446) ;  /* 0x000000000f087348 */ /* 0x000fea0003c00000 */
[----:B------:R0:W1:Y:S02]  /*173b0*/  SHFL.IDX P6, R14, R13, R12, R11 ;  /* 0x0000000c0d0e7389 */ /* 0x00006400000c000b */
[----:B01----:R-:W-:Y:S01]  /*173c0*/  ENDCOLLECTIVE ;  /* 0x000000000000791b */ /* 0x003fe20003800000 */
.L_x_1446:
        /* <DEDUP_REMOVED lines=16> */
.L_x_1447:
[----:B------:R-:W-:Y:S02]  /*174d0*/  IMAD.MOV.U32 R13, RZ, RZ, R4 ;  /* 0x000000ffff0d7224 */ /* 0x000fe400078e0004 */
[----:B------:R-:W-:Y:S02]  /*174e0*/  IMAD.MOV.U32 R12, RZ, RZ, 0x3 ;  /* 0x00000003ff0c7424 */ /* 0x000fe400078e00ff */
[----:B------:R-:W-:-:S07]  /*174f0*/  IMAD.MOV.U32 R7, RZ, RZ, R14 ;  /* 0x000000ffff077224 */ /* 0x000fce00078e000e */
[----:B------:R-:W-:Y:S05]  /*17500*/  WARPSYNC.COLLECTIVE R15, `(.L_x_1448) ;  /* 0x000000000f087348 */ /* 0x000fea0003c00000 */
[----:B------:R0:W1:Y:S02]  /*17510*/  SHFL.IDX P6, R14, R13, R12, R11 ;  /* 0x0000000c0d0e7389 */ /* 0x00006400000c000b */
[----:B01----:R-:W-:Y:S01]  /*17520*/  ENDCOLLECTIVE ;  /* 0x000000000000791b */ /* 0x003fe20003800000 */
.L_x_1448:
        /* <DEDUP_REMOVED lines=16> */
.L_x_1449:
[----:B------:R-:W-:Y:S02]  /*17630*/  IMAD.MOV.U32 R13, RZ, RZ, R4 ;  /* 0x000000ffff0d7224 */ /* 0x000fe400078e0004 */
[----:B------:R-:W-:Y:S02]  /*17640*/  IMAD.MOV.U32 R12, RZ, RZ, 0x4 ;  /* 0x00000004ff0c7424 */ /* 0x000fe400078e00ff */
[----:B------:R-:W-:-:S07]  /*17650*/  IMAD.MOV.U32 R7, RZ, RZ, R14 ;  /* 0x000000ffff077224 */ /* 0x000fce00078e000e */
[----:B------:R-:W-:Y:S05]  /*17660*/  WARPSYNC.COLLECTIVE R15, `(.L_x_1450) ;  /* 0x000000000f087348 */ /* 0x000fea0003c00000 */
[----:B------:R0:W1:Y:S02]  /*17670*/  SHFL.IDX P6, R14, R13, R12, R11 ;  /* 0x0000000c0d0e7389 */ /* 0x00006400000c000b */
[----:B01----:R-:W-:Y:S01]  /*17680*/  ENDCOLLECTIVE ;  /* 0x000000000000791b */ /* 0x003fe20003800000 */
.L_x_1450:
        /* <DEDUP_REMOVED lines=16> */
.L_x_1451:
[----:B------:R-:W-:Y:S02]  /*17790*/  IMAD.MOV.U32 R13, RZ, RZ, R4 ;  /* 0x000000ffff0d7224 */ /* 0x000fe400078e0004 */
[----:B------:R-:W-:Y:S02]  /*177a0*/  IMAD.MOV.U32 R12, RZ, RZ, 0x5 ;  /* 0x00000005ff0c7424 */ /* 0x000fe400078e00ff */
[----:B------:R-:W-:-:S07]  /*177b0*/  IMAD.MOV.U32 R7, RZ, RZ, R14 ;  /* 0x000000ffff077224 */ /* 0x000fce00078e000e */
[----:B------:R-:W-:Y:S05]  /*177c0*/  WARPSYNC.COLLECTIVE R15, `(.L_x_1452) ;  /* 0x000000000f087348 */ /* 0x000fea0003c00000 */
[----:B------:R0:W1:Y:S02]  /*177d0*/  SHFL.IDX P6, R14, R13, R12, R11 ;  /* 0x0000000c0d0e7389 */ /* 0x00006400000c000b */
[----:B01----:R-:W-:Y:S01]  /*177e0*/  ENDCOLLECTIVE ;  /* 0x000000000000791b */ /* 0x003fe20003800000 */
.L_x_1452:
        /* <DEDUP_REMOVED lines=16> */
.L_x_1453:
[----:B------:R-:W-:Y:S02]  /*178f0*/  IMAD.MOV.U32 R13, RZ, RZ, R4 ;  /* 0x000000ffff0d7224 */ /* 0x000fe400078e0004 */
[----:B------:R-:W-:Y:S02]  /*17900*/  IMAD.MOV.U32 R12, RZ, RZ, 0x6 ;  /* 0x00000006ff0c7424 */ /* 0x000fe400078e00ff */
[----:B------:R-:W-:-:S07]  /*17910*/  IMAD.MOV.U32 R7, RZ, RZ, R14 ;  /* 0x000000ffff077224 */ /* 0x000fce00078e000e */
[----:B------:R-:W-:Y:S05]  /*17920*/  WARPSYNC.COLLECTIVE R15, `(.L_x_1454) ;  /* 0x000000000f087348 */ /* 0x000fea0003c00000 */
[----:B------:R0:W1:Y:S02]  /*17930*/  SHFL.IDX P6, R14, R13, R12, R11 ;  /* 0x0000000c0d0e7389 */ /* 0x00006400000c000b */
[----:B01----:R-:W-:Y:S01]  /*17940*/  ENDCOLLECTIVE ;  /* 0x000000000000791b */ /* 0x003fe20003800000 */
.L_x_1454:
        /* <DEDUP_REMOVED lines=16> */
.L_x_1455:
[----:B------:R-:W-:Y:S02]  /*17a50*/  IMAD.MOV.U32 R13, RZ, RZ, R4 ;  /* 0x000000ffff0d7224 */ /* 0x000fe400078e0004 */
[----:B------:R-:W-:Y:S02]  /*17a60*/  IMAD.MOV.U32 R12, RZ, RZ, 0x7 ;  /* 0x00000007ff0c7424 */ /* 0x000fe400078e00ff */
[----:B------:R-:W-:-:S07]  /*17a70*/  IMAD.MOV.U32 R7, RZ, RZ, R14 ;  /* 0x000000ffff077224 */ /* 0x000fce00078e000e */
[----:B------:R-:W-:Y:S05]  /*17a80*/  WARPSYNC.COLLECTIVE R15, `(.L_x_1456) ;  /* 0x000000000f087348 */ /* 0x000fea0003c00000 */
[----:B------:R0:W1:Y:S02]  /*17a90*/  SHFL.IDX P6, R14, R13, R12, R11 ;  /* 0x0000000c0d0e7389 */ /* 0x00006400000c000b */
[----:B01----:R-:W-:Y:S01]  /*17aa0*/  ENDCOLLECTIVE ;  /* 0x000000000000791b */ /* 0x003fe20003800000 */
.L_x_1456:
[----:B------:R-:W-:-:S05]  /*17ab0*/  @!P1 LEA R7, P2, R29, R7, 0x1 ;  /* 0x000000071d079211 */ /* 0x000fca00078408ff */
[----:B------:R-:W-:-:S05]  /*17ac0*/  @!P1 IMAD.X R6, RZ, RZ, R6, P2 ;  /* 0x000000ffff069224 */ /* 0x000fca00010e0606 */
[-C--:B------:R-:W-:Y:S01]  /*17ad0*/  @!P1 LOP3.LUT R7, R7, R6.reuse, RZ, 0x3c, !PT ;  /* 0x0000000607079212 */ /* 0x080fe200078e3cff */
[----:B------:R-:W-:Y:S02]  /*17ae0*/  IMAD.MOV.U32 R13, RZ, RZ, R0 ;  /* 0x000000ffff0d7224 */ /* 0x000fe400078e0000 */
[----:B------:R-:W-:Y:S01]  /*17af0*/  VIADD R0, R27, 0x70 ;  /* 0x000000701b007836 */ /* 0x000fe20000000000 */
[----:B------:R-:W-:-:S04]  /*17b00*/  @!P1 LOP3.LUT R6, R7, R6, RZ, 0x3c, !PT ;  /* 0x0000000607069212 */ /* 0x000fc800078e3cff */
[----:B------:R-:W-:Y:S01]  /*17b10*/  @!P1 LOP3.LUT R7, R7, R6, RZ, 0x3c, !PT ;  /* 0x0000000607079212 */ /* 0x000fe200078e3cff */
[----:B------:R-:W-:-:S07]  /*17b20*/  IMAD.MOV.U32 R4, RZ, RZ, R14 ;  /* 0x000000ffff047224 */ /* 0x000fce00078e000e */
[----:B------:R-:W-:Y:S05]  /*17b30*/  WARPSYNC.COLLECTIVE R15, `(.L_x_1457) ;  /* 0x000000000f087348 */ /* 0x000fea0003c00000 */
[----:B------:R0:W1:Y:S02]  /*17b40*/  SHFL.IDX P6, R14, R13, R12, R11 ;  /* 0x0000000c0d0e7389 */ /* 0x00006400000c000b */
[----:B01----:R-:W-:Y:S01]  /*17b50*/  ENDCOLLECTIVE ;  /* 0x000000000000791b */ /* 0x003fe20003800000 */
.L_x_1457:
        /* <DEDUP_REMOVED lines=12> */
.L_x_1458:
        /* <DEDUP_REMOVED lines=12> */
.L_x_1459:
[----:B------:R-:W-:Y:S02]  /*17ce0*/  IMAD.MOV.U32 R13, RZ, RZ, R2 ;  /* 0x000000ffff0d7224 */ /* 0x000fe400078e0002 */
[----:B------:R-:W-:Y:S02]  /*17cf0*/  IMAD.MOV.U32 R12, RZ, RZ, 0x1 ;  /* 0x00000001ff0c7424 */ /* 0x000fe400078e00ff */
[----:B------:R-:W-:-:S07]  /*17d00*/  IMAD.MOV.U32 R4, RZ, RZ, R14 ;  /* 0x000000ffff047224 */ /* 0x000fce00078e000e */
[----:B------:R-:W-:Y:S05]  /*17d10*/  WARPSYNC.COLLECTIVE R15, `(.L_x_1460) ;  /* 0x000000000f087348 */ /* 0x000fea0003c00000 */
[----:B------:R0:W1:Y:S02]  /*17d20*/  SHFL.IDX P6, R14, R13, R12, R11 ;  /* 0x0000000c0d0e7389 */ /* 0x00006400000c000b */
[----:B01----:R-:W-:Y:S01]  /*17d30*/  ENDCOLLECTIVE ;  /* 0x000000000000791b */ /* 0x003fe20003800000 */
.L_x_1460:
        /* <DEDUP_REMOVED lines=16> */
.L_x_1461:
[----:B------:R-:W-:Y:S02]  /*17e40*/  IMAD.MOV.U32 R13, RZ, RZ, R2 ;  /* 0x000000ffff0d7224 */ /* 0x000fe400078e0002 */
[----:B------:R-:W-:Y:S02]  /*17e50*/  IMAD.MOV.U32 R12, RZ, RZ, 0x2 ;  /* 0x00000002ff0c7424 */ /* 0x000fe400078e00ff */
[----:B------:R-:W-:-:S07]  /*17e60*/  IMAD.MOV.U32 R6, RZ, RZ, R14 ;  /* 0x000000ffff067224 */ /* 0x000fce00078e000e */
[----:B------:R-:W-:Y:S05]  /*17e70*/  WARPSYNC.COLLECTIVE R15, `(.L_x_1462) ;  /* 0x000000000f087348 */ /* 0x000fea0003c00000 */
[----:B------:R0:W1:Y:S02]  /*17e80*/  SHFL.IDX P6, R14, R13, R12, R11 ;  /* 0x0000000c0d0e7389 */ /* 0x00006400000c000b */
[----:B01----:R-:W-:Y:S01]  /*17e90*/  ENDCOLLECTIVE ;  /* 0x000000000000791b */ /* 0x003fe20003800000 */
.L_x_1462:
[----:B------:R-:W-:-:S05]  /*17ea0*/  @!P1 LEA R6, P2, R29, R6, 0x1 ;  /* 0x000000061d069211 */ /* 0x000fca00078408ff */
[----:B------:R-:W-:Y:S01]  /*17eb0*/  @!P1 IMAD.X R0, RZ, RZ, R0, P2 ;  /* 0x000000ffff009224 */ /* 0x000fe200010e0600 */
        /* <DEDUP_REMOVED lines=11> */
.L_x_1463:
[----:B------:R-:W-:Y:S02]  /*17f70*/  IMAD.MOV.U32 R13, RZ, RZ, R2 ;  /* 0x000000ffff0d7224 */ /* 0x000fe400078e0002 */
[----:B------:R-:W-:Y:S02]  /*17f80*/  IMAD.MOV.U32 R12, RZ, RZ, 0x3 ;  /* 0x00000003ff0c7424 */ /* 0x000fe400078e00ff */
[----:B------:R-:W-:-:S07]  /*17f90*/  IMAD.MOV.U32 R6, RZ, RZ, R14 ;  /* 0x000000ffff067224 */ /* 0x000fce00078e000e */
[----:B------:R-:W-:Y:S05]  /*17fa0*/  WARPSYNC.COLLECTIVE R15, `(.L_x_1464) ;  /* 0x000000000f087348 */ /* 0x000fea0003c00000 */
[----:B------:R0:W1:Y:S02]  /*17fb0*/  SHFL.IDX P6, R14, R13, R12, R11 ;  /* 0x0000000c0d0e7389 */ /* 0x00006400000c000b */
[----:B01----:R-:W-:Y:S01]  /*17fc0*/  ENDCOLLECTIVE ;  /* 0x000000000000791b */ /* 0x003fe20003800000 */
.L_x_1464:
        /* <DEDUP_REMOVED lines=12> */
.L_x_1465:
[----:B------:R-:W-:Y:S01]  /*18090*/  IMAD.MOV.U32 R2, RZ, RZ, R14 ;  /* 0x000000ffff027224 */ /* 0x000fe200078e000e */
[----:B------:R-:W-:Y:S06]  /*180a0*/  BRA `(.L_x_1466) ;  /* 0xffffffb400007947 */ /* 0x000fec000383ffff */
.L_x_1368:
[----:B0-----:R0:W1:Y:S02]  /*180b0*/  SYNCS.PHASECHK.TRANS64.TRYWAIT P0, [R22+URZ+0x16820], R3 ;  /* 0x01682003160075a7 */ /* 0x001064000800017f */
[----:B-1----:R-:W-:Y:S05]  /*180c0*/  @!P0 NANOSLEEP.SYNCS 0x989680 ;  /* 0x009896800000895d */ /* 0x002fea0003900000 */
[----:B------:R-:W1:Y:S02]  /*180d0*/  @!P0 SYNCS.PHASECHK.TRANS64 P0, [R22+URZ+0x16820], R3 ;  /* 0x01682003160085a7 */ /* 0x000e64000800007f */
[----:B-1----:R-:W-:Y:S05]  /*180e0*/  @!P0 BRA `(.L_x_1368) ;  /* 0xfffffffc00f08947 */ /* 0x002fea000383ffff */
[----:B------:R-:W-:Y:S05]  /*180f0*/  BRA `(.L_x_1467) ;  /* 0xffffffb4006c7947 */ /* 0x000fea000383ffff */
.L_x_1373:
[----:B0-----:R0:W1:Y:S02]  /*18100*/  SYNCS.PHASECHK.TRANS64.TRYWAIT P0, [R5+URZ+0x16840], R2 ;  /* 0x01684002050075a7 */ /* 0x001064000800017f */
[----:B-1----:R-:W-:Y:S05]  /*18110*/  @!P0 NANOSLEEP.SYNCS 0x989680 ;  /* 0x009896800000895d */ /* 0x002fea0003900000 */
[----:B------:R-:W1:Y:S02]  /*18120*/  @!P0 SYNCS.PHASECHK.TRANS64 P0, [R5+URZ+0x16840], R2 ;  /* 0x01684002050085a7 */ /* 0x000e64000800007f */
[----:B-1----:R-:W-:Y:S05]  /*18130*/  @!P0 BRA `(.L_x_1373) ;  /* 0xfffffffc00f08947 */ /* 0x002fea000383ffff */
[----:B------:R-:W-:Y:S05]  /*18140*/  BRA `(.L_x_1468) ;  /* 0xffffffb800347947 */ /* 0x000fea000383ffff */
.L_x_1374:
        /* <DEDUP_REMOVED lines=8> */
.L_x_1470:
[----:B------:R-:W-:Y:S05]  /*181d0*/  BSYNC B1 ;  /* 0x0000000000017941 */ /* 0x000fea0003800000 */
.L_x_1469:
[----:B------:R-:W-:Y:S02]  /*181e0*/  IMAD.MOV.U32 R13, RZ, RZ, R8 ;  /* 0x000000ffff0d7224 */ /* 0x000fe400078e0008 */
        /* <DEDUP_REMOVED lines=8> */
.L_x_1471:
[----:B------:R-:W-:Y:S02]  /*18270*/  IMAD R9, R9, 0x2, R22 ;  /* 0x0000000209097824 */ /* 0x000fe400078e0216 */
[----:B------:R-:W-:Y:S02]  /*18280*/  IMAD.MOV.U32 R13, RZ, RZ, R10 ;  /* 0x000000ffff0d7224 */ /* 0x000fe400078e000a */
[----:B------:R-:W-:Y:S02]  /*18290*/  IMAD.MOV.U32 R12, RZ, RZ, 0x1 ;  /* 0x00000001ff0c7424 */ /* 0x000fe400078e00ff */
[----:B------:R-:W-:-:S07]  /*182a0*/  IMAD.MOV.U32 R2, RZ, RZ, R14 ;  /* 0x000000ffff027224 */ /* 0x000fce00078e000e */
[----:B------:R-:W-:Y:S05]  /*182b0*/  WARPSYNC.COLLECTIVE R15, `(.L_x_1472) ;  /* 0x000000000f087348 */ /* 0x000fea0003c00000 */
[----:B------:R0:W1:Y:S02]  /*182c0*/  SHFL.IDX P6, R14, R13, R12, R11 ;  /* 0x0000000c0d0e7389 */ /* 0x00006400000c000b */
[----:B01----:R-:W-:Y:S01]  /*182d0*/  ENDCOLLECTIVE ;  /* 0x000000000000791b */ /* 0x003fe20003800000 */
.L_x_1472:
        /* <DEDUP_REMOVED lines=11> */
.L_x_1473:
[----:B------:R-:W-:Y:S02]  /*18390*/  IMAD.MOV.U32 R13, RZ, RZ, R10 ;  /* 0x000000ffff0d7224 */ /* 0x000fe400078e000a */
[----:B------:R-:W-:Y:S02]  /*183a0*/  IMAD.MOV.U32 R12, RZ, RZ, 0x2 ;  /* 0x00000002ff0c7424 */ /* 0x000fe400078e00ff */
[----:B------:R-:W-:-:S07]  /*183b0*/  IMAD.MOV.U32 R2, RZ, RZ, R14 ;  /* 0x000000ffff027224 */ /* 0x000fce00078e000e */
[----:B------:R-:W-:Y:S05]  /*183c0*/  WARPSYNC.COLLECTIVE R15, `(.L_x_1474) ;  /* 0x000000000f087348 */ /* 0x000fea0003c00000 */
[----:B------:R0:W1:Y:S02]  /*183d0*/  SHFL.IDX P6, R14, R13, R12, R11 ;  /* 0x0000000c0d0e7389 */ /* 0x00006400000c000b */
[----:B01----:R-:W-:Y:S01]  /*183e0*/  ENDCOLLECTIVE ;  /* 0x000000000000791b */ /* 0x003fe20003800000 */
.L_x_1474:
        /* <DEDUP_REMOVED lines=11> */
.L_x_1475:
[----:B------:R-:W-:Y:S02]  /*184a0*/  IMAD.MOV.U32 R13, RZ, RZ, R10 ;  /* 0x000000ffff0d7224 */ /* 0x000fe400078e000a */
[----:B------:R-:W-:Y:S02]  /*184b0*/  IMAD.MOV.U32 R12, RZ, RZ, 0x3 ;  /* 0x00000003ff0c7424 */ /* 0x000fe400078e00ff */
[----:B------:R-:W-:-:S07]  /*184c0*/  IMAD.MOV.U32 R2, RZ, RZ, R14 ;  /* 0x000000ffff027224 */ /* 0x000fce00078e000e */
[----:B------:R-:W-:Y:S05]  /*184d0*/  WARPSYNC.COLLECTIVE R15, `(.L_x_1476) ;  /* 0x000000000f087348 */ /* 0x000fea0003c00000 */
[----:B------:R0:W1:Y:S02]  /*184e0*/  SHFL.IDX P6, R14, R13, R12, R11 ;  /* 0x0000000c0d0e7389 */ /* 0x00006400000c000b */
[----:B01----:R-:W-:Y:S01]  /*184f0*/  ENDCOLLECTIVE ;  /* 0x000000000000791b */ /* 0x003fe20003800000 */
.L_x_1476:
        /* <DEDUP_REMOVED lines=11> */
.L_x_1477:
[----:B------:R-:W-:Y:S02]  /*185b0*/  IMAD.MOV.U32 R13, RZ, RZ, R10 ;  /* 0x000000ffff0d7224 */ /* 0x000fe400078e000a */
[----:B------:R-:W-:Y:S02]  /*185c0*/  IMAD.MOV.U32 R12, RZ, RZ, 0x4 ;  /* 0x00000004ff0c7424 */ /* 0x000fe400078e00ff */
[----:B------:R-:W-:-:S07]  /*185d0*/  IMAD.MOV.U32 R2, RZ, RZ, R14 ;  /* 0x000000ffff027224 */ /* 0x000fce00078e000e */
[----:B------:R-:W-:Y:S05]  /*185e0*/  WARPSYNC.COLLECTIVE R15, `(.L_x_1478) ;  /* 0x000000000f087348 */ /* 0x000fea0003c00000 */
[----:B------:R0:W1:Y:S02]  /*185f0*/  SHFL.IDX P6, R14, R13, R12, R11 ;  /* 0x0000000c0d0e7389 */ /* 0x00006400000c000b */
[----:B01----:R-:W-:Y:S01]  /*18600*/  ENDCOLLECTIVE ;  /* 0x000000000000791b */ /* 0x003fe20003800000 */
.L_x_1478:
        /* <DEDUP_REMOVED lines=11> */
.L_x_1479:
[----:B------:R-:W-:Y:S02]  /*186c0*/  IMAD.MOV.U32 R13, RZ, RZ, R10 ;  /* 0x000000ffff0d7224 */ /* 0x000fe400078e000a */
[----:B------:R-:W-:Y:S02]  /*186d0*/  IMAD.MOV.U32 R12, RZ, RZ, 0x5 ;  /* 0x00000005ff0c7424 */ /* 0x000fe400078e00ff */
[----:B------:R-:W-:-:S07]  /*186e0*/  IMAD.MOV.U32 R2, RZ, RZ, R14 ;  /* 0x000000ffff027224 */ /* 0x000fce00078e000e */
[----:B------:R-:W-:Y:S05]  /*186f0*/  WARPSYNC.COLLECTIVE R15, `(.L_x_1480) ;  /* 0x000000000f087348 */ /* 0x000fea0003c00000 */
[----:B------:R0:W1:Y:S02]  /*18700*/  SHFL.IDX P6, R14, R13, R12, R11 ;  /* 0x0000000c0d0e7389 */ /* 0x00006400000c000b */
[----:B01----:R-:W-:Y:S01]  /*18710*/  ENDCOLLECTIVE ;  /* 0x000000000000791b */ /* 0x003fe20003800000 */
.L_x_1480:
        /* <DEDUP_REMOVED lines=11> */
.L_x_1481:
[----:B------:R-:W-:Y:S02]  /*187d0*/  IMAD.MOV.U32 R13, RZ, RZ, R10 ;  /* 0x000000ffff0d7224 */ /* 0x000fe400078e000a */
[----:B------:R-:W-:Y:S02]  /*187e0*/  IMAD.MOV.U32 R12, RZ, RZ, 0x6 ;  /* 0x00000006ff0c7424 */ /* 0x000fe400078e00ff */
[----:B------:R-:W-:-:S07]  /*187f0*/  IMAD.MOV.U32 R2, RZ, RZ, R14 ;  /* 0x000000ffff027224 */ /* 0x000fce00078e000e */
[----:B------:R-:W-:Y:S05]  /*18800*/  WARPSYNC.COLLECTIVE R15, `(.L_x_1482) ;  /* 0x000000000f087348 */ /* 0x000fea0003c00000 */
[----:B------:R0:W1:Y:S02]  /*18810*/  SHFL.IDX P6, R14, R13, R12, R11 ;  /* 0x0000000c0d0e7389 */ /* 0x00006400000c000b */
[----:B01----:R-:W-:Y:S01]  /*18820*/  ENDCOLLECTIVE ;  /* 0x000000000000791b */ /* 0x003fe20003800000 */
.L_x_1482:
        /* <DEDUP_REMOVED lines=11> */
.L_x_1483:
[----:B------:R-:W-:Y:S02]  /*188e0*/  IMAD.MOV.U32 R13, RZ, RZ, R10 ;  /* 0x000000ffff0d7224 */ /* 0x000fe400078e000a */
[----:B------:R-:W-:Y:S02]  /*188f0*/  IMAD.MOV.U32 R12, RZ, RZ, 0x7 ;  /* 0x00000007ff0c7424 */ /* 0x000fe400078e00ff */
[----:B------:R-:W-:-:S07]  /*18900*/  IMAD.MOV.U32 R2, RZ, RZ, R14 ;  /* 0x000000ffff027224 */ /* 0x000fce00078e000e */
[----:B------:R-:W-:Y:S05]  /*18910*/  WARPSYNC.COLLECTIVE R15, `(.L_x_1484) ;  /* 0x000000000f087348 */ /* 0x000fea0003c00000 */
[----:B------:R0:W1:Y:S02]  /*18920*/  SHFL.IDX P6, R14, R13, R12, R11 ;  /* 0x0000000c0d0e7389 */ /* 0x00006400000c000b */
[----:B01----:R-:W-:Y:S01]  /*18930*/  ENDCOLLECTIVE ;  /* 0x000000000000791b */ /* 0x003fe20003800000 */
.L_x_1484:
        /* <DEDUP_REMOVED lines=11> */
.L_x_1485:
[----:B------:R-:W-:Y:S01]  /*189f0*/  IMAD.MOV.U32 R2, RZ, RZ, R14 ;  /* 0x000000ffff027224 */ /* 0x000fe200078e000e */
[----:B------:R-:W-:Y:S06]  /*18a00*/  BRA `(.L_x_1486) ;  /* 0xffffffb400147947 */ /* 0x000fec000383ffff */
.L_x_1379:
[----:B-1----:R1:W2:Y:S02]  /*18a10*/  SYNCS.PHASECHK.TRANS64.TRYWAIT P0, [R5+URZ+0x16860], R2 ;  /* 0x01686002050075a7 */ /* 0x0022a4000800017f */
[----:B--2---:R-:W-:Y:S05]  /*18a20*/  @!P0 NANOSLEEP.SYNCS 0x989680 ;  /* 0x009896800000895d */ /* 0x004fea0003900000 */
[----:B------:R-:W2:Y:S02]  /*18a30*/  @!P0 SYNCS.PHASECHK.TRANS64 P0, [R5+URZ+0x16860], R2 ;  /* 0x01686002050085a7 */ /* 0x000ea4000800007f */
[----:B--2---:R-:W-:Y:S05]  /*18a40*/  @!P0 BRA `(.L_x_1379) ;  /* 0xfffffffc00f08947 */ /* 0x004fea000383ffff */
[----:B------:R-:W-:Y:S05]  /*18a50*/  BRA `(.L_x_1487) ;  /* 0xffffffb4006c7947 */ /* 0x000fea000383ffff */
.L_x_1380:
[----:B------:R-:W-:Y:S01]  /*18a60*/  BSSY B1, `(.L_x_1488) ;  /* 0x0000008000017945 */ /* 0x000fe20003800000 */
[----:B------:R-:W-:Y:S02]  /*18a70*/  IMAD.MOV.U32 R13, RZ, RZ, R18 ;  /* 0x000000ffff0d7224 */ /* 0x000fe400078e0012 */
[----:B------:R-:W-:Y:S02]  /*18a80*/  IMAD.MOV.U32 R12, RZ, RZ, RZ ;  /* 0x000000ffff0c7224 */ /* 0x000fe400078e00ff */
[----:B------:R-:W-:Y:S02]  /*18a90*/  IMAD.MOV.U32 R11, RZ, RZ, 0x181f ;  /* 0x0000181fff0b7424 */ /* 0x000fe400078e00ff */
[----:B------:R-:W-:-:S07]  /*18aa0*/  IMAD.MOV.U32 R15, RZ, RZ, -0x1 ;  /* 0xffffffffff0f7424 */ /* 0x000fce00078e00ff */
[----:B-1----:R-:W-:Y:S05]  /*18ab0*/  WARPSYNC.COLLECTIVE R15, `(.L_x_1489) ;  /* 0x000000000f087348 */ /* 0x002fea0003c00000 */
[----:B------:R0:W2:Y:S02]  /*18ac0*/  SHFL.IDX P6, R14, R13, R12, R11 ;  /* 0x0000000c0d0e7389 */ /* 0x0000a400000c000b */
[----:B012---:R-:W-:Y:S01]  /*18ad0*/  ENDCOLLECTIVE ;  /* 0x000000000000791b */ /* 0x007fe20003800000 */
.L_x_1489:
[----:B------:R-:W-:Y:S05]  /*18ae0*/  BSYNC B1 ;  /* 0x0000000000017941 */ /* 0x000fea0003800000 */
.L_x_1488:
[----:B------:R-:W-:Y:S01]  /*18af0*/  IMAD.MOV.U32 R13, RZ, RZ, R17 ;  /* 0x000000ffff0d7224 */ /* 0x000fe200078e0011 */
[----:B------:R-:W-:Y:S01]  /*18b00*/  ISETP.LT.OR P2, PT, R8, 0x1, P1 ;  /* 0x000000010800780c */ /* 0x000fe20000f41670 */
[----:B------:R-:W-:Y:S02]  /*18b10*/  IMAD.MOV.U32 R12, RZ, RZ, RZ ;  /* 0x000000ffff0c7224 */ /* 0x000fe400078e00ff */
[----:B------:R-:W-:Y:S02]  /*18b20*/  IMAD.MOV.U32 R11, RZ, RZ, 0x181f ;  /* 0x0000181fff0b7424 */ /* 0x000fe400078e00ff */
[----:B------:R-:W-:Y:S02]  /*18b30*/  IMAD.MOV.U32 R15, RZ, RZ, -0x1 ;  /* 0xffffffffff0f7424 */ /* 0x000fe400078e00ff */
[----:B------:R-:W-:Y:S02]  /*18b40*/  IMAD.MOV.U32 R3, RZ, RZ, R14 ;  /* 0x000000ffff037224 */ /* 0x000fe400078e000e */
[----:B------:R-:W-:-:S07]  /*18b50*/  IMAD R6, R6, 0x2, R22 ;  /* 0x0000000206067824 */ /* 0x000fce00078e0216 */
[----:B------:R-:W-:Y:S05]  /*18b60*/  WARPSYNC.COLLECTIVE R15, `(.L_x_1490) ;  /* 0x000000000f087348 */ /* 0x000fea0003c00000 */
[----:B------:R0:W1:Y:S02]  /*18b70*/  SHFL.IDX P6, R14, R13, R12, R11 ;  /* 0x0000000c0d0e7389 */ /* 0x00006400000c000b */
[----:B01----:R-:W-:Y:S01]  /*18b80*/  ENDCOLLECTIVE ;  /* 0x000000000000791b */ /* 0x003fe20003800000 */
.L_x_1490:
[----:B------:R-:W-:Y:S02]  /*18b90*/  IMAD.MOV.U32 R13, RZ, RZ, R18 ;  /* 0x000000ffff0d7224 */ /* 0x000fe400078e0012 */
[----:B------:R-:W-:Y:S02]  /*18ba0*/  IMAD.MOV.U32 R12, RZ, RZ, 0x1 ;  /* 0x00000001ff0c7424 */ /* 0x000fe400078e00ff */
[----:B------:R-:W-:-:S07]  /*18bb0*/  IMAD.MOV.U32 R2, RZ, RZ, R14 ;  /* 0x000000ffff027224 */ /* 0x000fce00078e000e */
[----:B------:R-:W-:Y:S05]  /*18bc0*/  WARPSYNC.COLLECTIVE R15, `(.L_x_1491) ;  /* 0x000000000f087348 */ /* 0x000fea0003c00000 */
[----:B------:R0:W1:Y:S02]  /*18bd0*/  SHFL.IDX P6, R14, R13, R12, R11 ;  /* 0x0000000c0d0e7389 */ /* 0x00006400000c000b */
[----:B01----:R-:W-:Y:S01]  /*18be0*/  ENDCOLLECTIVE ;  /* 0x000000000000791b */ /* 0x003fe20003800000 */
.L_x_1491:
        /* <DEDUP_REMOVED lines=12> */
.L_x_1492:
[----:B------:R-:W-:Y:S02]  /*18cb0*/  IMAD.MOV.U32 R13, RZ, RZ, R18 ;  /* 0x000000ffff0d7224 */ /* 0x000fe400078e0012 */
[----:B------:R-:W-:Y:S02]  /*18cc0*/  IMAD.MOV.U32 R12, RZ, RZ, 0x2 ;  /* 0x00000002ff0c7424 */ /* 0x000fe400078e00ff */
[----:B------:R-:W-:-:S07]  /*18cd0*/  IMAD.MOV.U32 R2, RZ, RZ, R14 ;  /* 0x000000ffff027224 */ /* 0x000fce00078e000e */
[----:B------:R-:W-:Y:S05]  /*18ce0*/  WARPSYNC.COLLECTIVE R15, `(.L_x_1493) ;  /* 0x000000000f087348 */ /* 0x000fea0003c00000 */
[----:B------:R0:W1:Y:S02]  /*18cf0*/  SHFL.IDX P6, R14, R13, R12, R11 ;  /* 0x0000000c0d0e7389 */ /* 0x00006400000c000b */
[----:B01----:R-:W-:Y:S01]  /*18d00*/  ENDCOLLECTIVE ;  /* 0x000000000000791b */ /* 0x003fe20003800000 */
.L_x_1493:
        /* <DEDUP_REMOVED lines=12> */
.L_x_1494:
[----:B------:R-:W-:Y:S02]  /*18dd0*/  IMAD.MOV.U32 R13, RZ, RZ, R18 ;  /* 0x000000ffff0d7224 */ /* 0x000fe400078e0012 */
[----:B------:R-:W-:Y:S02]  /*18de0*/  IMAD.MOV.U32 R12, RZ, RZ, 0x3 ;  /* 0x00000003ff0c7424 */ /* 0x000fe400078e00ff */
[----:B------:R-:W-:-:S07]  /*18df0*/  IMAD.MOV.U32 R2, RZ, RZ, R14 ;  /* 0x000000ffff027224 */ /* 0x000fce00078e000e */
[----:B------:R-:W-:Y:S05]  /*18e00*/  WARPSYNC.COLLECTIVE R15, `(.L_x_1495) ;  /* 0x000000000f087348 */ /* 0x000fea0003c00000 */
[----:B------:R0:W1:Y:S02]  /*18e10*/  SHFL.IDX P6, R14, R13, R12, R11 ;  /* 0x0000000c0d0e7389 */ /* 0x00006400000c000b */
[----:B01----:R-:W-:Y:S01]  /*18e20*/  ENDCOLLECTIVE ;  /* 0x000000000000791b */ /* 0x003fe20003800000 */
.L_x_1495:
        /* <DEDUP_REMOVED lines=12> */
.L_x_1496:
[----:B------:R-:W-:Y:S02]  /*18ef0*/  IMAD.MOV.U32 R13, RZ, RZ, R18 ;  /* 0x000000ffff0d7224 */ /* 0x000fe400078e0012 */
[----:B------:R-:W-:Y:S02]  /*18f00*/  IMAD.MOV.U32 R12, RZ, RZ, 0x4 ;  /* 0x00000004ff0c7424 */ /* 0x000fe400078e00ff */
[----:B------:R-:W-:-:S07]  /*18f10*/  IMAD.MOV.U32 R2, RZ, RZ, R14 ;  /* 0x000000ffff027224 */ /* 0x000fce00078e000e */
[----:B------:R-:W-:Y:S05]  /*18f20*/  WARPSYNC.COLLECTIVE R15, `(.L_x_1497) ;  /* 0x000000000f087348 */ /* 0x000fea0003c00000 */
[----:B------:R0:W1:Y:S02]  /*18f30*/  SHFL.IDX P6, R14, R13, R12, R11 ;  /* 0x0000000c0d0e7389 */ /* 0x00006400000c000b */
[----:B01----:R-:W-:Y:S01]  /*18f40*/  ENDCOLLECTIVE ;  /* 0x000000000000791b */ /* 0x003fe20003800000 */
.L_x_1497:
        /* <DEDUP_REMOVED lines=12> */
.L_x_1498:
[----:B------:R-:W-:Y:S02]  /*19010*/  IMAD.MOV.U32 R13, RZ, RZ, R18 ;  /* 0x000000ffff0d7224 */ /* 0x000fe400078e0012 */
[----:B------:R-:W-:Y:S02]  /*19020*/  IMAD.MOV.U32 R12, RZ, RZ, 0x5 ;  /* 0x00000005ff0c7424 */ /* 0x000fe400078e00ff */
[----:B------:R-:W-:-:S07]  /*19030*/  IMAD.MOV.U32 R2, RZ, RZ, R14 ;  /* 0x000000ffff027224 */ /* 0x000fce00078e000e */
[----:B------:R-:W-:Y:S05]  /*19040*/  WARPSYNC.COLLECTIVE R15, `(.L_x_1499) ;  /* 0x000000000f087348 */ /* 0x000fea0003c00000 */
[----:B------:R0:W1:Y:S02]  /*19050*/  SHFL.IDX P6, R14, R13, R12, R11 ;  /* 0x0000000c0d0e7389 */ /* 0x00006400000c000b */
[----:B01----:R-:W-:Y:S01]  /*19060*/  ENDCOLLECTIVE ;  /* 0x000000000000791b */ /* 0x003fe20003800000 */
.L_x_1499:
        /* <DEDUP_REMOVED lines=12> */
.L_x_1500:
[----:B------:R-:W-:Y:S02]  /*19130*/  IMAD.MOV.U32 R13, RZ, RZ, R18 ;  /* 0x000000ffff0d7224 */ /* 0x000fe400078e0012 */
[----:B------:R-:W-:Y:S02]  /*19140*/  IMAD.MOV.U32 R12, RZ, RZ, 0x6 ;  /* 0x00000006ff0c7424 */ /* 0x000fe400078e00ff */
[----:B------:R-:W-:-:S07]  /*19150*/  IMAD.MOV.U32 R2, RZ, RZ, R14 ;  /* 0x000000ffff027224 */ /* 0x000fce00078e000e */
[----:B------:R-:W-:Y:S05]  /*19160*/  WARPSYNC.COLLECTIVE R15, `(.L_x_1501) ;  /* 0x000000000f087348 */ /* 0x000fea0003c00000 */
[----:B------:R0:W1:Y:S02]  /*19170*/  SHFL.IDX P6, R14, R13, R12, R11 ;  /* 0x0000000c0d0e7389 */ /* 0x00006400000c000b */
[----:B01----:R-:W-:Y:S01]  /*19180*/  ENDCOLLECTIVE ;  /* 0x000000000000791b */ /* 0x003fe20003800000 */
.L_x_1501:
        /* <DEDUP_REMOVED lines=12> */
.L_x_1502:
[----:B------:R-:W-:Y:S02]  /*19250*/  IMAD.MOV.U32 R13, RZ, RZ, R18 ;  /* 0x000000ffff0d7224 */ /* 0x000fe400078e0012 */
[----:B------:R-:W-:Y:S02]  /*19260*/  IMAD.MOV.U32 R12, RZ, RZ, 0x7 ;  /* 0x00000007ff0c7424 */ /* 0x000fe400078e00ff */
[----:B------:R-:W-:-:S07]  /*19270*/  IMAD.MOV.U32 R2, RZ, RZ, R14 ;  /* 0x000000ffff027224 */ /* 0x000fce00078e000e */
[----:B------:R-:W-:Y:S05]  /*19280*/  WARPSYNC.COLLECTIVE R15, `(.L_x_1503) ;  /* 0x000000000f087348 */ /* 0x000fea0003c00000 */
[----:B------:R0:W1:Y:S02]  /*19290*/  SHFL.IDX P6, R14, R13, R12, R11 ;  /* 0x0000000c0d0e7389 */ /* 0x00006400000c000b */
[----:B01----:R-:W-:Y:S01]  /*192a0*/  ENDCOLLECTIVE ;  /* 0x000000000000791b */ /* 0x003fe20003800000 */
.L_x_1503:
        /* <DEDUP_REMOVED lines=11> */
.L_x_1504:
[----:B------:R-:W-:Y:S01]  /*19360*/  IMAD.MOV.U32 R2, RZ, RZ, R14 ;  /* 0x000000ffff027224 */ /* 0x000fe200078e000e */
[----:B------:R-:W-:Y:S06]  /*19370*/  BRA `(.L_x_1505) ;  /* 0xffffffb0001c7947 */ /* 0x000fec000383ffff */
.L_x_1388:
[----:B0-----:R0:W1:Y:S02]  /*19380*/  SYNCS.PHASECHK.TRANS64.TRYWAIT P0, [R0+URZ+0x16860], R3 ;  /* 0x01686003000075a7 */ /* 0x001064000800017f */
[----:B-1----:R-:W-:Y:S05]  /*19390*/  @!P0 NANOSLEEP.SYNCS 0x989680 ;  /* 0x009896800000895d */ /* 0x002fea0003900000 */
[----:B------:R-:W1:Y:S02]  /*193a0*/  @!P0 SYNCS.PHASECHK.TRANS64 P0, [R0+URZ+0x16860], R3 ;  /* 0x01686003000085a7 */ /* 0x000e64000800007f */
[----:B-1----:R-:W-:Y:S05]  /*193b0*/  @!P0 BRA `(.L_x_1388) ;  /* 0xfffffffc00f08947 */ /* 0x002fea000383ffff */
[----:B------:R-:W-:Y:S05]  /*193c0*/  BRA `(.L_x_1506) ;  /* 0xffffffb400307947 */ /* 0x000fea000383ffff */
.L_x_1389:
        /* <DEDUP_REMOVED lines=8> */
.L_x_1508:
[----:B------:R-:W-:Y:S05]  /*19450*/  BSYNC B0 ;  /* 0x0000000000007941 */ /* 0x000fea0003800000 */
.L_x_1507:
[----:B------:R-:W-:Y:S01]  /*19460*/  IMAD.MOV.U32 R13, RZ, RZ, R17 ;  /* 0x000000ffff0d7224 */ /* 0x000fe200078e0011 */
[----:B------:R-:W-:Y:S01]  /*19470*/  ISETP.LT.OR P2, PT, R6, 0x1, P0 ;  /* 0x000000010600780c */ /* 0x000fe20000741670 */
        /* <DEDUP_REMOVED lines=8> */
.L_x_1509:
[----:B------:R-:W-:Y:S02]  /*19500*/  IMAD R4, R4, 0x2, R22 ;  /* 0x0000000204047824 */ /* 0x000fe400078e0216 */
[----:B------:R-:W-:Y:S02]  /*19510*/  IMAD.MOV.U32 R13, RZ, RZ, R18 ;  /* 0x000000ffff0d7224 */ /* 0x000fe400078e0012 */
[----:B------:R-:W-:Y:S01]  /*19520*/  IMAD.MOV.U32 R12, RZ, RZ, 0x1 ;  /* 0x00000001ff0c7424 */ /* 0x000fe200078e00ff */
[----:B------:R-:W-:-:S13]  /*19530*/  IADD3 R2, P1, R14, R5, RZ ;  /* 0x000000050e027210 */ /* 0x000fda0007f3e0ff */
[----:B------:R-:W-:Y:S05]  /*19540*/  WARPSYNC.COLLECTIVE R15, `(.L_x_1510) ;  /* 0x000000000f087348 */ /* 0x000fea0003c00000 */
[----:B------:R0:W1:Y:S02]  /*19550*/  SHFL.IDX P6, R14, R13, R12, R11 ;  /* 0x0000000c0d0e7389 */ /* 0x00006400000c000b */
[----:B01----:R-:W-:Y:S01]  /*19560*/  ENDCOLLECTIVE ;  /* 0x000000000000791b */ /* 0x003fe20003800000 */
.L_x_1510:
        /* <DEDUP_REMOVED lines=11> */
.L_x_1511:
[----:B------:R-:W-:Y:S02]  /*19620*/  IMAD.MOV.U32 R13, RZ, RZ, R18 ;  /* 0x000000ffff0d7224 */ /* 0x000fe400078e0012 */
[----:B------:R-:W-:Y:S02]  /*19630*/  IMAD.MOV.U32 R12, RZ, RZ, 0x2 ;  /* 0x00000002ff0c7424 */ /* 0x000fe400078e00ff */
[----:B------:R-:W-:-:S07]  /*19640*/  IMAD.MOV.U32 R9, RZ, RZ, R14 ;  /* 0x000000ffff097224 */ /* 0x000fce00078e000e */
[----:B------:R-:W-:Y:S05]  /*19650*/  WARPSYNC.COLLECTIVE R15, `(.L_x_1512) ;  /* 0x000000000f087348 */ /* 0x000fea0003c00000 */
[----:B------:R0:W1:Y:S02]  /*19660*/  SHFL.IDX P6, R14, R13, R12, R11 ;  /* 0x0000000c0d0e7389 */ /* 0x00006400000c000b */
[----:B01----:R-:W-:Y:S01]  /*19670*/  ENDCOLLECTIVE ;  /* 0x000000000000791b */ /* 0x003fe20003800000 */
.L_x_1512:
        /* <DEDUP_REMOVED lines=12> */
.L_x_1513:
[----:B------:R-:W-:Y:S02]  /*19740*/  IMAD.MOV.U32 R13, RZ, RZ, R18 ;  /* 0x000000ffff0d7224 */ /* 0x000fe400078e0012 */
[----:B------:R-:W-:Y:S02]  /*19750*/  IMAD.MOV.U32 R12, RZ, RZ, 0x3 ;  /* 0x00000003ff0c7424 */ /* 0x000fe400078e00ff */
[----:B------:R-:W-:-:S07]  /*19760*/  IMAD.MOV.U32 R10, RZ, RZ, R14 ;  /* 0x000000ffff0a7224 */ /* 0x000fce00078e000e */
[----:B------:R-:W-:Y:S05]  /*19770*/  WARPSYNC.COLLECTIVE R15, `(.L_x_1514) ;  /* 0x000000000f087348 */ /* 0x000fea0003c00000 */
[----:B------:R0:W1:Y:S02]  /*19780*/  SHFL.IDX P6, R14, R13, R12, R11 ;  /* 0x0000000c0d0e7389 */ /* 0x00006400000c000b */
[----:B01----:R-:W-:Y:S01]  /*19790*/  ENDCOLLECTIVE ;  /* 0x000000000000791b */ /* 0x003fe20003800000 */
.L_x_1514:
        /* <DEDUP_REMOVED lines=12> */
.L_x_1515:
[----:B------:R-:W-:Y:S02]  /*19860*/  IMAD.MOV.U32 R13, RZ, RZ, R18 ;  /* 0x000000ffff0d7224 */ /* 0x000fe400078e0012 */
[----:B------:R-:W-:Y:S02]  /*19870*/  IMAD.MOV.U32 R12, RZ, RZ, 0x4 ;  /* 0x00000004ff0c7424 */ /* 0x000fe400078e00ff */
[----:B------:R-:W-:-:S07]  /*19880*/  IMAD.MOV.U32 R9, RZ, RZ, R14 ;  /* 0x000000ffff097224 */ /* 0x000fce00078e000e */
[----:B------:R-:W-:Y:S05]  /*19890*/  WARPSYNC.COLLECTIVE R15, `(.L_x_1516) ;  /* 0x000000000f087348 */ /* 0x000fea0003c00000 */
[----:B------:R0:W1:Y:S02]  /*198a0*/  SHFL.IDX P6, R14, R13, R12, R11 ;  /* 0x0000000c0d0e7389 */ /* 0x00006400000c000b */
[----:B01----:R-:W-:Y:S01]  /*198b0*/  ENDCOLLECTIVE ;  /* 0x000000000000791b */ /* 0x003fe20003800000 */
.L_x_1516:
        /* <DEDUP_REMOVED lines=12> */
.L_x_1517:
[----:B------:R-:W-:Y:S02]  /*19980*/  IMAD.MOV.U32 R13, RZ, RZ, R18 ;  /* 0x000000ffff0d7224 */ /* 0x000fe400078e0012 */
[----:B------:R-:W-:Y:S02]  /*19990*/  IMAD.MOV.U32 R12, RZ, RZ, 0x5 ;  /* 0x00000005ff0c7424 */ /* 0x000fe400078e00ff */
[----:B------:R-:W-:-:S07]  /*199a0*/  IMAD.MOV.U32 R10, RZ, RZ, R14 ;  /* 0x000000ffff0a7224 */ /* 0x000fce00078e000e */
[----:B------:R-:W-:Y:S05]  /*199b0*/  WARPSYNC.COLLECTIVE R15, `(.L_x_1518) ;  /* 0x000000000f087348 */ /* 0x000fea0003c00000 */
[----:B------:R0:W1:Y:S02]  /*199c0*/  SHFL.IDX P6, R14, R13, R12, R11 ;  /* 0x0000000c0d0e7389 */ /* 0x00006400000c000b */
[----:B01----:R-:W-:Y:S01]  /*199d0*/  ENDCOLLECTIVE ;  /* 0x000000000000791b */ /* 0x003fe20003800000 */
.L_x_1518:
        /* <DEDUP_REMOVED lines=12> */
.L_x_1519:
[----:B------:R-:W-:Y:S02]  /*19aa0*/  IMAD.MOV.U32 R13, RZ, RZ, R18 ;  /* 0x000000ffff0d7224 */ /* 0x000fe400078e0012 */
[----:B------:R-:W-:Y:S02]  /*19ab0*/  IMAD.MOV.U32 R12, RZ, RZ, 0x6 ;  /* 0x00000006ff0c7424 */ /* 0x000fe400078e00ff */
[----:B------:R-:W-:-:S07]  /*19ac0*/  IMAD.MOV.U32 R9, RZ, RZ, R14 ;  /* 0x000000ffff097224 */ /* 0x000fce00078e000e */
[----:B------:R-:W-:Y:S05]  /*19ad0*/  WARPSYNC.COLLECTIVE R15, `(.L_x_1520) ;  /* 0x000000000f087348 */ /* 0x000fea0003c00000 */
[----:B------:R0:W1:Y:S02]  /*19ae0*/  SHFL.IDX P6, R14, R13, R12, R11 ;  /* 0x0000000c0d0e7389 */ /* 0x00006400000c000b */
[----:B01----:R-:W-:Y:S01]  /*19af0*/  ENDCOLLECTIVE ;  /* 0x000000000000791b */ /* 0x003fe20003800000 */
.L_x_1520:
        /* <DEDUP_REMOVED lines=12> */
.L_x_1521:
[----:B------:R-:W-:Y:S02]  /*19bc0*/  IMAD.MOV.U32 R13, RZ, RZ, R18 ;  /* 0x000000ffff0d7224 */ /* 0x000fe400078e0012 */
[----:B------:R-:W-:Y:S01]  /*19bd0*/  IMAD.MOV.U32 R12, RZ, RZ, 0x7 ;  /* 0x00000007ff0c7424 */ /* 0x000fe200078e00ff */
[----:B------:R-:W-:-:S13]  /*19be0*/  IADD3 R2, P1, R14, R5, RZ ;  /* 0x000000050e027210 */ /* 0x000fda0007f3e0ff */
[----:B------:R-:W-:Y:S05]  /*19bf0*/  WARPSYNC.COLLECTIVE R15, `(.L_x_1522) ;  /* 0x000000000f087348 */ /* 0x000fea0003c00000 */
[----:B------:R0:W1:Y:S02]  /*19c00*/  SHFL.IDX P6, R14, R13, R12, R11 ;  /* 0x0000000c0d0e7389 */ /* 0x00006400000c000b */
[----:B01----:R-:W-:Y:S01]  /*19c10*/  ENDCOLLECTIVE ;  /* 0x000000000000791b */ /* 0x003fe20003800000 */
.L_x_1522:
        /* <DEDUP_REMOVED lines=10> */
.L_x_1523:
[----:B------:R-:W-:Y:S05]  /*19cc0*/  BRA `(.L_x_1524) ;  /* 0xffffffac00e47947 */ /* 0x000fea000383ffff */
.L_x_1394:
        /* <DEDUP_REMOVED lines=8> */
.L_x_1526:
[----:B------:R-:W-:Y:S05]  /*19d50*/  BSYNC B0 ;  /* 0x0000000000007941 */ /* 0x000fea0003800000 */
.L_x_1525:
        /* <DEDUP_REMOVED lines=9> */
.L_x_1527:
[----:B------:R-:W-:Y:S02]  /*19df0*/  ULDC UR4, c[0x0][0xc3c] ;  /* 0x00030f0000047ab9 */ /* 0x000fe40000000800 */
[----:B------:R-:W-:-:S13]  /*19e00*/  ISETP.GE.OR P1, PT, R9, UR4, !P0 ;  /* 0x0000000409007c0c */ /* 0x000fda000c726670 */
[----:B------:R-:W0:Y:S08]  /*19e10*/  @!P1 LDC.64 R2, c[0x0][0xc80] ;  /* 0x00032000ff029b82 */ /* 0x000e300000000a00 */
[----:B------:R-:W1:Y:S01]  /*19e20*/  @!P1 LDC.64 R4, c[0x0][0xc78] ;  /* 0x00031e00ff049b82 */ /* 0x000e620000000a00 */
[----:B------:R-:W-:Y:S01]  /*19e30*/  CS2R R16, SRZ ;  /* 0x0000000000107805 */ /* 0x000fe2000001ff00 */
[----:B------:R-:W-:-:S02]  /*19e40*/  IMAD.MOV.U32 R11, RZ, RZ, RZ ;  /* 0x000000ffff0b7224 */ /* 0x000fc400078e00ff */
[----:B------:R-:W-:Y:S02]  /*19e50*/  IMAD.MOV.U32 R6, RZ, RZ, R14 ;  /* 0x000000ffff067224 */ /* 0x000fe400078e000e */
[----:B0-----:R-:W-:-:S05]  /*19e60*/  @!P1 IMAD.WIDE R2, R9, 0x4, R2 ;  /* 0x0000000409029825 */ /* 0x001fca00078e0202 */
[----:B------:R1:W2:Y:S02]  /*19e70*/  @!P1 LDG.E R7, desc[UR54][R2.64] ;  /* 0x0000003602079981 */ /* 0x0002a4000c1e1900 */
[----:B-1----:R-:W-:-:S05]  /*19e80*/  @!P1 IMAD.WIDE R2, R9, 0x4, R4 ;  /* 0x0000000409029825 */ /* 0x002fca00078e0204 */
[----:B------:R-:W3:Y:S01]  /*19e90*/  @!P1 LDG.E R4, desc[UR54][R2.64] ;  /* 0x0000003602049981 */ /* 0x000ee2000c1e1900 */
[----:B------:R-:W-:Y:S01]  /*19ea0*/  IMAD.MOV.U32 R5, RZ, RZ, RZ ;  /* 0x000000ffff057224 */ /* 0x000fe200078e00ff */
[C---:B------:R-:W-:Y:S02]  /*19eb0*/  ISETP.GE.U32.AND P2, PT, R8.reuse, 0x2, PT ;  /* 0x000000020800780c */ /* 0x040fe40003f46070 */
[C---:B------:R-:W-:Y:S02]  /*19ec0*/  ISETP.GE.U32.AND P3, PT, R8.reuse, 0x4, PT ;  /* 0x000000040800780c */ /* 0x040fe40003f66070 */
[C---:B------:R-:W-:Y:S02]  /*19ed0*/  ISETP.GE.U32.AND P4, PT, R8.reuse, 0x8, PT ;  /* 0x000000080800780c */ /* 0x040fe40003f86070 */
[C---:B------:R-:W-:Y:S01]  /*19ee0*/  ISETP.GE.U32.AND P5, PT, R8.reuse, 0x10, PT ;  /* 0x000000100800780c */ /* 0x040fe20003fa6070 */
[----:B--2---:R-:W-:Y:S02]  /*19ef0*/  @!P1 IMAD.MOV.U32 R17, RZ, RZ, R7 ;  /* 0x000000ffff119224 */ /* 0x004fe400078e0007 */
[----:B---3--:R-:W-:Y:S01]  /*19f00*/  @!P1 IMAD.MOV.U32 R5, RZ, RZ, R4 ;  /* 0x000000ffff059224 */ /* 0x008fe200078e0004 */
[----:B------:R-:W-:-:S03]  /*19f10*/  ISETP.NE.AND P1, PT, R8, RZ, PT ;  /* 0x000000ff0800720c */ /* 0x000fc60003f25270 */
[----:B------:R-:W-:-:S10]  /*19f20*/  IMAD R13, R5, R17, RZ ;  /* 0x00000011050d7224 */ /* 0x000fd400078e02ff */
[----:B------:R-:W-:Y:S05]  /*19f30*/  WARPSYNC.COLLECTIVE R15, `(.L_x_1528) ;  /* 0x000000000f087348 */ /* 0x000fea0003c00000 */
[----:B------:R0:W1:Y:S02]  /*19f40*/  SHFL.UP P6, R14, R13, R12, R11 ;  /* 0x0400000c0d0e7389 */ /* 0x00006400000c000b */
[----:B01----:R-:W-:Y:S01]  /*19f50*/  ENDCOLLECTIVE ;  /* 0x000000000000791b */ /* 0x003fe20003800000 */
.L_x_1528:
[----:B------:R-:W-:Y:S01]  /*19f60*/  IMAD.MOV.U32 R12, RZ, RZ, 0x2 ;  /* 0x00000002ff0c7424 */ /* 0x000fe200078e00ff */
[----:B------:R-:W-:-:S05]  /*19f70*/  SEL R4, R14, RZ, P1 ;  /* 0x000000ff0e047207 */ /* 0x000fca0000800000 */
[----:B------:R-:W-:-:S04]  /*19f80*/  IMAD.IADD R4, R13, 0x1, R4 ;  /* 0x000000010d047824 */ /* 0x000fc800078e0204 */
[----:B------:R-:W-:-:S07]  /*19f90*/  IMAD.MOV.U32 R13, RZ, RZ, R4 ;  /* 0x000000ffff0d7224 */ /* 0x000fce00078e0004 */
[----:B------:R-:W-:Y:S05]  /*19fa0*/  WARPSYNC.COLLECTIVE R15, `(.L_x_1529) ;  /* 0x000000000f087348 */ /* 0x000fea0003c00000 */
[----:B------:R0:W1:Y:S02]  /*19fb0*/  SHFL.UP P6, R14, R13, R12, R11 ;  /* 0x0400000c0d0e7389 */ /* 0x00006400000c000b */
[----:B01----:R-:W-:Y:S01]  /*19fc0*/  ENDCOLLECTIVE ;  /* 0x000000000000791b */ /* 0x003fe20003800000 */
.L_x_1529:
[----:B------:R-:W-:Y:S01]  /*19fd0*/  IMAD.MOV.U32 R12, RZ, RZ, 0x4 ;  /* 0x00000004ff0c7424 */ /* 0x000fe200078e00ff */
[----:B------:R-:W-:-:S05]  /*19fe0*/  SEL R3, R14, RZ, P2 ;  /* 0x000000ff0e037207 */ /* 0x000fca0001000000 */
[----:B------:R-:W-:-:S04]  /*19ff0*/  IMAD.IADD R2, R4, 0x1, R3 ;  /* 0x0000000104027824 */ /* 0x000fc800078e0203 */
[----:B------:R-:W-:-:S07]  /*1a000*/  IMAD.MOV.U32 R13, RZ, RZ, R2 ;  /* 0x000000ffff0d7224 */ /* 0x000fce00078e0002 */
[----:B------:R-:W-:Y:S05]  /*1a010*/  WARPSYNC.COLLECTIVE R15, `(.L_x_1530) ;  /* 0x000000000f087348 */ /* 0x000fea0003c00000 */
[----:B------:R0:W1:Y:S02]  /*1a020*/  SHFL.UP P6, R14, R13, R12, R11 ;  /* 0x0400000c0d0e7389 */ /* 0x00006400000c000b */
[----:B01----:R-:W-:Y:S01]  /*1a030*/  ENDCOLLECTIVE ;  /* 0x000000000000791b */ /* 0x003fe20003800000 */
.L_x_1530:
[----:B------:R-:W-:Y:S01]  /*1a040*/  IMAD.MOV.U32 R12, RZ, RZ, 0x8 ;  /* 0x00000008ff0c7424 */ /* 0x000fe200078e00ff */
[----:B------:R-:W-:-:S05]  /*1a050*/  SEL R3, R14, RZ, P3 ;  /* 0x000000ff0e037207 */ /* 0x000fca0001800000 */
[----:B------:R-:W-:-:S04]  /*1a060*/  IMAD.IADD R3, R2, 0x1, R3 ;  /* 0x0000000102037824 */ /* 0x000fc800078e0203 */
[----:B------:R-:W-:-:S07]  /*1a070*/  IMAD.MOV.U32 R13, RZ, RZ, R3 ;  /* 0x000000ffff0d7224 */ /* 0x000fce00078e0003 */
[----:B------:R-:W-:Y:S05]  /*1a080*/  WARPSYNC.COLLECTIVE R15, `(.L_x_1531) ;  /* 0x000000000f087348 */ /* 0x000fea0003c00000 */
[----:B------:R0:W1:Y:S02]  /*1a090*/  SHFL.UP P6, R14, R13, R12, R11 ;  /* 0x0400000c0d0e7389 */ /* 0x00006400000c000b */
[----:B01----:R-:W-:Y:S01]  /*1a0a0*/  ENDCOLLECTIVE ;  /* 0x000000000000791b */ /* 0x003fe20003800000 */
.L_x_1531:
[----:B------:R-:W-:Y:S01]  /*1a0b0*/  IMAD.MOV.U32 R12, RZ, RZ, 0x10 ;  /* 0x00000010ff0c7424 */ /* 0x000fe200078e00ff */
[----:B------:R-:W-:-:S05]  /*1a0c0*/  SEL R4, R14, RZ, P4 ;  /* 0x000000ff0e047207 */ /* 0x000fca0002000000 */
[----:B------:R-:W-:-:S04]  /*1a0d0*/  IMAD.IADD R4, R3, 0x1, R4 ;  /* 0x0000000103047824 */ /* 0x000fc800078e0204 */
[----:B------:R-:W-:-:S07]  /*1a0e0*/  IMAD.MOV.U32 R13, RZ, RZ, R4 ;  /* 0x000000ffff0d7224 */ /* 0x000fce00078e0004 */
[----:B------:R-:W-:Y:S05]  /*1a0f0*/  WARPSYNC.COLLECTIVE R15, `(.L_x_1532) ;  /* 0x000000000f087348 */ /* 0x000fea0003c00000 */
[----:B------:R0:W1:Y:S02]  /*1a100*/  SHFL.UP P6, R14, R13, R12, R11 ;  /* 0x0400000c0d0e7389 */ /* 0x00006400000c000b */
[----:B01----:R-:W-:Y:S01]  /*1a110*/  ENDCOLLECTIVE ;  /* 0x000000000000791b */ /* 0x003fe20003800000 */
.L_x_1532:
        /* <DEDUP_REMOVED lines=8> */
.L_x_1533:
[----:B------:R-:W-:Y:S05]  /*1a1a0*/  BRA `(.L_x_1534) ;  /* 0xffffffac00f07947 */ /* 0x000fea000383ffff */
.L_x_1397:
[----:B------:R-:W-:Y:S01]  /*1a1b0*/  BSSY B0, `(.L_x_1535) ;  /* 0x0000007000007945 */ /* 0x000fe20003800000 */
[----:B------:R-:W-:Y:S02]  /*1a1c0*/  IMAD.MOV.U32 R12, RZ, RZ, 0x1 ;  /* 0x00000001ff0c7424 */ /* 0x000fe400078e00ff */
[----:B------:R-:W-:Y:S02]  /*1a1d0*/  IMAD.MOV.U32 R11, RZ, RZ, RZ ;  /* 0x000000ffff0b7224 */ /* 0x000fe400078e00ff */
[----:B------:R-:W-:-:S07]  /*1a1e0*/  IMAD.MOV.U32 R15, RZ, RZ, -0x1 ;  /* 0xffffffffff0f7424 */ /* 0x000fce00078e00ff */
[----:B------:R-:W-:Y:S05]  /*1a1f0*/  WARPSYNC.COLLECTIVE R15, `(.L_x_1536) ;  /* 0x000000000f087348 */ /* 0x000fea0003c00000 */
[----:B------:R0:W1:Y:S02]  /*1a200*/  SHFL.UP P6, R14, R13, R12, R11 ;  /* 0x0400000c0d0e7389 */ /* 0x00006400000c000b */
[----:B01----:R-:W-:Y:S01]  /*1a210*/  ENDCOLLECTIVE ;  /* 0x000000000000791b */ /* 0x003fe20003800000 */
.L_x_1536:
[----:B------:R-:W-:Y:S05]  /*1a220*/  BSYNC B0 ;  /* 0x0000000000007941 */ /* 0x000fea0003800000 */
.L_x_1535:
        /* <DEDUP_REMOVED lines=8> */
.L_x_1537:
[----:B------:R-:W-:Y:S01]  /*1a2b0*/  IMAD.MOV.U32 R12, RZ, RZ, 0x4 ;  /* 0x00000004ff0c7424 */ /* 0x000fe200078e00ff */
[----:B------:R-:W-:-:S05]  /*1a2c0*/  SEL R2, R14, RZ, P2 ;  /* 0x000000ff0e027207 */ /* 0x000fca0001000000 */
[----:B------:R-:W-:-:S04]  /*1a2d0*/  IMAD.IADD R2, R13, 0x1, R2 ;  /* 0x000000010d027824 */ /* 0x000fc800078e0202 */
[----:B------:R-:W-:-:S07]  /*1a2e0*/  IMAD.MOV.U32 R13, RZ, RZ, R2 ;  /* 0x000000ffff0d7224 */ /* 0x000fce00078e0002 */
[----:B------:R-:W-:Y:S05]  /*1a2f0*/  WARPSYNC.COLLECTIVE R15, `(.L_x_1538) ;  /* 0x000000000f087348 */ /* 0x000fea0003c00000 */
[----:B------:R0:W1:Y:S02]  /*1a300*/  SHFL.UP P6, R14, R13, R12, R11 ;  /* 0x0400000c0d0e7389 */ /* 0x00006400000c000b */
[----:B01----:R-:W-:Y:S01]  /*1a310*/  ENDCOLLECTIVE ;  /* 0x000000000000791b */ /* 0x003fe20003800000 */
.L_x_1538:
[----:B------:R-:W-:Y:S01]  /*1a320*/  IMAD.MOV.U32 R12, RZ, RZ, 0x8 ;  /* 0x00000008ff0c7424 */ /* 0x000fe200078e00ff */
[----:B------:R-:W-:-:S05]  /*1a330*/  SEL R3, R14, RZ, P3 ;  /* 0x000000ff0e037207 */ /* 0x000fca0001800000 */
[----:B------:R-:W-:-:S04]  /*1a340*/  IMAD.IADD R3, R2, 0x1, R3 ;  /* 0x0000000102037824 */ /* 0x000fc800078e0203 */
[----:B------:R-:W-:-:S07]  /*1a350*/  IMAD.MOV.U32 R13, RZ, RZ, R3 ;  /* 0x000000ffff0d7224 */ /* 0x000fce00078e0003 */
[----:B------:R-:W-:Y:S05]  /*1a360*/  WARPSYNC.COLLECTIVE R15, `(.L_x_1539) ;  /* 0x000000000f087348 */ /* 0x000fea0003c00000 */
[----:B------:R0:W1:Y:S02]  /*1a370*/  SHFL.UP P6, R14, R13, R12, R11 ;  /* 0x0400000c0d0e7389 */ /* 0x00006400000c000b */
[----:B01----:R-:W-:Y:S01]  /*1a380*/  ENDCOLLECTIVE ;  /* 0x000000000000791b */ /* 0x003fe20003800000 */
.L_x_1539:
[----:B------:R-:W-:Y:S01]  /*1a390*/  IMAD.MOV.U32 R12, RZ, RZ, 0x10 ;  /* 0x00000010ff0c7424 */ /* 0x000fe200078e00ff */
[----:B------:R-:W-:-:S05]  /*1a3a0*/  SEL R4, R14, RZ, P4 ;  /* 0x000000ff0e047207 */ /* 0x000fca0002000000 */
[----:B------:R-:W-:-:S04]  /*1a3b0*/  IMAD.IADD R4, R3, 0x1, R4 ;  /* 0x0000000103047824 */ /* 0x000fc800078e0204 */
[----:B------:R-:W-:-:S07]  /*1a3c0*/  IMAD.MOV.U32 R13, RZ, RZ, R4 ;  /* 0x000000ffff0d7224 */ /* 0x000fce00078e0004 */
[----:B------:R-:W-:Y:S05]  /*1a3d0*/  WARPSYNC.COLLECTIVE R15, `(.L_x_1540) ;  /* 0x000000000f087348 */ /* 0x000fea0003c00000 */
[----:B------:R0:W1:Y:S02]  /*1a3e0*/  SHFL.UP P6, R14, R13, R12, R11 ;  /* 0x0400000c0d0e7389 */ /* 0x00006400000c000b */
[----:B01----:R-:W-:Y:S01]  /*1a3f0*/  ENDCOLLECTIVE ;  /* 0x000000000000791b */ /* 0x003fe20003800000 */
.L_x_1540:
        /* <DEDUP_REMOVED lines=8> */
.L_x_1541:
[----:B------:R-:W-:Y:S05]  /*1a480*/  BRA `(.L_x_1542) ;  /* 0xffffffac00dc7947 */ /* 0x000fea000383ffff */
.L_x_1399:
[----:B------:R-:W-:Y:S01]  /*1a490*/  BSSY B0, `(.L_x_1543) ;  /* 0x0000006000007945 */ /* 0x000fe20003800000 */
[----:B------:R-:W-:Y:S01]  /*1a4a0*/  PLOP3.LUT P6, PT, P6, PT, PT, 0x8, 0x0 ;  /* 0x000000000000781c */ /* 0x000fe200037ce170 */
[----:B------:R-:W-:-:S12]  /*1a4b0*/  IMAD.MOV.U32 R15, RZ, RZ, -0x1 ;  /* 0xffffffffff0f7424 */ /* 0x000fd800078e00ff */
[----:B0-----:R-:W-:Y:S05]  /*1a4c0*/  WARPSYNC.COLLECTIVE R15, `(.L_x_1544) ;  /* 0x000000000f087348 */ /* 0x001fea0003c00000 */
[----:B------:R-:W-:Y:S01]  /*1a4d0*/  VOTE.ANY R14, PT, P6 ;  /* 0x00000000000e7806 */ /* 0x000fe200030e0100 */
[----:B0-----:R-:W-:Y:S06]  /*1a4e0*/  ENDCOLLECTIVE ;  /* 0x000000000000791b */ /* 0x001fec0003800000 */
.L_x_1544:
[----:B------:R-:W-:Y:S05]  /*1a4f0*/  BSYNC B0 ;  /* 0x0000000000007941 */ /* 0x000fea0003800000 */
.L_x_1543:
[----:B------:R-:W-:Y:S02]  /*1a500*/  IMAD.MOV.U32 R3, RZ, RZ, R14 ;  /* 0x000000ffff037224 */ /* 0x000fe400078e000e */
[----:B------:R-:W-:Y:S02]  /*1a510*/  IMAD.MOV.U32 R13, RZ, RZ, R17 ;  /* 0x000000ffff0d7224 */ /* 0x000fe400078e0011 */
[----:B------:R-:W0:Y:S01]  /*1a520*/  POPC R7, R3 ;  /* 0x0000000300077309 */ /* 0x000e220000000000 */
[----:B------:R-:W-:Y:S02]  /*1a530*/  IMAD.MOV.U32 R11, RZ, RZ, 0x1f ;  /* 0x0000001fff0b7424 */ /* 0x000fe400078e00ff */
[----:B------:R-:W-:Y:S02]  /*1a540*/  IMAD.MOV.U32 R15, RZ, RZ, -0x1 ;  /* 0xffffffffff0f7424 */ /* 0x000fe400078e00ff */
[----:B0-----:R-:W-:Y:S02]  /*1a550*/  IMAD.MOV.U32 R12, RZ, RZ, R7 ;  /* 0x000000ffff0c7224 */ /* 0x001fe400078e0007 */
[----:B------:R-:W-:-:S07]  /*1a560*/  IMAD.IADD R19, R7, 0x1, R19 ;  /* 0x0000000107137824 */ /* 0x000fce00078e0213 */
[----:B------:R-:W-:Y:S05]  /*1a570*/  WARPSYNC.COLLECTIVE R15, `(.L_x_1545) ;  /* 0x000000000f087348 */ /* 0x000fea0003c00000 */
[----:B------:R0:W1:Y:S02]  /*1a580*/  SHFL.IDX P6, R14, R13, R12, R11 ;  /* 0x0000000c0d0e7389 */ /* 0x00006400000c000b */
[----:B01----:R-:W-:Y:S01]  /*1a590*/  ENDCOLLECTIVE ;  /* 0x000000000000791b */ /* 0x003fe20003800000 */
.L_x_1545:
[----:B------:R-:W-:Y:S02]  /*1a5a0*/  IMAD.MOV.U32 R13, RZ, RZ, R5 ;  /* 0x000000ffff0d7224 */ /* 0x000fe400078e0005 */
[----:B------:R-:W-:-:S07]  /*1a5b0*/  IMAD.MOV.U32 R17, RZ, RZ, R14 ;  /* 0x000000ffff117224 */ /* 0x000fce00078e000e */
[----:B------:R-:W-:Y:S05]  /*1a5c0*/  WARPSYNC.COLLECTIVE R15, `(.L_x_1546) ;  /* 0x000000000f087348 */ /* 0x000fea0003c00000 */
[----:B------:R0:W1:Y:S02]  /*1a5d0*/  SHFL.IDX P6, R14, R13, R12, R11 ;  /* 0x0000000c0d0e7389 */ /* 0x00006400000c000b */
[----:B01----:R-:W-:Y:S01]  /*1a5e0*/  ENDCOLLECTIVE ;  /* 0x000000000000791b */ /* 0x003fe20003800000 */
.L_x_1546:
[----:B------:R-:W-:Y:S01]  /*1a5f0*/  IMAD.MOV.U32 R5, RZ, RZ, R14 ;  /* 0x000000ffff057224 */ /* 0x000fe200078e000e */
[----:B------:R-:W-:Y:S06]  /*1a600*/  BRA `(.L_x_1547) ;  /* 0xffffffac00bc7947 */ /* 0x000fec000383ffff */
.L_x_1401:
[----:B------:R-:W-:Y:S01]  /*1a610*/  BSSY B0, `(.L_x_1548) ;  /* 0x0000007000007945 */ /* 0x000fe20003800000 */
[----:B------:R-:W-:Y:S02]  /*1a620*/  IMAD.MOV.U32 R13, RZ, RZ, R2 ;  /* 0x000000ffff0d7224 */ /* 0x000fe400078e0002 */
[----:B------:R-:W-:Y:S02]  /*1a630*/  IMAD.MOV.U32 R11, RZ, RZ, 0x1f ;  /* 0x0000001fff0b7424 */ /* 0x000fe400078e00ff */
[----:B------:R-:W-:-:S07]  /*1a640*/  IMAD.MOV.U32 R15, RZ, RZ, -0x1 ;  /* 0xffffffffff0f7424 */ /* 0x000fce00078e00ff */
[----:B0123--:R-:W-:Y:S05]  /*1a650*/  WARPSYNC.COLLECTIVE R15, `(.L_x_1549) ;  /* 0x000000000f087348 */ /* 0x00ffea0003c00000 */
[----:B------:R4:W0:Y:S02]  /*1a660*/  SHFL.IDX P6, R14, R13, R12, R11 ;  /* 0x0000000c0d0e7389 */ /* 0x00082400000c000b */
[----:B01234-:R-:W-:Y:S01]  /*1a670*/  ENDCOLLECTIVE ;  /* 0x000000000000791b */ /* 0x01ffe20003800000 */
.L_x_1549:
[----:B------:R-:W-:Y:S05]  /*1a680*/  BSYNC B0 ;  /* 0x0000000000007941 */ /* 0x000fea0003800000 */
.L_x_1548:
[----:B------:R-:W-:Y:S01]  /*1a690*/  IMAD.MOV.U32 R16, RZ, RZ, R14 ;  /* 0x000000ffff107224 */ /* 0x000fe200078e000e */
[----:B------:R-:W-:Y:S06]  /*1a6a0*/  BRA `(.L_x_1400) ;  /* 0xffffffac00ac7947 */ /* 0x000fec000383ffff */
.L_x_1407:
[----:B0-----:R0:W2:Y:S02]  /*1a6b0*/  SYNCS.PHASECHK.TRANS64.TRYWAIT P0, [R4+URZ+0x16820], R0 ;  /* 0x01682000040075a7 */ /* 0x0010a4000800017f */
[----:B--2---:R-:W-:Y:S05]  /*1a6c0*/  @!P0 NANOSLEEP.SYNCS 0x989680 ;  /* 0x009896800000895d */ /* 0x004fea0003900000 */
[----:B------:R-:W2:Y:S02]  /*1a6d0*/  @!P0 SYNCS.PHASECHK.TRANS64 P0, [R4+URZ+0x16820], R0 ;  /* 0x01682000040085a7 */ /* 0x000ea4000800007f */
[----:B--2---:R-:W-:Y:S05]  /*1a6e0*/  @!P0 BRA `(.L_x_1407) ;  /* 0xfffffffc00f08947 */ /* 0x004fea000383ffff */
[----:B------:R-:W-:Y:S05]  /*1a6f0*/  BRA `(.L_x_1550) ;  /* 0xffffffb800047947 */ /* 0x000fea000383ffff */
.L_x_1408:
[----:B------:R-:W2:Y:S01]  /*1a700*/  S2R R2, SR_TID.X ;  /* 0x0000000000027919 */ /* 0x000ea20000002100 */
[----:B------:R-:W-:Y:S01]  /*1a710*/  BSSY B0, `(.L_x_1551) ;  /* 0x000000a000007945 */ /* 0x000fe20003800000 */
[----:B------:R-:W-:Y:S02]  /*1a720*/  IMAD.MOV.U32 R12, RZ, RZ, RZ ;  /* 0x000000ffff0c7224 */ /* 0x000fe400078e00ff */
[----:B------:R-:W-:Y:S02]  /*1a730*/  IMAD.MOV.U32 R11, RZ, RZ, 0x1f ;  /* 0x0000001fff0b7424 */ /* 0x000fe400078e00ff */
[----:B------:R-:W-:Y:S01]  /*1a740*/  IMAD.MOV.U32 R15, RZ, RZ, -0x1 ;  /* 0xffffffffff0f7424 */ /* 0x000fe200078e00ff */
[----:B--2---:R-:W-:-:S04]  /*1a750*/  SHF.R.U32.HI R2, RZ, 0x5, R2 ;  /* 0x00000005ff027819 */ /* 0x004fc80000011602 */
[----:B------:R-:W-:-:S05]  /*1a760*/  LOP3.LUT R2, R2, 0x3, RZ, 0xc0, !PT ;  /* 0x0000000302027812 */ /* 0x000fca00078ec0ff */
[----:B------:R-:W-:-:S07]  /*1a770*/  IMAD.MOV.U32 R13, RZ, RZ, R2 ;  /* 0x000000ffff0d7224 */ /* 0x000fce00078e0002 */
[----:B01----:R-:W-:Y:S05]  /*1a780*/  WARPSYNC.COLLECTIVE R15, `(.L_x_1552) ;  /* 0x000000000f087348 */ /* 0x003fea0003c00000 */
[----:B------:R2:W3:Y:S02]  /*1a790*/  SHFL.IDX P6, R14, R13, R12, R11 ;  /* 0x0000000c0d0e7389 */ /* 0x0004e400000c000b */
[----:B0123--:R-:W-:Y:S01]  /*1a7a0*/  ENDCOLLECTIVE ;  /* 0x000000000000791b */ /* 0x00ffe20003800000 */
.L_x_1552:
[----:B------:R-:W-:Y:S05]  /*1a7b0*/  BSYNC B0 ;  /* 0x0000000000007941 */ /* 0x000fea0003800000 */
.L_x_1551:
[----:B------:R-:W-:Y:S05]  /*1a7c0*/  BRA `(.L_x_1553) ;  /* 0xffffffb400ec7947 */ /* 0x000fea000383ffff */
.L_x_1411:
[----:B------:R-:W-:Y:S01]  /*1a7d0*/  BSSY B1, `(.L_x_1554) ;  /* 0x0000006000017945 */ /* 0x000fe20003800000 */
[----:B------:R-:W-:-:S07]  /*1a7e0*/  IMAD.MOV.U32 R15, RZ, RZ, -0x1 ;  /* 0xffffffffff0f7424 */ /* 0x000fce00078e00ff */
[----:B01----:R-:W-:Y:S05]  /*1a7f0*/  WARPSYNC.COLLECTIVE R15, `(.L_x_1555) ;  /* 0x000000000f0c7348 */ /* 0x003fea0003c00000 */
[----:B------:R-:W-:Y:S02]  /*1a800*/  ELECT P6, UR62, PT ;  /* 0x00000000003e782f */ /* 0x000fe400038c0000 */
[----:B------:R-:W-:Y:S01]  /*1a810*/  MOV R14, UR62 ;  /* 0x0000003e000e7c02 */ /* 0x000fe20008000f00 */
[----:B01----:R-:W-:Y:S10]  /*1a820*/  ENDCOLLECTIVE ;  /* 0x000000000000791b */ /* 0x003ff40003800000 */
.L_x_1555:
[----:B------:R-:W-:Y:S05]  /*1a830*/  BSYNC B1 ;  /* 0x0000000000017941 */ /* 0x000fea0003800000 */
.L_x_1554:
[----:B------:R-:W-:Y:S05]  /*1a840*/  BRA `(.L_x_1556) ;  /* 0xffffffb400e47947 */ /* 0x000fea000383ffff */
.L_x_1413:
[----:B0-----:R0:W2:Y:S02]  /*1a850*/  SYNCS.PHASECHK.TRANS64.TRYWAIT P1, [R5+URZ+0x16840], R0 ;  /* 0x01684000050075a7 */ /* 0x0010a4000802017f */
[----:B--2---:R-:W-:Y:S05]  /*1a860*/  @!P1 NANOSLEEP.SYNCS 0x989680 ;  /* 0x009896800000995d */ /* 0x004fea0003900000 */
[----:B------:R-:W2:Y:S02]  /*1a870*/  @!P1 SYNCS.PHASECHK.TRANS64 P1, [R5+URZ+0x16840], R0 ;  /* 0x01684000050095a7 */ /* 0x000ea4000802007f */
[----:B--2---:R-:W-:Y:S05]  /*1a880*/  @!P1 BRA `(.L_x_1413) ;  /* 0xfffffffc00f09947 */ /* 0x004fea000383ffff */
[----:B------:R-:W-:Y:S05]  /*1a890*/  BRA `(.L_x_1557) ;  /* 0xffffffb800047947 */ /* 0x000fea000383ffff */
.L_x_1415:
[----:B--2---:R2:W3:Y:S02]  /*1a8a0*/  SYNCS.PHASECHK.TRANS64.TRYWAIT P1, [R25+URZ+0x16840], R2 ;  /* 0x01684002190075a7 */ /* 0x0044e4000802017f */
[----:B---3--:R-:W-:Y:S05]  /*1a8b0*/  @!P1 NANOSLEEP.SYNCS 0x989680 ;  /* 0x009896800000995d */ /* 0x008fea0003900000 */
[----:B------:R-:W3:Y:S02]  /*1a8c0*/  @!P1 SYNCS.PHASECHK.TRANS64 P1, [R25+URZ+0x16840], R2 ;  /* 0x01684002190095a7 */ /* 0x000ee4000802007f */
[----:B---3--:R-:W-:Y:S05]  /*1a8d0*/  @!P1 BRA `(.L_x_1415) ;  /* 0xfffffffc00f09947 */ /* 0x008fea000383ffff */
[----:B------:R-:W-:Y:S05]  /*1a8e0*/  BRA `(.L_x_1558) ;  /* 0xffffffb800107947 */ /* 0x000fea000383ffff */
.L_x_1417:
[----:B---3--:R3:W4:Y:S02]  /*1a8f0*/  SYNCS.PHASECHK.TRANS64.TRYWAIT P1, [R5+URZ+0x16860], R0 ;  /* 0x01686000050075a7 */ /* 0x008724000802017f */
[----:B----4-:R-:W-:Y:S05]  /*1a900*/  @!P1 NANOSLEEP.SYNCS 0x989680 ;  /* 0x009896800000995d */ /* 0x010fea0003900000 */
[----:B------:R-:W4:Y:S02]  /*1a910*/  @!P1 SYNCS.PHASECHK.TRANS64 P1, [R5+URZ+0x16860], R0 ;  /* 0x01686000050095a7 */ /* 0x000f24000802007f */
[----:B----4-:R-:W-:Y:S05]  /*1a920*/  @!P1 BRA `(.L_x_1417) ;  /* 0xfffffffc00f09947 */ /* 0x010fea000383ffff */
[----:B------:R-:W-:Y:S05]  /*1a930*/  BRA `(.L_x_1559) ;  /* 0xffffffb8000c7947 */ /* 0x000fea000383ffff */
.L_x_1560:
        /* <DEDUP_REMOVED lines=12> */
.L_x_3170:


//--------------------- .text._ZN7cutlass13device_kernelIN5flash11enable_sm90INS1_16FlashAttnFwdSm90INS1_25CollectiveMainloopFwdSm90ILi2EN4cute5tupleIJNS5_1CILi1EEES8_S8_EEENS6_IJNS7_ILi192EEENS7_ILi128EEENS7_ILi64EEEEEELi64ENS_6half_tEfNS_4arch4Sm90ELb0ELb1ELb0ELb1ELb1ELb1ELb0ELb1ELb1ELb1ELb1ELb0EEENS1_21CollectiveEpilogueFwdINS6_IJSA_SC_SB_EEES9_SE_SG_Li384ELb1ELb1ELb1ELb0EEENS1_36VarlenDynamicPersistentTileSchedulerILi192ELi128ELi384ELi128ELb1ELb1ELb1ELb1ELb0ELb1EEEEEEEEEvNT_6ParamsE --------------------------
	.section	.text._ZN7cutlass13device_kernelIN5flash11enable_sm90INS1_16FlashAttnFwdSm90INS1_25CollectiveMainloopFwdSm90ILi2EN4cute5tupleIJNS5_1CILi1EEES8_S8_EEENS6_IJNS7_ILi192EEENS7_ILi128EEENS7_ILi64EEEEEELi64ENS_6half_tEfNS_4arch4Sm90ELb0ELb1ELb0ELb1ELb1ELb1ELb0ELb1ELb1ELb1ELb1ELb0EEENS1_21CollectiveEpilogueFwdINS6_IJSA_SC_SB_EEES9_SE_SG_Li384ELb1ELb1ELb1ELb0EEENS1_36VarlenDynamicPersistentTileSchedulerILi192ELi128ELi384ELi128ELb1ELb1ELb1ELb1ELb0ELb1EEEEEEEEEvNT_6ParamsE,"ax",@progbits
	.align	128
.text._ZN7cutlass13device_kernelIN5flash11enable_sm90INS1_16FlashAttnFwdSm90INS1_25CollectiveMainloopFwdSm90ILi2EN4cute5tupleIJNS5_1CILi1EEES8_S8_EEENS6_IJNS7_ILi192EEENS7_ILi128EEENS7_ILi64EEEEEELi64ENS_6half_tEfNS_4arch4Sm90ELb0ELb1ELb0ELb1ELb1ELb1ELb0ELb1ELb1ELb1ELb1ELb0EEENS1_21CollectiveEpilogueFwdINS6_IJSA_SC_SB_EEES9_SE_SG_Li384ELb1ELb1ELb1ELb0EEENS1_36VarlenDynamicPersistentTileSchedulerILi192ELi128ELi384ELi128ELb1ELb1ELb1ELb1ELb0ELb1EEEEEEEEEvNT_6ParamsE:
        .type           _ZN7cutlass13device_kernelIN5flash11enable_sm90INS1_16FlashAttnFwdSm90INS1_25CollectiveMainloopFwdSm90ILi2EN4cute5tupleIJNS5_1CILi1EEES8_S8_EEENS6_IJNS7_ILi192EEENS7_ILi128EEENS7_ILi64EEEEEELi64ENS_6half_tEfNS_4arch4Sm90ELb0ELb1ELb0ELb1ELb1ELb1ELb0ELb1ELb1ELb1ELb1ELb0EEENS1_21CollectiveEpilogueFwdINS6_IJSA_SC_SB_EEES9_SE_SG_Li384ELb1ELb1ELb1ELb0EEENS1_36VarlenDynamicPersistentTileSchedulerILi192ELi128ELi384ELi128ELb1ELb1ELb1ELb1ELb0ELb1EEEEEEEEEvNT_6ParamsE,@function
        .size           _ZN7cutlass13device_kernelIN5flash11enable_sm90INS1_16FlashAttnFwdSm90INS1_25CollectiveMainloopFwdSm90ILi2EN4cute5tupleIJNS5_1CILi1EEES8_S8_EEENS6_IJNS7_ILi192EEENS7_ILi128EEENS7_ILi64EEEEEELi64ENS_6half_tEfNS_4arch4Sm90ELb0ELb1ELb0ELb1ELb1ELb1ELb0ELb1ELb1ELb1ELb1ELb0EEENS1_21CollectiveEpilogueFwdINS6_IJSA_SC_SB_EEES9_SE_SG_Li384ELb1ELb1ELb1ELb0EEENS1_36VarlenDynamicPersistentTileSchedulerILi192ELi128ELi384ELi128ELb1ELb1ELb1ELb1ELb0ELb1EEEEEEEEEvNT_6ParamsE,(.L_x_3171 - _ZN7cutlass13device_kernelIN5flash11enable_sm90INS1_16FlashAttnFwdSm90INS1_25CollectiveMainloopFwdSm90ILi2EN4cute5tupleIJNS5_1CILi1EEES8_S8_EEENS6_IJNS7_ILi192EEENS7_ILi128EEENS7_ILi64EEEEEELi64ENS_6half_tEfNS_4arch4Sm90ELb0ELb1ELb0ELb1ELb1ELb1ELb0ELb1ELb1ELb1ELb1ELb0EEENS1_21CollectiveEpilogueFwdINS6_IJSA_SC_SB_EEES9_SE_SG_Li384ELb1ELb1ELb1ELb0EEENS1_36VarlenDynamicPersistentTileSchedulerILi192ELi128ELi384ELi128ELb1ELb1ELb1ELb1ELb0ELb1EEEEEEEEEvNT_6ParamsE)
        .other          _ZN7cutlass13device_kernelIN5flash11enable_sm90INS1_16FlashAttnFwdSm90INS1_25CollectiveMainloopFwdSm90ILi2EN4cute5tupleIJNS5_1CILi1EEES8_S8_EEENS6_IJNS7_ILi192EEENS7_ILi128EEENS7_ILi64EEEEEELi64ENS_6half_tEfNS_4arch4Sm90ELb0ELb1ELb0ELb1ELb1ELb1ELb0ELb1ELb1ELb1ELb1ELb0EEENS1_21CollectiveEpilogueFwdINS6_IJSA_SC_SB_EEES9_SE_SG_Li384ELb1ELb1ELb1ELb0EEENS1_36VarlenDynamicPersistentTileSchedulerILi192ELi128ELi384ELi128ELb1ELb1ELb1ELb1ELb0ELb1EEEEEEEEEvNT_6ParamsE,@"STO_CUDA_ENTRY STV_DEFAULT"
_ZN7cutlass13device_kernelIN5flash11enable_sm90INS1_16FlashAttnFwdSm90INS1_25CollectiveMainloopFwdSm90ILi2EN4cute5tupleIJNS5_1CILi1EEES8_S8_EEENS6_IJNS7_ILi192EEENS7_ILi128EEENS7_ILi64EEEEEELi64ENS_6half_tEfNS_4arch4Sm90ELb0ELb1ELb0ELb1ELb1ELb1ELb0ELb1ELb1ELb1ELb1ELb0EEENS1_21CollectiveEpilogueFwdINS6_IJSA_SC_SB_EEES9_SE_SG_Li384ELb1ELb1ELb1ELb0EEENS1_36VarlenDynamicPersistentTileSchedulerILi192ELi128ELi384ELi128ELb1ELb1ELb1ELb1ELb0ELb1EEEEEEEEEvNT_6ParamsE:
        /* <DEDUP_REMOVED lines=18> */
.L_x_1562:
[----:B------:R-:W-:Y:S05]  /*0120*/  BSYNC B0 ;  /* 0x0000000000007941 */ /* 0x000fea0003800000 */
.L_x_1561:
        /* <DEDUP_REMOVED lines=41> */
.L_x_1563:
        /* <DEDUP_REMOVED lines=22> */
.L_x_1564:
        /* <DEDUP_REMOVED lines=18> */
.L_x_1565:
        /* <DEDUP_REMOVED lines=22> */
.L_x_1566:
        /* <DEDUP_REMOVED lines=22> */
.L_x_1567:
        /* <DEDUP_REMOVED lines=8> */
.L_x_1570:
[----:B------:R-:W-:-:S08]  /*0980*/  NOP ;  /* 0x0000000000007918 */ /* 0x000fd00000000000 */
[----:B------:R-:W0:Y:S02]  /*0990*/  USETMAXREG.TRY_ALLOC.CTAPOOL UP0, 0xa0 ;  /* 0x000000a0000079c8 */ /* 0x000e240008000600 */
[----:B0-----:R-:W-:-:S13]  /*09a0*/  PLOP3.LUT P0, PT, PT, PT, UP0, 0x80, 0x0 ;  /* 0x000000000000781c */ /* 0x001fda0003f0f008 */
[----:B------:R-:W-:Y:S05]  /*09b0*/  @!P0 BRA `(.L_x_1570) ;  /* 0xfffffffc00f08947 */ /* 0x000fea000383ffff */
[----:B------:R-:W0:Y:S01]  /*09c0*/  S2R R0, SR_TID.X ;  /* 0x0000000000007919 */ /* 0x000e220000002100 */
[----:B------:R-:W1:Y:S01]  /*09d0*/  S2UR UR38, SR_CgaCtaId ;  /* 0x00000000002679c3 */ /* 0x000e620000008800 */
[----:B------:R-:W-:Y:S01]  /*09e0*/  UMOV UR4, 0x400 ;  /* 0x0000040000047882 */ /* 0x000fe20000000000 */
[----:B------:R-:W-:-:S06]  /*09f0*/  LOP3.LUT R18, R18, 0xdfffffff, RZ, 0xc0, !PT ;  /* 0xdfffffff12127812 */ /* 0x000fcc00078ec0ff */
[----:B------:R-:W-:Y:S06]  /*0a00*/  BAR.ARV 0x8, 0x200 ;  /* 0x0208000000007b1d */ /* 0x000fec0000002000 */
[----:B-1----:R-:W-:-:S06]  /*0a10*/  ULEA UR4, UR38, UR4, 0x18 ;  /* 0x0000000426047291 */ /* 0x002fcc000f8ec03f */
[----:B------:R-:W-:Y:S01]  /*0a20*/  IMAD.U32 R2, RZ, RZ, UR4 ;  /* 0x00000004ff027e24 */ /* 0x000fe2000f8e00ff */
[----:B0-----:R-:W-:Y:S01]  /*0a30*/  SHF.R.U32.HI R0, RZ, 0x7, R0 ;  /* 0x00000007ff007819 */ /* 0x001fe20000011600 */
[----:B------:R-:W-:-:S03]  /*0a40*/  ULDC UR4, c[0x0][0xc3c] ;  /* 0x00030f0000047ab9 */ /* 0x000fc60000000800 */
[----:B------:R-:W-:-:S13]  /*0a50*/  ISETP.NE.AND P0, PT, R0, 0x1, PT ;  /* 0x000000010000780c */ /* 0x000fda0003f05270 */
[----:B------:R-:W-:Y:S01]  /*0a60*/  @P0 LOP3.LUT R18, R18, 0x20000000, RZ, 0xfc, !PT ;  /* 0x2000000012120812 */ /* 0x000fe200078efcff */
[----:B------:R-:W-:Y:S08]  /*0a70*/  @!P0 BAR.ARV 0x9, 0x100 ;  /* 0x0244000000008b1d */ /* 0x000ff00000002000 */
[----:B------:R-:W-:Y:S06]  /*0a80*/  BAR.SYNC.DEFER_BLOCKING 0x5, 0x200 ;  /* 0x0148000000007b1d */ /* 0x000fec0000010000 */
[----:B------:R-:W0:Y:S02]  /*0a90*/  LDS.128 R32, [R2+0x168d0] ;  /* 0x0168d00002207984 */ /* 0x000e240000000c00 */
[----:B------:R-:W-:Y:S06]  /*0aa0*/  BAR.ARV 0x4, 0x200 ;  /* 0x0108000000007b1d */ /* 0x000fec0000002000 */
[----:B0-----:R-:W-:-:S13]  /*0ab0*/  ISETP.GE.AND P0, PT, R35, UR4, PT ;  /* 0x0000000423007c0c */ /* 0x001fda000bf06270 */
[----:B------:R-:W-:Y:S05]  /*0ac0*/  @P0 BRA `(.L_x_1571) ;  /* 0x000001f000e00947 */ /* 0x000fea0003800000 */
[----:B------:R-:W0:Y:S01]  /*0ad0*/  S2R R0, SR_TID.X ;  /* 0x0000000000007919 */ /* 0x000e220000002100 */
[----:B------:R-:W-:Y:S01]  /*0ae0*/  CS2R R22, SRZ ;  /* 0x0000000000167805 */ /* 0x000fe2000001ff00 */
[----:B------:R-:W-:Y:S01]  /*0af0*/  IMAD.MOV.U32 R154, RZ, RZ, RZ ;  /* 0x000000ffff9a7224 */ /* 0x000fe200078e00ff */
[----:B------:R-:W-:Y:S01]  /*0b00*/  ULOP3.LUT UR39, UR37, 0x1, URZ, 0xfc, !UPT ;  /* 0x0000000125277892 */ /* 0x000fe2000f8efc3f */
[----:B------:R-:W-:Y:S01]  /*0b10*/  UMOV UR36, URZ ;  /* 0x0000003f00247c82 */ /* 0x000fe20008000000 */
[----:B0-----:R-:W-:-:S05]  /*0b20*/  VIADD R13, R0, 0xffffff80 ;  /* 0xffffff80000d7836 */ /* 0x001fca0000000000 */
[----:B------:R-:W-:-:S04]  /*0b30*/  SHF.R.S32.HI R0, RZ, 0x1f, R13 ;  /* 0x0000001fff007819 */ /* 0x000fc8000001140d */
[CC--:B------:R-:W-:Y:S02]  /*0b40*/  LEA.HI R3, R0.reuse, R13.reuse, RZ, 0x7 ;  /* 0x0000000d00037211 */ /* 0x0c0fe400078f38ff */
[CC--:B------:R-:W-:Y:S02]  /*0b50*/  LEA.HI R5, R0.reuse, R13.reuse, RZ, 0x4 ;  /* 0x0000000d00057211 */ /* 0x0c0fe400078f20ff */
[----:B------:R-:W-:Y:S02]  /*0b60*/  LOP3.LUT R4, R3, 0xffffff80, RZ, 0xc0, !PT ;  /* 0xffffff8003047812 */ /* 0x000fe400078ec0ff */
[----:B------:R-:W-:Y:S02]  /*0b70*/  SHF.R.S32.HI R12, RZ, 0x7, R3 ;  /* 0x00000007ff0c7819 */ /* 0x000fe40000011403 */
[----:B------:R-:W-:Y:S01]  /*0b80*/  SHF.R.S32.HI R6, RZ, 0x4, R5 ;  /* 0x00000004ff067819 */ /* 0x000fe20000011405 */
[----:B------:R-:W-:Y:S01]  /*0b90*/  IMAD.IADD R11, R13, 0x1, -R4 ;  /* 0x000000010d0b7824 */ /* 0x000fe200078e0a04 */
[----:B------:R-:W-:-:S02]  /*0ba0*/  LEA.HI R4, R0, R13, RZ, 0x5 ;  /* 0x0000000d00047211 */ /* 0x000fc400078f28ff */
[----:B------:R-:W-:Y:S02]  /*0bb0*/  LOP3.LUT R3, R5, 0x3fffff0, RZ, 0xc0, !PT ;  /* 0x03fffff005037812 */ /* 0x000fe400078ec0ff */
[----:B------:R-:W-:Y:S02]  /*0bc0*/  SHF.R.S32.HI R7, RZ, 0x1f, R11 ;  /* 0x0000001fff077819 */ /* 0x000fe4000001140b */
[----:B------:R-:W-:Y:S01]  /*0bd0*/  SHF.R.S32.HI R14, RZ, 0x5, R4 ;  /* 0x00000005ff0e7819 */ /* 0x000fe20000011404 */
[----:B------:R-:W-:Y:S01]  /*0be0*/  IMAD.HI R4, R12, 0x55555556, RZ ;  /* 0x555555560c047827 */ /* 0x000fe200078e02ff */
[----:B------:R-:W-:Y:S02]  /*0bf0*/  LEA.HI R8, R7, R11, RZ, 0x2 ;  /* 0x0000000b07087211 */ /* 0x000fe400078f10ff */
[----:B------:R-:W-:Y:S01]  /*0c00*/  LEA.HI R5, R5, R6, RZ, 0x1 ;  /* 0x0000000605057211 */ /* 0x000fe200078f08ff */
[----:B------:R-:W-:Y:S01]  /*0c10*/  IMAD.IADD R3, R13, 0x1, -R3 ;  /* 0x000000010d037824 */ /* 0x000fe200078e0a03 */
[----:B------:R-:W-:-:S02]  /*0c20*/  SHF.R.S32.HI R9, RZ, 0x2, R8 ;  /* 0x00000002ff097819 */ /* 0x000fc40000011408 */
[----:B------:R-:W-:Y:S02]  /*0c30*/  SHF.R.S32.HI R10, RZ, 0x1f, R8 ;  /* 0x0000001fff0a7819 */ /* 0x000fe40000011408 */
[----:B------:R-:W-:Y:S02]  /*0c40*/  LEA.HI R7, R7, R11, RZ, 0x5 ;  /* 0x0000000b07077211 */ /* 0x000fe400078f28ff */
[----:B------:R-:W-:Y:S02]  /*0c50*/  LEA.HI R10, R10, R9, RZ, 0x3 ;  /* 0x000000090a0a7211 */ /* 0x000fe400078f18ff */
[----:B------:R-:W-:Y:S02]  /*0c60*/  LOP3.LUT R5, R5, 0x1ffffffe, RZ, 0xc0, !PT ;  /* 0x1ffffffe05057812 */ /* 0x000fe400078ec0ff */
[----:B------:R-:W-:Y:S02]  /*0c70*/  LOP3.LUT R10, R10, 0xfffffff8, RZ, 0xc0, !PT ;  /* 0xfffffff80a0a7812 */ /* 0x000fe400078ec0ff */
[----:B------:R-:W-:Y:S01]  /*0c80*/  LEA.HI R4, R4, R4, RZ, 0x1 ;  /* 0x0000000404047211 */ /* 0x000fe200078f08ff */
[----:B------:R-:W-:Y:S01]  /*0c90*/  IMAD.IADD R5, R6, 0x1, -R5 ;  /* 0x0000000106057824 */ /* 0x000fe200078e0a05 */
[----:B------:R-:W-:Y:S01]  /*0ca0*/  SHF.R.S32.HI R7, RZ, 0x5, R7 ;  /* 0x00000005ff077819 */ /* 0x000fe20000011407 */
[----:B------:R-:W-:Y:S01]  /*0cb0*/  IMAD.IADD R10, R9, 0x1, -R10 ;  /* 0x00000001090a7824 */ /* 0x000fe200078e0a0a */
[----:B------:R-:W-:Y:S01]  /*0cc0*/  LOP3.LUT R8, R8, 0x7ffffffc, RZ, 0xc0, !PT ;  /* 0x7ffffffc08087812 */ /* 0x000fe200078ec0ff */
[----:B------:R-:W-:Y:S01]  /*0cd0*/  IMAD R6, R14, 0x10, R3 ;  /* 0x000000100e067824 */ /* 0x000fe200078e0203 */
[----:B------:R-:W-:Y:S01]  /*0ce0*/  LEA.HI R3, R0, R13, RZ, 0x2 ;  /* 0x0000000d00037211 */ /* 0x000fe200078f10ff */
[----:B------:R-:W-:-:S02]  /*0cf0*/  IMAD R4, R4, -0x3, R12 ;  /* 0xfffffffd04047824 */ /* 0x000fc400078e020c */
[----:B------:R-:W-:Y:S01]  /*0d00*/  IMAD R7, R7, 0x10, R10 ;  /* 0x0000001007077824 */ /* 0x000fe200078e020a */
[----:B------:R-:W-:Y:S01]  /*0d10*/  SHF.R.S32.HI R12, RZ, 0x2, R3 ;  /* 0x00000002ff0c7819 */ /* 0x000fe20000011403 */
[----:B------:R-:W-:Y:S02]  /*0d20*/  IMAD R6, R6, 0x8, R5 ;  /* 0x0000000806067824 */ /* 0x000fe400078e0205 */
[----:B------:R-:W-:Y:S01]  /*0d30*/  IMAD R9, R4, 0x40, R7 ;  /* 0x0000004004097824 */ /* 0x000fe200078e0207 */
[----:B------:R-:W-:Y:S01]  /*0d40*/  LEA.HI R4, R0, R13, RZ, 0x3 ;  /* 0x0000000d00047211 */ /* 0x000fe200078f18ff */
[----:B------:R-:W-:Y:S01]  /*0d50*/  VIADD R7, R12, 0x60 ;  /* 0x000000600c077836 */ /* 0x000fe20000000000 */
[----:B------:R-:W-:Y:S01]  /*0d60*/  SHF.R.S32.HI R0, RZ, 0x1f, R3 ;  /* 0x0000001fff007819 */ /* 0x000fe20000011403 */
[----:B------:R-:W-:Y:S01]  /*0d70*/  IMAD.IADD R8, R11, 0x1, -R8 ;  /* 0x000000010b087824 */ /* 0x000fe200078e0a08 */
[----:B------:R-:W-:Y:S01]  /*0d80*/  LOP3.LUT R3, R3, 0xfffffffc, RZ, 0xc0, !PT ;  /* 0xfffffffc03037812 */ /* 0x000fe200078ec0ff */
[----:B------:R-:W-:Y:S01]  /*0d90*/  STL [R1+0x5c], R9 ;  /* 0x00005c0901007387 */ /* 0x000fe20000100800 */
[----:B------:R-:W-:Y:S01]  /*0da0*/  LEA.HI R0, R0, R12, RZ, 0x3 ;  /* 0x0000000c00007211 */ /* 0x000fe200078f18ff */
[----:B------:R-:W-:Y:S01]  /*0db0*/  IMAD.SHL.U32 R155, R8, 0x2, RZ ;  /* 0x00000002089b7824 */ /* 0x000fe200078e00ff */
[----:B------:R-:W-:Y:S01]  /*0dc0*/  SHF.R.S32.HI R5, RZ, 0x3, R4 ;  /* 0x00000003ff057819 */ /* 0x000fe20000011404 */
[C---:B------:R-:W-:Y:S01]  /*0dd0*/  IMAD.IADD R10, R13.reuse, 0x1, -R3 ;  /* 0x000000010d0a7824 */ /* 0x040fe200078e0a03 */
[----:B------:R-:W-:Y:S01]  /*0de0*/  LOP3.LUT R4, R4, 0xfffffff8, RZ, 0xc0, !PT ;  /* 0xfffffff804047812 */ /* 0x000fe200078ec0ff */
[----:B------:R-:W-:Y:S01]  /*0df0*/  STL [R1+0xc], RZ ;  /* 0x00000cff01007387 */ /* 0x000fe20000100800 */
[----:B------:R-:W-:Y:S01]  /*0e00*/  LOP3.LUT R0, R0, 0xfffffff8, RZ, 0xc0, !PT ;  /* 0xfffffff800007812 */ /* 0x000fe200078ec0ff */
[C---:B------:R-:W-:Y:S01]  /*0e10*/  IMAD.SHL.U32 R152, R10.reuse, 0x4, RZ ;  /* 0x000000040a987824 */ /* 0x040fe200078e00ff */
[----:B------:R-:W-:Y:S01]  /*0e20*/  SHF.R.S32.HI R5, RZ, 0x1f, R7 ;  /* 0x0000001fff057819 */ /* 0x000fe20000011407 */
[----:B------:R-:W-:Y:S01]  /*0e30*/  IMAD.IADD R3, R13, 0x1, -R4 ;  /* 0x000000010d037824 */ /* 0x000fe200078e0a04 */
[----:B------:R-:W-:Y:S01]  /*0e40*/  LEA.HI R3, R10, R10, RZ, 0x1 ;  /* 0x0000000a0a037211 */ /* 0x000fe200078f08ff */
[----:B------:R-:W-:Y:S01]  /*0e50*/  IMAD.IADD R0, R12, 0x1, -R0 ;  /* 0x000000010c007824 */ /* 0x000fe200078e0a00 */
[----:B------:R-:W-:Y:S01]  /*0e60*/  LEA.HI R5, R5, R7, RZ, 0x3 ;  /* 0x0000000705057211 */ /* 0x000fe200078f18ff */
[----:B------:R-:W-:Y:S01]  /*0e70*/  IMAD.SHL.U32 R4, R7, 0x40, RZ ;  /* 0x0000004007047824 */ /* 0x000fe200078e00ff */
[----:B------:R-:W-:Y:S01]  /*0e80*/  LOP3.LUT R3, R3, 0x1ffffffe, RZ, 0xc0, !PT ;  /* 0x1ffffffe03037812 */ /* 0x000fe200078ec0ff */
[----:B------:R-:W-:Y:S01]  /*0e90*/  IMAD.SHL.U32 R16, R10, 0x8, RZ ;  /* 0x000000080a107824 */ /* 0x000fe200078e00ff */
[----:B------:R0:W-:Y:S01]  /*0ea0*/  STL [R1+0x44], R0 ;  /* 0x0000440001007387 */ /* 0x0001e20000100800 */
[----:B------:R-:W-:-:S02]  /*0eb0*/  IMAD.SHL.U32 R5, R5, 0x40, RZ ;  /* 0x0000004005057824 */ /* 0x000fc400078e00ff */
[----:B------:R-:W-:Y:S01]  /*0ec0*/  VIADD R19, R16, 0x20 ;  /* 0x0000002010137836 */ /* 0x000fe20000000000 */
[----:B------:R-:W-:Y:S01]  /*0ed0*/  SHF.R.S32.HI R17, RZ, 0x1f, R16 ;  /* 0x0000001fff117819 */ /* 0x000fe20000011410 */
[----:B------:R-:W-:Y:S01]  /*0ee0*/  IMAD.IADD R3, R10, 0x1, -R3 ;  /* 0x000000010a037824 */ /* 0x000fe200078e0a03 */
[----:B0-----:R-:W-:Y:S02]  /*0ef0*/  LOP3.LUT R0, R4, 0x1c0, RZ, 0xc0, !PT ;  /* 0x000001c004007812 */ /* 0x001fe400078ec0ff */
[----:B------:R-:W-:Y:S01]  /*0f00*/  LOP3.LUT R4, R5, 0xfffffe00, RZ, 0xc0, !PT ;  /* 0xfffffe0005047812 */ /* 0x000fe200078ec0ff */
[----:B------:R-:W-:Y:S01]  /*0f10*/  VIADD R5, R152, 0x10 ;  /* 0x0000001098057836 */ /* 0x000fe20000000000 */
[----:B------:R-:W-:Y:S01]  /*0f20*/  SHF.R.U32.HI R7, RZ, 0x3, R0 ;  /* 0x00000003ff077819 */ /* 0x000fe20000011600 */
[----:B------:R0:W-:Y:S04]  /*0f30*/  STL [R1+0x38], R0 ;  /* 0x0000380001007387 */ /* 0x0001e80000100800 */
[----:B------:R-:W-:Y:S04]  /*0f40*/  STL [R1+0x64], R7 ;  /* 0x0000640701007387 */ /* 0x000fe80000100800 */
[----:B------:R1:W-:Y:S01]  /*0f50*/  STL [R1+0x10], R5 ;  /* 0x0000100501007387 */ /* 0x0003e20000100800 */
[----:B0-----:R-:W-:-:S03]  /*0f60*/  LOP3.LUT R0, R0, 0x38, R16, 0xf8, !PT ;  /* 0x0000003800007812 */ /* 0x001fc600078ef810 */
[----:B------:R0:W-:Y:S01]  /*0f70*/  STL [R1+0x48], R4 ;  /* 0x0000480401007387 */ /* 0x0001e20000100800 */
[----:B-1----:R-:W-:Y:S01]  /*0f80*/  LOP3.LUT R5, R4, R0, R7, 0xf6, !PT ;  /* 0x0000000004057212 */ /* 0x002fe200078ef607 */
[----:B------:R-:W-:Y:S01]  /*0f90*/  IMAD.SHL.U32 R0, R6, 0x8, RZ ;  /* 0x0000000806007824 */ /* 0x000fe200078e00ff */
[----:B0-----:R-:W-:-:S05]  /*0fa0*/  SHF.R.S32.HI R4, RZ, 0x1f, R19 ;  /* 0x0000001fff047819 */ /* 0x001fca0000011413 */
[----:B------:R0:W-:Y:S04]  /*0fb0*/  STL [R1+0x8], R4 ;  /* 0x0000080401007387 */ /* 0x0001e80000100800 */
[----:B------:R1:W-:Y:S01]  /*0fc0*/  STL [R1+0x60], R0 ;  /* 0x0000600001007387 */ /* 0x0003e20000100800 */
[----:B0-----:R-:W-:Y:S02]  /*0fd0*/  IMAD R4, R5, 0x2, R2 ;  /* 0x0000000205047824 */ /* 0x001fe400078e0202 */
[----:B-1----:R-:W-:-:S03]  /*0fe0*/  IMAD R0, R3, 0x8, R9 ;  /* 0x0000000803007824 */ /* 0x002fc600078e0209 */
[----:B------:R0:W-:Y:S04]  /*0ff0*/  STL [R1+0x58], R4 ;  /* 0x0000580401007387 */ /* 0x0001e80000100800 */
[----:B------:R0:W-:Y:S02]  /*1000*/  STL [R1+0x34], R0 ;  /* 0x0000340001007387 */ /* 0x0001e40000100800 */
.L_x_1787:
[----:B------:R-:W-:Y:S05]  /*1010*/  YIELD ;  /* 0x0000000000007946 */ /* 0x000fea0003800000 */
[----:B------:R-:W-:Y:S01]  /*1020*/  ULDC.64 UR4, c[0x0][0xa28] ;  /* 0x00028a0000047ab9 */ /* 0x000fe20000000a00 */
[----:B-123--:R-:W1:Y:S01]  /*1030*/  LDC.64 R6, c[0x0][0xa08] ;  /* 0x00028200ff067b82 */ /* 0x00ee620000000a00 */
[----:B------:R-:W-:Y:S01]  /*1040*/  ISETP.NE.U32.AND P1, PT, RZ, UR4, PT ;  /* 0x00000004ff007c0c */ /* 0x000fe2000bf25070 */
[----:B------:R-:W-:Y:S02]  /*1050*/  IMAD.MOV.U32 R13, RZ, RZ, RZ ;  /* 0x000000ffff0d7224 */ /* 0x000fe400078e00ff */
[----:B------:R-:W-:Y:S01]  /*1060*/  IMAD.MOV.U32 R67, RZ, RZ, RZ ;  /* 0x000000ffff437224 */ /* 0x000fe200078e00ff */
[----:B------:R-:W-:Y:S01]  /*1070*/  ISETP.NE.AND.EX P1, PT, RZ, UR5, PT, P1 ;  /* 0x00000005ff007c0c */ /* 0x000fe2000bf25310 */
[----:B------:R-:W-:-:S02]  /*1080*/  ULDC.64 UR4, c[0x0][0xa18] ;  /* 0x0002860000047ab9 */ /* 0x000fc40000000a00 */
[----:B------:R-:W-:-:S04]  /*1090*/  ISETP.NE.U32.AND P2, PT, RZ, UR4, PT ;  /* 0x00000004ff007c0c */ /* 0x000fc8000bf45070 */
[----:B------:R-:W-:Y:S01]  /*10a0*/  ISETP.NE.AND.EX P2, PT, RZ, UR5, PT, P2 ;  /* 0x00000005ff007c0c */ /* 0x000fe2000bf45320 */
[----:B------:R-:W-:Y:S02]  /*10b0*/  ULDC.64 UR4, c[0x0][0xa08] ;  /* 0x0002820000047ab9 */ /* 0x000fe40000000a00 */
[----:B------:R-:W-:-:S03]  /*10c0*/  ISETP.NE.U32.AND P0, PT, RZ, UR4, PT ;  /* 0x00000004ff007c0c */ /* 0x000fc6000bf05070 */
[----:B0-----:R-:W0:Y:S01]  /*10d0*/  @P1 LDC.64 R4, c[0x0][0xa28] ;  /* 0x00028a00ff041b82 */ /* 0x001e220000000a00 */
[----:B------:R-:W-:Y:S01]  /*10e0*/  ISETP.NE.AND.EX P0, PT, RZ, UR5, PT, P0 ;  /* 0x00000005ff007c0c */ /* 0x000fe2000bf05300 */
[----:B-1----:R-:W-:-:S06]  /*10f0*/  IMAD.WIDE R10, R35, 0x4, R6 ;  /* 0x00000004230a7825 */ /* 0x002fcc00078e0206 */
[----:B------:R-:W1:Y:S01]  /*1100*/  @P2 LDC.64 R8, c[0x0][0xa18] ;  /* 0x00028600ff082b82 */ /* 0x000e620000000a00 */
[----:B------:R-:W-:Y:S02]  /*1110*/  ULDC UR4, c[0x0][0x288] ;  /* 0x0000a20000047ab9 */ /* 0x000fe40000000800 */
[----:B------:R-:W-:Y:S01]  /*1120*/  IMAD.U32 R156, RZ, RZ, UR4 ;  /* 0x00000004ff9c7e24 */ /* 0x000fe2000f8e00ff */
[----:B------:R-:W-:Y:S02]  /*1130*/  ULDC.64 UR4, c[0x0][0x418] ;  /* 0x0001060000047ab9 */ /* 0x000fe40000000a00 */
[----:B------:R2:W5:Y:S01]  /*1140*/  @P0 LDG.E R67, desc[UR42][R10.64] ;  /* 0x0000002a0a430981 */ /* 0x000562000c1e1900 */
[----:B0-----:R-:W-:-:S05]  /*1150*/  @P1 IMAD.WIDE R4, R35, 0x4, R4 ;  /* 0x0000000423041825 */ /* 0x001fca00078e0204 */
[----:B------:R2:W5:Y:S01]  /*1160*/  @P1 LDG.E R13, desc[UR42][R4.64] ;  /* 0x0000002a040d1981 */ /* 0x000562000c1e1900 */
[----:B-1----:R-:W-:-:S05]  /*1170*/  @P2 IMAD.WIDE R6, R35, 0x4, R8 ;  /* 0x0000000423062825 */ /* 0x002fca00078e0208 */
[----:B------:R2:W5:Y:S01]  /*1180*/  @P2 LDG.E R156, desc[UR42][R6.64] ;  /* 0x0000002a069c2981 */ /* 0x000562000c1e1900 */
[----:B------:R-:W-:-:S03]  /*1190*/  UISETP.NE.U32.AND UP0, UPT, UR4, URZ, UPT ;  /* 0x0000003f0400728c */ /* 0x000fc6000bf05070 */
[----:B------:R-:W-:Y:S01]  /*11a0*/  ULDC UR4, c[0x0][0x424] ;  /* 0x0001090000047ab9 */ /* 0x000fe20000000800 */
[----:B------:R-:W-:-:S03]  /*11b0*/  UISETP.NE.AND.EX UP0, UPT, UR5, URZ, UPT, UP0 ;  /* 0x0000003f0500728c */ /* 0x000fc6000bf05300 */
[----:B------:R-:W-:Y:S01]  /*11c0*/  ULDC UR5, c[0x0][0x2f0] ;  /* 0x0000bc0000057ab9 */ /* 0x000fe20000000800 */
[----:B------:R-:W-:-:S04]  /*11d0*/  USEL UR4, UR4, 0x1, UP0 ;  /* 0x0000000104047887 */ /* 0x000fc80008000000 */
[----:B------:R-:W-:-:S03]  /*11e0*/  UIMAD UR4, UR4, UR5, URZ ;  /* 0x00000005040472a4 */ /* 0x000fc6000f8e023f */
[----:B------:R-:W-:Y:S02]  /*11f0*/  ULDC UR5, c[0x0][0x348] ;  /* 0x0000d20000057ab9 */ /* 0x000fe40000000800 */
[----:B------:R-:W-:Y:S02]  /*1200*/  IMAD.U32 R25, RZ, RZ, UR5 ;  /* 0x00000005ff197e24 */ /* 0x000fe4000f8e00ff */
[----:B------:R-:W-:Y:S01]  /*1210*/  IMAD.U32 R30, RZ, RZ, UR4 ;  /* 0x00000004ff1e7e24 */ /* 0x000fe2000f8e00ff */
[----:B--2-4-:R-:W-:Y:S06]  /*1220*/  @P2 BRA `(.L_x_1572) ;  /* 0x0000000000242947 */ /* 0x014fec0003800000 */
        /* <DEDUP_REMOVED lines=9> */
.L_x_1572:
        /* <DEDUP_REMOVED lines=10> */
[----:B------:R-:W0:Y:S02]  /*1360*/  LDC.64 R30, c[0x0][0xa20] ;  /* 0x00028800ff1e7b82 */ /* 0x000e240000000a00 */
[----:B0-----:R-:W-:-:S06]  /*1370*/  IMAD.WIDE R30, R35, 0x4, R30 ;  /* 0x00000004231e7825 */ /* 0x001fcc00078e021e */
[----:B------:R0:W5:Y:S01]  /*1380*/  LDG.E R30, desc[UR42][R30.64] ;  /* 0x0000002a1e1e7981 */ /* 0x000162000c1e1900 */
[----:B------:R-:W-:Y:S05]  /*1390*/  BRA `(.L_x_1574) ;  /* 0x0000000000107947 */ /* 0x000fea0003800000 */
.L_x_1573:
[----:B------:R-:W-:Y:S05]  /*13a0*/  @!P0 BRA `(.L_x_1574) ;  /* 0x00000000000c8947 */ /* 0x000fea0003800000 */
[----:B------:R-:W2:Y:S04]  /*13b0*/  LDG.E R3, desc[UR42][R10.64] ;  /* 0x0000002a0a037981 */ /* 0x000ea8000c1e1900 */
[----:B------:R-:W2:Y:S02]  /*13c0*/  LDG.E R30, desc[UR42][R10.64+0x4] ;  /* 0x0000042a0a1e7981 */ /* 0x000ea4000c1e1900 */
[----:B--2---:R-:W-:-:S07]  /*13d0*/  IMAD.IADD R30, R30, 0x1, -R3 ;  /* 0x000000011e1e7824 */ /* 0x004fce00078e0a03 */
.L_x_1574:
[----:B------:R-:W-:Y:S01]  /*13e0*/  ULDC.64 UR4, c[0x0][0xa10] ;  /* 0x0002840000047ab9 */ /* 0x000fe20000000a00 */
[----:B------:R-:W1:Y:S01]  /*13f0*/  LDC R4, c[0x0][0x448] ;  /* 0x00011200ff047b82 */ /* 0x000e620000000800 */
[----:B------:R-:W-:-:S04]  /*1400*/  ISETP.NE.U32.AND P0, PT, RZ, UR4, PT ;  /* 0x00000004ff007c0c */ /* 0x000fc8000bf05070 */
[----:B------:R-:W-:Y:S01]  /*1410*/  ISETP.NE.AND.EX P0, PT, RZ, UR5, PT, P0 ;  /* 0x00000005ff007c0c */ /* 0x000fe2000bf05300 */
[----:B------:R-:W-:Y:S02]  /*1420*/  ULDC.64 UR4, c[0x0][0xa30] ;  /* 0x00028c0000047ab9 */ /* 0x000fe40000000a00 */
[----:B------:R-:W-:-:S04]  /*1430*/  ISETP.NE.U32.AND P1, PT, RZ, UR4, PT ;  /* 0x00000004ff007c0c */ /* 0x000fc8000bf25070 */
[----:B------:R-:W-:-:S06]  /*1440*/  ISETP.NE.AND.EX P1, PT, RZ, UR5, PT, P1 ;  /* 0x00000005ff007c0c */ /* 0x000fcc000bf25310 */
[----:B------:R-:W2:Y:S08]  /*1450*/  @P0 LDC.64 R6, c[0x0][0xa10] ;  /* 0x00028400ff060b82 */ /* 0x000eb00000000a00 */
[----:B------:R-:W3:Y:S01]  /*1460*/  @P1 LDC.64 R8, c[0x0][0xa30] ;  /* 0x00028c00ff081b82 */ /* 0x000ee20000000a00 */
[----:B--2---:R-:W-:-:S05]  /*1470*/  @P0 IMAD.WIDE R6, R35, 0x4, R6 ;  /* 0x0000000423060825 */ /* 0x004fca00078e0206 */
[----:B------:R-:W2:Y:S04]  /*1480*/  @P0 LDG.E R0, desc[UR42][R6.64] ;  /* 0x0000002a06000981 */ /* 0x000ea8000c1e1900 */
[----:B------:R-:W2:Y:S01]  /*1490*/  @P0 LDG.E R3, desc[UR42][R6.64+0x4] ;  /* 0x0000042a06030981 */ /* 0x000ea2000c1e1900 */
[----:B-----5:R-:W-:Y:S02]  /*14a0*/  IMAD.MOV.U32 R24, RZ, RZ, R30 ;  /* 0x000000ffff187224 */ /* 0x020fe400078e001e */
[----:B---3--:R-:W-:-:S05]  /*14b0*/  @P1 IMAD.WIDE R8, R35, 0x4, R8 ;  /* 0x0000000423081825 */ /* 0x008fca00078e0208 */
[----:B------:R3:W5:Y:S01]  /*14c0*/  @P1 LDG.E R24, desc[UR42][R8.64] ;  /* 0x0000002a08181981 */ /* 0x000762000c1e1900 */
[----:B-1----:R-:W-:Y:S01]  /*14d0*/  ISETP.NE.AND P1, PT, R4, 0x1, PT ;  /* 0x000000010400780c */ /* 0x002fe20003f25270 */
[----:B------:R-:W-:Y:S01]  /*14e0*/  IMAD.IADD R14, R30, 0x1, -R13 ;  /* 0x000000011e0e7824 */ /* 0x000fe200078e0a0d */
[----:B------:R-:W1:Y:S01]  /*14f0*/  LDC.64 R4, c[0x0][0x9e0] ;  /* 0x00027800ff047b82 */ /* 0x000e620000000a00 */
[----:B------:R-:W-:-:S05]  /*1500*/  IMAD R20, R33, 0xc0, RZ ;  /* 0x000000c021147824 */ /* 0x000fca00078e02ff */
[----:B------:R4:W-:Y:S05]  /*1510*/  STL [R1+0x14], R20 ;  /* 0x0000141401007387 */ /* 0x0009ea0000100800 */
[----:B------:R-:W0:Y:S08]  /*1520*/  @P1 LDC R11, c[0x0][0x44c] ;  /* 0x00011300ff0b1b82 */ /* 0x000e300000000800 */
[----:B------:R-:W3:Y:S01]  /*1530*/  @P1 LDC R10, c[0x0][0x450] ;  /* 0x00011400ff0a1b82 */ /* 0x000ee20000000800 */
[----:B-1----:R-:W-:Y:S01]  /*1540*/  ISETP.GE.AND P2, PT, R5, 0x1, PT ;  /* 0x000000010500780c */ /* 0x002fe20003f46270 */
[----:B--2---:R-:W-:-:S02]  /*1550*/  @P0 IMAD.IADD R25, R3, 0x1, -R0 ;  /* 0x0000000103190824 */ /* 0x004fc400078e0a00 */
[----:B------:R-:W-:Y:S02]  /*1560*/  VIADD R0, R20, 0xbf ;  /* 0x000000bf14007836 */ /* 0x000fe40000000000 */
[----:B------:R-:W-:Y:S02]  /*1570*/  IMAD.IADD R15, R14, 0x1, R25 ;  /* 0x000000010e0f7824 */ /* 0x000fe400078e0219 */
[----:B0-----:R-:W-:-:S03]  /*1580*/  @P1 IMAD.HI.U32 R3, R0, R11, RZ ;  /* 0x0000000b00031227 */ /* 0x001fc600078e00ff */
[----:B------:R4:W-:Y:S01]  /*1590*/  STL [R1], R15 ;  /* 0x0000000f01007387 */ /* 0x0009e20000100800 */
[----:B------:R-:W-:Y:S01]  /*15a0*/  IMAD.MOV.U32 R6, RZ, RZ, R0 ;  /* 0x000000ffff067224 */ /* 0x000fe200078e0000 */
[C---:B------:R-:W-:Y:S02]  /*15b0*/  IADD3 R0, R15.reuse, 0x7f, RZ ;  /* 0x0000007f0f007810 */ /* 0x040fe40007ffe0ff */
[----:B---3--:R-:W-:Y:S02]  /*15c0*/  @P1 SHF.R.U32.HI R6, RZ, R10, R3 ;  /* 0x0000000aff061219 */ /* 0x008fe40000011603 */
[----:B------:R-:W-:Y:S02]  /*15d0*/  IADD3 R7, R15, 0x1, -R156 ;  /* 0x000000010f077810 */ /* 0x000fe40007ffe89c */
[----:B------:R-:W-:-:S03]  /*15e0*/  SHF.R.S32.HI R3, RZ, 0x1f, R0 ;  /* 0x0000001fff037819 */ /* 0x000fc60000011400 */
[----:B------:R-:W-:Y:S01]  /*15f0*/  IMAD.IADD R9, R7, 0x1, R6 ;  /* 0x0000000107097824 */ /* 0x000fe200078e0206 */
[----:B------:R-:W-:-:S03]  /*1600*/  LEA.HI R3, R3, R0, RZ, 0x7 ;  /* 0x0000000003037211 */ /* 0x000fc600078f38ff */
[----:B------:R-:W-:Y:S01]  /*1610*/  IMAD.IADD R4, R9, 0x1, R4 ;  /* 0x0000000109047824 */ /* 0x000fe200078e0204 */
[----:B------:R-:W-:Y:S01]  /*1620*/  SHF.R.S32.HI R29, RZ, 0x7, R3 ;  /* 0x00000007ff1d7819 */ /* 0x000fe20000011403 */
[----:B----4-:R-:W-:Y:S06]  /*1630*/  @!P2 BRA `(.L_x_1575) ;  /* 0x000000000048a947 */ /* 0x010fec0003800000 */
        /* <DEDUP_REMOVED lines=11> */
.L_x_1577:
[----:B------:R-:W-:-:S13]  /*16f0*/  ISETP.NE.AND P0, PT, R5, 0x1, PT ;  /* 0x000000010500780c */ /* 0x000fda0003f05270 */
[----:B------:R-:W0:Y:S02]  /*1700*/  @P0 LDC.64 R6, c[0x0][0x9e8] ;  /* 0x00027a00ff060b82 */ /* 0x000e240000000a00 */
[----:B0-----:R-:W-:-:S05]  /*1710*/  @P0 IMAD.HI.U32 R6, R0, R6, RZ ;  /* 0x0000000600060227 */ /* 0x001fca00078e00ff */
[----:B------:R-:W-:-:S07]  /*1720*/  @P0 SHF.R.U32.HI R0, RZ, R7, R6 ;  /* 0x00000007ff000219 */ /* 0x000fce0000011606 */
.L_x_1578:
[----:B------:R-:W-:Y:S05]  /*1730*/  BSYNC B0 ;  /* 0x0000000000007941 */ /* 0x000fea0003800000 */
.L_x_1576:
[----:B------:R-:W-:-:S05]  /*1740*/  IMAD R3, R0, R5, R5 ;  /* 0x0000000500037224 */ /* 0x000fca00078e0205 */
[----:B------:R-:W-:-:S07]  /*1750*/  VIMNMX R4, R4, R3, PT ;  /* 0x0000000304047248 */ /* 0x000fce0003fe0100 */
.L_x_1575:
[----:B------:R-:W0:Y:S01]  /*1760*/  @P1 LDC R0, c[0x0][0x44c] ;  /* 0x00011300ff001b82 */ /* 0x000e220000000800 */
[----:B------:R-:W-:Y:S01]  /*1770*/  VIADD R4, R4, 0x7f ;  /* 0x0000007f04047836 */ /* 0x000fe20000000000 */
[----:B------:R-:W-:Y:S01]  /*1780*/  ULDC UR4, c[0x0][0x9dc] ;  /* 0x0002770000047ab9 */ /* 0x000fe20000000800 */
[----:B------:R-:W-:Y:S02]  /*1790*/  IMAD.MOV.U32 R6, RZ, RZ, R20 ;  /* 0x000000ffff067224 */ /* 0x000fe400078e0014 */
[----:B------:R-:W-:Y:S01]  /*17a0*/  IMAD.IADD R89, R15, 0x1, -R156 ;  /* 0x000000010f597824 */ /* 0x000fe200078e0a9c */
[----:B------:R-:W-:Y:S02]  /*17b0*/  SHF.R.S32.HI R3, RZ, 0x1f, R4 ;  /* 0x0000001fff037819 */ /* 0x000fe40000011404 */
[----:B------:R-:W1:Y:S02]  /*17c0*/  @P1 LDC R7, c[0x0][0x450] ;  /* 0x00011400ff071b82 */ /* 0x000e640000000800 */
[----:B------:R-:W-:Y:S01]  /*17d0*/  LEA.HI R3, R3, R4, RZ, 0x7 ;  /* 0x0000000403037211 */ /* 0x000fe200078f38ff */
[----:B0-----:R-:W-:-:S05]  /*17e0*/  @P1 IMAD.HI.U32 R0, R20, R0, RZ ;  /* 0x0000000014001227 */ /* 0x001fca00078e00ff */
[----:B-1----:R-:W-:Y:S02]  /*17f0*/  @P1 SHF.R.U32.HI R6, RZ, R7, R0 ;  /* 0x00000007ff061219 */ /* 0x002fe40000011600 */
[----:B------:R-:W-:-:S03]  /*1800*/  SHF.R.S32.HI R0, RZ, 0x7, R3 ;  /* 0x00000007ff007819 */ /* 0x000fc60000011403 */
[----:B------:R-:W-:Y:S01]  /*1810*/  IMAD.IADD R3, R89, 0x1, R6 ;  /* 0x0000000159037824 */ /* 0x000fe200078e0206 */
[----:B------:R-:W-:-:S03]  /*1820*/  VIMNMX R8, R29, R0, PT ;  /* 0x000000001d087248 */ /* 0x000fc60003fe0100 */
[----:B------:R-:W-:Y:S01]  /*1830*/  VIADD R0, R3, -UR4 ;  /* 0x8000000403007c36 */ /* 0x000fe20008000000 */
        /* <DEDUP_REMOVED lines=11> */
.L_x_1581:
[----:B------:R-:W-:-:S13]  /*18f0*/  ISETP.NE.AND P0, PT, R5, 0x1, PT ;  /* 0x000000010500780c */ /* 0x000fda0003f05270 */
[----:B------:R-:W0:Y:S02]  /*1900*/  @P0 LDC.64 R6, c[0x0][0x9e8] ;  /* 0x00027a00ff060b82 */ /* 0x000e240000000a00 */
[----:B0-----:R-:W-:-:S05]  /*1910*/  @P0 IMAD.HI.U32 R4, R3, R6, RZ ;  /* 0x0000000603040227 */ /* 0x001fca00078e00ff */
[----:B------:R-:W-:-:S07]  /*1920*/  @P0 SHF.R.U32.HI R3, RZ, R7, R4 ;  /* 0x00000007ff030219 */ /* 0x000fce0000011604 */
.L_x_1582:
[----:B------:R-:W-:Y:S05]  /*1930*/  BSYNC B0 ;  /* 0x0000000000007941 */ /* 0x000fea0003800000 */
.L_x_1580:
[----:B------:R-:W-:-:S05]  /*1940*/  IMAD R3, R3, R5, RZ ;  /* 0x0000000503037224 */ /* 0x000fca00078e02ff */
[----:B------:R-:W-:-:S07]  /*1950*/  VIMNMX R0, R0, R3, !PT ;  /* 0x0000000300007248 */ /* 0x000fce0007fe0100 */
.L_x_1579:
[----:B------:R-:W-:Y:S01]  /*1960*/  SHF.R.S32.HI R3, RZ, 0x1f, R0 ;  /* 0x0000001fff037819 */ /* 0x000fe20000011400 */
[----:B------:R-:W-:Y:S01]  /*1970*/  BSSY B0, `(.L_x_1583) ;  /* 0x000002a000007945 */ /* 0x000fe20003800000 */
[----:B------:R-:W-:Y:S02]  /*1980*/  LOP3.LUT R13, R12, 0xff, RZ, 0xc0, !PT ;  /* 0x000000ff0c0d7812 */ /* 0x000fe400078ec0ff */
[----:B------:R-:W-:Y:S01]  /*1990*/  LEA.HI R3, R3, R0, RZ, 0x7 ;  /* 0x0000000003037211 */ /* 0x000fe200078f38ff */
[----:B------:R-:W-:Y:S01]  /*19a0*/  IMAD.MOV.U32 R0, RZ, RZ, RZ ;  /* 0x000000ffff007224 */ /* 0x000fe200078e00ff */
[----:B------:R-:W-:Y:S01]  /*19b0*/  SHF.R.U32.HI R4, RZ, 0x10, R12 ;  /* 0x00000010ff047819 */ /* 0x000fe2000001160c */
[----:B------:R0:W-:Y:S01]  /*19c0*/  STL [R1+0x54], R13 ;  /* 0x0000540d01007387 */ /* 0x0001e20000100800 */
[----:B------:R-:W-:-:S03]  /*19d0*/  SHF.R.S32.HI R3, RZ, 0x7, R3 ;  /* 0x00000007ff037819 */ /* 0x000fc60000011403 */
[----:B------:R0:W-:Y:S01]  /*19e0*/  STL [R1+0x4c], R4 ;  /* 0x00004c0401007387 */ /* 0x0001e20000100800 */
[----:B------:R-:W-:-:S04]  /*19f0*/  VIMNMX R9, RZ, R3, !PT ;  /* 0x00000003ff097248 */ /* 0x000fc80007fe0100 */
[----:B------:R-:W-:-:S13]  /*1a00*/  ISETP.GT.AND P0, PT, R8, R9, PT ;  /* 0x000000090800720c */ /* 0x000fda0003f04270 */
[----:B0-----:R-:W-:Y:S05]  /*1a10*/  @!P0 BRA `(.L_x_1584) ;  /* 0x00000000007c8947 */ /* 0x001fea0003800000 */
[----:B------:R-:W-:Y:S01]  /*1a20*/  ISETP.NE.AND P0, PT, R4, RZ, PT ;  /* 0x000000ff0400720c */ /* 0x000fe20003f05270 */
[----:B------:R-:W-:-:S03]  /*1a30*/  ULDC UR4, c[0x0][0x9f0] ;  /* 0x00027c0000047ab9 */ /* 0x000fc60000000800 */
[----:B------:R-:W-:-:S04]  /*1a40*/  SEL R11, R4, UR4, P0 ;  /* 0x00000004040b7c07 */ /* 0x000fc80008000000 */
[-C--:B------:R-:W-:Y:S02]  /*1a50*/  IABS R6, R11.reuse ;  /* 0x0000000b00067213 */ /* 0x080fe40000000000 */
[----:B------:R-:W-:Y:S02]  /*1a60*/  IADD3 R0, R11, -0x1, R8 ;  /* 0xffffffff0b007810 */ /* 0x000fe40007ffe008 */
[----:B------:R-:W0:Y:S01]  /*1a70*/  I2F.RP R3, R6 ;  /* 0x0000000600037306 */ /* 0x000e220000209400 */
[----:B------:R-:W-:Y:S02]  /*1a80*/  IABS R12, R11 ;  /* 0x0000000b000c7213 */ /* 0x000fe40000000000 */
[----:B------:R-:W-:-:S05]  /*1a90*/  IMAD.IADD R0, R0, 0x1, -R9 ;  /* 0x0000000100007824 */ /* 0x000fca00078e0a09 */
        /* <DEDUP_REMOVED lines=10> */
[----:B------:R-:W-:-:S04]  /*1b40*/  IMAD.HI.U32 R5, R5, R7, R4 ;  /* 0x0000000705057227 */ /* 0x000fc800078e0004 */
[----:B------:R-:W-:-:S04]  /*1b50*/  IMAD.MOV.U32 R4, RZ, RZ, R10 ;  /* 0x000000ffff047224 */ /* 0x000fc800078e000a */
        /* <DEDUP_REMOVED lines=11> */
.L_x_1584:
[----:B------:R-:W-:Y:S05]  /*1c10*/  BSYNC B0 ;  /* 0x0000000000007941 */ /* 0x000fea0003800000 */
.L_x_1583:
[----:B------:R-:W-:-:S05]  /*1c20*/  IMAD R3, R13, R0, R9 ;  /* 0x000000000d037224 */ /* 0x000fca00078e0209 */
[C---:B------:R-:W-:Y:S01]  /*1c30*/  VIADDMNMX R0, R3.reuse, R0, R8, PT ;  /* 0x0000000003007246 */ /* 0x040fe20003800108 */
[----:B------:R-:W-:-:S04]  /*1c40*/  IMAD R3, R3, 0x80, -R14 ;  /* 0x0000008003037824 */ /* 0x000fc800078e0a0e */
[----:B------:R-:W-:Y:S01]  /*1c50*/  IMAD R0, R0, 0x80, -R14 ;  /* 0x0000008000007824 */ /* 0x000fe200078e0a0e */
[----:B------:R-:W-:-:S04]  /*1c60*/  VIMNMX R3, RZ, R3, !PT ;  /* 0x00000003ff037248 */ /* 0x000fc80007fe0100 */
        /* <DEDUP_REMOVED lines=31> */
.L_x_1587:
[----:B------:R-:W-:Y:S05]  /*1e60*/  BSYNC B6 ;  /* 0x0000000000067941 */ /* 0x000fea0003800000 */
.L_x_1586:
        /* <DEDUP_REMOVED lines=11> */
[----:B------:R-:W-:Y:S01]  /*1f20*/  MOV R10, UR6 ;  /* 0x00000006000a7c02 */ /* 0x000fe20008000f00 */
        /* <DEDUP_REMOVED lines=8> */
.L_x_1589:
[----:B------:R-:W-:Y:S05]  /*1fb0*/  BSYNC B6 ;  /* 0x0000000000067941 */ /* 0x000fea0003800000 */
.L_x_1588:
[----:B------:R-:W-:Y:S01]  /*1fc0*/  ULDC.64 UR4, c[0x0][0x9f8] ;  /* 0x00027e0000047ab9 */ /* 0x000fe20000000a00 */
[----:B------:R-:W2:Y:S01]  /*1fd0*/  LDL R41, [R1+0x44] ;  /* 0x0000440001297983 */ /* 0x000ea20000100800 */
[----:B------:R-:W-:-:S03]  /*1fe0*/  ISETP.NE.U32.AND P0, PT, RZ, UR4, PT ;  /* 0x00000004ff007c0c */ /* 0x000fc6000bf05070 */
[----:B------:R-:W3:Y:S01]  /*1ff0*/  LDL R40, [R1+0x38] ;  /* 0x0000380001287983 */ /* 0x000ee20000100800 */
[----:B------:R-:W-:Y:S01]  /*2000*/  ISETP.NE.AND.EX P0, PT, RZ, UR5, PT, P0 ;  /* 0x00000005ff007c0c */ /* 0x000fe2000bf05300 */
[----:B------:R-:W-:Y:S01]  /*2010*/  IMAD.MOV.U32 R68, RZ, RZ, R35 ;  /* 0x000000ffff447224 */ /* 0x000fe200078e0023 */
[----:B------:R-:W0:Y:S01]  /*2020*/  LDC R37, c[0x0][0x3f4] ;  /* 0x0000fd00ff257b82 */ /* 0x000e220000000800 */
[----:B------:R-:W4:Y:S04]  /*2030*/  LDL R39, [R1+0x64] ;  /* 0x0000640001277983 */ /* 0x000f280000100800 */
[----:B------:R-:W4:Y:S03]  /*2040*/  LDL R36, [R1+0x48] ;  /* 0x0000480001247983 */ /* 0x000f260000100800 */
[----:B------:R-:W1:Y:S01]  /*2050*/  LDC.64 R62, c[0x0][0x408] ;  /* 0x00010200ff3e7b82 */ /* 0x000e620000000a00 */
[----:B------:R-:W0:Y:S07]  /*2060*/  S2R R32, SR_TID.X ;  /* 0x0000000000207919 */ /* 0x000e2e0000002100 */
[----:B------:R-:W0:Y:S02]  /*2070*/  @P0 LDC.64 R4, c[0x0][0x9f8] ;  /* 0x00027e00ff040b82 */ /* 0x000e240000000a00 */
[----:B0-----:R-:W-:-:S06]  /*2080*/  @P0 IMAD.WIDE R4, R35, 0x4, R4 ;  /* 0x0000000423040825 */ /* 0x001fcc00078e0204 */
[----:B------:R-:W0:Y:S01]  /*2090*/  LDC.64 R34, c[0x0][0x3f8] ;  /* 0x0000fe00ff227b82 */ /* 0x000e220000000a00 */
[----:B------:R-:W-:Y:S01]  /*20a0*/  VIADD R42, R32, 0xffffff80 ;  /* 0xffffff80202a7836 */ /* 0x000fe20000000000 */
[----:B------:R1:W4:Y:S01]  /*20b0*/  @P0 LDG.E R68, desc[UR42][R4.64] ;  /* 0x0000002a04440981 */ /* 0x000322000c1e1900 */
[----:B------:R-:W-:Y:S01]  /*20c0*/  ISETP.GE.AND P0, PT, R16, R37, PT ;  /* 0x000000251000720c */ /* 0x000fe20003f06270 */
[----:B------:R-:W-:Y:S01]  /*20d0*/  IMAD.IADD R67, R67, 0x1, R30 ;  /* 0x0000000143437824 */ /* 0x000fe200078e021e */
[----:B------:R-:W-:Y:S01]  /*20e0*/  SHF.R.S32.HI R153, RZ, 0x1f, R152 ;  /* 0x0000001fff997819 */ /* 0x000fe20000011498 */
[----:B------:R-:W-:Y:S01]  /*20f0*/  IMAD.SHL.U32 R58, R37, 0x2, RZ ;  /* 0x00000002253a7824 */ /* 0x000fe200078e00ff */
[--C-:B------:R-:W-:Y:S02]  /*2100*/  SHF.R.S32.HI R38, RZ, 0x1f, R42.reuse ;  /* 0x0000001fff267819 */ /* 0x100fe4000001142a */
[----:B------:R-:W-:Y:S02]  /*2110*/  SHF.R.S32.HI R14, RZ, 0x1f, R42 ;  /* 0x0000001fff0e7819 */ /* 0x000fe4000001142a */
[----:B------:R-:W-:-:S02]  /*2120*/  LEA.HI R38, R38, R42, RZ, 0x2 ;  /* 0x0000002a26267211 */ /* 0x000fc400078f10ff */
[----:B------:R-:W-:Y:S02]  /*2130*/  LEA.HI R14, R14, R42, RZ, 0x2 ;  /* 0x0000002a0e0e7211 */ /* 0x000fe400078f10ff */
[----:B------:R-:W-:Y:S02]  /*2140*/  SHF.R.S32.HI R38, RZ, 0x2, R38 ;  /* 0x00000002ff267819 */ /* 0x000fe40000011426 */
[----:B------:R-:W-:Y:S02]  /*2150*/  LOP3.LUT R14, R14, 0xfffffffc, RZ, 0xc0, !PT ;  /* 0xfffffffc0e0e7812 */ /* 0x000fe400078ec0ff */
[----:B------:R-:W-:Y:S01]  /*2160*/  SHF.R.S32.HI R3, RZ, 0x1f, R38 ;  /* 0x0000001fff037819 */ /* 0x000fe20000011426 */
[----:B-1----:R-:W-:Y:S01]  /*2170*/  IMAD.WIDE.U32 R4, R38, R62, R152 ;  /* 0x0000003e26047225 */ /* 0x002fe200078e0098 */
[----:B------:R-:W-:Y:S02]  /*2180*/  LOP3.LUT R18, R18, 0xfffffffd, RZ, 0xc0, !PT ;  /* 0xfffffffd12127812 */ /* 0x000fe400078ec0ff */
[----:B0-----:R-:W-:Y:S01]  /*2190*/  SHF.L.U64.HI R66, R34, 0x7, R35 ;  /* 0x0000000722427819 */ /* 0x001fe20000010223 */
[----:B------:R-:W-:-:S02]  /*21a0*/  IMAD R0, R3, R34, RZ ;  /* 0x0000002203007224 */ /* 0x000fc400078e02ff */
[----:B------:R-:W-:Y:S02]  /*21b0*/  IMAD.IADD R14, R42, 0x1, -R14 ;  /* 0x000000012a0e7824 */ /* 0x000fe400078e0a0e */
[C---:B------:R-:W-:Y:S02]  /*21c0*/  IMAD R13, R38.reuse, R35, R0 ;  /* 0x00000023260d7224 */ /* 0x040fe400078e0200 */
[----:B------:R-:W-:Y:S01]  /*21d0*/  IMAD R0, R3, R62, RZ ;  /* 0x0000003e03007224 */ /* 0x000fe200078e02ff */
[----:B------:R-:W-:Y:S01]  /*21e0*/  SEL R3, R37, RZ, P0 ;  /* 0x000000ff25037207 */ /* 0x000fe20000000000 */
[----:B------:R-:W-:-:S04]  /*21f0*/  IMAD.WIDE.U32 R6, R38, R34, R152 ;  /* 0x0000002226067225 */ /* 0x000fc800078e0098 */
[----:B------:R-:W-:Y:S02]  /*2200*/  IMAD.IADD R3, R16, 0x1, R3 ;  /* 0x0000000110037824 */ /* 0x000fe400078e0203 */
[C---:B------:R-:W-:Y:S02]  /*2210*/  IMAD R15, R38.reuse, R63, R0 ;  /* 0x0000003f260f7224 */ /* 0x040fe400078e0200 */
[----:B------:R-:W-:Y:S01]  /*2220*/  IMAD.WIDE.U32 R8, R38, R34, R16 ;  /* 0x0000002226087225 */ /* 0x000fe200078e0010 */
[----:B------:R-:W-:-:S03]  /*2230*/  SHF.R.S32.HI R0, RZ, 0x1f, R3 ;  /* 0x0000001fff007819 */ /* 0x000fc60000011403 */
[----:B------:R-:W-:Y:S01]  /*2240*/  IMAD.WIDE.U32 R10, R38, R62, R16 ;  /* 0x0000003e260a7225 */ /* 0x000fe200078e0010 */
[----:B------:R-:W-:-:S03]  /*2250*/  LEA.HI R3, R0, R3, RZ, 0x3 ;  /* 0x0000000300037211 */ /* 0x000fc600078f18ff */
[----:B------:R-:W-:Y:S02]  /*2260*/  IMAD R59, R14, 0x60, R38 ;  /* 0x000000600e3b7824 */ /* 0x000fe400078e0226 */
[----:B------:R-:W-:Y:S02]  /*2270*/  IMAD.IADD R7, R7, 0x1, R13 ;  /* 0x0000000107077824 */ /* 0x000fe400078e020d */
[----:B------:R-:W-:Y:S01]  /*2280*/  IMAD.IADD R9, R13, 0x1, R9 ;  /* 0x000000010d097824 */ /* 0x000fe200078e0209 */
[----:B-----5:R-:W-:Y:S01]  /*2290*/  SHF.R.S32.HI R13, RZ, 0x1f, R24 ;  /* 0x0000001fff0d7819 */ /* 0x020fe20000011418 */
[----:B------:R-:W-:Y:S02]  /*22a0*/  IMAD.IADD R5, R5, 0x1, R15 ;  /* 0x0000000105057824 */ /* 0x000fe400078e020f */
[----:B------:R-:W-:Y:S02]  /*22b0*/  IMAD.IADD R11, R15, 0x1, R11 ;  /* 0x000000010f0b7824 */ /* 0x000fe400078e020b */
[----:B------:R-:W-:-:S02]  /*22c0*/  IMAD R12, R13, R34, RZ ;  /* 0x000000220d0c7224 */ /* 0x000fc400078e02ff */
[----:B------:R-:W-:Y:S01]  /*22d0*/  IMAD.WIDE.U32 R20, R24, R34, R6 ;  /* 0x0000002218147225 */ /* 0x000fe200078e0006 */
[----:B------:R-:W-:-:S03]  /*22e0*/  LOP3.LUT R6, R3, 0xfffffff8, RZ, 0xc0, !PT ;  /* 0xfffffff803067812 */ /* 0x000fc600078ec0ff */
[C---:B------:R-:W-:Y:S02]  /*22f0*/  IMAD R15, R24.reuse, R35, R12 ;  /* 0x00000023180f7224 */ /* 0x040fe400078e020c */
[----:B------:R-:W-:-:S04]  /*2300*/  IMAD.WIDE.U32 R30, R24, R34, R8 ;  /* 0x00000022181e7225 */ /* 0x000fc800078e0008 */
[----:B------:R-:W-:Y:S02]  /*2310*/  IMAD.SHL.U32 R65, R34, 0x80, RZ ;  /* 0x0000008022417824 */ /* 0x000fe400078e00ff */
[----:B------:R-:W-:Y:S01]  /*2320*/  IMAD.WIDE.U32 R34, R24, R62, R4 ;  /* 0x0000003e18227225 */ /* 0x000fe200078e0004 */
[----:B------:R-:W-:-:S03]  /*2330*/  SHF.R.S32.HI R5, RZ, 0x3, R3 ;  /* 0x00000003ff057819 */ /* 0x000fc60000011403 */
[-C--:B------:R-:W-:Y:S02]  /*2340*/  IMAD R13, R13, R62.reuse, RZ ;  /* 0x0000003e0d0d7224 */ /* 0x080fe400078e02ff */
[----:B------:R-:W-:-:S04]  /*2350*/  IMAD.WIDE.U32 R52, R24, R62, R10 ;  /* 0x0000003e18347225 */ /* 0x000fc800078e000a */
[----:B------:R-:W-:Y:S01]  /*2360*/  IMAD R13, R24, R63, R13 ;  /* 0x0000003f180d7224 */ /* 0x000fe200078e020d */
[C---:B------:R-:W-:Y:S01]  /*2370*/  SHF.L.U64.HI R63, R62.reuse, 0x7, R63 ;  /* 0x000000073e3f7819 */ /* 0x040fe2000001023f */
[----:B------:R-:W-:Y:S02]  /*2380*/  IMAD.SHL.U32 R62, R62, 0x80, RZ ;  /* 0x000000803e3e7824 */ /* 0x000fe400078e00ff */
[----:B------:R-:W-:Y:S02]  /*2390*/  IMAD.IADD R55, R21, 0x1, R15 ;  /* 0x0000000115377824 */ /* 0x000fe400078e020f */
[----:B------:R-:W-:Y:S02]  /*23a0*/  IMAD.IADD R54, R15, 0x1, R31 ;  /* 0x000000010f367824 */ /* 0x000fe400078e021f */
[----:B------:R-:W-:Y:S02]  /*23b0*/  IMAD.IADD R7, R13, 0x1, R53 ;  /* 0x000000010d077824 */ /* 0x000fe400078e0235 */
[C---:B--2---:R-:W-:Y:S01]  /*23c0*/  IMAD.SHL.U32 R64, R41.reuse, 0x40, RZ ;  /* 0x0000004029407824 */ /* 0x044fe200078e00ff */
[----:B------:R-:W-:-:S02]  /*23d0*/  LOP3.LUT P1, RZ, R41, 0x4, RZ, 0xc0, !PT ;  /* 0x0000000429ff7812 */ /* 0x000fc4000782c0ff */
[----:B------:R-:W-:Y:S01]  /*23e0*/  SHF.R.U32.HI R41, RZ, 0x7, R32 ;  /* 0x00000007ff297819 */ /* 0x000fe20000011620 */
[----:B------:R-:W-:Y:S01]  /*23f0*/  VIADD R32, R32, 0xffffff80 ;  /* 0xffffff8020207836 */ /* 0x000fe20000000000 */
[----:B------:R-:W-:Y:S02]  /*2400*/  LOP3.LUT R64, R64, 0x1c0, RZ, 0xc0, !PT ;  /* 0x000001c040407812 */ /* 0x000fe400078ec0ff */
[C---:B------:R-:W-:Y:S01]  /*2410*/  ISETP.NE.AND P6, PT, R41.reuse, 0x1, PT ;  /* 0x000000012900780c */ /* 0x040fe20003fc5270 */
[----:B------:R-:W-:Y:S01]  /*2420*/  VIADD R60, R41, 0x8 ;  /* 0x00000008293c7836 */ /* 0x000fe20000000000 */
[----:B------:R-:W-:Y:S02]  /*2430*/  SHF.R.S32.HI R38, RZ, 0x1f, R32 ;  /* 0x0000001fff267819 */ /* 0x000fe40000011420 */
[----:B------:R-:W-:Y:S02]  /*2440*/  SHF.R.U32.HI R61, RZ, 0x3, R64 ;  /* 0x00000003ff3d7819 */ /* 0x000fe40000011640 */
[----:B------:R-:W-:-:S02]  /*2450*/  LOP3.LUT R0, R64, 0x18, R16, 0xf8, !PT ;  /* 0x0000001840007812 */ /* 0x000fc400078ef810 */
[----:B------:R-:W-:Y:S01]  /*2460*/  LEA.HI R38, R38, R32, RZ, 0x5 ;  /* 0x0000002026267211 */ /* 0x000fe200078f28ff */
[----:B------:R-:W-:Y:S01]  /*2470*/  IMAD.IADD R32, R35, 0x1, R13 ;  /* 0x0000000123207824 */ /* 0x000fe200078e020d */
[----:B------:R-:W-:Y:S02]  /*2480*/  LOP3.LUT R0, R0, R61, RZ, 0x3c, !PT ;  /* 0x0000003d00007212 */ /* 0x000fe400078e3cff */
[----:B------:R-:W-:Y:S01]  /*2490*/  SHF.R.S32.HI R38, RZ, 0x5, R38 ;  /* 0x00000005ff267819 */ /* 0x000fe20000011426 */
[----:B------:R-:W-:Y:S05]  /*24a0*/  @!P6 WARPSYNC.ALL ;  /* 0x000000000000e948 */ /* 0x000fea0003800000 */
[----:B------:R-:W-:Y:S01]  /*24b0*/  IMAD R57, R38, 0x200, R0 ;  /* 0x0000020026397824 */ /* 0x000fe200078e0200 */
[--C-:B------:R-:W-:Y:S01]  /*24c0*/  LOP3.LUT R0, R64, 0x38, R3.reuse, 0xf8, !PT ;  /* 0x0000003840007812 */ /* 0x100fe200078ef803 */
[----:B------:R-:W-:Y:S01]  /*24d0*/  ULDC UR4, c[0x0][0x2f4] ;  /* 0x0000bd0000047ab9 */ /* 0x000fe20000000800 */
[----:B---3--:R-:W-:-:S02]  /*24e0*/  LOP3.LUT R4, R40, 0x38, R3, 0xf8, !PT ;  /* 0x0000003828047812 */ /* 0x008fc400078ef803 */
[----:B------:R-:W-:Y:S02]  /*24f0*/  LOP3.LUT R0, R0, R61, RZ, 0x3c, !PT ;  /* 0x0000003d00007212 */ /* 0x000fe400078e3cff */
[----:B----4-:R-:W-:Y:S02]  /*2500*/  LOP3.LUT R8, R4, R39, RZ, 0x3c, !PT ;  /* 0x0000002704087212 */ /* 0x010fe400078e3cff */
[----:B------:R-:W-:Y:S01]  /*2510*/  @P1 LOP3.LUT R18, R18, 0x2, RZ, 0xfc, !PT ;  /* 0x0000000212121812 */ /* 0x000fe200078efcff */
[----:B------:R-:W-:Y:S01]  /*2520*/  IMAD R3, R38, 0x200, R0 ;  /* 0x0000020026037824 */ /* 0x000fe200078e0200 */
[----:B------:R-:W-:Y:S01]  /*2530*/  @!P6 BAR.SYNC.DEFER_BLOCKING 0x9, 0x100 ;  /* 0x024400000000eb1d */ /* 0x000fe20000010000 */
[----:B------:R-:W-:Y:S01]  /*2540*/  ISETP.GE.AND P1, PT, R16, UR4, PT ;  /* 0x0000000410007c0c */ /* 0x000fe2000bf26270 */
[----:B------:R-:W-:Y:S01]  /*2550*/  IMAD.IADD R0, R36, 0x1, R8 ;  /* 0x0000000124007824 */ /* 0x000fe200078e0208 */
[----:B------:R-:W-:Y:S02]  /*2560*/  ISETP.GE.AND P2, PT, R19, UR4, PT ;  /* 0x0000000413007c0c */ /* 0x000fe4000bf46270 */
[----:B------:R-:W-:-:S02]  /*2570*/  SHF.R.S32.HI R4, RZ, 0x1f, R6 ;  /* 0x0000001fff047819 */ /* 0x000fc40000011406 */
[----:B------:R-:W-:-:S09]  /*2580*/  SHF.R.S32.HI R56, RZ, 0x1f, R68 ;  /* 0x0000001fff387819 */ /* 0x000fd20000011444 */
.L_x_1645:
[----:B--2---:R-:W2:Y:S01]  /*2590*/  LDL R37, [R1+0x44] ;  /* 0x0000440001257983 */ /* 0x004ea20000100800 */
[----:B0-----:R-:W0:Y:S01]  /*25a0*/  LDC R73, c[0x0][0x430] ;  /* 0x00010c00ff497b82 */ /* 0x001e220000000800 */
[----:B------:R-:W-:Y:S02]  /*25b0*/  VIADD R27, R27, 0xffffffff ;  /* 0xffffffff1b1b7836 */ /* 0x000fe40000000000 */
[----:B------:R-:W-:Y:S02]  /*25c0*/  IMAD.MOV.U32 R72, RZ, RZ, RZ ;  /* 0x000000ffff487224 */ /* 0x000fe400078e00ff */
[----:B------:R-:W-:-:S03]  /*25d0*/  IMAD R8, R27, 0x80, R59 ;  /* 0x000000801b087824 */ /* 0x000fc600078e023b */
[----:B------:R-:W1:Y:S01]  /*25e0*/  LDC R78, c[0x0][0x3f4] ;  /* 0x0000fd00ff4e7b82 */ /* 0x000e620000000800 */
[----:B------:R-:W-:Y:S01]  /*25f0*/  IMAD.IADD R36, R67, 0x1, R8 ;  /* 0x0000000143247824 */ /* 0x000fe200078e0208 */
[----:B------:R-:W-:-:S03]  /*2600*/  ISETP.GE.AND P3, PT, R8, R25, PT ;  /* 0x000000190800720c */ /* 0x000fc60003f66270 */
[----:B---3--:R-:W-:Y:S01]  /*2610*/  IMAD.MOV.U32 R12, RZ, RZ, R36 ;  /* 0x000000ffff0c7224 */ /* 0x008fe200078e0024 */
[----:B------:R-:W-:Y:S02]  /*2620*/  ISETP.GT.OR P3, PT, R59, 0x7f, P3 ;  /* 0x0000007f3b00780c */ /* 0x000fe40001f64670 */
[----:B0-----:R-:W-:-:S11]  /*2630*/  ISETP.NE.AND P4, PT, R73, 0x1, PT ;  /* 0x000000014900780c */ /* 0x001fd60003f85270 */
[----:B------:R-:W0:Y:S08]  /*2640*/  @!P3 LDC.64 R10, c[0x0][0x428] ;  /* 0x00010a00ff0abb82 */ /* 0x000e300000000a00 */
[----:B------:R-:W3:Y:S08]  /*2650*/  @!P3 LDC.64 R8, c[0x0][0x418] ;  /* 0x00010600ff08bb82 */ /* 0x000ef00000000a00 */
[----:B------:R-:W4:Y:S08]  /*2660*/  @P4 LDC R13, c[0x0][0x434] ;  /* 0x00010d00ff0d4b82 */ /* 0x000f300000000800 */
[----:B------:R-:W1:Y:S01]  /*2670*/  @P4 LDC R14, c[0x0][0x438] ;  /* 0x00010e00ff0e4b82 */ /* 0x000e620000000800 */
[----:B----4-:R-:W-:-:S05]  /*2680*/  @P4 IMAD.HI.U32 R13, R36, R13, RZ ;  /* 0x0000000d240d4227 */ /* 0x010fca00078e00ff */
[----:B-1----:R-:W-:Y:S01]  /*2690*/  @P4 SHF.R.U32.HI R12, RZ, R14, R13 ;  /* 0x0000000eff0c4219 */ /* 0x002fe2000001160d */
[----:B0-----:R-:W-:-:S03]  /*26a0*/  @!P3 IMAD R14, R56, R10, RZ ;  /* 0x0000000a380eb224 */ /* 0x001fc600078e02ff */
[----:B------:R-:W-:Y:S01]  /*26b0*/  @!P3 SHF.R.S32.HI R13, RZ, 0x1f, R12 ;  /* 0x0000001fff0db819 */ /* 0x000fe2000001140c */
[C---:B------:R-:W-:Y:S02]  /*26c0*/  @!P3 IMAD R15, R68.reuse, R11, R14 ;  /* 0x0000000b440fb224 */ /* 0x040fe400078e020e */
[----:B------:R-:W-:-:S04]  /*26d0*/  @!P3 IMAD.WIDE.U32 R10, R68, R10, R12 ;  /* 0x0000000a440ab225 */ /* 0x000fc800078e000c */
[----:B------:R-:W-:Y:S01]  /*26e0*/  @!P3 IMAD.IADD R11, R11, 0x1, R15 ;  /* 0x000000010b0bb824 */ /* 0x000fe200078e020f */
[----:B---3--:R-:W-:-:S04]  /*26f0*/  @!P3 LEA R8, P4, R10, R8, 0x2 ;  /* 0x000000080a08b211 */ /* 0x008fc800078810ff */
[----:B------:R-:W-:-:S05]  /*2700*/  @!P3 LEA.HI.X R9, R10, R9, R11, 0x2, P4 ;  /* 0x000000090a09b211 */ /* 0x000fca00020f140b */
[----:B-----5:R0:W5:Y:S01]  /*2710*/  @!P3 LDG.E R72, desc[UR42][R8.64] ;  /* 0x0000002a0848b981 */ /* 0x020162000c1e1900 */
[----:B------:R-:W-:Y:S01]  /*2720*/  ISETP.GT.AND P3, PT, R27, R28, PT ;  /* 0x0000001c1b00720c */ /* 0x000fe20003f64270 */
[----:B------:R-:W-:Y:S01]  /*2730*/  IMAD R71, R23, 0x2000, R57 ;  /* 0x0000200017477824 */ /* 0x000fe200078e0239 */
[----:B------:R-:W-:Y:S01]  /*2740*/  LOP3.LUT R18, R18, 0xfffffffe, RZ, 0xc0, !PT ;  /* 0xfffffffe12127812 */ /* 0x000fe200078ec0ff */
[----:B------:R-:W-:Y:S01]  /*2750*/  IMAD.MOV R10, RZ, RZ, -R12 ;  /* 0x000000ffff0a7224 */ /* 0x000fe200078e0a0c */
[----:B------:R-:W-:Y:S05]  /*2760*/  YIELD ;  /* 0x0000000000007946 */ /* 0x000fea0003800000 */
[----:B------:R-:W-:Y:S01]  /*2770*/  VIADD R11, R71, 0x20 ;  /* 0x00000020470b7836 */ /* 0x000fe20000000000 */
[----:B------:R-:W-:Y:S01]  /*2780*/  BSSY B0, `(.L_x_1590) ;  /* 0x0000327000007945 */ /* 0x000fe20003800000 */
[----:B------:R-:W-:-:S02]  /*2790*/  IMAD R73, R73, R10, R36 ;  /* 0x0000000a49497224 */ /* 0x000fc400078e0224 */
[----:B------:R-:W-:Y:S02]  /*27a0*/  @P3 LOP3.LUT R18, R18, 0x1, RZ, 0xfc, !PT ;  /* 0x0000000112123812 */ /* 0x000fe400078efcff */
[----:B------:R-:W-:Y:S02]  /*27b0*/  ISETP.GE.AND P3, PT, R78, 0x1, PT ;  /* 0x000000014e00780c */ /* 0x000fe40003f66270 */
[----:B--2---:R-:W-:-:S13]  /*27c0*/  LOP3.LUT P5, RZ, R37, 0x4, RZ, 0xc0, !PT ;  /* 0x0000000425ff7812 */ /* 0x004fda00078ac0ff */
[C---:B------:R-:W-:Y:S02]  /*27d0*/  @P5 VIADD R11, R71.reuse, 0xffffffe0 ;  /* 0xffffffe0470b5836 */ /* 0x040fe40000000000 */
[--C-:B------:R-:W-:Y:S02]  /*27e0*/  IMAD R71, R71, 0x2, R26.reuse ;  /* 0x0000000247477824 */ /* 0x100fe400078e021a */
[----:B------:R-:W-:Y:S01]  /*27f0*/  IMAD R70, R11, 0x2, R26 ;  /* 0x000000020b467824 */ /* 0x000fe200078e021a */
[----:B0-----:R-:W-:Y:S06]  /*2800*/  @!P3 BRA `(.L_x_1591) ;  /* 0x0000002c004cb947 */ /* 0x001fec0003800000 */
[----:B------:R-:W-:Y:S01]  /*2810*/  SHF.R.S32.HI R74, RZ, 0x1f, R73 ;  /* 0x0000001fff4a7819 */ /* 0x000fe20000011449 */
[----:B------:R-:W-:Y:S01]  /*2820*/  ULDC.64 UR4, c[0x0][0x300] ;  /* 0x0000c00000047ab9 */ /* 0x000fe20000000a00 */
[----:B-----5:R-:W-:Y:S01]  /*2830*/  SHF.R.S32.HI R75, RZ, 0x1f, R72 ;  /* 0x0000001fff4b7819 */ /* 0x020fe20000011448 */
[----:B------:R-:W-:-:S04]  /*2840*/  IMAD.WIDE.U32 R8, R73, UR4, RZ ;  /* 0x0000000449087c25 */ /* 0x000fc8000f8e00ff */
[----:B------:R-:W-:Y:S02]  /*2850*/  IMAD R10, R74, UR4, RZ ;  /* 0x000000044a0a7c24 */ /* 0x000fe4000f8e02ff */
[----:B------:R-:W-:Y:S02]  /*2860*/  IMAD R76, R27, -0x80, R25 ;  /* 0xffffff801b4c7824 */ /* 0x000fe400078e0219 */
[----:B------:R-:W-:Y:S01]  /*2870*/  IMAD R11, R73, UR5, R10 ;  /* 0x00000005490b7c24 */ /* 0x000fe2000f8e020a */
[----:B------:R-:W-:Y:S01]  /*2880*/  ULDC.64 UR4, c[0x0][0x310] ;  /* 0x0000c40000047ab9 */ /* 0x000fe20000000a00 */
[----:B------:R-:W-:Y:S01]  /*2890*/  SHF.R.S32.HI R10, RZ, 0x1f, R27 ;  /* 0x0000001fff0a7819 */ /* 0x000fe2000001141b */
[----:B------:R-:W-:Y:S01]  /*28a0*/  IMAD R13, R75, UR4, RZ ;  /* 0x000000044b0d7c24 */ /* 0x000fe2000f8e02ff */
[----:B------:R-:W-:Y:S01]  /*28b0*/  VIMNMX R76, R76, 0x80, PT ;  /* 0x000000804c4c7848 */ /* 0x000fe20003fe0100 */
[----:B------:R-:W-:Y:S02]  /*28c0*/  IMAD.IADD R9, R9, 0x1, R11 ;  /* 0x0000000109097824 */ /* 0x000fe400078e020b */
[----:B------:R-:W-:-:S02]  /*28d0*/  IMAD R13, R72, UR5, R13 ;  /* 0x00000005480d7c24 */ /* 0x000fc4000f8e020d */
[----:B------:R-:W-:Y:S01]  /*28e0*/  IMAD.WIDE.U32 R8, R72, UR4, R8 ;  /* 0x0000000448087c25 */ /* 0x000fe2000f8e0008 */
[----:B------:R-:W-:-:S03]  /*28f0*/  ULDC.64 UR4, c[0x0][0x308] ;  /* 0x0000c20000047ab9 */ /* 0x000fc60000000a00 */
[----:B------:R-:W-:Y:S02]  /*2900*/  IMAD.IADD R9, R9, 0x1, R13 ;  /* 0x0000000109097824 */ /* 0x000fe400078e020d */
[----:B------:R-:W-:Y:S02]  /*2910*/  IMAD R11, R66, R27, RZ ;  /* 0x0000001b420b7224 */ /* 0x000fe400078e02ff */
[----:B------:R-:W-:-:S04]  /*2920*/  IMAD.WIDE.U32 R8, R157, UR4, R8 ;  /* 0x000000049d087c25 */ /* 0x000fc8000f8e0008 */
[----:B------:R-:W-:Y:S01]  /*2930*/  IMAD R83, R157, UR5, R9 ;  /* 0x000000059d537c24 */ /* 0x000fe2000f8e0209 */
[----:B------:R-:W-:Y:S01]  /*2940*/  ULDC.64 UR4, c[0x0][0x2e8] ;  /* 0x0000ba0000047ab9 */ /* 0x000fe20000000a00 */
[----:B------:R-:W-:Y:S01]  /*2950*/  IMAD R9, R63, R27, RZ ;  /* 0x0000001b3f097224 */ /* 0x000fe200078e02ff */
[----:B------:R-:W-:Y:S01]  /*2960*/  LEA R82, P3, R8, UR4, 0x1 ;  /* 0x0000000408527c11 */ /* 0x000fe2000f8608ff */
[----:B------:R-:W-:Y:S01]  /*2970*/  ULDC.U8 UR4, c[0x0][0x410] ;  /* 0x0001040000047ab9 */ /* 0x000fe20000000000 */
[----:B------:R-:W-:Y:S02]  /*2980*/  IMAD R13, R10, R65, R11 ;  /* 0x000000410a0d7224 */ /* 0x000fe400078e020b */
[----:B------:R-:W-:Y:S01]  /*2990*/  LEA.HI.X R83, R8, UR5, R83, 0x1, P3 ;  /* 0x0000000508537c11 */ /* 0x000fe200098f0c53 */
[----:B------:R-:W-:Y:S01]  /*29a0*/  IMAD R69, R10, R62, R9 ;  /* 0x0000003e0a457224 */ /* 0x000fe200078e0209 */
[----:B------:R-:W-:Y:S01]  /*29b0*/  ISETP.NE.AND P3, PT, RZ, UR4, PT ;  /* 0x00000004ff007c0c */ /* 0x000fe2000bf65270 */
[----:B------:R-:W-:-:S04]  /*29c0*/  IMAD.WIDE.U32 R10, R65, R27, RZ ;  /* 0x0000001b410a7225 */ /* 0x000fc800078e00ff */
[----:B------:R-:W-:Y:S01]  /*29d0*/  IMAD.WIDE.U32 R8, R62, R27, RZ ;  /* 0x0000001b3e087225 */ /* 0x000fe200078e00ff */
[----:B------:R-:W-:-:S03]  /*29e0*/  IADD3 R77, R11, R13, RZ ;  /* 0x0000000d0b4d7210 */ /* 0x000fc60007ffe0ff */
[----:B------:R-:W-:-:S04]  /*29f0*/  IMAD.IADD R69, R9, 0x1, R69 ;  /* 0x0000000109457824 */ /* 0x000fc800078e0245 */
[----:B------:R-:W-:Y:S05]  /*2a00*/  @!P3 BRA `(.L_x_1592) ;  /* 0x000000140038b947 */ /* 0x000fea0003800000 */
[----:B------:R0:W5:Y:S01]  /*2a10*/  LDL R81, [R1+0x10] ;  /* 0x0000100001517983 */ /* 0x0001620000100800 */
[----:B------:R-:W1:Y:S01]  /*2a20*/  S2R R12, SR_TID.X ;  /* 0x00000000000c7919 */ /* 0x000e620000002100 */
[----:B------:R-:W-:Y:S01]  /*2a30*/  BSSY B1, `(.L_x_1593) ;  /* 0x0000023000017945 */ /* 0x000fe20003800000 */
[----:B-1----:R-:W-:-:S05]  /*2a40*/  VIADD R37, R12, 0xffffff80 ;  /* 0xffffff800c257836 */ /* 0x002fca0000000000 */
[----:B------:R-:W-:-:S04]  /*2a50*/  SHF.R.S32.HI R12, RZ, 0x1f, R37 ;  /* 0x0000001fff0c7819 */ /* 0x000fc80000011425 */
[----:B------:R-:W-:-:S04]  /*2a60*/  LEA.HI R12, R12, R37, RZ, 0x2 ;  /* 0x000000250c0c7211 */ /* 0x000fc800078f10ff */
[----:B------:R-:W-:-:S04]  /*2a70*/  SHF.R.S32.HI R12, RZ, 0x2, R12 ;  /* 0x00000002ff0c7819 */ /* 0x000fc8000001140c */
[----:B------:R-:W-:Y:S02]  /*2a80*/  ISETP.GE.AND P3, PT, R12, R76, PT ;  /* 0x0000004c0c00720c */ /* 0x000fe40003f66270 */
        /* <DEDUP_REMOVED lines=8> */
[----:B0-----:R-:W-:Y:S06]  /*2b10*/  @P3 BRA `(.L_x_1594) ;  /* 0x0000000000503947 */ /* 0x001fec0003800000 */
[----:B------:R-:W-:Y:S01]  /*2b20*/  IADD3 R13, P4, R20, R10, RZ ;  /* 0x0000000a140d7210 */ /* 0x000fe20007f9e0ff */
[----:B------:R-:W-:Y:S01]  /*2b30*/  ULDC.64 UR4, c[0x0][0x3e8] ;  /* 0x0000fa0000047ab9 */ /* 0x000fe20000000a00 */
[----:B------:R-:W-:Y:S02]  /*2b40*/  CS2R R48, SRZ ;  /* 0x0000000000307805 */ /* 0x000fe4000001ff00 */
[----:B------:R-:W-:Y:S01]  /*2b50*/  CS2R R50, SRZ ;  /* 0x0000000000327805 */ /* 0x000fe2000001ff00 */
[----:B------:R-:W-:Y:S01]  /*2b60*/  IMAD.X R14, R77, 0x1, R55, P4 ;  /* 0x000000014d0e7824 */ /* 0x000fe200020e0637 */
[----:B------:R-:W-:-:S05]  /*2b70*/  IADD3 R15, P4, R34, R8, RZ ;  /* 0x00000008220f7210 */ /* 0x000fca0007f9e0ff */
[----:B------:R-:W-:Y:S01]  /*2b80*/  IMAD.X R44, R69, 0x1, R32, P4 ;  /* 0x00000001452c7824 */ /* 0x000fe200020e0620 */
        /* <DEDUP_REMOVED lines=9> */
[----:B------:R0:W5:Y:S02]  /*2c20*/  @!P4 LDG.E.64 R50, desc[UR42][R14.64] ;  /* 0x0000002a0e32c981 */ /* 0x000164000c1e1b00 */
[----:B-----5:R-:W-:-:S13]  /*2c30*/  ISETP.GE.AND P4, PT, R81, R78, PT ;  /* 0x0000004e5100720c */ /* 0x020fda0003f86270 */
[----:B------:R0:W5:Y:S04]  /*2c40*/  @!P4 LDG.E.64 R44, desc[UR42][R12.64+0x20] ;  /* 0x0000202a0c2cc981 */ /* 0x000168000c1e1b00 */
[----:B------:R0:W5:Y:S02]  /*2c50*/  @!P4 LDG.E.64 R46, desc[UR42][R14.64+0x20] ;  /* 0x0000202a0e2ec981 */ /* 0x000164000c1e1b00 */
.L_x_1594:
[----:B------:R-:W-:Y:S05]  /*2c60*/  BSYNC B1 ;  /* 0x0000000000017941 */ /* 0x000fea0003800000 */
.L_x_1593:
[----:B0-----:R-:W0:Y:S01]  /*2c70*/  S2R R12, SR_TID.X ;  /* 0x00000000000c7919 */ /* 0x001e220000002100 */
[----:B------:R-:W-:Y:S01]  /*2c80*/  BSSY B1, `(.L_x_1595) ;  /* 0x0000026000017945 */ /* 0x000fe20003800000 */
[----:B-----5:R-:W-:Y:S02]  /*2c90*/  IMAD.MOV.U32 R79, RZ, RZ, R44 ;  /* 0x000000ffff4f7224 */ /* 0x020fe400078e002c */
[----:B------:R-:W-:Y:S02]  /*2ca0*/  IMAD.MOV.U32 R80, RZ, RZ, R45 ;  /* 0x000000ffff507224 */ /* 0x000fe400078e002d */
[----:B0-----:R-:W-:-:S05]  /*2cb0*/  VIADD R13, R12, 0xffffff80 ;  /* 0xffffff800c0d7836 */ /* 0x001fca0000000000 */
[----:B------:R-:W-:-:S04]  /*2cc0*/  SHF.R.S32.HI R12, RZ, 0x1f, R13 ;  /* 0x0000001fff0c7819 */ /* 0x000fc8000001140d */
[----:B------:R-:W-:-:S04]  /*2cd0*/  LEA.HI R12, R12, R13, RZ, 0x2 ;  /* 0x0000000d0c0c7211 */ /* 0x000fc800078f10ff */
[----:B------:R-:W-:-:S05]  /*2ce0*/  SHF.R.S32.HI R12, RZ, 0x2, R12 ;  /* 0x00000002ff0c7819 */ /* 0x000fca000001140c */
[----:B------:R-:W-:-:S05]  /*2cf0*/  VIADD R12, R12, 0x60 ;  /* 0x000000600c0c7836 */ /* 0x000fca0000000000 */
[----:B------:R-:W-:-:S13]  /*2d00*/  ISETP.GE.AND P4, PT, R12, R76, PT ;  /* 0x0000004c0c00720c */ /* 0x000fda0003f86270 */
[----:B------:R-:W-:Y:S05]  /*2d10*/  @P4 BRA `(.L_x_1596) ;  /* 0x0000000000704947 */ /* 0x000fea0003800000 */
[----:B------:R-:W0:Y:S01]  /*2d20*/  LDC.64 R12, c[0x0][0x3f8] ;  /* 0x0000fe00ff0c7b82 */ /* 0x000e220000000a00 */
[----:B------:R-:W-:Y:S01]  /*2d30*/  IMAD.MOV.U32 R11, RZ, RZ, R77 ;  /* 0x000000ffff0b7224 */ /* 0x000fe200078e004d */
[----:B------:R-:W-:Y:S01]  /*2d40*/  ULDC.64 UR4, c[0x0][0x3e8] ;  /* 0x0000fa0000047ab9 */ /* 0x000fe20000000a00 */
[----:B------:R-:W-:Y:S01]  /*2d50*/  IMAD.MOV.U32 R9, RZ, RZ, R69 ;  /* 0x000000ffff097224 */ /* 0x000fe200078e0045 */
        /* <DEDUP_REMOVED lines=24> */
.L_x_1596:
[----:B------:R-:W-:Y:S05]  /*2ee0*/  BSYNC B1 ;  /* 0x0000000000017941 */ /* 0x000fea0003800000 */
.L_x_1595:
[----:B0-----:R-:W-:Y:S01]  /*2ef0*/  IMAD.MOV.U32 R8, RZ, RZ, R48 ;  /* 0x000000ffff087224 */ /* 0x001fe200078e0030 */
        /* <DEDUP_REMOVED lines=8> */
[----:B------:R-:W-:Y:S01]  /*2f80*/  PLOP3.LUT P5, PT, PT, PT, UP0, 0x80, 0x0 ;  /* 0x000000000000781c */ /* 0x000fe20003faf008 */
[----:B------:R-:W-:Y:S01]  /*2f90*/  IMAD.MOV.U32 R9, RZ, RZ, R47 ;  /* 0x000000ffff097224 */ /* 0x000fe200078e002f */
[----:B------:R-:W-:Y:S01]  /*2fa0*/  PRMT R97, R10, 0x5410, R11 ;  /* 0x000054100a617816 */ /* 0x000fe2000000000b */
[----:B-----5:R-:W-:Y:S01]  /*2fb0*/  IMAD.MOV.U32 R10, RZ, RZ, R40 ;  /* 0x000000ffff0a7224 */ /* 0x020fe200078e0028 */
[----:B------:R-:W-:Y:S01]  /*2fc0*/  PRMT R87, R8, 0x7610, R87 ;  /* 0x0000761008577816 */ /* 0x000fe20000000057 */
[----:B------:R-:W-:Y:S01]  /*2fd0*/  IMAD.MOV.U32 R8, RZ, RZ, R36 ;  /* 0x000000ffff087224 */ /* 0x000fe200078e0024 */
[----:B------:R-:W-:Y:S01]  /*2fe0*/  PRMT R86, R86, 0x5410, R9 ;  /* 0x0000541056567816 */ /* 0x000fe20000000009 */
[----:B------:R-:W-:-:S02]  /*2ff0*/  IMAD.MOV.U32 R9, RZ, RZ, R37 ;  /* 0x000000ffff097224 */ /* 0x000fc400078e0025 */
[----:B------:R-:W-:-:S03]  /*3000*/  IMAD.MOV.U32 R11, RZ, RZ, R41 ;  /* 0x000000ffff0b7224 */ /* 0x000fc600078e0029 */
[----:B------:R-:W-:Y:S01]  /*3010*/  PRMT R80, R8, 0x5410, R9 ;  /* 0x0000541008507816 */ /* 0x000fe20000000009 */
[----:B------:R-:W-:Y:S01]  /*3020*/  IMAD.MOV.U32 R8, RZ, RZ, R38 ;  /* 0x000000ffff087224 */ /* 0x000fe200078e0026 */
[----:B------:R-:W-:Y:S01]  /*3030*/  PRMT R84, R10, 0x5410, R11 ;  /* 0x000054100a547816 */ /* 0x000fe2000000000b */
[----:B------:R-:W-:Y:S02]  /*3040*/  IMAD.MOV.U32 R9, RZ, RZ, R39 ;  /* 0x000000ffff097224 */ /* 0x000fe400078e0027 */
[----:B------:R-:W-:Y:S02]  /*3050*/  IMAD.MOV.U32 R10, RZ, RZ, R42 ;  /* 0x000000ffff0a7224 */ /* 0x000fe400078e002a */
[----:B------:R-:W-:Y:S01]  /*3060*/  IMAD.MOV.U32 R11, RZ, RZ, R43 ;  /* 0x000000ffff0b7224 */ /* 0x000fe200078e002b */
[----:B------:R-:W-:-:S04]  /*3070*/  PRMT R81, R8, 0x5410, R9 ;  /* 0x0000541008517816 */ /* 0x000fc80000000009 */
[----:B------:R-:W-:Y:S01]  /*3080*/  PRMT R85, R10, 0x5410, R11 ;  /* 0x000054100a557816 */ /* 0x000fe2000000000b */
[----:B------:R-:W-:Y:S06]  /*3090*/  @!P5 BRA `(.L_x_1597) ;  /* 0x000000000004d947 */ /* 0x000fec0003800000 */
[----:B------:R-:W-:Y:S01]  /*30a0*/  BPT.TRAP 0x1 ;  /* 0x000000040000795c */ /* 0x000fe20000300000 */
.L_x_1597:
[----:B------:R-:W2:Y:S01]  /*30b0*/  LDL R8, [R1+0xc] ;  /* 0x00000c0001087983 */ /* 0x000ea20000100800 */
[----:B------:R-:W-:Y:S01]  /*30c0*/  IMAD R69, R23, 0x8, R2 ;  /* 0x0000000817457824 */ /* 0x000fe200078e0202 */
[----:B------:R-:W-:Y:S01]  /*30d0*/  BSSY B1, `(.L_x_1598) ;  /* 0x0000004000017945 */ /* 0x000fe20003800000 */
[----:B--2---:R-:W-:-:S04]  /*30e0*/  SHF.L.U32 R77, R8, 0x1f, RZ ;  /* 0x0000001f084d7819 */ /* 0x004fc800000006ff */
[----:B------:R-:W0:Y:S02]  /*30f0*/  SYNCS.PHASECHK.TRANS64.TRYWAIT P6, [R69+URZ+0x16890], R77 ;  /* 0x0168904d450075a7 */ /* 0x000e2400080c017f */
[----:B0-----:R-:W-:Y:S05]  /*3100*/  @!P6 BRA `(.L_x_1599) ;  /* 0x000001cc0058e947 */ /* 0x001fea0003800000 */
.L_x_1922:
[----:B------:R-:W-:Y:S05]  /*3110*/  BSYNC B1 ;  /* 0x0000000000017941 */ /* 0x000fea0003800000 */
.L_x_1598:
[----:B------:R-:W-:-:S03]  /*3120*/  UMOV UR4, 0xffffffff ;  /* 0xffffffff00047882 */ /* 0x000fc60000000000 */
[----:B------:R-:W-:Y:S05]  /*3130*/  BRA.DIV UR4, `(.L_x_1600) ;  /* 0x000001ce04607947 */ /* 0x000fea000b800000 */
[----:B------:R1:W2:Y:S04]  /*3140*/  SHFL.IDX PT, R79, R83, RZ, 0x1c1f ;  /* 0x001c1fff534f7589 */ /* 0x0002a800000e0000 */
[----:B------:R1:W3:Y:S02]  /*3150*/  SHFL.IDX PT, R14, R82, RZ, 0x1c1f ;  /* 0x001c1fff520e7589 */ /* 0x0002e400000e0000 */
.L_x_1926:
        /* <DEDUP_REMOVED lines=10> */
[----:B------:R-:W-:Y:S01]  /*3200*/  SHF.R.U64 R91, R48, 0x10, R49 ;  /* 0x00000010305b7819 */ /* 0x000fe20000001231 */
[----:B0-----:R-:W-:Y:S01]  /*3210*/  IMAD.MOV.U32 R15, RZ, RZ, R10 ;  /* 0x000000ffff0f7224 */ /* 0x001fe200078e000a */
[--C-:B------:R-:W-:Y:S01]  /*3220*/  SHF.R.U64 R48, R50, 0x10, R51.reuse ;  /* 0x0000001032307819 */ /* 0x100fe20000001233 */
[--C-:B------:R-:W-:Y:S01]  /*3230*/  HADD2.F32 R10, -RZ, R9.reuse.H1_H1 ;  /* 0x30000009ff0a7230 */ /* 0x100fe20000004100 */
[----:B------:R-:W-:Y:S01]  /*3240*/  SHF.R.U32.HI R88, RZ, 0x10, R51 ;  /* 0x00000010ff587819 */ /* 0x000fe20000011633 */
[----:B------:R-:W-:Y:S01]  /*3250*/  HADD2.F32 R9, -RZ, R9.H0_H0 ;  /* 0x20000009ff097230 */ /* 0x000fe20000004100 */
[----:B------:R-:W-:Y:S01]  /*3260*/  SHF.R.U32.HI R90, RZ, 0x10, R49 ;  /* 0x00000010ff5a7819 */ /* 0x000fe20000011631 */
[----:B------:R-:W-:Y:S02]  /*3270*/  HADD2.F32 R51, -RZ, R48.H0_H0 ;  /* 0x20000030ff337230 */ /* 0x000fe40000004100 */
[----:B------:R-:W-:Y:S02]  /*3280*/  HADD2.F32 R48, -RZ, R11.H1_H1 ;  /* 0x3000000bff307230 */ /* 0x000fe40000004100 */
[----:B------:R-:W-:-:S02]  /*3290*/  HADD2.F32 R88, -RZ, R88.H0_H0 ;  /* 0x20000058ff587230 */ /* 0x000fc40000004100 */
[----:B------:R-:W-:Y:S02]  /*32a0*/  HADD2.F32 R11, -RZ, R11.H0_H0 ;  /* 0x2000000bff0b7230 */ /* 0x000fe40000004100 */
[----:B------:R-:W-:Y:S02]  /*32b0*/  HADD2.F32 R49, -RZ, R91.H0_H0 ;  /* 0x2000005bff317230 */ /* 0x000fe40000004100 */
[-C--:B------:R-:W-:Y:S01]  /*32c0*/  FMUL.FTZ R92, R48, R88.reuse ;  /* 0x00000058305c7220 */ /* 0x080fe20000410000 */
[----:B------:R-:W-:Y:S02]  /*32d0*/  HADD2.F32 R50, -RZ, R90.H0_H0 ;  /* 0x2000005aff327230 */ /* 0x000fe40000004100 */
[CC--:B------:R-:W-:Y:S01]  /*32e0*/  FMUL.FTZ R90, R10.reuse, R51.reuse ;  /* 0x000000330a5a7220 */ /* 0x0c0fe20000410000 */
[----:B------:R-:W-:Y:S01]  /*32f0*/  FMUL.FTZ R51, R9, R51 ;  /* 0x0000003309337220 */ /* 0x000fe20000410000 */
[----:B------:R-:W-:Y:S02]  /*3300*/  FMUL.FTZ R95, R11, R88 ;  /* 0x000000580b5f7220 */ /* 0x000fe40000410000 */
[-C--:B------:R-:W-:Y:S01]  /*3310*/  FFMA.FTZ R90, R9, R49.reuse, -R90 ;  /* 0x00000031095a7223 */ /* 0x080fe2000001085a */
[----:B------:R-:W-:Y:S01]  /*3320*/  FFMA.FTZ R91, R10, R49, R51 ;  /* 0x000000310a5b7223 */ /* 0x000fe20000010033 */
[----:B------:R-:W-:-:S02]  /*3330*/  HADD2.F32 R9, -RZ, R8.H1_H1 ;  /* 0x30000008ff097230 */ /* 0x000fc40000004100 */
[-C--:B------:R-:W-:Y:S01]  /*3340*/  FFMA.FTZ R93, R11, R50.reuse, -R92 ;  /* 0x000000320b5d7223 */ /* 0x080fe2000001085c */
[----:B------:R-:W-:Y:S01]  /*3350*/  FFMA.FTZ R94, R48, R50, R95 ;  /* 0x00000032305e7223 */ /* 0x000fe2000001005f */
[----:B------:R-:W-:Y:S02]  /*3360*/  HADD2.F32 R49, -RZ, R97.H0_H0 ;  /* 0x20000061ff317230 */ /* 0x000fe40000004100 */
[----:B------:R-:W-:Y:S02]  /*3370*/  HADD2.F32 R8, -RZ, R8.H0_H0 ;  /* 0x20000008ff087230 */ /* 0x000fe40000004100 */
[----:B------:R-:W-:Y:S02]  /*3380*/  HADD2.F32 R10, -RZ, R15.H1_H1 ;  /* 0x3000000fff0a7230 */ /* 0x000fe40000004100 */
[-C--:B------:R-:W-:Y:S01]  /*3390*/  FMUL.FTZ R51, R9, R49.reuse ;  /* 0x0000003109337220 */ /* 0x080fe20000410000 */
[----:B------:R-:W-:Y:S02]  /*33a0*/  HADD2.F32 R50, -RZ, R97.H1_H1 ;  /* 0x30000061ff327230 */ /* 0x000fe40000004100 */
[----:B------:R-:W-:Y:S01]  /*33b0*/  FMUL.FTZ R88, R8, R49 ;  /* 0x0000003108587220 */ /* 0x000fe20000410000 */
[----:B------:R-:W-:-:S02]  /*33c0*/  HADD2.F32 R15, -RZ, R15.H0_H0 ;  /* 0x2000000fff0f7230 */ /* 0x000fc40000004100 */
[--C-:B------:R-:W-:Y:S02]  /*33d0*/  HADD2.F32 R11, -RZ, R96.reuse.H0_H0 ;  /* 0x20000060ff0b7230 */ /* 0x100fe40000004100 */
[-C--:B------:R-:W-:Y:S01]  /*33e0*/  FMUL.FTZ R92, R10, R50.reuse ;  /* 0x000000320a5c7220 */ /* 0x080fe20000410000 */
        /* <DEDUP_REMOVED lines=10> */
.L_x_1606:
[----:B------:R-:W-:Y:S05]  /*3490*/  BSYNC B3 ;  /* 0x0000000000037941 */ /* 0x000fea0003800000 */
.L_x_1605:
[----:B0-----:R4:W-:Y:S02]  /*34a0*/  ST.E.128 desc[UR42][R12.64], R8 ;  /* 0x000000080c007985 */ /* 0x0019e4000c101d2a */
.L_x_1604:
[----:B------:R-:W-:Y:S05]  /*34b0*/  BSYNC B2 ;  /* 0x0000000000027941 */ /* 0x000fea0003800000 */
.L_x_1603:
[----:B------:R-:W-:Y:S05]  /*34c0*/  @P2 BRA `(.L_x_1602) ;  /* 0x0000000000cc2947 */ /* 0x000fea0003800000 */
[----:B----4-:R-:W2:Y:S04]  /*34d0*/  LDL R8, [R1+0x8] ;  /* 0x0000080001087983 */ /* 0x010ea80000100800 */
[----:B------:R-:W4:Y:S01]  /*34e0*/  LDL R15, [R1+0x10] ;  /* 0x00001000010f7983 */ /* 0x000f220000100800 */
[C---:B---3--:R-:W-:Y:S01]  /*34f0*/  LEA R12, P3, R19.reuse, R14, 0x1 ;  /* 0x0000000e130c7211 */ /* 0x048fe200078608ff */
[----:B------:R-:W-:Y:S03]  /*3500*/  BSSY B2, `(.L_x_1607) ;  /* 0x000002e000027945 */ /* 0x000fe60003800000 */
[----:B--2---:R-:W-:Y:S02]  /*3510*/  LEA.HI.X R13, R19, R79, R8, 0x1, P3 ;  /* 0x0000004f130d7211 */ /* 0x004fe400018f0c08 */
[----:B------:R2:W3:Y:S01]  /*3520*/  LDS.128 R8, [R70+0xe000] ;  /* 0x00e0000046087984 */ /* 0x0004e20000000c00 */
[----:B----4-:R-:W-:-:S13]  /*3530*/  ISETP.GE.AND P3, PT, R15, R78, PT ;  /* 0x0000004e0f00720c */ /* 0x010fda0003f66270 */
[----:B--2---:R-:W-:Y:S05]  /*3540*/  @P3 BRA `(.L_x_1608) ;  /* 0x0000000000a43947 */ /* 0x004fea0003800000 */
[--C-:B------:R-:W-:Y:S01]  /*3550*/  SHF.R.U64 R44, R44, 0x10, R45.reuse ;  /* 0x000000102c2c7819 */ /* 0x100fe2000000122d */
[----:B---3--:R-:W-:Y:S01]  /*3560*/  IMAD.MOV.U32 R14, RZ, RZ, R10 ;  /* 0x000000ffff0e7224 */ /* 0x008fe200078e000a */
[----:B------:R-:W-:Y:S01]  /*3570*/  SHF.R.U32.HI R49, RZ, 0x10, R45 ;  /* 0x00000010ff317819 */ /* 0x000fe2000001162d */
[--C-:B------:R-:W-:Y:S01]  /*3580*/  HADD2.F32 R10, -RZ, R9.reuse.H1_H1 ;  /* 0x30000009ff0a7230 */ /* 0x100fe20000004100 */
[--C-:B------:R-:W-:Y:S01]  /*3590*/  SHF.R.U64 R45, R46, 0x10, R47.reuse ;  /* 0x000000102e2d7819 */ /* 0x100fe2000000122f */
[----:B------:R-:W-:Y:S01]  /*35a0*/  HADD2.F32 R9, -RZ, R9.H0_H0 ;  /* 0x20000009ff097230 */ /* 0x000fe20000004100 */
[----:B------:R-:W-:Y:S01]  /*35b0*/  SHF.R.U32.HI R48, RZ, 0x10, R47 ;  /* 0x00000010ff307819 */ /* 0x000fe2000001162f */
[----:B------:R-:W-:Y:S02]  /*35c0*/  HADD2.F32 R15, -RZ, R11.H1_H1 ;  /* 0x3000000bff0f7230 */ /* 0x000fe40000004100 */
[----:B------:R-:W-:Y:S02]  /*35d0*/  HADD2.F32 R45, -RZ, R45.H0_H0 ;  /* 0x2000002dff2d7230 */ /* 0x000fe40000004100 */
[----:B------:R-:W-:-:S02]  /*35e0*/  HADD2.F32 R48, -RZ, R48.H0_H0 ;  /* 0x20000030ff307230 */ /* 0x000fc40000004100 */
[----:B------:R-:W-:Y:S02]  /*35f0*/  HADD2.F32 R44, -RZ, R44.H0_H0 ;  /* 0x2000002cff2c7230 */ /* 0x000fe40000004100 */
[CC--:B------:R-:W-:Y:S01]  /*3600*/  FMUL.FTZ R50, R10.reuse, R45.reuse ;  /* 0x0000002d0a327220 */ /* 0x0c0fe20000410000 */
[----:B------:R-:W-:Y:S02]  /*3610*/  HADD2.F32 R11, -RZ, R11.H0_H0 ;  /* 0x2000000bff0b7230 */ /* 0x000fe40000004100 */
[----:B------:R-:W-:Y:S01]  /*3620*/  FMUL.FTZ R45, R9, R45 ;  /* 0x0000002d092d7220 */ /* 0x000fe20000410000 */
[----:B------:R-:W-:Y:S02]  /*3630*/  HADD2.F32 R46, -RZ, R49.H0_H0 ;  /* 0x20000031ff2e7230 */ /* 0x000fe40000004100 */
[----:B------:R-:W-:Y:S01]  /*3640*/  FMUL.FTZ R88, R15, R48 ;  /* 0x000000300f587220 */ /* 0x000fe20000410000 */
[----:B------:R-:W-:Y:S01]  /*3650*/  FFMA.FTZ R50, R9, R44, -R50 ;  /* 0x0000002c09327223 */ /* 0x000fe20000010832 */
[C---:B------:R-:W-:Y:S01]  /*3660*/  FMUL.FTZ R48, R11.reuse, R48 ;  /* 0x000000300b307220 */ /* 0x040fe20000410000 */
[----:B------:R-:W-:Y:S01]  /*3670*/  FFMA.FTZ R49, R10, R44, R45 ;  /* 0x0000002c0a317223 */ /* 0x000fe2000001002d */
[----:B------:R-:W-:Y:S01]  /*3680*/  FFMA.FTZ R88, R11, R46, -R88 ;  /* 0x0000002e0b587223 */ /* 0x000fe20000010858 */
[----:B------:R-:W-:-:S02]  /*3690*/  HADD2.F32 R11, -RZ, R87.H1_H1 ;  /* 0x30000057ff0b7230 */ /* 0x000fc40000004100 */
[----:B------:R-:W-:Y:S01]  /*36a0*/  FFMA.FTZ R79, R15, R46, R48 ;  /* 0x0000002e0f4f7223 */ /* 0x000fe20000010030 */
[----:B------:R-:W-:Y:S02]  /*36b0*/  HADD2.F32 R45, -RZ, R86.H1_H1 ;  /* 0x30000056ff2d7230 */ /* 0x000fe40000004100 */
[----:B------:R-:W-:Y:S02]  /*36c0*/  HADD2.F32 R9, -RZ, R8.H1_H1 ;  /* 0x30000008ff097230 */ /* 0x000fe40000004100 */
[----:B------:R-:W-:Y:S02]  /*36d0*/  HADD2.F32 R10, -RZ, R14.H1_H1 ;  /* 0x3000000eff0a7230 */ /* 0x000fe40000004100 */
[----:B------:R-:W-:Y:S02]  /*36e0*/  HADD2.F32 R87, -RZ, R87.H0_H0 ;  /* 0x20000057ff577230 */ /* 0x000fe40000004100 */
[----:B------:R-:W-:Y:S02]  /*36f0*/  HADD2.F32 R8, -RZ, R8.H0_H0 ;  /* 0x20000008ff087230 */ /* 0x000fe40000004100 */
[----:B------:R-:W-:Y:S01]  /*3700*/  FMUL.FTZ R51, R10, R45 ;  /* 0x0000002d0a337220 */ /* 0x000fe20000410000 */
[----:B------:R-:W-:-:S02]  /*3710*/  HADD2.F32 R14, -RZ, R14.H0_H0 ;  /* 0x2000000eff0e7230 */ /* 0x000fc40000004100 */
[CC--:B------:R-:W-:Y:S01]  /*3720*/  FMUL.FTZ R47, R9.reuse, R87.reuse ;  /* 0x00000057092f7220 */ /* 0x0c0fe20000410000 */
[----:B------:R-:W-:Y:S02]  /*3730*/  HADD2.F32 R15, -RZ, R86.H0_H0 ;  /* 0x20000056ff0f7230 */ /* 0x000fe40000004100 */
[----:B------:R-:W-:Y:S01]  /*3740*/  FMUL.FTZ R44, R8, R87 ;  /* 0x00000057082c7220 */ /* 0x000fe20000410000 */
[----:B------:R-:W-:Y:S01]  /*3750*/  FMUL.FTZ R45, R14, R45 ;  /* 0x0000002d0e2d7220 */ /* 0x000fe20000410000 */
[-C--:B------:R-:W-:Y:S02]  /*3760*/  FFMA.FTZ R47, R8, R11.reuse, -R47 ;  /* 0x0000000b082f7223 */ /* 0x080fe4000001082f */
[----:B------:R-:W-:Y:S01]  /*3770*/  FFMA.FTZ R44, R9, R11, R44 ;  /* 0x0000000b092c7223 */ /* 0x000fe2000001002c */
[-C--:B------:R-:W-:Y:S01]  /*3780*/  FFMA.FTZ R51, R14, R15.reuse, -R51 ;  /* 0x0000000f0e337223 */ /* 0x080fe20000010833 */
[----:B------:R-:W-:Y:S01]  /*3790*/  FFMA.FTZ R10, R10, R15, R45 ;  /* 0x0000000f0a0a7223 */ /* 0x000fe2000001002d */
[----:B------:R-:W-:-:S02]  /*37a0*/  F2FP.F16.F32.PACK_AB R9, R49, R50 ;  /* 0x000000323109723e */ /* 0x000fc400000000ff */
[----:B------:R-:W-:Y:S02]  /*37b0*/  F2FP.F16.F32.PACK_AB R11, R79, R88 ;  /* 0x000000584f0b723e */ /* 0x000fe400000000ff */
[----:B------:R-:W-:Y:S02]  /*37c0*/  F2FP.F16.F32.PACK_AB R8, R44, R47 ;  /* 0x0000002f2c08723e */ /* 0x000fe400000000ff */
[----:B------:R-:W-:-:S07]  /*37d0*/  F2FP.F16.F32.PACK_AB R10, R10, R51 ;  /* 0x000000330a0a723e */ /* 0x000fce00000000ff */
.L_x_1608:
[----:B------:R-:W-:Y:S05]  /*37e0*/  BSYNC B2 ;  /* 0x0000000000027941 */ /* 0x000fea0003800000 */
.L_x_1607:
[----:B---3--:R2:W-:Y:S02]  /*37f0*/  ST.E.128 desc[UR42][R12.64], R8 ;  /* 0x000000080c007985 */ /* 0x0085e4000c101d2a */
.L_x_1602:
[----:B------:R-:W-:Y:S05]  /*3800*/  BSYNC B1 ;  /* 0x0000000000017941 */ /* 0x000fea0003800000 */
.L_x_1601:
[----:B------:R-:W-:-:S03]  /*3810*/  UMOV UR4, 0xffffffff ;  /* 0xffffffff00047882 */ /* 0x000fc60000000000 */
[----:B------:R-:W-:Y:S05]  /*3820*/  BRA.DIV UR4, `(.L_x_1609) ;  /* 0x000001c604ec7947 */ /* 0x000fea000b800000 */
[----:B-1----:R-:W1:Y:S04]  /*3830*/  SHFL.IDX PT, R83, R83, 0x1, 0x1c1f ;  /* 0x003c1f0053537f89 */ /* 0x002e6800000e0000 */
[----:B---3--:R3:W0:Y:S02]  /*3840*/  SHFL.IDX PT, R14, R82, 0x1, 0x1c1f ;  /* 0x003c1f00520e7f89 */ /* 0x00862400000e0000 */
.L_x_1930:
[----:B------:R-:W-:Y:S05]  /*3850*/  @P4 BRA `(.L_x_1610) ;  /* 0x0000002000644947 */ /* 0x000fea0003800000 */
[----:B------:R-:W-:Y:S04]  /*3860*/  BSSY B1, `(.L_x_1611) ;  /* 0x0000033000017945 */ /* 0x000fe80003800000 */
[----:B------:R-:W-:Y:S05]  /*3870*/  @P1 BRA `(.L_x_1612) ;  /* 0x0000000000c41947 */ /* 0x000fea0003800000 */
[----:B--2-4-:R2:W4:Y:S01]  /*3880*/  LDS.128 R8, [R71+0x11000] ;  /* 0x0110000047087984 */ /* 0x0145220000000c00 */
[C---:B0-----:R-:W-:Y:S01]  /*3890*/  LEA R12, P3, R16.reuse, R14, 0x1 ;  /* 0x0000000e100c7211 */ /* 0x041fe200078608ff */
[----:B------:R-:W-:Y:S03]  /*38a0*/  BSSY B2, `(.L_x_1613) ;  /* 0x000002d000027945 */ /* 0x000fe60003800000 */
[----:B-1----:R-:W-:Y:S02]  /*38b0*/  LEA.HI.X R13, R16, R83, R17, 0x1, P3 ;  /* 0x00000053100d7211 */ /* 0x002fe400018f0c11 */
[----:B------:R-:W-:-:S13]  /*38c0*/  ISETP.GE.AND P3, PT, R152, R78, PT ;  /* 0x0000004e9800720c */ /* 0x000fda0003f66270 */
[----:B--2---:R-:W-:Y:S05]  /*38d0*/  @P3 BRA `(.L_x_1614) ;  /* 0x0000000000a43947 */ /* 0x004fea0003800000 */
[----:B------:R-:W-:Y:S01]  /*38e0*/  SHF.R.U64 R46, R40, 0x10, R41 ;  /* 0x00000010282e7819 */ /* 0x000fe20000001229 */
[----:B----4-:R-:W-:Y:S01]  /*38f0*/  IMAD.MOV.U32 R15, RZ, RZ, R10 ;  /* 0x000000ffff0f7224 */ /* 0x010fe200078e000a */
        /* <DEDUP_REMOVED lines=12> */
[-C--:B------:R-:W-:Y:S01]  /*39c0*/  FMUL.FTZ R45, R11, R44.reuse ;  /* 0x0000002c0b2d7220 */ /* 0x080fe20000410000 */
[C---:B------:R-:W-:Y:S01]  /*39d0*/  FMUL.FTZ R43, R9.reuse, R43 ;  /* 0x0000002b092b7220 */ /* 0x040fe20000410000 */
[C---:B------:R-:W-:Y:S01]  /*39e0*/  FMUL.FTZ R48, R40.reuse, R44 ;  /* 0x0000002c28307220 */ /* 0x040fe20000410000 */
[-C--:B------:R-:W-:Y:S01]  /*39f0*/  FFMA.FTZ R46, R9, R41.reuse, -R46 ;  /* 0x00000029092e7223 */ /* 0x080fe2000001082e */
[----:B------:R-:W-:Y:S01]  /*3a00*/  FFMA.FTZ R45, R40, R42, R45 ;  /* 0x0000002a282d7223 */ /* 0x000fe2000001002d */
[----:B------:R-:W-:Y:S01]  /*3a10*/  FFMA.FTZ R43, R10, R41, R43 ;  /* 0x000000290a2b7223 */ /* 0x000fe2000001002b */
[----:B------:R-:W-:-:S02]  /*3a20*/  HADD2.F32 R40, -RZ, R85.H0_H0 ;  /* 0x20000055ff287230 */ /* 0x000fc40000004100 */
[----:B------:R-:W-:Y:S01]  /*3a30*/  FFMA.FTZ R48, R11, R42, -R48 ;  /* 0x0000002a0b307223 */ /* 0x000fe20000010830 */
[----:B------:R-:W-:Y:S02]  /*3a40*/  HADD2.F32 R85, -RZ, R85.H1_H1 ;  /* 0x30000055ff557230 */ /* 0x000fe40000004100 */
        /* <DEDUP_REMOVED lines=18> */
.L_x_1614:
[----:B------:R-:W-:Y:S05]  /*3b70*/  BSYNC B2 ;  /* 0x0000000000027941 */ /* 0x000fea0003800000 */
.L_x_1613:
[----:B----4-:R0:W-:Y:S02]  /*3b80*/  ST.E.128 desc[UR42][R12.64], R8 ;  /* 0x000000080c007985 */ /* 0x0101e4000c101d2a */
.L_x_1612:
[----:B------:R-:W-:Y:S05]  /*3b90*/  BSYNC B1 ;  /* 0x0000000000017941 */ /* 0x000fea0003800000 */
.L_x_1611:
[----:B------:R-:W-:Y:S05]  /*3ba0*/  @P2 BRA `(.L_x_1610) ;  /* 0x0000001c00902947 */ /* 0x000fea0003800000 */
[----:B0-2-4-:R-:W1:Y:S04]  /*3bb0*/  LDL R8, [R1+0x8] ;  /* 0x0000080001087983 */ /* 0x015e680000100800 */
[----:B------:R-:W2:Y:S01]  /*3bc0*/  LDL R15, [R1+0x10] ;  /* 0x00001000010f7983 */ /* 0x000ea20000100800 */
[C---:B------:R-:W-:Y:S01]  /*3bd0*/  LEA R12, P3, R19.reuse, R14, 0x1 ;  /* 0x0000000e130c7211 */ /* 0x040fe200078608ff */
[----:B------:R-:W-:Y:S03]  /*3be0*/  BSSY B1, `(.L_x_1615) ;  /* 0x000002e000017945 */ /* 0x000fe60003800000 */
[----:B-1----:R-:W-:Y:S02]  /*3bf0*/  LEA.HI.X R13, R19, R83, R8, 0x1, P3 ;  /* 0x00000053130d7211 */ /* 0x002fe400018f0c08 */
[----:B------:R0:W1:Y:S01]  /*3c00*/  LDS.128 R8, [R70+0x11000] ;  /* 0x0110000046087984 */ /* 0x0000620000000c00 */
[----:B--2---:R-:W-:-:S13]  /*3c10*/  ISETP.GE.AND P3, PT, R15, R78, PT ;  /* 0x0000004e0f00720c */ /* 0x004fda0003f66270 */
[----:B0-----:R-:W-:Y:S05]  /*3c20*/  @P3 BRA `(.L_x_1616) ;  /* 0x0000000000a43947 */ /* 0x001fea0003800000 */
[--C-:B------:R-:W-:Y:S01]  /*3c30*/  SHF.R.U64 R36, R36, 0x10, R37.reuse ;  /* 0x0000001024247819 */ /* 0x100fe20000001225 */
[----:B-1----:R-:W-:Y:S01]  /*3c40*/  IMAD.MOV.U32 R14, RZ, RZ, R10 ;  /* 0x000000ffff0e7224 */ /* 0x002fe200078e000a */
        /* <DEDUP_REMOVED lines=10> */
[C---:B------:R-:W-:Y:S01]  /*3cf0*/  FMUL.FTZ R37, R9.reuse, R37 ;  /* 0x0000002509257220 */ /* 0x040fe20000410000 */
[----:B------:R-:W-:Y:S02]  /*3d00*/  HADD2.F32 R11, -RZ, R11.H0_H0 ;  /* 0x2000000bff0b7230 */ /* 0x000fe40000004100 */
[-C--:B------:R-:W-:Y:S01]  /*3d10*/  FFMA.FTZ R42, R9, R36.reuse, -R42 ;  /* 0x00000024092a7223 */ /* 0x080fe2000001082a */
[----:B------:R-:W-:Y:S01]  /*3d20*/  FFMA.FTZ R39, R10, R36, R37 ;  /* 0x000000240a277223 */ /* 0x000fe20000010025 */
[----:B------:R-:W-:Y:S02]  /*3d30*/  HADD2.F32 R38, -RZ, R41.H0_H0 ;  /* 0x20000029ff267230 */ /* 0x000fe40000004100 */
[----:B------:R-:W-:Y:S01]  /*3d40*/  FMUL.FTZ R44, R15, R40 ;  /* 0x000000280f2c7220 */ /* 0x000fe20000410000 */
[----:B------:R-:W-:-:S02]  /*3d50*/  HADD2.F32 R36, -RZ, R81.H0_H0 ;  /* 0x20000051ff247230 */ /* 0x000fc40000004100 */
[C---:B------:R-:W-:Y:S01]  /*3d60*/  FMUL.FTZ R40, R11.reuse, R40 ;  /* 0x000000280b287220 */ /* 0x040fe20000410000 */
[----:B------:R-:W-:Y:S02]  /*3d70*/  HADD2.F32 R81, -RZ, R81.H1_H1 ;  /* 0x30000051ff517230 */ /* 0x000fe40000004100 */
[-C--:B------:R-:W-:Y:S01]  /*3d80*/  FFMA.FTZ R44, R11, R38.reuse, -R44 ;  /* 0x000000260b2c7223 */ /* 0x080fe2000001082c */
[----:B------:R-:W-:Y:S02]  /*3d90*/  HADD2.F32 R9, -RZ, R8.H1_H1 ;  /* 0x30000008ff097230 */ /* 0x000fe40000004100 */
[----:B------:R-:W-:Y:S01]  /*3da0*/  FFMA.FTZ R43, R15, R38, R40 ;  /* 0x000000260f2b7223 */ /* 0x000fe20000010028 */
[----:B------:R-:W-:Y:S02]  /*3db0*/  HADD2.F32 R10, -RZ, R14.H1_H1 ;  /* 0x3000000eff0a7230 */ /* 0x000fe40000004100 */
[----:B------:R-:W-:Y:S02]  /*3dc0*/  HADD2.F32 R8, -RZ, R8.H0_H0 ;  /* 0x20000008ff087230 */ /* 0x000fe40000004100 */
[----:B------:R-:W-:Y:S01]  /*3dd0*/  FMUL.FTZ R37, R9, R36 ;  /* 0x0000002409257220 */ /* 0x000fe20000410000 */
[----:B------:R-:W-:-:S02]  /*3de0*/  HADD2.F32 R14, -RZ, R14.H0_H0 ;  /* 0x2000000eff0e7230 */ /* 0x000fc40000004100 */
[-C--:B------:R-:W-:Y:S01]  /*3df0*/  FMUL.FTZ R41, R10, R81.reuse ;  /* 0x000000510a297220 */ /* 0x080fe20000410000 */
[--C-:B------:R-:W-:Y:S02]  /*3e00*/  HADD2.F32 R11, -RZ, R80.reuse.H0_H0 ;  /* 0x20000050ff0b7230 */ /* 0x100fe40000004100 */
[----:B------:R-:W-:Y:S01]  /*3e10*/  FMUL.FTZ R36, R8, R36 ;  /* 0x0000002408247220 */ /* 0x000fe20000410000 */
        /* <DEDUP_REMOVED lines=10> */
.L_x_1616:
[----:B------:R-:W-:Y:S05]  /*3ec0*/  BSYNC B1 ;  /* 0x0000000000017941 */ /* 0x000fea0003800000 */
.L_x_1615:
[----:B-1----:R0:W-:Y:S01]  /*3ed0*/  ST.E.128 desc[UR42][R12.64], R8 ;  /* 0x000000080c007985 */ /* 0x0021e2000c101d2a */
[----:B------:R-:W-:Y:S05]  /*3ee0*/  BRA `(.L_x_1610) ;  /* 0x0000001800c07947 */ /* 0x000fea0003800000 */
.L_x_1592:
[----:B------:R-:W0:Y:S01]  /*3ef0*/  S2R R12, SR_TID.X ;  /* 0x00000000000c7919 */ /* 0x000e220000002100 */
[----:B------:R-:W-:Y:S01]  /*3f00*/  CS2R R42, SRZ ;  /* 0x00000000002a7805 */ /* 0x000fe2000001ff00 */
[----:B------:R-:W1:Y:S01]  /*3f10*/  S2R R38, SR_TID.X ;  /* 0x0000000000267919 */ /* 0x000e620000002100 */
[----:B0-----:R-:W-:Y:S02]  /*3f20*/  VIADD R13, R12, 0xffffff80 ;  /* 0xffffff800c0d7836 */ /* 0x001fe40000000000 */
[----:B-1----:R-:W-:-:S03]  /*3f30*/  VIADD R40, R38, 0xffffff80 ;  /* 0xffffff8026287836 */ /* 0x002fc60000000000 */
[----:B------:R-:W-:Y:S02]  /*3f40*/  SHF.R.S32.HI R12, RZ, 0x1f, R13 ;  /* 0x0000001fff0c7819 */ /* 0x000fe4000001140d */
[----:B------:R-:W-:Y:S02]  /*3f50*/  CS2R R38, SRZ ;  /* 0x0000000000267805 */ /* 0x000fe4000001ff00 */
[----:B------:R-:W-:Y:S02]  /*3f60*/  LEA.HI R12, R12, R13, RZ, 0x2 ;  /* 0x0000000d0c0c7211 */ /* 0x000fe400078f10ff */
[----:B------:R-:W-:Y:S02]  /*3f70*/  SHF.R.S32.HI R44, RZ, 0x1f, R40 ;  /* 0x0000001fff2c7819 */ /* 0x000fe40000011428 */
[----:B------:R-:W-:Y:S02]  /*3f80*/  SHF.R.S32.HI R12, RZ, 0x2, R12 ;  /* 0x00000002ff0c7819 */ /* 0x000fe4000001140c */
[----:B------:R-:W-:-:S02]  /*3f90*/  LEA.HI R44, R44, R40, RZ, 0x2 ;  /* 0x000000282c2c7211 */ /* 0x000fc400078f10ff */
[----:B------:R-:W-:Y:S02]  /*3fa0*/  CS2R R40, SRZ ;  /* 0x0000000000287805 */ /* 0x000fe4000001ff00 */
[----:B------:R-:W-:Y:S02]  /*3fb0*/  ISETP.GE.AND P3, PT, R12, R76, PT ;  /* 0x0000004c0c00720c */ /* 0x000fe40003f66270 */
[----:B------:R-:W-:Y:S02]  /*3fc0*/  SHF.R.S32.HI R44, RZ, 0x2, R44 ;  /* 0x00000002ff2c7819 */ /* 0x000fe4000001142c */
[----:B------:R-:W-:-:S03]  /*3fd0*/  ISETP.GE.OR P3, PT, R16, R78, P3 ;  /* 0x0000004e1000720c */ /* 0x000fc60001f66670 */
[----:B------:R-:W-:-:S10]  /*3fe0*/  VIADD R44, R44, 0x60 ;  /* 0x000000602c2c7836 */ /* 0x000fd40000000000 */
[----:B------:R-:W0:Y:S01]  /*3ff0*/  @!P3 LDC.64 R12, c[0x0][0x3e8] ;  /* 0x0000fa00ff0cbb82 */ /* 0x000e220000000a00 */
[----:B------:R-:W-:-:S05]  /*4000*/  @!P3 IADD3 R14, P4, R30, R10, RZ ;  /* 0x0000000a1e0eb210 */ /* 0x000fca0007f9e0ff */
[----:B------:R-:W-:Y:S01]  /*4010*/  @!P3 IMAD.X R15, R77, 0x1, R54, P4 ;  /* 0x000000014d0fb824 */ /* 0x000fe200020e0636 */
[----:B------:R-:W-:-:S05]  /*4020*/  @!P3 IADD3 R36, P4, R52, R8, RZ ;  /* 0x000000083424b210 */ /* 0x000fca0007f9e0ff */
[----:B------:R-:W-:Y:S01]  /*4030*/  @!P3 IMAD.X R37, R69, 0x1, R7, P4 ;  /* 0x000000014525b824 */ /* 0x000fe200020e0607 */
[----:B0-----:R-:W-:-:S04]  /*4040*/  @!P3 LEA R12, P4, R14, R12, 0x1 ;  /* 0x0000000c0e0cb211 */ /* 0x001fc800078808ff */
[----:B------:R-:W-:Y:S02]  /*4050*/  @!P3 LEA.HI.X R13, R14, R13, R15, 0x1, P4 ;  /* 0x0000000d0e0db211 */ /* 0x000fe400020f0c0f */
[----:B------:R-:W0:Y:S01]  /*4060*/  @!P3 LDC.64 R14, c[0x0][0x400] ;  /* 0x00010000ff0ebb82 */ /* 0x000e220000000a00 */
[----:B------:R-:W-:Y:S01]  /*4070*/  BSSY B1, `(.L_x_1617) ;  /* 0x0000022000017945 */ /* 0x000fe20003800000 */
[----:B0-----:R-:W-:-:S04]  /*4080*/  @!P3 LEA R14, P4, R36, R14, 0x1 ;  /* 0x0000000e240eb211 */ /* 0x001fc800078808ff */
[----:B------:R-:W-:Y:S02]  /*4090*/  @!P3 LEA.HI.X R15, R36, R15, R37, 0x1, P4 ;  /* 0x0000000f240fb211 */ /* 0x000fe400020f0c25 */
[----:B------:R-:W-:Y:S02]  /*40a0*/  CS2R R36, SRZ ;  /* 0x0000000000247805 */ /* 0x000fe4000001ff00 */
[----:B------:R-:W-:Y:S02]  /*40b0*/  ISETP.GE.AND P4, PT, R44, R76, PT ;  /* 0x0000004c2c00720c */ /* 0x000fe40003f86270 */
[----:B------:R-:W-:Y:S02]  /*40c0*/  CS2R R46, SRZ ;  /* 0x00000000002e7805 */ /* 0x000fe4000001ff00 */
[----:B------:R-:W-:Y:S01]  /*40d0*/  CS2R R50, SRZ ;  /* 0x0000000000327805 */ /* 0x000fe2000001ff00 */
[----:B------:R0:W5:Y:S01]  /*40e0*/  @!P3 LDG.E.128 R40, desc[UR42][R14.64] ;  /* 0x0000002a0e28b981 */ /* 0x000162000c1e1d00 */
[----:B------:R-:W-:-:S02]  /*40f0*/  ISETP.GE.OR P4, PT, R16, R78, P4 ;  /* 0x0000004e1000720c */ /* 0x000fc40002786670 */
[----:B------:R-:W-:Y:S02]  /*4100*/  CS2R R44, SRZ ;  /* 0x00000000002c7805 */ /* 0x000fe4000001ff00 */
[----:B------:R-:W-:Y:S01]  /*4110*/  CS2R R48, SRZ ;  /* 0x0000000000307805 */ /* 0x000fe2000001ff00 */
[----:B------:R0:W5:Y:S01]  /*4120*/  @!P3 LDG.E.128 R36, desc[UR42][R12.64] ;  /* 0x0000002a0c24b981 */ /* 0x000162000c1e1d00 */
[----:B------:R-:W-:-:S07]  /*4130*/  ISETP.GE.AND P3, PT, R16, R78, PT ;  /* 0x0000004e1000720c */ /* 0x000fce0003f66270 */
[----:B------:R-:W-:Y:S06]  /*4140*/  @P4 BRA `(.L_x_1618) ;  /* 0x0000000000504947 */ /* 0x000fec0003800000 */
[----:B0-----:R-:W0:Y:S01]  /*4150*/  LDC.64 R12, c[0x0][0x3f8] ;  /* 0x0000fe00ff0c7b82 */ /* 0x001e220000000a00 */
        /* <DEDUP_REMOVED lines=19> */
.L_x_1618:
[----:B------:R-:W-:Y:S05]  /*4290*/  BSYNC B1 ;  /* 0x0000000000017941 */ /* 0x000fea0003800000 */
.L_x_1617:
[----:B-----5:R-:W-:Y:S01]  /*42a0*/  IMAD.MOV.U32 R8, RZ, RZ, R46 ;  /* 0x000000ffff087224 */ /* 0x020fe200078e002e */
[----:B------:R-:W-:Y:S01]  /*42b0*/  UISETP.NE.AND UP0, UPT, UR39, 0x3, UPT ;  /* 0x000000032700788c */ /* 0x000fe2000bf05270 */
[----:B------:R-:W-:Y:S02]  /*42c0*/  IMAD.MOV.U32 R9, RZ, RZ, R47 ;  /* 0x000000ffff097224 */ /* 0x000fe400078e002f */
[----:B------:R-:W-:Y:S02]  /*42d0*/  IMAD.MOV.U32 R10, RZ, RZ, R44 ;  /* 0x000000ffff0a7224 */ /* 0x000fe400078e002c */
        /* <DEDUP_REMOVED lines=25> */
[----:B------:R-:W-:-:S02]  /*4470*/  PRMT R94, R94, 0x5410, R9 ;  /* 0x000054105e5e7816 */ /* 0x000fc40000000009 */
[----:B------:R-:W-:Y:S02]  /*4480*/  PRMT R93, R10, 0x7610, R93 ;  /* 0x000076100a5d7816 */ /* 0x000fe4000000005d */
[----:B------:R-:W-:Y:S01]  /*4490*/  PRMT R98, R11, 0x7610, R98 ;  /* 0x000076100b627816 */ /* 0x000fe20000000062 */
[----:B------:R-:W-:Y:S06]  /*44a0*/  @!P5 BRA `(.L_x_1619) ;  /* 0x000000000004d947 */ /* 0x000fec0003800000 */
[----:B------:R-:W-:Y:S01]  /*44b0*/  BPT.TRAP 0x1 ;  /* 0x000000040000795c */ /* 0x000fe20000300000 */
.L_x_1619:
[----:B------:R-:W2:Y:S01]  /*44c0*/  LDL R8, [R1+0xc] ;  /* 0x00000c0001087983 */ /* 0x000ea20000100800 */
[----:B------:R-:W-:Y:S01]  /*44d0*/  IMAD R69, R23, 0x8, R2 ;  /* 0x0000000817457824 */ /* 0x000fe200078e0202 */
[----:B------:R-:W1:Y:S01]  /*44e0*/  LDC R85, c[0x0][0x2f4] ;  /* 0x0000bd00ff557b82 */ /* 0x000e620000000800 */
[----:B------:R-:W-:Y:S01]  /*44f0*/  BSSY B1, `(.L_x_1620) ;  /* 0x0000004000017945 */ /* 0x000fe20003800000 */
[----:B--2---:R-:W-:-:S04]  /*4500*/  SHF.L.U32 R77, R8, 0x1f, RZ ;  /* 0x0000001f084d7819 */ /* 0x004fc800000006ff */
[----:B------:R-:W2:Y:S02]  /*4510*/  SYNCS.PHASECHK.TRANS64.TRYWAIT P4, [R69+URZ+0x16890], R77 ;  /* 0x0168904d450075a7 */ /* 0x000ea4000808017f */
[----:B-12---:R-:W-:Y:S05]  /*4520*/  @!P4 BRA `(.L_x_1621) ;  /* 0x000001b800f4c947 */ /* 0x006fea0003800000 */
.L_x_1931:
[----:B------:R-:W-:Y:S05]  /*4530*/  BSYNC B1 ;  /* 0x0000000000017941 */ /* 0x000fea0003800000 */
.L_x_1620:
[----:B------:R-:W-:Y:S01]  /*4540*/  UMOV UR4, 0xffffffff ;  /* 0xffffffff00047882 */ /* 0x000fe20000000000 */
[----:B------:R-:W-:Y:S02]  /*4550*/  IMAD.IADD R87, R85, 0x1, -R58 ;  /* 0x0000000155577824 */ /* 0x000fe400078e0a3a */
[----:B------:R-:W-:Y:S05]  /*4560*/  BRA.DIV UR4, `(.L_x_1622) ;  /* 0x000001ba04f87947 */ /* 0x000fea000b800000 */
[----:B------:R2:W3:Y:S04]  /*4570*/  SHFL.IDX PT, R81, R83, RZ, 0x1c1f ;  /* 0x001c1fff53517589 */ /* 0x0004e800000e0000 */
[----:B------:R2:W4:Y:S02]  /*4580*/  SHFL.IDX PT, R80, R82, RZ, 0x1c1f ;  /* 0x001c1fff52507589 */ /* 0x00052400000e0000 */
.L_x_1935:
[----:B------:R-:W5:Y:S01]  /*4590*/  S2R R8, SR_TID.X ;  /* 0x0000000000087919 */ /* 0x000f620000002100 */
[----:B------:R-:W-:Y:S01]  /*45a0*/  BSSY B1, `(.L_x_1623) ;  /* 0x0000078000017945 */ /* 0x000fe20003800000 */
[----:B-----5:R-:W-:-:S05]  /*45b0*/  VIADD R9, R8, 0xffffff80 ;  /* 0xffffff8008097836 */ /* 0x020fca0000000000 */
[----:B------:R-:W-:-:S04]  /*45c0*/  SHF.R.S32.HI R8, RZ, 0x1f, R9 ;  /* 0x0000001fff087819 */ /* 0x000fc80000011409 */
[----:B------:R-:W-:-:S04]  /*45d0*/  LEA.HI R8, R8, R9, RZ, 0x2 ;  /* 0x0000000908087211 */ /* 0x000fc800078f10ff */
[----:B------:R-:W-:-:S04]  /*45e0*/  SHF.R.S32.HI R8, RZ, 0x2, R8 ;  /* 0x00000002ff087819 */ /* 0x000fc80000011408 */
[----:B------:R-:W-:-:S13]  /*45f0*/  ISETP.GE.OR P4, PT, R8, R76, P1 ;  /* 0x0000004c0800720c */ /* 0x000fda0000f86670 */
[----:B------:R-:W-:Y:S05]  /*4600*/  @P4 BRA `(.L_x_1624) ;  /* 0x0000000400c44947 */ /* 0x000fea0003800000 */
[----:B------:R-:W5:Y:S01]  /*4610*/  S2R R9, SR_TID.X ;  /* 0x0000000000097919 */ /* 0x000f620000002100 */
[----:B------:R-:W-:Y:S01]  /*4620*/  SEL R8, R58, R87, !P0 ;  /* 0x000000573a087207 */ /* 0x000fe20004000000 */
[----:B------:R-:W-:Y:S01]  /*4630*/  BSSY B2, `(.L_x_1625) ;  /* 0x000006a000027945 */ /* 0x000fe20003800000 */
[----:B----4-:R-:W-:-:S04]  /*4640*/  LEA R78, P4, R6, R80, 0x1 ;  /* 0x00000050064e7211 */ /* 0x010fc800078808ff */
[----:B---3--:R-:W-:Y:S01]  /*4650*/  LEA.HI.X R79, R6, R81, R4, 0x1, P4 ;  /* 0x00000051064f7211 */ /* 0x008fe200020f0c04 */
[----:B-----5:R-:W-:Y:S01]  /*4660*/  VIADD R11, R9, 0xffffff80 ;  /* 0xffffff80090b7836 */ /* 0x020fe20000000000 */
        /* <DEDUP_REMOVED lines=10> */
[----:B------:R-:W-:-:S05]  /*4710*/  LOP3.LUT R8, R8, R61, RZ, 0x3c, !PT ;  /* 0x0000003d08087212 */ /* 0x000fca00078e3cff */
[----:B------:R-:W-:-:S04]  /*4720*/  IMAD R8, R10, 0x200, R8 ;  /* 0x000002000a087824 */ /* 0x000fc800078e0208 */
[----:B------:R-:W-:-:S04]  /*4730*/  IMAD R11, R23, 0x2000, R8 ;  /* 0x00002000170b7824 */ /* 0x000fc800078e0208 */
[----:B0-----:R-:W-:Y:S02]  /*4740*/  IMAD R12, R11, 0x2, R2 ;  /* 0x000000020b0c7824 */ /* 0x001fe400078e0202 */
[----:B------:R-:W0:Y:S04]  /*4750*/  LDS.128 R8, [R9+0xe400] ;  /* 0x00e4000009087984 */ /* 0x000e280000000c00 */
[----:B------:R-:W3:Y:S01]  /*4760*/  LDS.128 R12, [R12+0xe400] ;  /* 0x00e400000c0c7984 */ /* 0x000ee20000000c00 */
[----:B------:R-:W-:Y:S05]  /*4770*/  @P3 BRA `(.L_x_1626) ;  /* 0x0000000400543947 */ /* 0x000fea0003800000 */
[----:B------:R-:W-:Y:S01]  /*4780*/  SHF.R.U64 R36, R36, 0x10, R37 ;  /* 0x0000001024247819 */ /* 0x000fe20000001225 */
[----:B---3--:R-:W-:Y:S01]  /*4790*/  IMAD.MOV.U32 R95, RZ, RZ, R15 ;  /* 0x000000ffff5f7224 */ /* 0x008fe200078e000f */
[----:B------:R-:W-:Y:S01]  /*47a0*/  SHF.R.U32.HI R97, RZ, 0x10, R37 ;  /* 0x00000010ff617819 */ /* 0x000fe20000011625 */
[----:B------:R-:W-:Y:S01]  /*47b0*/  HADD2.F32 R98, -RZ, R98.H0_H0 ;  /* 0x20000062ff627230 */ /* 0x000fe20000004100 */
[----:B------:R-:W-:Y:S01]  /*47c0*/  SHF.R.U64 R37, R38, 0x10, R39 ;  /* 0x0000001026257819 */ /* 0x000fe20000001227 */
[----:B------:R-:W-:Y:S01]  /*47d0*/  HADD2.F32 R96, -RZ, R96.H0_H0 ;  /* 0x20000060ff607230 */ /* 0x000fe20000004100 */
[----:B------:R-:W-:Y:S01]  /*47e0*/  SHF.R.U64 R38, R42, 0x10, R43 ;  /* 0x000000102a267819 */ /* 0x000fe2000000122b */
[----:B------:R-:W-:Y:S01]  /*47f0*/  IMAD.MOV.U32 R42, RZ, RZ, R13 ;  /* 0x000000ffff2a7224 */ /* 0x000fe200078e000d */
[----:B------:R-:W-:Y:S01]  /*4800*/  SHF.R.U32.HI R99, RZ, 0x10, R41 ;  /* 0x00000010ff637819 */ /* 0x000fe20000011629 */
[----:B0-----:R-:W-:Y:S01]  /*4810*/  IMAD.MOV.U32 R13, RZ, RZ, R11 ;  /* 0x000000ffff0d7224 */ /* 0x001fe200078e000b */
[----:B------:R-:W-:Y:S01]  /*4820*/  SHF.R.U64 R40, R40, 0x10, R41 ;  /* 0x0000001028287819 */ /* 0x000fe20000001229 */
[----:B------:R-:W-:Y:S01]  /*4830*/  HADD2.F32 R11, -RZ, R9.H0_H0 ;  /* 0x20000009ff0b7230 */ /* 0x000fe20000004100 */
[----:B------:R-:W-:Y:S01]  /*4840*/  SHF.R.U32.HI R41, RZ, 0x10, R39 ;  /* 0x00000010ff297819 */ /* 0x000fe20000011627 */
[----:B------:R-:W-:Y:S01]  /*4850*/  HADD2.F32 R15, -RZ, R42.H0_H0 ;  /* 0x2000002aff0f7230 */ /* 0x000fe20000004100 */
[----:B------:R-:W-:Y:S01]  /*4860*/  SHF.R.U32.HI R43, RZ, 0x10, R43 ;  /* 0x00000010ff2b7819 */ /* 0x000fe2000001162b */
[----:B------:R-:W-:-:S02]  /*4870*/  IMAD.MOV.U32 R39, RZ, RZ, R12 ;  /* 0x000000ffff277224 */ /* 0x000fc400078e000c */
[----:B------:R-:W-:Y:S02]  /*4880*/  HADD2.F32 R42, -RZ, R42.H1_H1 ;  /* 0x3000002aff2a7230 */ /* 0x000fe40000004100 */
[-C--:B------:R-:W-:Y:S01]  /*4890*/  FMUL.FTZ R100, R15, R98.reuse ;  /* 0x000000620f647220 */ /* 0x080fe20000410000 */
[----:B------:R-:W-:Y:S02]  /*48a0*/  HADD2.F32 R99, -RZ, R99.H0_H0 ;  /* 0x20000063ff637230 */ /* 0x000fe40000004100 */
[C---:B------:R-:W-:Y:S01]  /*48b0*/  FMUL.FTZ R98, R11.reuse, R98 ;  /* 0x000000620b627220 */ /* 0x040fe20000410000 */
[----:B------:R-:W-:Y:S02]  /*48c0*/  HADD2.F32 R12, -RZ, R9.H1_H1 ;  /* 0x30000009ff0c7230 */ /* 0x000fe40000004100 */
[-C--:B------:R-:W-:Y:S01]  /*48d0*/  FFMA.FTZ R9, R11, R96.reuse, -R100 ;  /* 0x000000600b097223 */ /* 0x080fe20000010864 */
[----:B------:R-:W-:Y:S02]  /*48e0*/  HADD2.F32 R97, -RZ, R97.H0_H0 ;  /* 0x20000061ff617230 */ /* 0x000fe40000004100 */
[-C--:B------:R-:W-:Y:S01]  /*48f0*/  FMUL.FTZ R101, R42, R99.reuse ;  /* 0x000000632a657220 */ /* 0x080fe20000410000 */
[----:B------:R-:W-:Y:S01]  /*4900*/  FFMA.FTZ R11, R15, R96, R98 ;  /* 0x000000600f0b7223 */ /* 0x000fe20000010062 */
[----:B------:R-:W-:Y:S01]  /*4910*/  FMUL.FTZ R99, R12, R99 ;  /* 0x000000630c637220 */ /* 0x000fe20000410000 */
[----:B------:R-:W-:-:S02]  /*4920*/  HADD2.F32 R98, -RZ, R94.H1_H1 ;  /* 0x3000005eff627230 */ /* 0x000fc40000004100 */
[-C--:B------:R-:W-:Y:S01]  /*4930*/  FFMA.FTZ R12, R12, R97.reuse, -R101 ;  /* 0x000000610c0c7223 */ /* 0x080fe20000010865 */
[----:B------:R-:W-:Y:S02]  /*4940*/  HADD2.F32 R96, -RZ, R95.H0_H0 ;  /* 0x2000005fff607230 */ /* 0x000fe40000004100 */
[----:B------:R-:W-:Y:S01]  /*4950*/  FFMA.FTZ R42, R42, R97, R99 ;  /* 0x000000612a2a7223 */ /* 0x000fe20000010063 */
[----:B------:R-:W-:Y:S02]  /*4960*/  HADD2.F32 R97, -RZ, R94.H0_H0 ;  /* 0x2000005eff617230 */ /* 0x000fe40000004100 */
[----:B------:R-:W-:Y:S02]  /*4970*/  HADD2.F32 R15, -RZ, R13.H0_H0 ;  /* 0x2000000dff0f7230 */ /* 0x000fe40000004100 */
[----:B------:R-:W-:Y:S01]  /*4980*/  FMUL.FTZ R100, R96, R98 ;  /* 0x0000006260647220 */ /* 0x000fe20000410000 */
[----:B------:R-:W-:Y:S01]  /*4990*/  HADD2.F32 R43, -RZ, R43.H0_H0 ;  /* 0x2000002bff2b7230 */ /* 0x000fe20000004100 */
[----:B------:R-:W-:Y:S01]  /*49a0*/  F2FP.F16.F32.PACK_AB R9, R12, R9 ;  /* 0x000000090c09723e */ /* 0x000fe200000000ff */
[----:B------:R-:W-:-:S02]  /*49b0*/  HADD2.F32 R94, -RZ, R13.H1_H1 ;  /* 0x3000000dff5e7230 */ /* 0x000fc40000004100 */
[C---:B------:R-:W-:Y:S01]  /*49c0*/  FMUL.FTZ R99, R15.reuse, R98 ;  /* 0x000000620f637220 */ /* 0x040fe20000410000 */
[----:B------:R-:W-:Y:S02]  /*49d0*/  HADD2.F32 R95, -RZ, R95.H1_H1 ;  /* 0x3000005fff5f7230 */ /* 0x000fe40000004100 */
[----:B------:R-:W-:Y:S01]  /*49e0*/  FFMA.FTZ R13, R15, R97, -R100 ;  /* 0x000000610f0d7223 */ /* 0x000fe20000010864 */
[----:B------:R-:W-:Y:S02]  /*49f0*/  HADD2.F32 R41, -RZ, R41.H0_H0 ;  /* 0x20000029ff297230 */ /* 0x000fe40000004100 */
[----:B------:R-:W-:Y:S01]  /*4a00*/  FMUL.FTZ R98, R94, R43 ;  /* 0x0000002b5e627220 */ /* 0x000fe20000410000 */
[----:B------:R-:W-:Y:S01]  /*4a10*/  FFMA.FTZ R15, R96, R97, R99 ;  /* 0x00000061600f7223 */ /* 0x000fe20000010063 */
[C---:B------:R-:W-:Y:S01]  /*4a20*/  FMUL.FTZ R101, R95.reuse, R43 ;  /* 0x0000002b5f657220 */ /* 0x040fe20000410000 */
[----:B------:R-:W-:Y:S02]  /*4a30*/  HADD2.F32 R43, -RZ, R39.H1_H1 ;  /* 0x30000027ff2b7230 */ /* 0x000fe40000004100 */
[----:B------:R-:W-:Y:S01]  /*4a40*/  FFMA.FTZ R96, R95, R41, R98 ;  /* 0x000000295f607223 */ /* 0x000fe20000010062 */
[----:B------:R-:W-:-:S02]  /*4a50*/  HADD2.F32 R95, -RZ, R93.H1_H1 ;  /* 0x3000005dff5f7230 */ /* 0x000fc40000004100 */
[----:B------:R-:W-:Y:S01]  /*4a60*/  FFMA.FTZ R94, R94, R41, -R101 ;  /* 0x000000295e5e7223 */ /* 0x000fe20000010865 */
[----:B------:R-:W-:Y:S02]  /*4a70*/  HADD2.F32 R98, -RZ, R40.H0_H0 ;  /* 0x20000028ff627230 */ /* 0x000fe40000004100 */
[----:B------:R-:W-:Y:S01]  /*4a80*/  HADD2.F32 R93, -RZ, R93.H0_H0 ;  /* 0x2000005dff5d7230 */ /* 0x000fe20000004100 */
[----:B------:R-:W-:Y:S01]  /*4a90*/  F2FP.F16.F32.PACK_AB R15, R96, R15 ;  /* 0x0000000f600f723e */ /* 0x000fe200000000ff */
[----:B------:R-:W-:Y:S02]  /*4aa0*/  HADD2.F32 R41, -RZ, R39.H0_H0 ;  /* 0x20000027ff297230 */ /* 0x000fe40000004100 */
[----:B------:R-:W-:Y:S01]  /*4ab0*/  FMUL.FTZ R102, R43, R98 ;  /* 0x000000622b667220 */ /* 0x000fe20000410000 */
[--C-:B------:R-:W-:Y:S01]  /*4ac0*/  HADD2.F32 R40, -RZ, R8.reuse.H0_H0 ;  /* 0x20000008ff287230 */ /* 0x100fe20000004100 */
[----:B------:R-:W-:Y:S01]  /*4ad0*/  F2FP.F16.F32.PACK_AB R94, R94, R13 ;  /* 0x0000000d5e5e723e */ /* 0x000fe200000000ff */
[----:B------:R-:W-:-:S02]  /*4ae0*/  HADD2.F32 R39, -RZ, R8.H1_H1 ;  /* 0x30000008ff277230 */ /* 0x000fc40000004100 */
[-C--:B------:R-:W-:Y:S01]  /*4af0*/  FMUL.FTZ R97, R41, R93.reuse ;  /* 0x0000005d29617220 */ /* 0x080fe20000410000 */
[----:B------:R-:W-:Y:S02]  /*4b00*/  HADD2.F32 R36, -RZ, R36.H0_H0 ;  /* 0x20000024ff247230 */ /* 0x000fe40000004100 */
[C---:B------:R-:W-:Y:S01]  /*4b10*/  FMUL.FTZ R100, R40.reuse, R93 ;  /* 0x0000005d28647220 */ /* 0x040fe20000410000 */
[----:B------:R-:W-:Y:S02]  /*4b20*/  HADD2.F32 R37, -RZ, R37.H0_H0 ;  /* 0x20000025ff257230 */ /* 0x000fe40000004100 */
[----:B------:R-:W-:Y:S01]  /*4b30*/  FMUL.FTZ R98, R39, R98 ;  /* 0x0000006227627220 */ /* 0x000fe20000410000 */
[-C--:B------:R-:W-:Y:S01]  /*4b40*/  FFMA.FTZ R8, R40, R95.reuse, -R97 ;  /* 0x0000005f28087223 */ /* 0x080fe20000010861 */
[----:B------:R-:W-:Y:S01]  /*4b50*/  FFMA.FTZ R100, R41, R95, R100 ;  /* 0x0000005f29647223 */ /* 0x000fe20000010064 */
[-C--:B------:R-:W-:Y:S01]  /*4b60*/  FFMA.FTZ R93, R39, R36.reuse, -R102 ;  /* 0x00000024275d7223 */ /* 0x080fe20000010866 */
[----:B------:R-:W-:Y:S01]  /*4b70*/  FFMA.FTZ R95, R43, R36, R98 ;  /* 0x000000242b5f7223 */ /* 0x000fe20000010062 */
[----:B------:R-:W-:Y:S01]  /*4b80*/  HADD2.F32 R43, -RZ, R38.H0_H0 ;  /* 0x20000026ff2b7230 */ /* 0x000fe20000004100 */
[----:B------:R-:W-:Y:S01]  /*4b90*/  F2FP.F16.F32.PACK_AB R13, R42, R11 ;  /* 0x0000000b2a0d723e */ /* 0x000fe200000000ff */
[----:B------:R-:W-:Y:S01]  /*4ba0*/  HADD2.F32 R38, -RZ, R14.H0_H0 ;  /* 0x2000000eff267230 */ /* 0x000fe20000004100 */
[----:B------:R-:W-:Y:S01]  /*4bb0*/  F2FP.F16.F32.PACK_AB R8, R93, R8 ;  /* 0x000000085d08723e */ /* 0x000fe200000000ff */
[----:B------:R-:W-:Y:S01]  /*4bc0*/  HADD2.F32 R41, -RZ, R92.H0_H0 ;  /* 0x2000005cff297230 */ /* 0x000fe20000004100 */
[----:B------:R-:W-:Y:S01]  /*4bd0*/  F2FP.F16.F32.PACK_AB R12, R95, R100 ;  /* 0x000000645f0c723e */ /* 0x000fe200000000ff */
[----:B------:R-:W-:-:S02]  /*4be0*/  HADD2.F32 R36, -RZ, R10.H0_H0 ;  /* 0x2000000aff247230 */ /* 0x000fc40000004100 */
[----:B------:R-:W-:Y:S02]  /*4bf0*/  HADD2.F32 R14, -RZ, R14.H1_H1 ;  /* 0x3000000eff0e7230 */ /* 0x000fe40000004100 */
[-C--:B------:R-:W-:Y:S01]  /*4c00*/  FMUL.FTZ R97, R38, R41.reuse ;  /* 0x0000002926617220 */ /* 0x080fe20000410000 */
[----:B------:R-:W-:Y:S02]  /*4c10*/  HADD2.F32 R10, -RZ, R10.H1_H1 ;  /* 0x3000000aff0a7230 */ /* 0x000fe40000004100 */
[----:B------:R-:W-:Y:S01]  /*4c20*/  FMUL.FTZ R41, R36, R41 ;  /* 0x0000002924297220 */ /* 0x000fe20000410000 */
[----:B------:R-:W-:Y:S02]  /*4c30*/  HADD2.F32 R39, -RZ, R92.H1_H1 ;  /* 0x3000005cff277230 */ /* 0x000fe40000004100 */
[-C--:B------:R-:W-:Y:S01]  /*4c40*/  FMUL.FTZ R99, R14, R43.reuse ;  /* 0x0000002b0e637220 */ /* 0x080fe20000410000 */
[----:B------:R-:W-:Y:S02]  /*4c50*/  IMAD.MOV.U32 R11, RZ, RZ, R94 ;  /* 0x000000ffff0b7224 */ /* 0x000fe400078e005e */
[----:B------:R-:W-:Y:S01]  /*4c60*/  FMUL.FTZ R43, R10, R43 ;  /* 0x0000002b0a2b7220 */ /* 0x000fe20000410000 */
[-C--:B------:R-:W-:Y:S01]  /*4c70*/  FFMA.FTZ R97, R36, R39.reuse, -R97 ;  /* 0x0000002724617223 */ /* 0x080fe20000010861 */
[----:B------:R-:W-:Y:S01]  /*4c80*/  FFMA.FTZ R41, R38, R39, R41 ;  /* 0x0000002726297223 */ /* 0x000fe20000010029 */
[-C--:B------:R-:W-:Y:S01]  /*4c90*/  FFMA.FTZ R10, R10, R37.reuse, -R99 ;  /* 0x000000250a0a7223 */ /* 0x080fe20000010863 */
[----:B------:R-:W-:-:S04]  /*4ca0*/  FFMA.FTZ R14, R14, R37, R43 ;  /* 0x000000250e0e7223 */ /* 0x000fc8000001002b */
[----:B------:R-:W-:Y:S02]  /*4cb0*/  F2FP.F16.F32.PACK_AB R10, R10, R97 ;  /* 0x000000610a0a723e */ /* 0x000fe400000000ff */
[----:B------:R-:W-:-:S07]  /*4cc0*/  F2FP.F16.F32.PACK_AB R14, R14, R41 ;  /* 0x000000290e0e723e */ /* 0x000fce00000000ff */
.L_x_1626:
[----:B------:R-:W-:Y:S05]  /*4cd0*/  BSYNC B2 ;  /* 0x0000000000027941 */ /* 0x000fea0003800000 */
.L_x_1625:
[----:B------:R-:W-:Y:S01]  /*4ce0*/  ISETP.GE.AND P4, PT, R91, R85, PT ;  /* 0x000000555b00720c */ /* 0x000fe20003f86270 */
[----:B0-----:R0:W-:-:S12]  /*4cf0*/  ST.E.128 desc[UR42][R78.64], R8 ;  /* 0x000000084e007985 */ /* 0x0011d8000c101d2a */
[----:B------:R-:W-:-:S05]  /*4d00*/  @!P4 IMAD.WIDE R80, R91, 0x2, R80 ;  /* 0x000000025b50c825 */ /* 0x000fca00078e0250 */
[----:B---3--:R0:W-:Y:S02]  /*4d10*/  @!P4 ST.E.128 desc[UR42][R80.64], R12 ;  /* 0x0000000c5000c985 */ /* 0x0081e4000c101d2a */
.L_x_1624:
[----:B------:R-:W-:Y:S05]  /*4d20*/  BSYNC B1 ;  /* 0x0000000000017941 */ /* 0x000fea0003800000 */
.L_x_1623:
[----:B------:R-:W-:-:S03]  /*4d30*/  UMOV UR4, 0xffffffff ;  /* 0xffffffff00047882 */ /* 0x000fc60000000000 */
[----:B------:R-:W-:Y:S05]  /*4d40*/  BRA.DIV UR4, `(.L_x_1627) ;  /* 0x000001b6044c7947 */ /* 0x000fea000b800000 */
[----:B--2---:R-:W2:Y:S04]  /*4d50*/  SHFL.IDX PT, R83, R83, 0x1, 0x1c1f ;  /* 0x003c1f0053537f89 */ /* 0x004ea800000e0000 */
[----:B------:R-:W0:Y:S02]  /*4d60*/  SHFL.IDX PT, R82, R82, 0x1, 0x1c1f ;  /* 0x003c1f0052527f89 */ /* 0x000e2400000e0000 */
.L_x_1939:
[----:B0-----:R-:W0:Y:S02]  /*4d70*/  S2R R8, SR_TID.X ;  /* 0x0000000000087919 */ /* 0x001e240000002100 */
[----:B0-----:R-:W-:-:S05]  /*4d80*/  VIADD R9, R8, 0xffffff80 ;  /* 0xffffff8008097836 */ /* 0x001fca0000000000 */
[----:B------:R-:W-:-:S04]  /*4d90*/  SHF.R.S32.HI R8, RZ, 0x1f, R9 ;  /* 0x0000001fff087819 */ /* 0x000fc80000011409 */
[----:B------:R-:W-:-:S04]  /*4da0*/  LEA.HI R8, R8, R9, RZ, 0x2 ;  /* 0x0000000908087211 */ /* 0x000fc800078f10ff */
[----:B------:R-:W-:-:S05]  /*4db0*/  SHF.R.S32.HI R8, RZ, 0x2, R8 ;  /* 0x00000002ff087819 */ /* 0x000fca0000011408 */
[----:B------:R-:W-:-:S05]  /*4dc0*/  VIADD R8, R8, 0x60 ;  /* 0x0000006008087836 */ /* 0x000fca0000000000 */
[----:B------:R-:W-:-:S13]  /*4dd0*/  ISETP.GE.OR P4, PT, R8, R76, P1 ;  /* 0x0000004c0800720c */ /* 0x000fda0000f86670 */
[----:B------:R-:W-:Y:S05]  /*4de0*/  @P4 BRA `(.L_x_1610) ;  /* 0x0000000c00004947 */ /* 0x000fea0003800000 */
[----:B------:R-:W5:Y:S04]  /*4df0*/  LDL R11, [R1+0x38] ;  /* 0x00003800010b7983 */ /* 0x000f680000100800 */
[----:B------:R-:W3:Y:S04]  /*4e00*/  LDL R10, [R1+0x64] ;  /* 0x00006400010a7983 */ /* 0x000ee80000100800 */
[----:B------:R-:W4:Y:S01]  /*4e10*/  LDL R9, [R1+0x48] ;  /* 0x0000480001097983 */ /* 0x000f220000100800 */
[----:B------:R-:W-:Y:S01]  /*4e20*/  SEL R87, R58, R87, !P0 ;  /* 0x000000573a577207 */ /* 0x000fe20004000000 */
[----:B------:R-:W-:Y:S01]  /*4e30*/  BSSY B1, `(.L_x_1628) ;  /* 0x0000068000017945 */ /* 0x000fe20003800000 */
[----:B------:R-:W-:-:S02]  /*4e40*/  LEA R36, P4, R6, R82, 0x1 ;  /* 0x0000005206247211 */ /* 0x000fc400078808ff */
[----:B------:R-:W-:Y:S02]  /*4e50*/  SHF.R.S32.HI R8, RZ, 0x1f, R87 ;  /* 0x0000001fff087819 */ /* 0x000fe40000011457 */
[----:B--2---:R-:W-:Y:S02]  /*4e60*/  LEA.HI.X R37, R6, R83, R4, 0x1, P4 ;  /* 0x0000005306257211 */ /* 0x004fe400020f0c04 */
[----:B------:R-:W-:-:S04]  /*4e70*/  LEA.HI R8, R8, R87, RZ, 0x4 ;  /* 0x0000005708087211 */ /* 0x000fc800078f20ff */
[----:B------:R-:W-:-:S05]  /*4e80*/  LEA.HI.SX32 R8, R8, R5, 0x1c ;  /* 0x0000000508087211 */ /* 0x000fca00078fe2ff */
[----:B------:R-:W-:-:S05]  /*4e90*/  IMAD.SHL.U32 R38, R8, 0x8, RZ ;  /* 0x0000000808267824 */ /* 0x000fca00078e00ff */
[----:B-----5:R-:W-:-:S04]  /*4ea0*/  LOP3.LUT R8, R11, 0x38, R38, 0xf8, !PT ;  /* 0x000000380b087812 */ /* 0x020fc800078ef826 */
[----:B---3--:R-:W-:-:S05]  /*4eb0*/  LOP3.LUT R8, R8, R10, RZ, 0x3c, !PT ;  /* 0x0000000a08087212 */ /* 0x008fca00078e3cff */
[----:B----4-:R-:W-:Y:S02]  /*4ec0*/  IMAD.IADD R8, R9, 0x1, R8 ;  /* 0x0000000109087824 */ /* 0x010fe400078e0208 */
[C---:B------:R-:W-:Y:S02]  /*4ed0*/  IMAD R9, R23.reuse, 0x2000, R0 ;  /* 0x0000200017097824 */ /* 0x040fe400078e0200 */
[----:B------:R-:W-:Y:S02]  /*4ee0*/  IMAD R11, R23, 0x2000, R8 ;  /* 0x00002000170b7824 */ /* 0x000fe400078e0208 */
[--C-:B------:R-:W-:Y:S02]  /*4ef0*/  IMAD R9, R9, 0x2, R2.reuse ;  /* 0x0000000209097824 */ /* 0x100fe400078e0202 */
[----:B------:R-:W-:-:S04]  /*4f00*/  IMAD R12, R11, 0x2, R2 ;  /* 0x000000020b0c7824 */ /* 0x000fc800078e0202 */
[----:B------:R-:W0:Y:S04]  /*4f10*/  LDS.128 R8, [R9+0xe400] ;  /* 0x00e4000009087984 */ /* 0x000e280000000c00 */
[----:B------:R-:W2:Y:S01]  /*4f20*/  LDS.128 R12, [R12+0xe400] ;  /* 0x00e400000c0c7984 */ /* 0x000ea20000000c00 */
[----:B------:R-:W-:Y:S05]  /*4f30*/  @P3 BRA `(.L_x_1629) ;  /* 0x00000004005c3947 */ /* 0x000fea0003800000 */
[----:B0-----:R-:W-:Y:S01]  /*4f40*/  IMAD.MOV.U32 R43, RZ, RZ, R8 ;  /* 0x000000ffff2b7224 */ /* 0x001fe200078e0008 */
[----:B------:R-:W-:Y:S01]  /*4f50*/  SHF.R.U64 R42, R48, 0x10, R49 ;  /* 0x00000010302a7819 */ /* 0x000fe20000001231 */
[----:B--2---:R-:W-:Y:S01]  /*4f60*/  IMAD.MOV.U32 R8, RZ, RZ, R13 ;  /* 0x000000ffff087224 */ /* 0x004fe200078e000d */
[----:B------:R-:W-:Y:S01]  /*4f70*/  SHF.R.U32.HI R48, RZ, 0x10, R49 ;  /* 0x00000010ff307819 */ /* 0x000fe20000011631 */
[----:B------:R-:W-:Y:S01]  /*4f80*/  HADD2.F32 R49, -RZ, R90.H1_H1 ;  /* 0x3000005aff317230 */ /* 0x000fe20000004100 */
[--C-:B------:R-:W-:Y:S01]  /*4f90*/  SHF.R.U64 R41, R44, 0x10, R45.reuse ;  /* 0x000000102c297819 */ /* 0x100fe2000000122d */
[----:B------:R-:W-:Y:S01]  /*4fa0*/  IMAD.MOV.U32 R44, RZ, RZ, R12 ;  /* 0x000000ffff2c7224 */ /* 0x000fe200078e000c */
[----:B------:R-:W-:Y:S01]  /*4fb0*/  SHF.R.U32.HI R79, RZ, 0x10, R45 ;  /* 0x00000010ff4f7819 */ /* 0x000fe2000001162d */
[----:B------:R-:W-:Y:S01]  /*4fc0*/  IMAD.MOV.U32 R45, RZ, RZ, R15 ;  /* 0x000000ffff2d7224 */ /* 0x000fe200078e000f */
[--C-:B------:R-:W-:Y:S01]  /*4fd0*/  SHF.R.U64 R39, R46, 0x10, R47.reuse ;  /* 0x000000102e277819 */ /* 0x100fe2000000122f */
[--C-:B------:R-:W-:Y:S01]  /*4fe0*/  HADD2.F32 R12, -RZ, R8.reuse.H0_H0 ;  /* 0x20000008ff0c7230 */ /* 0x100fe20000004100 */
[----:B------:R-:W-:Y:S01]  /*4ff0*/  SHF.R.U32.HI R78, RZ, 0x10, R47 ;  /* 0x00000010ff4e7819 */ /* 0x000fe2000001162f */
[----:B------:R-:W-:Y:S01]  /*5000*/  HADD2.F32 R15, -RZ, R8.H1_H1 ;  /* 0x30000008ff0f7230 */ /* 0x000fe20000004100 */
[----:B------:R-:W-:Y:S01]  /*5010*/  SHF.R.U64 R40, R50, 0x10, R51 ;  /* 0x0000001032287819 */ /* 0x000fe20000001233 */
[----:B------:R-:W-:Y:S01]  /*5020*/  IMAD.MOV.U32 R13, RZ, RZ, R11 ;  /* 0x000000ffff0d7224 */ /* 0x000fe200078e000b */
[----:B------:R-:W-:Y:S01]  /*5030*/  SHF.R.U32.HI R51, RZ, 0x10, R51 ;  /* 0x00000010ff337819 */ /* 0x000fe20000011633 */
[----:B------:R-:W-:-:S02]  /*5040*/  HADD2.F32 R8, -RZ, R9.H0_H0 ;  /* 0x20000009ff087230 */ /* 0x000fc40000004100 */
[----:B------:R-:W-:Y:S02]  /*5050*/  HADD2.F32 R48, -RZ, R48.H0_H0 ;  /* 0x20000030ff307230 */ /* 0x000fe40000004100 */
[----:B------:R-:W-:Y:S02]  /*5060*/  HADD2.F32 R11, -RZ, R9.H1_H1 ;  /* 0x30000009ff0b7230 */ /* 0x000fe40000004100 */
[-C--:B------:R-:W-:Y:S01]  /*5070*/  FMUL.FTZ R9, R12, R49.reuse ;  /* 0x000000310c097220 */ /* 0x080fe20000410000 */
[----:B------:R-:W-:Y:S02]  /*5080*/  HADD2.F32 R47, -RZ, R90.H0_H0 ;  /* 0x2000005aff2f7230 */ /* 0x000fe40000004100 */
[C---:B------:R-:W-:Y:S01]  /*5090*/  FMUL.FTZ R49, R8.reuse, R49 ;  /* 0x0000003108317220 */ /* 0x040fe20000410000 */
[----:B------:R-:W-:Y:S02]  /*50a0*/  HADD2.F32 R46, -RZ, R79.H0_H0 ;  /* 0x2000004fff2e7230 */ /* 0x000fe40000004100 */
[-C--:B------:R-:W-:Y:S01]  /*50b0*/  FMUL.FTZ R50, R15, R48.reuse ;  /* 0x000000300f327220 */ /* 0x080fe20000410000 */
[C---:B------:R-:W-:Y:S01]  /*50c0*/  FMUL.FTZ R48, R11.reuse, R48 ;  /* 0x000000300b307220 */ /* 0x040fe20000410000 */
[-C--:B------:R-:W-:Y:S01]  /*50d0*/  FFMA.FTZ R8, R8, R47.reuse, -R9 ;  /* 0x0000002f08087223 */ /* 0x080fe20000010809 */
[----:B------:R-:W-:Y:S01]  /*50e0*/  FFMA.FTZ R9, R12, R47, R49 ;  /* 0x0000002f0c097223 */ /* 0x000fe20000010031 */
[-C--:B------:R-:W-:Y:S01]  /*50f0*/  FFMA.FTZ R11, R11, R46.reuse, -R50 ;  /* 0x0000002e0b0b7223 */ /* 0x080fe20000010832 */
[----:B------:R-:W-:Y:S01]  /*5100*/  FFMA.FTZ R12, R15, R46, R48 ;  /* 0x0000002e0f0c7223 */ /* 0x000fe20000010030 */
[----:B------:R-:W-:-:S02]  /*5110*/  HADD2.F32 R49, -RZ, R88.H0_H0 ;  /* 0x20000058ff317230 */ /* 0x000fc40000004100 */
[--C-:B------:R-:W-:Y:S01]  /*5120*/  HADD2.F32 R46, -RZ, R45.reuse.H0_H0 ;  /* 0x2000002dff2e7230 */ /* 0x100fe20000004100 */
[----:B------:R-:W-:Y:S01]  /*5130*/  F2FP.F16.F32.PACK_AB R11, R11, R8 ;  /* 0x000000080b0b723e */ /* 0x000fe200000000ff */
[----:B------:R-:W-:Y:S02]  /*5140*/  HADD2.F32 R45, -RZ, R45.H1_H1 ;  /* 0x3000002dff2d7230 */ /* 0x000fe40000004100 */
[----:B------:R-:W-:Y:S02]  /*5150*/  HADD2.F32 R50, -RZ, R51.H0_H0 ;  /* 0x20000033ff327230 */ /* 0x000fe40000004100 */
[----:B------:R-:W-:Y:S02]  /*5160*/  HADD2.F32 R47, -RZ, R84.H1_H1 ;  /* 0x30000054ff2f7230 */ /* 0x000fe40000004100 */
[----:B------:R-:W-:Y:S02]  /*5170*/  HADD2.F32 R15, -RZ, R13.H0_H0 ;  /* 0x2000000dff0f7230 */ /* 0x000fe40000004100 */
[----:B------:R-:W-:Y:S01]  /*5180*/  FMUL.FTZ R80, R45, R50 ;  /* 0x000000322d507220 */ /* 0x000fe20000410000 */
[----:B------:R-:W-:-:S02]  /*5190*/  HADD2.F32 R48, -RZ, R78.H0_H0 ;  /* 0x2000004eff307230 */ /* 0x000fc40000004100 */
[-C--:B------:R-:W-:Y:S01]  /*51a0*/  FMUL.FTZ R78, R46, R49.reuse ;  /* 0x000000312e4e7220 */ /* 0x080fe20000410000 */
[----:B------:R-:W-:Y:S02]  /*51b0*/  HADD2.F32 R13, -RZ, R13.H1_H1 ;  /* 0x3000000dff0d7230 */ /* 0x000fe40000004100 */
[C---:B------:R-:W-:Y:S01]  /*51c0*/  FMUL.FTZ R49, R15.reuse, R49 ;  /* 0x000000310f317220 */ /* 0x040fe20000410000 */
[----:B------:R-:W-:Y:S02]  /*51d0*/  HADD2.F32 R88, -RZ, R88.H1_H1 ;  /* 0x30000058ff587230 */ /* 0x000fe40000004100 */
[----:B------:R-:W-:Y:S01]  /*51e0*/  FFMA.FTZ R78, R15, R47, -R78 ;  /* 0x0000002f0f4e7223 */ /* 0x000fe2000001084e */
[----:B------:R-:W-:Y:S02]  /*51f0*/  HADD2.F32 R15, -RZ, R44.H0_H0 ;  /* 0x2000002cff0f7230 */ /* 0x000fe40000004100 */
[C---:B------:R-:W-:Y:S01]  /*5200*/  FMUL.FTZ R50, R13.reuse, R50 ;  /* 0x000000320d327220 */ /* 0x040fe20000410000 */
[----:B------:R-:W-:Y:S01]  /*5210*/  FFMA.FTZ R51, R13, R48, -R80 ;  /* 0x000000300d337223 */ /* 0x000fe20000010850 */
[----:B------:R-:W-:-:S02]  /*5220*/  HADD2.F32 R13, -RZ, R43.H0_H0 ;  /* 0x2000002bff0d7230 */ /* 0x000fc40000004100 */
[----:B------:R-:W-:Y:S01]  /*5230*/  FFMA.FTZ R49, R46, R47, R49 ;  /* 0x0000002f2e317223 */ /* 0x000fe20000010031 */
[----:B------:R-:W-:Y:S02]  /*5240*/  HADD2.F32 R42, -RZ, R42.H0_H0 ;  /* 0x2000002aff2a7230 */ /* 0x000fe40000004100 */
[----:B------:R-:W-:Y:S01]  /*5250*/  FFMA.FTZ R80, R45, R48, R50 ;  /* 0x000000302d507223 */ /* 0x000fe20000010032 */
[----:B------:R-:W-:Y:S02]  /*5260*/  HADD2.F32 R44, -RZ, R44.H1_H1 ;  /* 0x3000002cff2c7230 */ /* 0x000fe40000004100 */
[-C--:B------:R-:W-:Y:S01]  /*5270*/  FMUL.FTZ R48, R15, R88.reuse ;  /* 0x000000580f307220 */ /* 0x080fe20000410000 */
[----:B------:R-:W-:Y:S02]  /*5280*/  HADD2.F32 R43, -RZ, R43.H1_H1 ;  /* 0x3000002bff2b7230 */ /* 0x000fe40000004100 */
[----:B------:R-:W-:Y:S01]  /*5290*/  FMUL.FTZ R88, R13, R88 ;  /* 0x000000580d587220 */ /* 0x000fe20000410000 */
[----:B------:R-:W-:-:S02]  /*52a0*/  HADD2.F32 R46, -RZ, R86.H0_H0 ;  /* 0x20000056ff2e7230 */ /* 0x000fc40000004100 */
[CC--:B------:R-:W-:Y:S01]  /*52b0*/  FMUL.FTZ R50, R44.reuse, R42.reuse ;  /* 0x0000002a2c327220 */ /* 0x0c0fe20000410000 */
[----:B------:R-:W-:Y:S02]  /*52c0*/  HADD2.F32 R41, -RZ, R41.H0_H0 ;  /* 0x20000029ff297230 */ /* 0x000fe40000004100 */
[----:B------:R-:W-:Y:S01]  /*52d0*/  FMUL.FTZ R45, R43, R42 ;  /* 0x0000002a2b2d7220 */ /* 0x000fe20000410000 */
[----:B------:R-:W-:Y:S02]  /*52e0*/  HADD2.F32 R86, -RZ, R86.H1_H1 ;  /* 0x30000056ff567230 */ /* 0x000fe40000004100 */
[-C--:B------:R-:W-:Y:S01]  /*52f0*/  FFMA.FTZ R88, R15, R46.reuse, R88 ;  /* 0x0000002e0f587223 */ /* 0x080fe20000010058 */
[----:B------:R-:W-:Y:S01]  /*5300*/  FFMA.FTZ R48, R13, R46, -R48 ;  /* 0x0000002e0d307223 */ /* 0x000fe20000010830 */
[-C--:B------:R-:W-:Y:S01]  /*5310*/  FFMA.FTZ R43, R43, R41.reuse, -R50 ;  /* 0x000000292b2b7223 */ /* 0x080fe20000010832 */
[----:B------:R-:W-:Y:S01]  /*5320*/  FFMA.FTZ R45, R44, R41, R45 ;  /* 0x000000292c2d7223 */ /* 0x000fe2000001002d */
[----:B------:R-:W-:Y:S01]  /*5330*/  HADD2.F32 R15, -RZ, R14.H0_H0 ;  /* 0x2000000eff0f7230 */ /* 0x000fe20000004100 */
[----:B------:R-:W-:Y:S01]  /*5340*/  F2FP.F16.F32.PACK_AB R51, R51, R78 ;  /* 0x0000004e3333723e */ /* 0x000fe200000000ff */
[----:B------:R-:W-:Y:S01]  /*5350*/  HADD2.F32 R41, -RZ, R40.H0_H0 ;  /* 0x20000028ff297230 */ /* 0x000fe20000004100 */
[----:B------:R-:W-:Y:S01]  /*5360*/  F2FP.F16.F32.PACK_AB R8, R43, R48 ;  /* 0x000000302b08723e */ /* 0x000fe200000000ff */
[----:B------:R-:W-:-:S02]  /*5370*/  HADD2.F32 R13, -RZ, R10.H0_H0 ;  /* 0x2000000aff0d7230 */ /* 0x000fc40000004100 */
[-C--:B------:R-:W-:Y:S01]  /*5380*/  FMUL.FTZ R40, R15, R86.reuse ;  /* 0x000000560f287220 */ /* 0x080fe20000410000 */
[----:B------:R-:W-:Y:S02]  /*5390*/  HADD2.F32 R14, -RZ, R14.H1_H1 ;  /* 0x3000000eff0e7230 */ /* 0x000fe40000004100 */
[----:B------:R-:W-:Y:S02]  /*53a0*/  HADD2.F32 R10, -RZ, R10.H1_H1 ;  /* 0x3000000aff0a7230 */ /* 0x000fe40000004100 */
[C---:B------:R-:W-:Y:S01]  /*53b0*/  FMUL.FTZ R86, R13.reuse, R86 ;  /* 0x000000560d567220 */ /* 0x040fe20000410000 */
[----:B------:R-:W-:Y:S02]  /*53c0*/  HADD2.F32 R84, -RZ, R84.H0_H0 ;  /* 0x20000054ff547230 */ /* 0x000fe40000004100 */
[-C--:B------:R-:W-:Y:S01]  /*53d0*/  FMUL.FTZ R47, R14, R41.reuse ;  /* 0x000000290e2f7220 */ /* 0x080fe20000410000 */
[----:B------:R-:W-:Y:S02]  /*53e0*/  HADD2.F32 R39, -RZ, R39.H0_H0 ;  /* 0x20000027ff277230 */ /* 0x000fe40000004100 */
[C---:B------:R-:W-:Y:S01]  /*53f0*/  FMUL.FTZ R41, R10.reuse, R41 ;  /* 0x000000290a297220 */ /* 0x040fe20000410000 */
[-C--:B------:R-:W-:Y:S01]  /*5400*/  FFMA.FTZ R40, R13, R84.reuse, -R40 ;  /* 0x000000540d287223 */ /* 0x080fe20000010828 */
[----:B------:R-:W-:Y:S01]  /*5410*/  FFMA.FTZ R86, R15, R84, R86 ;  /* 0x000000540f567223 */ /* 0x000fe20000010056 */
[-C--:B------:R-:W-:Y:S01]  /*5420*/  FFMA.FTZ R47, R10, R39.reuse, -R47 ;  /* 0x000000270a2f7223 */ /* 0x080fe2000001082f */
[----:B------:R-:W-:Y:S01]  /*5430*/  FFMA.FTZ R41, R14, R39, R41 ;  /* 0x000000270e297223 */ /* 0x000fe20000010029 */
[----:B------:R-:W-:Y:S01]  /*5440*/  F2FP.F16.F32.PACK_AB R13, R12, R9 ;  /* 0x000000090c0d723e */ /* 0x000fe200000000ff */
[----:B------:R-:W-:Y:S01]  /*5450*/  IMAD.MOV.U32 R9, RZ, RZ, R11 ;  /* 0x000000ffff097224 */ /* 0x000fe200078e000b */
[----:B------:R-:W-:-:S02]  /*5460*/  F2FP.F16.F32.PACK_AB R15, R80, R49 ;  /* 0x00000031500f723e */ /* 0x000fc400000000ff */
[----:B------:R-:W-:Y:S02]  /*5470*/  F2FP.F16.F32.PACK_AB R12, R45, R88 ;  /* 0x000000582d0c723e */ /* 0x000fe400000000ff */
[----:B------:R-:W-:Y:S02]  /*5480*/  F2FP.F16.F32.PACK_AB R10, R47, R40 ;  /* 0x000000282f0a723e */ /* 0x000fe400000000ff */
[----:B------:R-:W-:Y:S02]  /*5490*/  F2FP.F16.F32.PACK_AB R14, R41, R86 ;  /* 0x00000056290e723e */ /* 0x000fe400000000ff */
[----:B------:R-:W-:-:S07]  /*54a0*/  MOV R11, R51 ;  /* 0x00000033000b7202 */ /* 0x000fce0000000f00 */
.L_x_1629:
[----:B------:R-:W-:Y:S05]  /*54b0*/  BSYNC B1 ;  /* 0x0000000000017941 */ /* 0x000fea0003800000 */
.L_x_1628:
[----:B------:R-:W-:Y:S01]  /*54c0*/  ISETP.GE.AND P3, PT, R38, R85, PT ;  /* 0x000000552600720c */ /* 0x000fe20003f66270 */
[----:B0-----:R0:W-:Y:S02]  /*54d0*/  ST.E.128 desc[UR42][R36.64], R8 ;  /* 0x0000000824007985 */ /* 0x0011e4000c101d2a */
[----:B0-----:R-:W-:Y:S02]  /*54e0*/  IMAD.MOV.U32 R8, RZ, RZ, R82 ;  /* 0x000000ffff087224 */ /* 0x001fe400078e0052 */
[----:B------:R-:W-:-:S08]  /*54f0*/  IMAD.MOV.U32 R9, RZ, RZ, R83 ;  /* 0x000000ffff097224 */ /* 0x000fd000078e0053 */
[----:B------:R-:W-:Y:S05]  /*5500*/  @P3 BRA `(.L_x_1610) ;  /* 0x0000000400383947 */ /* 0x000fea0003800000 */
[----:B------:R-:W-:-:S05]  /*5510*/  IMAD.WIDE R8, R38, 0x2, R8 ;  /* 0x0000000226087825 */ /* 0x000fca00078e0208 */
[----:B--2---:R0:W-:Y:S01]  /*5520*/  ST.E.128 desc[UR42][R8.64], R12 ;  /* 0x0000000c08007985 */ /* 0x0041e2000c101d2a */
[----:B------:R-:W-:Y:S05]  /*5530*/  BRA `(.L_x_1610) ;  /* 0x00000004002c7947 */ /* 0x000fea0003800000 */
.L_x_1591:
[----:B------:R-:W-:-:S06]  /*5540*/  UISETP.NE.AND UP0, UPT, UR39, 0x3, UPT ;  /* 0x000000032700788c */ /* 0x000fcc000bf05270 */
[----:B------:R-:W-:-:S13]  /*5550*/  PLOP3.LUT P5, PT, PT, PT, UP0, 0x80, 0x0 ;  /* 0x000000000000781c */ /* 0x000fda0003faf008 */
[----:B------:R-:W-:Y:S05]  /*5560*/  @!P5 BRA `(.L_x_1630) ;  /* 0x000000000004d947 */ /* 0x000fea0003800000 */
[----:B------:R-:W-:Y:S01]  /*5570*/  BPT.TRAP 0x1 ;  /* 0x000000040000795c */ /* 0x000fe20000300000 */
.L_x_1630:
[----:B------:R-:W2:Y:S01]  /*5580*/  LDL R8, [R1+0xc] ;  /* 0x00000c0001087983 */ /* 0x000ea20000100800 */
[----:B------:R-:W-:Y:S01]  /*5590*/  IMAD R69, R23, 0x8, R2 ;  /* 0x0000000817457824 */ /* 0x000fe200078e0202 */
[----:B------:R-:W-:Y:S01]  /*55a0*/  BSSY B1, `(.L_x_1631) ;  /* 0x0000005000017945 */ /* 0x000fe20003800000 */
[----:B------:R-:W-:Y:S02]  /*55b0*/  SHF.R.S32.HI R74, RZ, 0x1f, R73 ;  /* 0x0000001fff4a7819 */ /* 0x000fe40000011449 */
[----:B--2---:R-:W-:-:S04]  /*55c0*/  SHF.L.U32 R77, R8, 0x1f, RZ ;  /* 0x0000001f084d7819 */ /* 0x004fc800000006ff */
[----:B------:R-:W0:Y:S02]  /*55d0*/  SYNCS.PHASECHK.TRANS64.TRYWAIT P3, [R69+URZ+0x16890], R77 ;  /* 0x0168904d450075a7 */ /* 0x000e24000806017f */
[----:B0-----:R-:W-:Y:S05]  /*55e0*/  @!P3 BRA `(.L_x_1632) ;  /* 0x000001ac0070b947 */ /* 0x001fea0003800000 */
.L_x_1940:
[----:B------:R-:W-:Y:S05]  /*55f0*/  BSYNC B1 ;  /* 0x0000000000017941 */ /* 0x000fea0003800000 */
.L_x_1631:
[----:B------:R-:W1:Y:S01]  /*5600*/  S2R R12, SR_TID.X ;  /* 0x00000000000c7919 */ /* 0x000e620000002100 */
        /* <DEDUP_REMOVED lines=15> */
[----:B------:R-:W-:Y:S01]  /*5700*/  IMAD.WIDE.U32 R8, R157, UR4, R8 ;  /* 0x000000049d087c25 */ /* 0x000fe2000f8e0008 */
[----:B------:R-:W-:-:S03]  /*5710*/  UMOV UR4, 0xffffffff ;  /* 0xffffffff00047882 */ /* 0x000fc60000000000 */
[----:B------:R-:W-:Y:S01]  /*5720*/  IMAD R37, R157, UR5, R9 ;  /* 0x000000059d257c24 */ /* 0x000fe2000f8e0209 */
[----:B------:R-:W-:Y:S01]  /*5730*/  LEA R36, P3, R8, UR6, 0x1 ;  /* 0x0000000608247c11 */ /* 0x000fe2000f8608ff */
[----:B-1----:R-:W-:-:S03]  /*5740*/  VIADD R14, R12, 0xffffff80 ;  /* 0xffffff800c0e7836 */ /* 0x002fc60000000000 */
[----:B------:R-:W-:Y:S02]  /*5750*/  LEA.HI.X R37, R8, UR7, R37, 0x1, P3 ;  /* 0x0000000708257c11 */ /* 0x000fe400098f0c25 */
[----:B------:R-:W-:-:S04]  /*5760*/  SHF.R.S32.HI R12, RZ, 0x1f, R14 ;  /* 0x0000001fff0c7819 */ /* 0x000fc8000001140e */
[----:B------:R-:W-:-:S04]  /*5770*/  LEA.HI R12, R12, R14, RZ, 0x2 ;  /* 0x0000000e0c0c7211 */ /* 0x000fc800078f10ff */
[----:B------:R-:W-:-:S05]  /*5780*/  SHF.R.S32.HI R12, RZ, 0x2, R12 ;  /* 0x00000002ff0c7819 */ /* 0x000fca000001140c */
[----:B------:R-:W-:-:S05]  /*5790*/  IMAD.IADD R38, R76, 0x1, -R12 ;  /* 0x000000014c267824 */ /* 0x000fca00078e0a0c */
[----:B------:R-:W-:Y:S01]  /*57a0*/  ISETP.GE.AND P3, PT, R38, 0x1, PT ;  /* 0x000000012600780c */ /* 0x000fe20003f66270 */
[----:B------:R-:W-:-:S12]  /*57b0*/  BRA.DIV UR4, `(.L_x_1633) ;  /* 0x000001ae04107947 */ /* 0x000fd8000b800000 */
[----:B------:R1:W2:Y:S04]  /*57c0*/  SHFL.IDX PT, R8, R37, RZ, 0x1c1f ;  /* 0x001c1fff25087589 */ /* 0x0002a800000e0000 */
[----:B------:R1:W3:Y:S02]  /*57d0*/  SHFL.IDX PT, R9, R36, RZ, 0x1c1f ;  /* 0x001c1fff24097589 */ /* 0x0002e400000e0000 */
.L_x_1944:
[----:B------:R-:W-:Y:S04]  /*57e0*/  BSSY B1, `(.L_x_1634) ;  /* 0x000000e000017945 */ /* 0x000fe80003800000 */
[----:B------:R-:W-:Y:S05]  /*57f0*/  @!P3 BRA `(.L_x_1635) ;  /* 0x000000000030b947 */ /* 0x000fea0003800000 */
[----:B------:R-:W4:Y:S01]  /*5800*/  LDL R10, [R1+0x8] ;  /* 0x00000800010a7983 */ /* 0x000f220000100800 */
[----:B------:R-:W-:Y:S02]  /*5810*/  ULDC UR4, c[0x0][0x2f4] ;  /* 0x0000bd0000047ab9 */ /* 0x000fe40000000800 */
[----:B------:R-:W-:-:S13]  /*5820*/  ISETP.GE.AND P3, PT, R16, UR4, PT ;  /* 0x0000000410007c0c */ /* 0x000fda000bf66270 */
[----:B---3--:R-:W-:-:S04]  /*5830*/  @!P3 LEA R14, P4, R16, R9, 0x1 ;  /* 0x00000009100eb211 */ /* 0x008fc800078808ff */
[----:B--2---:R-:W-:Y:S02]  /*5840*/  @!P3 LEA.HI.X R15, R16, R8, R17, 0x1, P4 ;  /* 0x00000008100fb211 */ /* 0x004fe400020f0c11 */
[----:B------:R-:W-:-:S13]  /*5850*/  ISETP.GE.AND P4, PT, R19, UR4, PT ;  /* 0x0000000413007c0c */ /* 0x000fda000bf86270 */
[----:B------:R-:W-:-:S04]  /*5860*/  @!P4 LEA R12, P6, R19, R9, 0x1 ;  /* 0x00000009130cc211 */ /* 0x000fc800078c08ff */
[----:B----4-:R-:W-:Y:S02]  /*5870*/  @!P4 LEA.HI.X R13, R19, R8, R10, 0x1, P6 ;  /* 0x00000008130dc211 */ /* 0x010fe400030f0c0a */
[----:B------:R-:W2:Y:S04]  /*5880*/  @!P3 LDS.128 R8, [R71+0xe000] ;  /* 0x00e000004708b984 */ /* 0x000ea80000000c00 */
[----:B--2---:R-:W-:Y:S04]  /*5890*/  @!P3 ST.E.128 desc[UR42][R14.64], R8 ;  /* 0x000000080e00b985 */ /* 0x004fe8000c101d2a */
[----:B------:R-:W2:Y:S04]  /*58a0*/  @!P4 LDS.128 R8, [R70+0xe000] ;  /* 0x00e000004608c984 */ /* 0x000ea80000000c00 */
[----:B--2---:R4:W-:Y:S02]  /*58b0*/  @!P4 ST.E.128 desc[UR42][R12.64], R8 ;  /* 0x000000080c00c985 */ /* 0x0049e4000c101d2a */
.L_x_1635:
[----:B------:R-:W-:Y:S05]  /*58c0*/  BSYNC B1 ;  /* 0x0000000000017941 */ /* 0x000fea0003800000 */
.L_x_1634:
[----:B------:R-:W-:-:S03]  /*58d0*/  UMOV UR4, 0xffffffff ;  /* 0xffffffff00047882 */ /* 0x000fc60000000000 */
[----:B------:R-:W-:Y:S05]  /*58e0*/  BRA.DIV UR4, `(.L_x_1636) ;  /* 0x000001ae04107947 */ /* 0x000fea000b800000 */
[----:B--2-4-:R2:W4:Y:S04]  /*58f0*/  SHFL.IDX PT, R8, R37, 0x1, 0x1c1f ;  /* 0x003c1f0025087f89 */ /* 0x01452800000e0000 */
[----:B---3--:R2:W3:Y:S02]  /*5900*/  SHFL.IDX PT, R9, R36, 0x1, 0x1c1f ;  /* 0x003c1f0024097f89 */ /* 0x0084e400000e0000 */
.L_x_1948:
[----:B------:R-:W-:-:S13]  /*5910*/  ISETP.GE.AND P3, PT, R38, 0x61, PT ;  /* 0x000000612600780c */ /* 0x000fda0003f66270 */
[----:B------:R-:W-:Y:S05]  /*5920*/  @!P3 BRA `(.L_x_1610) ;  /* 0x000000000030b947 */ /* 0x000fea0003800000 */
[----:B------:R-:W5:Y:S01]  /*5930*/  LDL R10, [R1+0x8] ;  /* 0x00000800010a7983 */ /* 0x000f620000100800 */
[----:B------:R-:W-:Y:S02]  /*5940*/  ULDC UR4, c[0x0][0x2f4] ;  /* 0x0000bd0000047ab9 */ /* 0x000fe40000000800 */
[----:B------:R-:W-:-:S13]  /*5950*/  ISETP.GE.AND P3, PT, R16, UR4, PT ;  /* 0x0000000410007c0c */ /* 0x000fda000bf66270 */
[----:B---3--:R-:W-:-:S04]  /*5960*/  @!P3 LEA R14, P4, R16, R9, 0x1 ;  /* 0x00000009100eb211 */ /* 0x008fc800078808ff */
[----:B----4-:R-:W-:Y:S02]  /*5970*/  @!P3 LEA.HI.X R15, R16, R8, R17, 0x1, P4 ;  /* 0x00000008100fb211 */ /* 0x010fe400020f0c11 */
[----:B------:R-:W-:-:S13]  /*5980*/  ISETP.GE.AND P4, PT, R19, UR4, PT ;  /* 0x0000000413007c0c */ /* 0x000fda000bf86270 */
[----:B------:R-:W-:-:S04]  /*5990*/  @!P4 LEA R12, P6, R19, R9, 0x1 ;  /* 0x00000009130cc211 */ /* 0x000fc800078c08ff */
[----:B-----5:R-:W-:Y:S02]  /*59a0*/  @!P4 LEA.HI.X R13, R19, R8, R10, 0x1, P6 ;  /* 0x00000008130dc211 */ /* 0x020fe400030f0c0a */
[----:B------:R-:W3:Y:S04]  /*59b0*/  @!P3 LDS.128 R8, [R71+0x11000] ;  /* 0x011000004708b984 */ /* 0x000ee80000000c00 */
[----:B---3--:R-:W-:Y:S04]  /*59c0*/  @!P3 ST.E.128 desc[UR42][R14.64], R8 ;  /* 0x000000080e00b985 */ /* 0x008fe8000c101d2a */
[----:B------:R-:W3:Y:S04]  /*59d0*/  @!P4 LDS.128 R8, [R70+0x11000] ;  /* 0x011000004608c984 */ /* 0x000ee80000000c00 */
[----:B---3--:R3:W-:Y:S02]  /*59e0*/  @!P4 ST.E.128 desc[UR42][R12.64], R8 ;  /* 0x000000080c00c985 */ /* 0x0087e4000c101d2a */
.L_x_1610:
[----:B------:R-:W-:Y:S05]  /*59f0*/  BSYNC B0 ;  /* 0x0000000000007941 */ /* 0x000fea0003800000 */
.L_x_1590:
[----:B0-234-:R-:W0:Y:S01]  /*5a00*/  S2R R8, SR_TID.X ;  /* 0x0000000000087919 */ /* 0x01de220000002100 */
[----:B------:R-:W-:Y:S01]  /*5a10*/  @!PT LDS RZ, [RZ] ;  /* 0x00000000fffff984 */ /* 0x000fe20000000800 */
[----:B------:R-:W-:Y:S01]  /*5a20*/  @!PT LDS RZ, [RZ] ;  /* 0x00000000fffff984 */ /* 0x000fe20000000800 */
[----:B------:R-:W-:Y:S01]  /*5a30*/  @!PT LDS RZ, [RZ] ;  /* 0x00000000fffff984 */ /* 0x000fe20000000800 */
[----:B------:R-:W-:Y:S01]  /*5a40*/  @!PT LDS RZ, [RZ] ;  /* 0x00000000fffff984 */ /* 0x000fe20000000800 */
[----:B------:R2:W-:Y:S06]  /*5a50*/  MEMBAR.ALL.CTA ;  /* 0x0000000000007992 */ /* 0x0005ec0000008000 */
[----:B--2---:R-:W2:Y:S01]  /*5a60*/  FENCE.VIEW.ASYNC.S ;  /* 0x00000000000073c6 */ /* 0x004ea20000000000 */
[----:B------:R-:W-:Y:S05]  /*5a70*/  WARPSYNC.ALL ;  /* 0x0000000000007948 */ /* 0x000fea0003800000 */
[----:B------:R-:W-:Y:S01]  /*5a80*/  BSSY B0, `(.L_x_1637) ;  /* 0x0000008000007945 */ /* 0x000fe20003800000 */
[----:B--2---:R2:W-:Y:S01]  /*5a90*/  BAR.SYNC.DEFER_BLOCKING R60, 0x80 ;  /* 0x0002003c0000751d */ /* 0x0045e20000010000 */
[----:B0-----:R-:W-:-:S13]  /*5aa0*/  LOP3.LUT P3, RZ, R8, 0x7f, RZ, 0xc0, !PT ;  /* 0x0000007f08ff7812 */ /* 0x001fda000786c0ff */
[----:B------:R-:W-:-:S05]  /*5ab0*/  @!P3 VIADD R8, R69, 0x168a0 ;  /* 0x000168a04508b836 */ /* 0x000fca0000000000 */
[----:B------:R-:W-:-:S04]  /*5ac0*/  @!P3 PRMT R8, RZ, 0x654, R8 ;  /* 0x00000654ff08b816 */ /* 0x000fc80000000008 */
[----:B------:R2:W-:Y:S01]  /*5ad0*/  @!P3 SYNCS.ARRIVE.TRANS64.RED.A1T0 RZ, [R8+URZ], RZ ;  /* 0x000000ff08ffb9a7 */ /* 0x0005e2000810043f */
[----:B------:R-:W-:Y:S05]  /*5ae0*/  @!P5 BRA `(.L_x_1638) ;  /* 0x000000000004d947 */ /* 0x000fea0003800000 */
[----:B------:R-:W-:Y:S01]  /*5af0*/  BPT.TRAP 0x1 ;  /* 0x000000040000795c */ /* 0x000fe20000300000 */
.L_x_1638:
[----:B------:R-:W-:Y:S05]  /*5b00*/  BSYNC B0 ;  /* 0x0000000000007941 */ /* 0x000fea0003800000 */
.L_x_1637:
[----:B------:R-:W0:Y:S01]  /*5b10*/  SYNCS.PHASECHK.TRANS64.TRYWAIT P4, [R69+URZ+0x168b0], R77 ;  /* 0x0168b04d450075a7 */ /* 0x000e22000808017f */
[----:B------:R-:W-:Y:S01]  /*5b20*/  ULDC UR40, c[0x0][0x2f4] ;  /* 0x0000bd0000287ab9 */ /* 0x000fe20000000800 */
[----:B------:R-:W-:Y:S04]  /*5b30*/  BSSY B0, `(.L_x_1639) ;  /* 0x0000002000007945 */ /* 0x000fe80003800000 */
[----:B0-----:R-:W-:Y:S05]  /*5b40*/  @!P4 BRA `(.L_x_1640) ;  /* 0x000001a800c4c947 */ /* 0x001fea0003800000 */
.L_x_1949:
[----:B------:R-:W-:Y:S05]  /*5b50*/  BSYNC B0 ;  /* 0x0000000000007941 */ /* 0x000fea0003800000 */
.L_x_1639:
[----:B------:R3:W5:Y:S01]  /*5b60*/  LDL R38, [R1+0x8] ;  /* 0x0000080001267983 */ /* 0x0007620000100800 */
[----:B------:R-:W-:Y:S01]  /*5b70*/  ULDC.64 UR4, c[0x0][0x328] ;  /* 0x0000ca0000047ab9 */ /* 0x000fe20000000a00 */
[----:B------:R-:W-:Y:S01]  /*5b80*/  ULDC.64 UR6, c[0x0][0x318] ;  /* 0x0000c60000067ab9 */ /* 0x000fe20000000a00 */
[----:B------:R-:W-:Y:S01]  /*5b90*/  IMAD R74, R74, UR4, RZ ;  /* 0x000000044a4a7c24 */ /* 0x000fe2000f8e02ff */
[----:B------:R-:W4:Y:S01]  /*5ba0*/  S2R R10, SR_TID.X ;  /* 0x00000000000a7919 */ /* 0x000f220000002100 */
[C---:B--2---:R-:W-:Y:S01]  /*5bb0*/  IMAD.WIDE.U32 R8, R73.reuse, UR4, RZ ;  /* 0x0000000449087c25 */ /* 0x044fe2000f8e00ff */
[----:B------:R-:W-:Y:S03]  /*5bc0*/  BSSY B0, `(.L_x_1641) ;  /* 0x0000020000007945 */ /* 0x000fe60003800000 */
        /* <DEDUP_REMOVED lines=10> */
[----:B-1----:R-:W-:-:S04]  /*5c70*/  LEA R36, P4, R8, UR6, 0x1 ;  /* 0x0000000608247c11 */ /* 0x002fc8000f8808ff */
[----:B------:R-:W-:Y:S01]  /*5c80*/  LEA.HI.X R37, R8, UR7, R9, 0x1, P4 ;  /* 0x0000000708257c11 */ /* 0x000fe2000a0f0c09 */
[----:B----4-:R-:W-:Y:S01]  /*5c90*/  VIADD R11, R10, 0xffffff80 ;  /* 0xffffff800a0b7836 */ /* 0x010fe20000000000 */
[----:B------:R3:W1:Y:S04]  /*5ca0*/  SHFL.IDX PT, R12, R36, RZ, 0x1c1f ;  /* 0x001c1fff240c7589 */ /* 0x00066800000e0000 */
[----:B------:R-:W-:Y:S01]  /*5cb0*/  SHF.R.S32.HI R10, RZ, 0x1f, R11 ;  /* 0x0000001fff0a7819 */ /* 0x000fe2000001140b */
[----:B------:R3:W2:Y:S03]  /*5cc0*/  SHFL.IDX PT, R8, R37, RZ, 0x1c1f ;  /* 0x001c1fff25087589 */ /* 0x0006a600000e0000 */
[----:B------:R-:W-:-:S04]  /*5cd0*/  LEA.HI R10, R10, R11, RZ, 0x2 ;  /* 0x0000000b0a0a7211 */ /* 0x000fc800078f10ff */
[----:B------:R-:W-:-:S05]  /*5ce0*/  SHF.R.S32.HI R10, RZ, 0x2, R10 ;  /* 0x00000002ff0a7819 */ /* 0x000fca000001140a */
[----:B------:R-:W-:-:S05]  /*5cf0*/  IMAD.IADD R76, R76, 0x1, -R10 ;  /* 0x000000014c4c7824 */ /* 0x000fca00078e0a0a */
[----:B------:R-:W-:-:S13]  /*5d00*/  ISETP.GE.AND P4, PT, R76, 0x1, PT ;  /* 0x000000014c00780c */ /* 0x000fda0003f86270 */
[----:B-123--:R-:W-:Y:S05]  /*5d10*/  @!P4 BRA `(.L_x_1642) ;  /* 0x000000000028c947 */ /* 0x00efea0003800000 */
[----:B------:R-:W-:-:S13]  /*5d20*/  ISETP.GE.AND P4, PT, R16, UR40, PT ;  /* 0x0000002810007c0c */ /* 0x000fda000bf86270 */
[----:B------:R-:W-:-:S04]  /*5d30*/  @!P4 LEA R14, P5, R16, R12, 0x1 ;  /* 0x0000000c100ec211 */ /* 0x000fc800078a08ff */
[----:B------:R-:W-:Y:S02]  /*5d40*/  @!P4 LEA.HI.X R15, R16, R8, R17, 0x1, P5 ;  /* 0x00000008100fc211 */ /* 0x000fe400028f0c11 */
[----:B------:R-:W-:-:S13]  /*5d50*/  ISETP.GE.AND P5, PT, R19, UR40, PT ;  /* 0x0000002813007c0c */ /* 0x000fda000bfa6270 */
[----:B------:R-:W-:-:S04]  /*5d60*/  @!P5 LEA R12, P6, R19, R12, 0x1 ;  /* 0x0000000c130cd211 */ /* 0x000fc800078c08ff */
[----:B-----5:R-:W-:Y:S02]  /*5d70*/  @!P5 LEA.HI.X R13, R19, R8, R38, 0x1, P6 ;  /* 0x00000008130dd211 */ /* 0x020fe400030f0c26 */
[----:B------:R-:W1:Y:S04]  /*5d80*/  @!P4 LDS.128 R8, [R71] ;  /* 0x000000004708c984 */ /* 0x000e680000000c00 */
[----:B-1----:R-:W-:Y:S04]  /*5d90*/  @!P4 ST.E.128 desc[UR42][R14.64], R8 ;  /* 0x000000080e00c985 */ /* 0x002fe8000c101d2a */
[----:B------:R-:W1:Y:S04]  /*5da0*/  @!P5 LDS.128 R8, [R70] ;  /* 0x000000004608d984 */ /* 0x000e680000000c00 */
[----:B-1----:R1:W-:Y:S02]  /*5db0*/  @!P5 ST.E.128 desc[UR42][R12.64], R8 ;  /* 0x000000080c00d985 */ /* 0x0023e4000c101d2a */
.L_x_1642:
[----:B------:R-:W-:Y:S05]  /*5dc0*/  BSYNC B0 ;  /* 0x0000000000007941 */ /* 0x000fea0003800000 */
.L_x_1641:
[----:B------:R-:W-:Y:S01]  /*5dd0*/  ISETP.GE.AND P4, PT, R76, 0x61, PT ;  /* 0x000000614c00780c */ /* 0x000fe20003f86270 */
[----:B------:R-:W2:Y:S01]  /*5de0*/  SHFL.IDX PT, R37, R37, 0x1, 0x1c1f ;  /* 0x003c1f0025257f89 */ /* 0x000ea200000e0000 */
[----:B------:R-:W-:Y:S03]  /*5df0*/  BSSY B0, `(.L_x_1643) ;  /* 0x000000d000007945 */ /* 0x000fe60003800000 */
[----:B-1----:R1:W3:Y:S08]  /*5e00*/  SHFL.IDX PT, R12, R36, 0x1, 0x1c1f ;  /* 0x003c1f00240c7f89 */ /* 0x0022f000000e0000 */
[----:B-1----:R-:W-:Y:S05]  /*5e10*/  @!P4 BRA `(.L_x_1644) ;  /* 0x000000000028c947 */ /* 0x002fea0003800000 */
[----:B------:R-:W-:-:S13]  /*5e20*/  ISETP.GE.AND P4, PT, R16, UR40, PT ;  /* 0x0000002810007c0c */ /* 0x000fda000bf86270 */
[----:B------:R-:W1:Y:S01]  /*5e30*/  @!P4 LDS.128 R8, [R71+0x3000] ;  /* 0x003000004708c984 */ /* 0x000e620000000c00 */
[----:B---3--:R-:W-:-:S04]  /*5e40*/  @!P4 LEA R14, P5, R16, R12, 0x1 ;  /* 0x0000000c100ec211 */ /* 0x008fc800078a08ff */
[----:B--2---:R-:W-:Y:S02]  /*5e50*/  @!P4 LEA.HI.X R15, R16, R37, R17, 0x1, P5 ;  /* 0x00000025100fc211 */ /* 0x004fe400028f0c11 */
[----:B------:R-:W-:-:S13]  /*5e60*/  ISETP.GE.AND P5, PT, R19, UR40, PT ;  /* 0x0000002813007c0c */ /* 0x000fda000bfa6270 */
[----:B------:R-:W-:-:S04]  /*5e70*/  @!P5 LEA R12, P6, R19, R12, 0x1 ;  /* 0x0000000c130cd211 */ /* 0x000fc800078c08ff */
[----:B-----5:R-:W-:Y:S01]  /*5e80*/  @!P5 LEA.HI.X R13, R19, R37, R38, 0x1, P6 ;  /* 0x00000025130dd211 */ /* 0x020fe200030f0c26 */
[----:B-1----:R-:W-:Y:S04]  /*5e90*/  @!P4 ST.E.128 desc[UR42][R14.64], R8 ;  /* 0x000000080e00c985 */ /* 0x002fe8000c101d2a */
[----:B------:R-:W1:Y:S04]  /*5ea0*/  @!P5 LDS.128 R8, [R70+0x3000] ;  /* 0x003000004608d984 */ /* 0x000e680000000c00 */
[----:B-1----:R1:W-:Y:S02]  /*5eb0*/  @!P5 ST.E.128 desc[UR42][R12.64], R8 ;  /* 0x000000080c00d985 */ /* 0x0023e4000c101d2a */
.L_x_1644:
[----:B------:R-:W-:Y:S05]  /*5ec0*/  BSYNC B0 ;  /* 0x0000000000007941 */ /* 0x000fea0003800000 */
.L_x_1643:
[----:B-1----:R-:W4:Y:S01]  /*5ed0*/  LDL.LU R9, [R1+0xc] ;  /* 0x00000c0001097983 */ /* 0x002f220000300800 */
[----:B0-----:R-:W-:Y:S01]  /*5ee0*/  @!P3 VIADD R69, R69, 0x168c0 ;  /* 0x000168c04545b836 */ /* 0x001fe20000000000 */
[----:B------:R-:W-:Y:S01]  /*5ef0*/  LOP3.LUT P4, RZ, R18, 0x1, RZ, 0xc0, !PT ;  /* 0x0000000112ff7812 */ /* 0x000fe2000788c0ff */
[----:B------:R-:W-:Y:S01]  /*5f00*/  VIADD R23, R23, 0x1 ;  /* 0x0000000117177836 */ /* 0x000fe20000000000 */
        /* <DEDUP_REMOVED lines=10> */
[----:B------:R-:W-:Y:S02]  /*5fb0*/  SEL R8, RZ, 0x1, P3 ;  /* 0x00000001ff087807 */ /* 0x000fe40001800000 */
[----:B------:R-:W-:Y:S02]  /*5fc0*/  SEL R23, R23, RZ, P3 ;  /* 0x000000ff17177207 */ /* 0x000fe40001800000 */
[----:B----4-:R-:W-:-:S05]  /*5fd0*/  LOP3.LUT R9, R9, R8, RZ, 0x3c, !PT ;  /* 0x0000000809097212 */ /* 0x010fca00078e3cff */
[----:B------:R0:W-:Y:S01]  /*5fe0*/  STL [R1+0xc], R9 ;  /* 0x00000c0901007387 */ /* 0x0001e20000100800 */
[----:B------:R-:W-:Y:S05]  /*5ff0*/  @P4 BRA `(.L_x_1645) ;  /* 0xffffffc400644947 */ /* 0x000fea000383ffff */
[----:B0-----:R-:W0:Y:S01]  /*6000*/  S2R R9, SR_TID.X ;  /* 0x0000000000097919 */ /* 0x001e220000002100 */
[----:B------:R-:W-:Y:S02]  /*6010*/  PLOP3.LUT P0, PT, PT, PT, PT, 0x8, 0x0 ;  /* 0x000000000000781c */ /* 0x000fe40003f0e170 */
[----:B0-----:R-:W-:-:S04]  /*6020*/  SHF.R.U32.HI R9, RZ, 0x7, R9 ;  /* 0x00000007ff097819 */ /* 0x001fc80000011609 */
[----:B------:R-:W-:-:S13]  /*6030*/  ISETP.NE.AND P4, PT, R9, 0x1, PT ;  /* 0x000000010900780c */ /* 0x000fda0003f85270 */
[----:B------:R-:W-:Y:S06]  /*6040*/  @!P4 BAR.ARV 0x9, 0x100 ;  /* 0x024400000000cb1d */ /* 0x000fec0000002000 */
.L_x_1585:
[----:B------:R-:W4:Y:S01]  /*6050*/  LDL R10, [R1+0x14] ;  /* 0x00001400010a7983 */ /* 0x000f220000100800 */
[----:B------:R-:W0:Y:S03]  /*6060*/  LDC R0, c[0x0][0x448] ;  /* 0x00011200ff007b82 */ /* 0x000e260000000800 */
[----:B------:R-:W2:Y:S05]  /*6070*/  LDL R5, [R1] ;  /* 0x0000000001057983 */ /* 0x000eaa0000100800 */
[----:B------:R-:W1:Y:S01]  /*6080*/  LDC.64 R6, c[0x0][0x9e0] ;  /* 0x00027800ff067b82 */ /* 0x000e620000000a00 */
[----:B0-----:R-:W-:-:S13]  /*6090*/  ISETP.NE.AND P1, PT, R0, 0x1, PT ;  /* 0x000000010000780c */ /* 0x001fda0003f25270 */
[----:B------:R-:W0:Y:S08]  /*60a0*/  @P1 LDC R3, c[0x0][0x44c] ;  /* 0x00011300ff031b82 */ /* 0x000e300000000800 */
[----:B------:R-:W3:Y:S01]  /*60b0*/  @P1 LDC R4, c[0x0][0x450] ;  /* 0x00011400ff041b82 */ /* 0x000ee20000000800 */
[----:B-1----:R-:W-:Y:S01]  /*60c0*/  ISETP.GE.AND P2, PT, R7, 0x1, PT ;  /* 0x000000010700780c */ /* 0x002fe20003f46270 */
[----:B----4-:R-:W-:-:S04]  /*60d0*/  VIADD R0, R10, 0xbf ;  /* 0x000000bf0a007836 */ /* 0x010fc80000000000 */
[----:B0-----:R-:W-:Y:S01]  /*60e0*/  @P1 IMAD.HI.U32 R3, R0, R3, RZ ;  /* 0x0000000300031227 */ /* 0x001fe200078e00ff */
[----:B--2---:R-:W-:-:S04]  /*60f0*/  IADD3 R5, R5, 0x1, -R156 ;  /* 0x0000000105057810 */ /* 0x004fc80007ffe89c */
[----:B---3--:R-:W-:-:S05]  /*6100*/  @P1 SHF.R.U32.HI R0, RZ, R4, R3 ;  /* 0x00000004ff001219 */ /* 0x008fca0000011603 */
[----:B------:R-:W-:Y:S01]  /*6110*/  IMAD.IADD R5, R5, 0x1, R0 ;  /* 0x0000000105057824 */ /* 0x000fe200078e0200 */
[----:B------:R-:W-:Y:S06]  /*6120*/  @P0 BRA `(.L_x_1646) ;  /* 0x00000000000c0947 */ /* 0x000fec0003800000 */
[----:B------:R-:W0:Y:S01]  /*6130*/  FENCE.VIEW.ASYNC.G ;  /* 0x00000000000073c6 */ /* 0x000e220000000100 */
[----:B------:R-:W-:Y:S05]  /*6140*/  WARPSYNC.ALL ;  /* 0x0000000000007948 */ /* 0x000fea0003800000 */
[----:B0-----:R-:W-:Y:S06]  /*6150*/  BAR.ARV 0xc, 0x200 ;  /* 0x0308000000007b1d */ /* 0x001fec0000002000 */
.L_x_1646:
        /* <DEDUP_REMOVED lines=13> */
.L_x_1649:
[----:B------:R-:W-:-:S13]  /*6230*/  ISETP.NE.AND P0, PT, R7, 0x1, PT ;  /* 0x000000010700780c */ /* 0x000fda0003f05270 */
[----:B------:R-:W0:Y:S02]  /*6240*/  @P0 LDC.64 R4, c[0x0][0x9e8] ;  /* 0x00027a00ff040b82 */ /* 0x000e240000000a00 */
[----:B0-----:R-:W-:-:S05]  /*6250*/  @P0 IMAD.HI.U32 R4, R3, R4, RZ ;  /* 0x0000000403040227 */ /* 0x001fca00078e00ff */
[----:B------:R-:W-:-:S07]  /*6260*/  @P0 SHF.R.U32.HI R3, RZ, R5, R4 ;  /* 0x00000005ff030219 */ /* 0x000fce0000011604 */
.L_x_1650:
[----:B------:R-:W-:Y:S05]  /*6270*/  BSYNC B0 ;  /* 0x0000000000007941 */ /* 0x000fea0003800000 */
.L_x_1648:
[----:B------:R-:W-:-:S05]  /*6280*/  IMAD R3, R3, R7, R7 ;  /* 0x0000000703037224 */ /* 0x000fca00078e0207 */
[----:B------:R-:W-:-:S07]  /*6290*/  VIMNMX R0, R0, R3, PT ;  /* 0x0000000300007248 */ /* 0x000fce0003fe0100 */
.L_x_1647:
[----:B------:R-:W0:Y:S01]  /*62a0*/  @P1 LDC R4, c[0x0][0x44c] ;  /* 0x00011300ff041b82 */ /* 0x000e220000000800 */
[----:B------:R-:W-:Y:S01]  /*62b0*/  VIADD R0, R0, 0x7f ;  /* 0x0000007f00007836 */ /* 0x000fe20000000000 */
[----:B------:R-:W-:-:S04]  /*62c0*/  ULDC UR4, c[0x0][0x9dc] ;  /* 0x0002770000047ab9 */ /* 0x000fc80000000800 */
[----:B------:R-:W-:Y:S02]  /*62d0*/  SHF.R.S32.HI R3, RZ, 0x1f, R0 ;  /* 0x0000001fff037819 */ /* 0x000fe40000011400 */
[----:B------:R-:W1:Y:S02]  /*62e0*/  @P1 LDC R6, c[0x0][0x450] ;  /* 0x00011400ff061b82 */ /* 0x000e640000000800 */
[----:B------:R-:W-:-:S04]  /*62f0*/  LEA.HI R3, R3, R0, RZ, 0x7 ;  /* 0x0000000003037211 */ /* 0x000fc800078f38ff */
[----:B------:R-:W-:-:S04]  /*6300*/  SHF.R.S32.HI R0, RZ, 0x7, R3 ;  /* 0x00000007ff007819 */ /* 0x000fc80000011403 */
[----:B------:R-:W-:Y:S01]  /*6310*/  VIMNMX R29, R29, R0, PT ;  /* 0x000000001d1d7248 */ /* 0x000fe20003fe0100 */
[----:B0-----:R-:W-:-:S04]  /*6320*/  @P1 IMAD.HI.U32 R5, R10, R4, RZ ;  /* 0x000000040a051227 */ /* 0x001fc800078e00ff */
[----:B------:R-:W-:Y:S01]  /*6330*/  IMAD.MOV.U32 R4, RZ, RZ, R10 ;  /* 0x000000ffff047224 */ /* 0x000fe200078e000a */
[----:B-1----:R-:W-:-:S05]  /*6340*/  @P1 SHF.R.U32.HI R4, RZ, R6, R5 ;  /* 0x00000006ff041219 */ /* 0x002fca0000011605 */
[----:B------:R-:W-:-:S04]  /*6350*/  IMAD.IADD R3, R89, 0x1, R4 ;  /* 0x0000000159037824 */ /* 0x000fc800078e0204 */
        /* <DEDUP_REMOVED lines=12> */
.L_x_1653:
[----:B------:R-:W-:-:S13]  /*6420*/  ISETP.NE.AND P0, PT, R7, 0x1, PT ;  /* 0x000000010700780c */ /* 0x000fda0003f05270 */
[----:B------:R-:W0:Y:S02]  /*6430*/  @P0 LDC.64 R4, c[0x0][0x9e8] ;  /* 0x00027a00ff040b82 */ /* 0x000e240000000a00 */
[----:B0-----:R-:W-:-:S05]  /*6440*/  @P0 IMAD.HI.U32 R4, R3, R4, RZ ;  /* 0x0000000403040227 */ /* 0x001fca00078e00ff */
[----:B------:R-:W-:-:S07]  /*6450*/  @P0 SHF.R.U32.HI R3, RZ, R5, R4 ;  /* 0x00000005ff030219 */ /* 0x000fce0000011604 */
.L_x_1654:
[----:B------:R-:W-:Y:S05]  /*6460*/  BSYNC B0 ;  /* 0x0000000000007941 */ /* 0x000fea0003800000 */
.L_x_1652:
[----:B------:R-:W-:-:S05]  /*6470*/  IMAD R3, R3, R7, RZ ;  /* 0x0000000703037224 */ /* 0x000fca00078e02ff */
[----:B------:R-:W-:-:S07]  /*6480*/  VIMNMX R0, R0, R3, !PT ;  /* 0x0000000300007248 */ /* 0x000fce0007fe0100 */
.L_x_1651:
[----:B------:R-:W-:Y:S01]  /*6490*/  SHF.R.S32.HI R3, RZ, 0x1f, R0 ;  /* 0x0000001fff037819 */ /* 0x000fe20000011400 */
[----:B------:R-:W-:Y:S01]  /*64a0*/  BSSY B0, `(.L_x_1655) ;  /* 0x0000027000007945 */ /* 0x000fe20003800000 */
[----:B------:R-:W-:Y:S02]  /*64b0*/  IMAD.MOV.U32 R88, RZ, RZ, RZ ;  /* 0x000000ffff587224 */ /* 0x000fe400078e00ff */
[----:B------:R-:W-:-:S04]  /*64c0*/  LEA.HI R3, R3, R0, RZ, 0x7 ;  /* 0x0000000003037211 */ /* 0x000fc800078f38ff */
[----:B------:R-:W-:-:S04]  /*64d0*/  SHF.R.S32.HI R3, RZ, 0x7, R3 ;  /* 0x00000007ff037819 */ /* 0x000fc80000011403 */
[----:B------:R-:W-:-:S04]  /*64e0*/  VIMNMX R9, RZ, R3, !PT ;  /* 0x00000003ff097248 */ /* 0x000fc80007fe0100 */
[----:B------:R-:W-:-:S13]  /*64f0*/  ISETP.GT.AND P0, PT, R29, R9, PT ;  /* 0x000000091d00720c */ /* 0x000fda0003f04270 */
[----:B------:R-:W-:Y:S05]  /*6500*/  @!P0 BRA `(.L_x_1656) ;  /* 0x0000000000808947 */ /* 0x000fea0003800000 */
[----:B------:R-:W2:Y:S01]  /*6510*/  LDL R4, [R1+0x4c] ;  /* 0x00004c0001047983 */ /* 0x000ea20000100800 */
[----:B------:R-:W-:Y:S01]  /*6520*/  ULDC UR4, c[0x0][0x9f0] ;  /* 0x00027c0000047ab9 */ /* 0x000fe20000000800 */
[----:B--2---:R-:W-:-:S04]  /*6530*/  ISETP.NE.AND P0, PT, R4, RZ, PT ;  /* 0x000000ff0400720c */ /* 0x004fc80003f05270 */
        /* <DEDUP_REMOVED lines=29> */
.L_x_1656:
[----:B------:R-:W-:Y:S05]  /*6710*/  BSYNC B0 ;  /* 0x0000000000007941 */ /* 0x000fea0003800000 */
.L_x_1655:
[----:B------:R-:W2:Y:S01]  /*6720*/  LDL R0, [R1+0x54] ;  /* 0x0000540001007983 */ /* 0x000ea20000100800 */
[----:B------:R-:W-:Y:S02]  /*6730*/  PLOP3.LUT P0, PT, PT, PT, PT, 0x80, 0x0 ;  /* 0x000000000000781c */ /* 0x000fe40003f0f070 */
        /* <DEDUP_REMOVED lines=16> */
[----:B------:R-:W-:Y:S01]  /*6840*/  CS2R R20, SRZ ;  /* 0x0000000000147805 */ /* 0x000fe2000001ff00 */
[----:B--2---:R-:W-:-:S05]  /*6850*/  IMAD R0, R0, R88, R9 ;  /* 0x0000005800007224 */ /* 0x004fca00078e0209 */
[----:B------:R0:W-:Y:S01]  /*6860*/  STL [R1+0x3c], R0 ;  /* 0x00003c0001007387 */ /* 0x0001e20000100800 */
[----:B------:R-:W-:-:S04]  /*6870*/  VIADDMNMX R88, R0, R88, R29, PT ;  /* 0x0000005800587246 */ /* 0x000fc8000380011d */
        /* <DEDUP_REMOVED lines=11> */
.L_x_1952:
[----:B------:R-:W1:Y:S01]  /*6930*/  LDL R3, [R1+0x2c] ;  /* 0x00002c0001037983 */ /* 0x000e620000100800 */
[----:B------:R-:W-:Y:S01]  /*6940*/  BSSY B6, `(.L_x_1659) ;  /* 0x000001b000067945 */ /* 0x000fe20003800000 */
[----:B-1----:R-:W-:-:S05]  /*6950*/  IMAD.HI R0, R3, 0x55555556, RZ ;  /* 0x5555555603007827 */ /* 0x002fca00078e02ff */
        /* <DEDUP_REMOVED lines=12> */
[----:B------:R-:W-:Y:S01]  /*6a20*/  IMAD.U32 R4, RZ, RZ, UR4 ;  /* 0x00000004ff047e24 */ /* 0x000fe2000f8e00ff */
[----:B0-----:R0:W1:Y:S01]  /*6a30*/  LDC.64 R14, c[0x4][R0] ;  /* 0x01000000000e7b82 */ /* 0x0010620000000a00 */
        /* <DEDUP_REMOVED lines=11> */
.L_x_1660:
[----:B------:R-:W-:Y:S05]  /*6af0*/  BSYNC B6 ;  /* 0x0000000000067941 */ /* 0x000fea0003800000 */
.L_x_1659:
        /* <DEDUP_REMOVED lines=8> */
[----:B------:R1:W2:Y:S03]  /*6b80*/  SYNCS.PHASECHK.TRANS64.TRYWAIT P0, [R2+URZ+0x16800], R3 ;  /* 0x01680003020075a7 */ /* 0x0002a6000800017f */
[----:B--2---:R-:W-:Y:S05]  /*6b90*/  @!P0 NANOSLEEP.SYNCS 0x989680 ;  /* 0x009896800000895d */ /* 0x004fea0003900000 */
[----:B------:R-:W2:Y:S01]  /*6ba0*/  @!P0 SYNCS.PHASECHK.TRANS64 P0, [R2+URZ+0x16800], R3 ;  /* 0x01680003020085a7 */ /* 0x000ea2000800007f */
[----:B------:R-:W-:Y:S04]  /*6bb0*/  BSSY B0, `(.L_x_1662) ;  /* 0x0000006000007945 */ /* 0x000fe80003800000 */
[----:B--2---:R-:W-:Y:S05]  /*6bc0*/  @P0 BRA `(.L_x_1663) ;  /* 0x0000000000100947 */ /* 0x004fea0003800000 */
.L_x_1664:
[----:B--2---:R2:W3:Y:S02]  /*6bd0*/  SYNCS.PHASECHK.TRANS64.TRYWAIT P0, [R2+URZ+0x16800], R3 ;  /* 0x01680003020075a7 */ /* 0x0044e4000800017f */
[----:B---3--:R-:W-:Y:S05]  /*6be0*/  @!P0 NANOSLEEP.SYNCS 0x989680 ;  /* 0x009896800000895d */ /* 0x008fea0003900000 */
[----:B------:R-:W3:Y:S02]  /*6bf0*/  @!P0 SYNCS.PHASECHK.TRANS64 P0, [R2+URZ+0x16800], R3 ;  /* 0x01680003020085a7 */ /* 0x000ee4000800007f */
[----:B---3--:R-:W-:Y:S05]  /*6c00*/  @!P0 BRA `(.L_x_1664) ;  /* 0xfffffffc00f08947 */ /* 0x008fea000383ffff */
.L_x_1663:
[----:B------:R-:W-:Y:S05]  /*6c10*/  BSYNC B0 ;  /* 0x0000000000007941 */ /* 0x000fea0003800000 */
.L_x_1662:
[----:B------:R-:W-:Y:S05]  /*6c20*/  BRA `(.L_x_1665) ;  /* 0x0000002c00b47947 */ /* 0x000fea0003800000 */
.L_x_1661:
[----:B------:R-:W-:Y:S01]  /*6c30*/  ISETP.NE.AND P0, PT, R25, RZ, PT ;  /* 0x000000ff1900720c */ /* 0x000fe20003f05270 */
[----:B------:R-:W-:Y:S01]  /*6c40*/  ULDC.64 UR4, c[0x0][0x3f8] ;  /* 0x0000fe0000047ab9 */ /* 0x000fe20000000a00 */
[----:B-----5:R-:W-:Y:S01]  /*6c50*/  SHF.R.S32.HI R0, RZ, 0x1f, R24 ;  /* 0x0000001fff007819 */ /* 0x020fe20000011418 */
[----:B------:R-:W-:Y:S01]  /*6c60*/  ULDC.64 UR6, c[0x0][0x408] ;  /* 0x0001020000067ab9 */ /* 0x000fe20000000a00 */
[----:B------:R-:W-:Y:S01]  /*6c70*/  IMAD.WIDE.U32 R26, R24, UR4, RZ ;  /* 0x00000004181a7c25 */ /* 0x000fe2000f8e00ff */
[----:B------:R-:W-:Y:S03]  /*6c80*/  BSSY B6, `(.L_x_1666) ;  /* 0x0000019000067945 */ /* 0x000fe60003800000 */
[C---:B------:R-:W-:Y:S02]  /*6c90*/  IMAD R3, R0.reuse, UR4, RZ ;  /* 0x0000000400037c24 */ /* 0x040fe4000f8e02ff */
[----:B------:R-:W-:-:S02]  /*6ca0*/  IMAD R5, R0, UR6, RZ ;  /* 0x0000000600057c24 */ /* 0x000fc4000f8e02ff */
[C---:B------:R-:W-:Y:S02]  /*6cb0*/  IMAD R3, R24.reuse, UR5, R3 ;  /* 0x0000000518037c24 */ /* 0x040fe4000f8e0203 */
[C---:B------:R-:W-:Y:S02]  /*6cc0*/  IMAD R5, R24.reuse, UR7, R5 ;  /* 0x0000000718057c24 */ /* 0x040fe4000f8e0205 */
[----:B------:R-:W-:-:S04]  /*6cd0*/  IMAD.WIDE.U32 R24, R24, UR6, RZ ;  /* 0x0000000618187c25 */ /* 0x000fc8000f8e00ff */
[----:B------:R-:W-:Y:S02]  /*6ce0*/  IMAD.IADD R29, R3, 0x1, R27 ;  /* 0x00000001031d7824 */ /* 0x000fe400078e021b */
[----:B------:R-:W-:Y:S01]  /*6cf0*/  IMAD.IADD R31, R5, 0x1, R25 ;  /* 0x00000001051f7824 */ /* 0x000fe200078e0219 */
[----:B------:R-:W-:Y:S06]  /*6d00*/  @!P0 BRA `(.L_x_1667) ;  /* 0x0000000000408947 */ /* 0x000fec0003800000 */
        /* <DEDUP_REMOVED lines=16> */
.L_x_1667:
[----:B------:R-:W-:Y:S05]  /*6e10*/  BSYNC B6 ;  /* 0x0000000000067941 */ /* 0x000fea0003800000 */
.L_x_1666:
[----:B------:R-:W2:Y:S01]  /*6e20*/  LDL R21, [R1+0x14] ;  /* 0x0000140001157983 */ /* 0x000ea20000100800 */
[----:B------:R-:W-:Y:S01]  /*6e30*/  ULDC.U8 UR4, c[0x0][0x410] ;  /* 0x0001040000047ab9 */ /* 0x000fe20000000000 */
[----:B------:R-:W-:Y:S01]  /*6e40*/  BSSY B0, `(.L_x_1668) ;  /* 0x00002c3000007945 */ /* 0x000fe20003800000 */
[----:B------:R-:W-:Y:S01]  /*6e50*/  ISETP.NE.AND P0, PT, RZ, UR4, PT ;  /* 0x00000004ff007c0c */ /* 0x000fe2000bf05270 */
[----:B------:R-:W1:Y:S02]  /*6e60*/  S2R R20, SR_TID.X ;  /* 0x0000000000147919 */ /* 0x000e640000002100 */
[----:B-1----:R-:W-:-:S05]  /*6e70*/  VIADD R42, R20, 0xffffff80 ;  /* 0xffffff80142a7836 */ /* 0x002fca0000000000 */
[----:B------:R-:W-:-:S04]  /*6e80*/  SHF.R.S32.HI R40, RZ, 0x1f, R42 ;  /* 0x0000001fff287819 */ /* 0x000fc8000001142a */
[----:B------:R-:W-:-:S04]  /*6e90*/  LEA.HI R40, R40, R42, RZ, 0x2 ;  /* 0x0000002a28287211 */ /* 0x000fc800078f10ff */
[----:B------:R-:W-:-:S05]  /*6ea0*/  SHF.R.S32.HI R40, RZ, 0x2, R40 ;  /* 0x00000002ff287819 */ /* 0x000fca0000011428 */
[----:B--2---:R-:W-:Y:S01]  /*6eb0*/  IMAD.IADD R39, R40, 0x1, R21 ;  /* 0x0000000128277824 */ /* 0x004fe200078e0215 */
[----:B------:R-:W-:Y:S06]  /*6ec0*/  @!P0 BRA `(.L_x_1669) ;  /* 0x0000001400a48947 */ /* 0x000fec0003800000 */
[----:B------:R-:W2:Y:S01]  /*6ed0*/  LDL R38, [R1+0x10] ;  /* 0x0000100001267983 */ /* 0x000ea20000100800 */
[----:B------:R-:W1:Y:S01]  /*6ee0*/  LDC R21, c[0x0][0x448] ;  /* 0x00011200ff157b82 */ /* 0x000e620000000800 */
[----:B------:R-:W-:Y:S01]  /*6ef0*/  VIADD R28, R20, 0xffffff80 ;  /* 0xffffff80141c7836 */ /* 0x000fe20000000000 */
[----:B------:R-:W-:Y:S01]  /*6f00*/  ULDC.64 UR4, c[0x0][0x3f8] ;  /* 0x0000fe0000047ab9 */ /* 0x000fe20000000a00 */
[----:B------:R-:W-:-:S03]  /*6f10*/  ULDC.64 UR6, c[0x0][0x408] ;  /* 0x0001020000067ab9 */ /* 0x000fc60000000a00 */
[----:B------:R-:W-:Y:S02]  /*6f20*/  SHF.R.S32.HI R20, RZ, 0x1f, R28 ;  /* 0x0000001fff147819 */ /* 0x000fe4000001141c */
[----:B-1----:R-:W-:Y:S02]  /*6f30*/  ISETP.NE.AND P0, PT, R21, 0x1, PT ;  /* 0x000000011500780c */ /* 0x002fe40003f05270 */
[----:B------:R-:W-:-:S11]  /*6f40*/  LEA.HI R20, R20, R28, RZ, 0x2 ;  /* 0x0000001c14147211 */ /* 0x000fd600078f10ff */
[----:B------:R-:W1:Y:S01]  /*6f50*/  @P0 LDC R0, c[0x0][0x44c] ;  /* 0x00011300ff000b82 */ /* 0x000e620000000800 */
[----:B------:R-:W-:-:S07]  /*6f60*/  LOP3.LUT R20, R20, 0xfffffffc, RZ, 0xc0, !PT ;  /* 0xfffffffc14147812 */ /* 0x000fce00078ec0ff */
[----:B------:R-:W3:Y:S01]  /*6f70*/  @P0 LDC R5, c[0x0][0x450] ;  /* 0x00011400ff050b82 */ /* 0x000ee20000000800 */
[----:B------:R-:W-:-:S04]  /*6f80*/  IMAD.IADD R20, R28, 0x1, -R20 ;  /* 0x000000011c147824 */ /* 0x000fc800078e0a14 */
[----:B------:R-:W-:-:S04]  /*6f90*/  IMAD R3, R20, 0x60, R39 ;  /* 0x0000006014037824 */ /* 0x000fc800078e0227 */
[----:B-1----:R-:W-:-:S05]  /*6fa0*/  @P0 IMAD.HI.U32 R0, R3, R0, RZ ;  /* 0x0000000003000227 */ /* 0x002fca00078e00ff */
[----:B---3--:R-:W-:-:S04]  /*6fb0*/  @P0 SHF.R.U32.HI R3, RZ, R5, R0 ;  /* 0x00000005ff030219 */ /* 0x008fc80000011600 */
[----:B------:R-:W-:Y:S01]  /*6fc0*/  SHF.R.S32.HI R0, RZ, 0x1f, R3 ;  /* 0x0000001fff007819 */ /* 0x000fe20000011403 */
[----:B------:R-:W-:Y:S02]  /*6fd0*/  IMAD.MOV.U32 R8, RZ, RZ, R26 ;  /* 0x000000ffff087224 */ /* 0x000fe400078e001a */
[----:B------:R-:W-:Y:S02]  /*6fe0*/  IMAD.MOV.U32 R9, RZ, RZ, R29 ;  /* 0x000000ffff097224 */ /* 0x000fe400078e001d */
[C---:B------:R-:W-:Y:S02]  /*6ff0*/  IMAD R4, R0.reuse, UR4, RZ ;  /* 0x0000000400047c24 */ /* 0x040fe4000f8e02ff */
[----:B------:R-:W-:Y:S02]  /*7000*/  IMAD.MOV.U32 R10, RZ, RZ, R24 ;  /* 0x000000ffff0a7224 */ /* 0x000fe400078e0018 */
[----:B------:R-:W-:Y:S02]  /*7010*/  IMAD.MOV.U32 R11, RZ, RZ, R31 ;  /* 0x000000ffff0b7224 */ /* 0x000fe400078e001f */
[----:B------:R-:W-:-:S02]  /*7020*/  IMAD R0, R0, UR6, RZ ;  /* 0x0000000600007c24 */ /* 0x000fc4000f8e02ff */
[----:B------:R-:W-:-:S04]  /*7030*/  IMAD.WIDE.U32 R8, R3, UR4, R8 ;  /* 0x0000000403087c25 */ /* 0x000fc8000f8e0008 */
[C---:B------:R-:W-:Y:S01]  /*7040*/  IMAD R5, R3.reuse, UR5, R4 ;  /* 0x0000000503057c24 */ /* 0x040fe2000f8e0204 */
[----:B------:R-:W-:Y:S01]  /*7050*/  ULDC.64 UR4, c[0x0][0x3e8] ;  /* 0x0000fa0000047ab9 */ /* 0x000fe20000000a00 */
[----:B------:R-:W-:-:S04]  /*7060*/  IMAD.WIDE.U32 R10, R3, UR6, R10 ;  /* 0x00000006030a7c25 */ /* 0x000fc8000f8e000a */
[----:B------:R-:W-:Y:S01]  /*7070*/  IMAD R3, R3, UR7, R0 ;  /* 0x0000000703037c24 */ /* 0x000fe2000f8e0200 */
[----:B------:R-:W-:Y:S01]  /*7080*/  ULDC.64 UR6, c[0x0][0x400] ;  /* 0x0001000000067ab9 */ /* 0x000fe20000000a00 */
[----:B------:R-:W-:Y:S01]  /*7090*/  IMAD.IADD R5, R9, 0x1, R5 ;  /* 0x0000000109057824 */ /* 0x000fe200078e0205 */
[----:B------:R-:W-:Y:S01]  /*70a0*/  LEA R4, P0, R8, UR4, 0x1 ;  /* 0x0000000408047c11 */ /* 0x000fe2000f8008ff */
[----:B------:R-:W-:Y:S01]  /*70b0*/  IMAD.IADD R3, R11, 0x1, R3 ;  /* 0x000000010b037824 */ /* 0x000fe200078e0203 */
[----:B------:R-:W-:Y:S01]  /*70c0*/  LEA R7, P1, R10, UR6, 0x1 ;  /* 0x000000060a077c11 */ /* 0x000fe2000f8208ff */
[----:B------:R-:W-:Y:S01]  /*70d0*/  UMOV UR4, 0xffffffff ;  /* 0xffffffff00047882 */ /* 0x000fe20000000000 */
[----:B------:R-:W-:Y:S02]  /*70e0*/  LEA.HI.X R6, R8, UR5, R5, 0x1, P0 ;  /* 0x0000000508067c11 */ /* 0x000fe400080f0c05 */
[----:B------:R-:W-:Y:S02]  /*70f0*/  LEA.HI.X R8, R10, UR7, R3, 0x1, P1 ;  /* 0x000000070a087c11 */ /* 0x000fe400088f0c03 */
[----:B--2---:R-:W-:Y:S01]  /*7100*/  SHF.R.S32.HI R31, RZ, 0x1f, R38 ;  /* 0x0000001fff1f7819 */ /* 0x004fe20000011426 */
[----:B------:R-:W-:Y:S06]  /*7110*/  BRA.DIV UR4, `(.L_x_1670) ;  /* 0x0000019604a47947 */ /* 0x000fec000b800000 */
[----:B------:R1:W2:Y:S04]  /*7120*/  SHFL.IDX PT, R3, R6, RZ, 0x1c1f ;  /* 0x001c1fff06037589 */ /* 0x0002a800000e0000 */
[----:B------:R1:W3:Y:S04]  /*7130*/  SHFL.IDX PT, R0, R4, RZ, 0x1c1f ;  /* 0x001c1fff04007589 */ /* 0x0002e800000e0000 */
[----:B------:R1:W4:Y:S04]  /*7140*/  SHFL.IDX PT, R5, R8, RZ, 0x1c1f ;  /* 0x001c1fff08057589 */ /* 0x00032800000e0000 */
[----:B0-----:R1:W0:Y:S02]  /*7150*/  SHFL.IDX PT, R14, R7, RZ, 0x1c1f ;  /* 0x001c1fff070e7589 */ /* 0x00122400000e0000 */
.L_x_1958:
[----:B------:R-:W-:Y:S01]  /*7160*/  IMAD R32, R156, R21, RZ ;  /* 0x000000159c207224 */ /* 0x000fe200078e02ff */
[----:B------:R-:W-:Y:S01]  /*7170*/  BSSY B1, `(.L_x_1671) ;  /* 0x000001d000017945 */ /* 0x000fe20003800000 */
[----:B------:R-:W-:Y:S02]  /*7180*/  CS2R R34, SRZ ;  /* 0x0000000000227805 */ /* 0x000fe4000001ff00 */
[----:B------:R-:W-:Y:S02]  /*7190*/  CS2R R26, SRZ ;  /* 0x00000000001a7805 */ /* 0x000fe4000001ff00 */
[----:B------:R-:W-:Y:S02]  /*71a0*/  CS2R R28, SRZ ;  /* 0x00000000001c7805 */ /* 0x000fe4000001ff00 */
[----:B------:R-:W-:Y:S02]  /*71b0*/  ISETP.GE.AND P0, PT, R39, R32, PT ;  /* 0x000000202700720c */ /* 0x000fe40003f06270 */
[----:B------:R-:W-:-:S11]  /*71c0*/  CS2R R24, SRZ ;  /* 0x0000000000187805 */ /* 0x000fd6000001ff00 */
[----:B------:R-:W-:Y:S05]  /*71d0*/  @P0 BRA `(.L_x_1672) ;  /* 0x0000000000580947 */ /* 0x000fea0003800000 */
[----:B------:R-:W-:Y:S01]  /*71e0*/  ULDC UR4, c[0x0][0x3f4] ;  /* 0x0000fd0000047ab9 */ /* 0x000fe20000000800 */
[----:B---3--:R-:W-:Y:S01]  /*71f0*/  IMAD.MOV.U32 R10, RZ, RZ, R0 ;  /* 0x000000ffff0a7224 */ /* 0x008fe200078e0000 */
[----:B------:R-:W-:Y:S01]  /*7200*/  ISETP.GE.AND P3, PT, R38, UR4, PT ;  /* 0x0000000426007c0c */ /* 0x000fe2000bf66270 */
[----:B--2---:R-:W-:Y:S01]  /*7210*/  IMAD.MOV.U32 R11, RZ, RZ, R3 ;  /* 0x000000ffff0b7224 */ /* 0x004fe200078e0003 */
[----:B------:R-:W-:Y:S01]  /*7220*/  ISETP.GE.AND P2, PT, R152, UR4, PT ;  /* 0x0000000498007c0c */ /* 0x000fe2000bf46270 */
[----:B----4-:R-:W-:Y:S01]  /*7230*/  IMAD.MOV.U32 R15, RZ, RZ, R5 ;  /* 0x000000ffff0f7224 */ /* 0x010fe200078e0005 */
[----:B------:R-:W-:-:S09]  /*7240*/  CS2R R28, SRZ ;  /* 0x00000000001c7805 */ /* 0x000fd2000001ff00 */
[C---:B------:R-:W-:Y:S01]  /*7250*/  @!P3 IMAD.SHL.U32 R37, R38.reuse, 0x2, RZ ;  /* 0x000000022625b824 */ /* 0x040fe200078e00ff */
[----:B------:R-:W-:Y:S02]  /*7260*/  @!P3 SHF.L.U64.HI R26, R38, 0x1, R31 ;  /* 0x00000001261ab819 */ /* 0x000fe4000001021f */
[----:B------:R-:W-:Y:S02]  /*7270*/  CS2R R34, SRZ ;  /* 0x0000000000227805 */ /* 0x000fe4000001ff00 */
[----:B------:R-:W-:Y:S01]  /*7280*/  CS2R R24, SRZ ;  /* 0x0000000000187805 */ /* 0x000fe2000001ff00 */
[----:B------:R-:W-:Y:S01]  /*7290*/  @!P2 IMAD.WIDE R10, R152, 0x2, R10 ;  /* 0x00000002980aa825 */ /* 0x000fe200078e020a */
[-C--:B------:R-:W-:Y:S02]  /*72a0*/  @!P3 IADD3 R20, P0, R0, R37.reuse, RZ ;  /* 0x000000250014b210 */ /* 0x080fe40007f1e0ff */
[----:B0-----:R-:W-:Y:S01]  /*72b0*/  @!P3 IADD3 R36, P1, R14, R37, RZ ;  /* 0x000000250e24b210 */ /* 0x001fe20007f3e0ff */
[----:B------:R-:W-:Y:S01]  /*72c0*/  @!P2 IMAD.WIDE R12, R152, 0x2, R14 ;  /* 0x00000002980ca825 */ /* 0x000fe200078e020e */
[----:B------:R0:W5:Y:S03]  /*72d0*/  @!P2 LD.E.64 R28, desc[UR42][R10.64] ;  /* 0x0000002a0a1ca980 */ /* 0x000166000c101b00 */
[--C-:B------:R-:W-:Y:S01]  /*72e0*/  @!P3 IMAD.X R21, R3, 0x1, R26.reuse, P0 ;  /* 0x000000010315b824 */ /* 0x100fe200000e061a */
[----:B------:R0:W5:Y:S01]  /*72f0*/  @!P2 LD.E.64 R34, desc[UR42][R12.64] ;  /* 0x0000002a0c22a980 */ /* 0x000162000c101b00 */
[----:B------:R-:W-:Y:S01]  /*7300*/  @!P3 IMAD.X R37, R5, 0x1, R26, P1 ;  /* 0x000000010525b824 */ /* 0x000fe200008e061a */
[----:B------:R-:W-:-:S02]  /*7310*/  CS2R R26, SRZ ;  /* 0x00000000001a7805 */ /* 0x000fc4000001ff00 */
[----:B------:R0:W5:Y:S04]  /*7320*/  @!P3 LD.E.64 R24, desc[UR42][R20.64] ;  /* 0x0000002a1418b980 */ /* 0x000168000c101b00 */
[----:B------:R0:W5:Y:S02]  /*7330*/  @!P3 LD.E.64 R26, desc[UR42][R36.64] ;  /* 0x0000002a241ab980 */ /* 0x000164000c101b00 */
.L_x_1672:
[----:B------:R-:W-:Y:S05]  /*7340*/  BSYNC B1 ;  /* 0x0000000000017941 */ /* 0x000fea0003800000 */
.L_x_1671:
[----:B---3-5:R-:W-:Y:S01]  /*7350*/  IMAD.MOV.U32 R0, RZ, RZ, R34 ;  /* 0x000000ffff007224 */ /* 0x028fe200078e0022 */
[----:B------:R-:W-:Y:S01]  /*7360*/  UMOV UR4, 0xffffffff ;  /* 0xffffffff00047882 */ /* 0x000fe20000000000 */
[----:B--2---:R-:W-:Y:S01]  /*7370*/  IMAD.MOV.U32 R3, RZ, RZ, R35 ;  /* 0x000000ffff037224 */ /* 0x004fe200078e0023 */
[----:B0-----:R-:W-:Y:S01]  /*7380*/  CS2R R20, SRZ ;  /* 0x0000000000147805 */ /* 0x001fe2000001ff00 */
[----:B----4-:R-:W-:Y:S01]  /*7390*/  IMAD.MOV.U32 R5, RZ, RZ, R26 ;  /* 0x000000ffff057224 */ /* 0x010fe200078e001a */
[----:B------:R-:W-:Y:S01]  /*73a0*/  PRMT R41, R0, 0x7610, R41 ;  /* 0x0000761000297816 */ /* 0x000fe20000000029 */
[----:B------:R-:W-:Y:S02]  /*73b0*/  IMAD.MOV.U32 R9, RZ, RZ, R27 ;  /* 0x000000ffff097224 */ /* 0x000fe400078e001b */
[----:B------:R-:W-:Y:S01]  /*73c0*/  IMAD.MOV.U32 R0, RZ, RZ, R28 ;  /* 0x000000ffff007224 */ /* 0x000fe200078e001c */
[----:B------:R-:W-:Y:S01]  /*73d0*/  PRMT R47, R3, 0x5410, R5 ;  /* 0x00005410032f7816 */ /* 0x000fe20000000005 */
[----:B------:R-:W-:Y:S01]  /*73e0*/  IMAD.MOV.U32 R3, RZ, RZ, R29 ;  /* 0x000000ffff037224 */ /* 0x000fe200078e001d */
[----:B------:R-:W-:Y:S01]  /*73f0*/  PRMT R36, R36, 0x5410, R9 ;  /* 0x0000541024247816 */ /* 0x000fe20000000009 */
[----:B------:R-:W-:Y:S01]  /*7400*/  IMAD.MOV.U32 R9, RZ, RZ, R25 ;  /* 0x000000ffff097224 */ /* 0x000fe200078e0019 */
[----:B------:R-:W-:-:S02]  /*7410*/  MOV R5, R24 ;  /* 0x0000001800057202 */ /* 0x000fc40000000f00 */
[----:B------:R-:W-:Y:S02]  /*7420*/  PRMT R37, R0, 0x7610, R37 ;  /* 0x0000761000257816 */ /* 0x000fe40000000025 */
[----:B------:R-:W-:Y:S02]  /*7430*/  PRMT R48, R3, 0x5410, R5 ;  /* 0x0000541003307816 */ /* 0x000fe40000000005 */
[----:B------:R-:W-:Y:S01]  /*7440*/  PRMT R36, R9, 0x7610, R36 ;  /* 0x0000761009247816 */ /* 0x000fe20000000024 */
[----:B------:R-:W-:Y:S06]  /*7450*/  BRA.DIV UR4, `(.L_x_1673) ;  /* 0x0000019604447947 */ /* 0x000fec000b800000 */
[----:B------:R0:W2:Y:S04]  /*7460*/  SHFL.IDX PT, R3, R6, 0x1, 0x1c1f ;  /* 0x003c1f0006037f89 */ /* 0x0000a800000e0000 */
[----:B------:R0:W3:Y:S04]  /*7470*/  SHFL.IDX PT, R0, R4, 0x1, 0x1c1f ;  /* 0x003c1f0004007f89 */ /* 0x0000e800000e0000 */
[----:B------:R0:W4:Y:S04]  /*7480*/  SHFL.IDX PT, R5, R8, 0x1, 0x1c1f ;  /* 0x003c1f0008057f89 */ /* 0x00012800000e0000 */
[----:B------:R0:W0:Y:S02]  /*7490*/  SHFL.IDX PT, R14, R7, 0x1, 0x1c1f ;  /* 0x003c1f00070e7f89 */ /* 0x00002400000e0000 */
.L_x_1964:
[----:B------:R-:W-:Y:S01]  /*74a0*/  VIADD R39, R39, 0x60 ;  /* 0x0000006027277836 */ /* 0x000fe20000000000 */
[----:B------:R-:W-:Y:S01]  /*74b0*/  BSSY B1, `(.L_x_1674) ;  /* 0x000001c000017945 */ /* 0x000fe20003800000 */
[----:B------:R-:W-:Y:S02]  /*74c0*/  CS2R R10, SRZ ;  /* 0x00000000000a7805 */ /* 0x000fe4000001ff00 */
[----:B------:R-:W-:Y:S02]  /*74d0*/  CS2R R12, SRZ ;  /* 0x00000000000c7805 */ /* 0x000fe4000001ff00 */
[----:B01----:R-:W-:Y:S02]  /*74e0*/  CS2R R8, SRZ ;  /* 0x0000000000087805 */ /* 0x003fe4000001ff00 */
[----:B------:R-:W-:-:S13]  /*74f0*/  ISETP.GE.AND P0, PT, R39, R32, PT ;  /* 0x000000202700720c */ /* 0x000fda0003f06270 */
        /* <DEDUP_REMOVED lines=10> */
[----:B------:R-:W-:Y:S01]  /*75a0*/  CS2R R20, SRZ ;  /* 0x0000000000147805 */ /* 0x000fe2000001ff00 */
[----:B------:R-:W-:Y:S01]  /*75b0*/  @!P2 IMAD.WIDE R6, R152, 0x2, R6 ;  /* 0x000000029806a825 */ /* 0x000fe200078e0206 */
[-C--:B------:R-:W-:Y:S02]  /*75c0*/  @!P3 IADD3 R38, P0, R0, R9.reuse, RZ ;  /* 0x000000090026b210 */ /* 0x080fe40007f1e0ff */
[----:B------:R-:W-:Y:S02]  /*75d0*/  @!P3 IADD3 R4, P1, R14, R9, RZ ;  /* 0x000000090e04b210 */ /* 0x000fe40007f3e0ff */
[----:B------:R-:W-:Y:S01]  /*75e0*/  CS2R R8, SRZ ;  /* 0x0000000000087805 */ /* 0x000fe2000001ff00 */
[----:B------:R0:W5:Y:S01]  /*75f0*/  @!P2 LD.E.64 R12, desc[UR42][R6.64] ;  /* 0x0000002a060ca980 */ /* 0x000162000c101b00 */
[----:B------:R-:W-:-:S02]  /*7600*/  @!P3 IMAD.X R39, R3, 0x1, R10, P0 ;  /* 0x000000010327b824 */ /* 0x000fc400000e060a */
[----:B------:R-:W-:Y:S01]  /*7610*/  @!P3 IMAD.X R5, R5, 0x1, R10, P1 ;  /* 0x000000010505b824 */ /* 0x000fe200008e060a */
[----:B------:R-:W-:Y:S01]  /*7620*/  CS2R R10, SRZ ;  /* 0x00000000000a7805 */ /* 0x000fe2000001ff00 */
[----:B------:R-:W-:Y:S01]  /*7630*/  @!P2 IMAD.WIDE R14, R152, 0x2, R14 ;  /* 0x00000002980ea825 */ /* 0x000fe200078e020e */
[----:B------:R0:W5:Y:S04]  /*7640*/  @!P3 LD.E.64 R8, desc[UR42][R38.64] ;  /* 0x0000002a2608b980 */ /* 0x000168000c101b00 */
[----:B------:R0:W5:Y:S04]  /*7650*/  @!P2 LD.E.64 R20, desc[UR42][R14.64] ;  /* 0x0000002a0e14a980 */ /* 0x000168000c101b00 */
[----:B------:R0:W5:Y:S02]  /*7660*/  @!P3 LD.E.64 R10, desc[UR42][R4.64] ;  /* 0x0000002a040ab980 */ /* 0x000164000c101b00 */
.L_x_1675:
[----:B------:R-:W-:Y:S05]  /*7670*/  BSYNC B1 ;  /* 0x0000000000017941 */ /* 0x000fea0003800000 */
.L_x_1674:
[----:B0-----:R-:W3:Y:S01]  /*7680*/  LDL R39, [R1+0x44] ;  /* 0x0000440001277983 */ /* 0x001ee20000100800 */
[----:B------:R-:W-:Y:S01]  /*7690*/  ULEA.HI UR4, UR36, UR36, URZ, 0x1 ;  /* 0x0000002424047291 */ /* 0x000fe2000f8f083f */
[----:B------:R-:W-:Y:S01]  /*76a0*/  SHF.R.S32.HI R38, RZ, 0x1f, R42 ;  /* 0x0000001fff267819 */ /* 0x000fe2000001142a */
[----:B-----5:R-:W-:Y:S01]  /*76b0*/  IMAD.MOV.U32 R4, RZ, RZ, R20 ;  /* 0x000000ffff047224 */ /* 0x020fe200078e0014 */
[----:B------:R-:W-:Y:S01]  /*76c0*/  BSSY B1, `(.L_x_1676) ;  /* 0x0000023000017945 */ /* 0x000fe20003800000 */
[----:B------:R-:W-:Y:S01]  /*76d0*/  ULOP3.LUT UR4, UR4, 0xfffffffe, URZ, 0xc0, !UPT ;  /* 0xfffffffe04047892 */ /* 0x000fe2000f8ec03f */
[----:B------:R-:W-:Y:S01]  /*76e0*/  LEA.HI R38, R38, R42, RZ, 0x5 ;  /* 0x0000002a26267211 */ /* 0x000fe200078f28ff */
[----:B------:R-:W-:Y:S01]  /*76f0*/  IMAD R31, R33, -0xc0, R32 ;  /* 0xffffff40211f7824 */ /* 0x000fe200078e0220 */
[----:B------:R-:W-:Y:S01]  /*7700*/  PRMT R33, R4, 0x7610, R33 ;  /* 0x0000761004217816 */ /* 0x000fe20000000021 */
[----:B------:R-:W-:Y:S01]  /*7710*/  UIADD3 UR4, UR36, -UR4, URZ ;  /* 0x8000000424047290 */ /* 0x000fe2000fffe03f */
[----:B------:R-:W-:Y:S01]  /*7720*/  SHF.R.S32.HI R38, RZ, 0x5, R38 ;  /* 0x00000005ff267819 */ /* 0x000fe20000011426 */
[----:B------:R-:W-:Y:S01]  /*7730*/  IMAD.MOV.U32 R4, RZ, RZ, R10 ;  /* 0x000000ffff047224 */ /* 0x000fe200078e000a */
[----:B------:R-:W-:Y:S01]  /*7740*/  VIMNMX R31, R31, 0xc0, PT ;  /* 0x000000c01f1f7848 */ /* 0x000fe20003fe0100 */
[----:B------:R-:W-:-:S02]  /*7750*/  IMAD.MOV.U32 R6, RZ, RZ, R11 ;  /* 0x000000ffff067224 */ /* 0x000fc400078e000b */
[----:B----4-:R-:W-:Y:S01]  /*7760*/  IMAD.U32 R5, RZ, RZ, UR4 ;  /* 0x00000004ff057e24 */ /* 0x010fe2000f8e00ff */
[----:B------:R-:W-:Y:S01]  /*7770*/  ISETP.GE.AND P1, PT, R40, R31, PT ;  /* 0x0000001f2800720c */ /* 0x000fe20003f26270 */
[----:B------:R-:W-:Y:S01]  /*7780*/  IMAD.MOV.U32 R7, RZ, RZ, R12 ;  /* 0x000000ffff077224 */ /* 0x000fe200078e000c */
[----:B------:R-:W-:Y:S01]  /*7790*/  PRMT R14, R4, 0x5410, R6 ;  /* 0x00005410040e7816 */ /* 0x000fe20000000006 */
[----:B------:R-:W-:Y:S01]  /*77a0*/  IMAD.MOV.U32 R4, RZ, RZ, R8 ;  /* 0x000000ffff047224 */ /* 0x000fe200078e0008 */
[----:B------:R-:W-:Y:S01]  /*77b0*/  SHF.L.U32 R5, R5, 0x1f, RZ ;  /* 0x0000001f05057819 */ /* 0x000fe200000006ff */
[----:B------:R-:W-:Y:S01]  /*77c0*/  IMAD.MOV.U32 R6, RZ, RZ, R9 ;  /* 0x000000ffff067224 */ /* 0x000fe200078e0009 */
[----:B------:R-:W-:Y:S02]  /*77d0*/  PRMT R33, R33, 0x5410, R7 ;  /* 0x0000541021217816 */ /* 0x000fe40000000007 */
[----:B------:R-:W0:Y:S01]  /*77e0*/  SYNCS.PHASECHK.TRANS64.TRYWAIT P0, [R2+URZ+0x16800], R5 ;  /* 0x01680005020075a7 */ /* 0x000e22000800017f */
[----:B------:R-:W-:Y:S01]  /*77f0*/  PRMT R15, R4, 0x7610, R15 ;  /* 0x00007610040f7816 */ /* 0x000fe2000000000f */
[C---:B---3--:R-:W-:Y:S01]  /*7800*/  IMAD.SHL.U32 R0, R39.reuse, 0x40, RZ ;  /* 0x0000004027007824 */ /* 0x048fe200078e00ff */
[----:B------:R-:W-:-:S04]  /*7810*/  LOP3.LUT P2, RZ, R39, 0x4, RZ, 0xc0, !PT ;  /* 0x0000000427ff7812 */ /* 0x000fc8000784c0ff */
[----:B--2---:R-:W-:-:S04]  /*7820*/  LOP3.LUT R3, R0, 0x1c0, RZ, 0xc0, !PT ;  /* 0x000001c000037812 */ /* 0x004fc800078ec0ff */
[----:B------:R-:W-:Y:S02]  /*7830*/  LOP3.LUT R0, R3, 0x18, R16, 0xf8, !PT ;  /* 0x0000001803007812 */ /* 0x000fe400078ef810 */
[----:B------:R-:W-:-:S04]  /*7840*/  SHF.R.U32.HI R3, RZ, 0x3, R3 ;  /* 0x00000003ff037819 */ /* 0x000fc80000011603 */
[----:B------:R-:W-:Y:S01]  /*7850*/  LOP3.LUT R0, R0, R3, RZ, 0x3c, !PT ;  /* 0x0000000300007212 */ /* 0x000fe200078e3cff */
[----:B------:R-:W-:-:S05]  /*7860*/  IMAD.MOV.U32 R3, RZ, RZ, R21 ;  /* 0x000000ffff037224 */ /* 0x000fca00078e0015 */
[----:B------:R-:W-:Y:S01]  /*7870*/  PRMT R32, R3, 0x7610, R32 ;  /* 0x0000761003207816 */ /* 0x000fe20000000020 */
[----:B------:R-:W-:Y:S02]  /*7880*/  IMAD R3, R38, 0x200, R0 ;  /* 0x0000020026037824 */ /* 0x000fe400078e0200 */
[----:B------:R-:W-:Y:S02]  /*7890*/  IMAD.MOV.U32 R0, RZ, RZ, R13 ;  /* 0x000000ffff007224 */ /* 0x000fe400078e000d */
[----:B------:R-:W-:-:S03]  /*78a0*/  IMAD R3, R3, 0x2, R2 ;  /* 0x0000000203037824 */ /* 0x000fc600078e0202 */
[----:B------:R-:W-:Y:S01]  /*78b0*/  PRMT R32, R32, 0x5410, R0 ;  /* 0x0000541020207816 */ /* 0x000fe20000000000 */
[C---:B------:R-:W-:Y:S02]  /*78c0*/  VIADD R4, R3.reuse, 0x8400 ;  /* 0x0000840003047836 */ /* 0x040fe40000000000 */
[----:B------:R-:W-:Y:S01]  /*78d0*/  VIADD R0, R3, 0x8440 ;  /* 0x0000844003007836 */ /* 0x000fe20000000000 */
[----:B0-----:R-:W-:Y:S06]  /*78e0*/  @!P0 BRA `(.L_x_1677) ;  /* 0x0000019000908947 */ /* 0x001fec0003800000 */
.L_x_1965:
[----:B------:R-:W-:Y:S05]  /*78f0*/  BSYNC B1 ;  /* 0x0000000000017941 */ /* 0x000fea0003800000 */
.L_x_1676:
[----:B------:R-:W-:Y:S01]  /*7900*/  BSSY B1, `(.L_x_1678) ;  /* 0x0000060000017945 */ /* 0x000fe20003800000 */
[----:B------:R-:W-:Y:S01]  /*7910*/  PRMT R15, R15, 0x5410, R6 ;  /* 0x000054100f0f7816 */ /* 0x000fe20000000006 */
[----:B------:R-:W-:Y:S02]  /*7920*/  @P2 VIADD R0, R4, 0xffffffc0 ;  /* 0xffffffc004002836 */ /* 0x000fe40000000000 */
[----:B------:R-:W-:Y:S05]  /*7930*/  @P1 BRA `(.L_x_1679) ;  /* 0x0000000400701947 */ /* 0x000fea0003800000 */
[----:B------:R-:W2:Y:S01]  /*7940*/  LDL R7, [R1+0x10] ;  /* 0x0000100001077983 */ /* 0x000ea20000100800 */
[----:B0-----:R-:W0:Y:S01]  /*7950*/  LDC R5, c[0x0][0x3f4] ;  /* 0x0000fd00ff057b82 */ /* 0x001e220000000800 */
[----:B------:R-:W-:Y:S01]  /*7960*/  BSSY B2, `(.L_x_1680) ;  /* 0x000002e000027945 */ /* 0x000fe20003800000 */
[-C--:B0-----:R-:W-:Y:S02]  /*7970*/  ISETP.GE.AND P0, PT, R152, R5.reuse, PT ;  /* 0x000000059800720c */ /* 0x081fe40003f06270 */
[----:B--2---:R-:W-:-:S11]  /*7980*/  ISETP.GE.AND P1, PT, R7, R5, PT ;  /* 0x000000050700720c */ /* 0x004fd60003f26270 */
[----:B------:R-:W-:Y:S05]  /*7990*/  @P0 BRA `(.L_x_1681) ;  /* 0x0000000000a80947 */ /* 0x000fea0003800000 */
[----:B------:R-:W0:Y:S01]  /*79a0*/  LDS.128 R4, [R3+0x8400] ;  /* 0x0084000003047984 */ /* 0x000e220000000c00 */
[----:B------:R-:W-:Y:S01]  /*79b0*/  SHF.R.U32.HI R40, RZ, 0x10, R35 ;  /* 0x00000010ff287819 */ /* 0x000fe20000011623 */
[----:B------:R-:W-:Y:S01]  /*79c0*/  HADD2.F32 R39, -RZ, R41.H0_H0 ;  /* 0x20000029ff277230 */ /* 0x000fe20000004100 */
[----:B------:R-:W-:Y:S01]  /*79d0*/  SHF.R.U32.HI R38, RZ, 0x10, R29 ;  /* 0x00000010ff267819 */ /* 0x000fe2000001161d */
[----:B------:R-:W-:Y:S01]  /*79e0*/  HADD2.F32 R37, -RZ, R37.H0_H0 ;  /* 0x20000025ff257230 */ /* 0x000fe20000004100 */
[----:B------:R-:W-:Y:S01]  /*79f0*/  SHF.R.U64 R45, R34, 0x10, R35 ;  /* 0x00000010222d7819 */ /* 0x000fe20000001223 */
[----:B------:R-:W-:Y:S01]  /*7a00*/  HADD2.F32 R40, -RZ, R40.H0_H0 ;  /* 0x20000028ff287230 */ /* 0x000fe20000004100 */
[----:B------:R-:W-:Y:S01]  /*7a10*/  SHF.R.U64 R46, R28, 0x10, R29 ;  /* 0x000000101c2e7819 */ /* 0x000fe2000000121d */
[----:B------:R-:W-:Y:S02]  /*7a20*/  HADD2.F32 R38, -RZ, R38.H0_H0 ;  /* 0x20000026ff267230 */ /* 0x000fe40000004100 */
[----:B0-----:R-:W-:-:S02]  /*7a30*/  HADD2.F32 R34, -RZ, R7.H0_H0 ;  /* 0x20000007ff227230 */ /* 0x001fc40000004100 */
[----:B------:R-:W-:Y:S02]  /*7a40*/  HADD2.F32 R35, -RZ, R7.H1_H1 ;  /* 0x30000007ff237230 */ /* 0x000fe40000004100 */
[--C-:B------:R-:W-:Y:S02]  /*7a50*/  HADD2.F32 R7, -RZ, R4.reuse.H0_H0 ;  /* 0x20000004ff077230 */ /* 0x100fe40000004100 */
[----:B------:R-:W-:Y:S02]  /*7a60*/  HADD2.F32 R4, -RZ, R4.H1_H1 ;  /* 0x30000004ff047230 */ /* 0x000fe40000004100 */
[C---:B------:R-:W-:Y:S01]  /*7a70*/  FMUL.FTZ R41, R35.reuse, R40 ;  /* 0x0000002823297220 */ /* 0x040fe20000410000 */
[----:B------:R-:W-:Y:S01]  /*7a80*/  FMUL.FTZ R35, R35, R38 ;  /* 0x0000002623237220 */ /* 0x000fe20000410000 */
[--C-:B------:R-:W-:Y:S02]  /*7a90*/  HADD2.F32 R28, -RZ, R6.reuse.H0_H0 ;  /* 0x20000006ff1c7230 */ /* 0x100fe40000004100 */
[----:B------:R-:W-:Y:S01]  /*7aa0*/  FMUL.FTZ R42, R4, R39 ;  /* 0x00000027042a7220 */ /* 0x000fe20000410000 */
[----:B------:R-:W-:-:S02]  /*7ab0*/  HADD2.F32 R29, -RZ, R6.H1_H1 ;  /* 0x30000006ff1d7230 */ /* 0x000fc40000004100 */
[C---:B------:R-:W-:Y:S01]  /*7ac0*/  FFMA.FTZ R43, R34.reuse, R38, -R41 ;  /* 0x00000026222b7223 */ /* 0x040fe20000010829 */
[--C-:B------:R-:W-:Y:S02]  /*7ad0*/  HADD2.F32 R6, -RZ, R5.reuse.H0_H0 ;  /* 0x20000005ff067230 */ /* 0x100fe40000004100 */
[----:B------:R-:W-:Y:S01]  /*7ae0*/  FFMA.FTZ R44, R34, R40, R35 ;  /* 0x00000028222c7223 */ /* 0x000fe20000010023 */
[-C--:B------:R-:W-:Y:S01]  /*7af0*/  FMUL.FTZ R38, R4, R37.reuse ;  /* 0x0000002504267220 */ /* 0x080fe20000410000 */
[C---:B------:R-:W-:Y:S01]  /*7b00*/  FFMA.FTZ R42, R7.reuse, R37, -R42 ;  /* 0x00000025072a7223 */ /* 0x040fe2000001082a */
[----:B------:R-:W-:Y:S02]  /*7b10*/  HADD2.F32 R5, -RZ, R5.H1_H1 ;  /* 0x30000005ff057230 */ /* 0x000fe40000004100 */
[----:B------:R-:W-:Y:S02]  /*7b20*/  HADD2.F32 R37, -RZ, R47.H0_H0 ;  /* 0x2000002fff257230 */ /* 0x000fe40000004100 */
[----:B------:R-:W-:Y:S01]  /*7b30*/  FFMA.FTZ R39, R7, R39, R38 ;  /* 0x0000002707277223 */ /* 0x000fe20000010026 */
[----:B------:R-:W-:-:S02]  /*7b40*/  HADD2.F32 R34, -RZ, R48.H0_H0 ;  /* 0x20000030ff227230 */ /* 0x000fc40000004100 */
[----:B------:R-:W-:Y:S02]  /*7b50*/  HADD2.F32 R35, -RZ, R45.H0_H0 ;  /* 0x2000002dff237230 */ /* 0x000fe40000004100 */
[C---:B------:R-:W-:Y:S01]  /*7b60*/  FMUL.FTZ R41, R29.reuse, R37 ;  /* 0x000000251d297220 */ /* 0x040fe20000410000 */
[----:B------:R-:W-:Y:S02]  /*7b70*/  HADD2.F32 R4, -RZ, R46.H0_H0 ;  /* 0x2000002eff047230 */ /* 0x000fe40000004100 */
[-C--:B------:R-:W-:Y:S01]  /*7b80*/  FMUL.FTZ R40, R29, R34.reuse ;  /* 0x000000221d287220 */ /* 0x080fe20000410000 */
[C---:B------:R-:W-:Y:S01]  /*7b90*/  FMUL.FTZ R7, R5.reuse, R35 ;  /* 0x0000002305077220 */ /* 0x040fe20000410000 */
[C---:B------:R-:W-:Y:S01]  /*7ba0*/  FFMA.FTZ R41, R28.reuse, R34, -R41 ;  /* 0x000000221c297223 */ /* 0x040fe20000010829 */
[-C--:B------:R-:W-:Y:S01]  /*7bb0*/  FMUL.FTZ R38, R5, R4.reuse ;  /* 0x0000000405267220 */ /* 0x080fe20000410000 */
[----:B------:R-:W-:Y:S01]  /*7bc0*/  FFMA.FTZ R40, R28, R37, R40 ;  /* 0x000000251c287223 */ /* 0x000fe20000010028 */
[----:B------:R-:W-:Y:S01]  /*7bd0*/  FFMA.FTZ R5, R6, R4, -R7 ;  /* 0x0000000406057223 */ /* 0x000fe20000010807 */
[----:B------:R-:W-:Y:S01]  /*7be0*/  F2FP.F16.F32.PACK_AB R7, R44, R43 ;  /* 0x0000002b2c07723e */ /* 0x000fe200000000ff */
[----:B------:R-:W-:Y:S01]  /*7bf0*/  FFMA.FTZ R38, R6, R35, R38 ;  /* 0x0000002306267223 */ /* 0x000fe20000010026 */
[----:B------:R-:W-:-:S02]  /*7c00*/  F2FP.F16.F32.PACK_AB R4, R39, R42 ;  /* 0x0000002a2704723e */ /* 0x000fc400000000ff */
[----:B------:R-:W-:Y:S02]  /*7c10*/  F2FP.F16.F32.PACK_AB R6, R40, R41 ;  /* 0x000000292806723e */ /* 0x000fe400000000ff */
[----:B------:R-:W-:-:S05]  /*7c20*/  F2FP.F16.F32.PACK_AB R5, R38, R5 ;  /* 0x000000052605723e */ /* 0x000fca00000000ff */
[----:B------:R0:W-:Y:S02]  /*7c30*/  STS.128 [R3+0x8400], R4 ;  /* 0x0084000403007388 */ /* 0x0001e40000000c00 */
.L_x_1681:
[----:B------:R-:W-:Y:S05]  /*7c40*/  BSYNC B2 ;  /* 0x0000000000027941 */ /* 0x000fea0003800000 */
.L_x_1680:
[----:B------:R-:W-:Y:S05]  /*7c50*/  @P1 BRA `(.L_x_1679) ;  /* 0x0000000000a81947 */ /* 0x000fea0003800000 */
[----:B0-----:R-:W0:Y:S01]  /*7c60*/  LDS.128 R4, [R0] ;  /* 0x0000000000047984 */ /* 0x001e220000000c00 */
[----:B------:R-:W-:Y:S01]  /*7c70*/  SHF.R.U32.HI R29, RZ, 0x10, R25 ;  /* 0x00000010ff1d7819 */ /* 0x000fe20000011619 */
[----:B------:R-:W-:Y:S01]  /*7c80*/  HADD2.F32 R28, -RZ, R48.H1_H1 ;  /* 0x30000030ff1c7230 */ /* 0x000fe20000004100 */
[--C-:B------:R-:W-:Y:S01]  /*7c90*/  SHF.R.U32.HI R35, RZ, 0x10, R27.reuse ;  /* 0x00000010ff237819 */ /* 0x100fe2000001161b */
[----:B------:R-:W-:Y:S01]  /*7ca0*/  HADD2.F32 R34, -RZ, R47.H1_H1 ;  /* 0x3000002fff227230 */ /* 0x000fe20000004100 */
[----:B------:R-:W-:Y:S01]  /*7cb0*/  SHF.R.U64 R39, R26, 0x10, R27 ;  /* 0x000000101a277819 */ /* 0x000fe2000000121b */
[----:B------:R-:W-:Y:S01]  /*7cc0*/  HADD2.F32 R29, -RZ, R29.H0_H0 ;  /* 0x2000001dff1d7230 */ /* 0x000fe20000004100 */
[----:B------:R-:W-:Y:S01]  /*7cd0*/  SHF.R.U64 R41, R24, 0x10, R25 ;  /* 0x0000001018297819 */ /* 0x000fe20000001219 */
[----:B------:R-:W-:Y:S02]  /*7ce0*/  HADD2.F32 R35, -RZ, R35.H0_H0 ;  /* 0x20000023ff237230 */ /* 0x000fe40000004100 */
[----:B0-----:R-:W-:-:S02]  /*7cf0*/  HADD2.F32 R27, -RZ, R7.H1_H1 ;  /* 0x30000007ff1b7230 */ /* 0x001fc40000004100 */
[----:B------:R-:W-:Y:S02]  /*7d00*/  HADD2.F32 R26, -RZ, R7.H0_H0 ;  /* 0x20000007ff1a7230 */ /* 0x000fe40000004100 */
[--C-:B------:R-:W-:Y:S02]  /*7d10*/  HADD2.F32 R7, -RZ, R4.reuse.H0_H0 ;  /* 0x20000004ff077230 */ /* 0x100fe40000004100 */
[C---:B------:R-:W-:Y:S01]  /*7d20*/  FMUL.FTZ R40, R27.reuse, R29 ;  /* 0x0000001d1b287220 */ /* 0x040fe20000410000 */
[----:B------:R-:W-:Y:S02]  /*7d30*/  HADD2.F32 R4, -RZ, R4.H1_H1 ;  /* 0x30000004ff047230 */ /* 0x000fe40000004100 */
[-C--:B------:R-:W-:Y:S01]  /*7d40*/  FMUL.FTZ R37, R27, R35.reuse ;  /* 0x000000231b257220 */ /* 0x080fe20000410000 */
[--C-:B------:R-:W-:Y:S02]  /*7d50*/  HADD2.F32 R24, -RZ, R6.reuse.H0_H0 ;  /* 0x20000006ff187230 */ /* 0x100fe40000004100 */
[----:B------:R-:W-:Y:S01]  /*7d60*/  FFMA.FTZ R42, R26, R35, R40 ;  /* 0x000000231a2a7223 */ /* 0x000fe20000010028 */
[----:B------:R-:W-:-:S02]  /*7d70*/  HADD2.F32 R25, -RZ, R6.H1_H1 ;  /* 0x30000006ff197230 */ /* 0x000fc40000004100 */
[----:B------:R-:W-:Y:S01]  /*7d80*/  FMUL.FTZ R38, R4, R34 ;  /* 0x0000002204267220 */ /* 0x000fe20000410000 */
[--C-:B------:R-:W-:Y:S02]  /*7d90*/  HADD2.F32 R27, -RZ, R36.reuse.H1_H1 ;  /* 0x30000024ff1b7230 */ /* 0x100fe40000004100 */
[----:B------:R-:W-:Y:S01]  /*7da0*/  FFMA.FTZ R37, R26, R29, -R37 ;  /* 0x0000001d1a257223 */ /* 0x000fe20000010825 */
[--C-:B------:R-:W-:Y:S02]  /*7db0*/  HADD2.F32 R6, -RZ, R5.reuse.H0_H0 ;  /* 0x20000005ff067230 */ /* 0x100fe40000004100 */
[-C--:B------:R-:W-:Y:S01]  /*7dc0*/  FMUL.FTZ R40, R4, R28.reuse ;  /* 0x0000001c04287220 */ /* 0x080fe20000410000 */
[----:B------:R-:W-:Y:S02]  /*7dd0*/  HADD2.F32 R36, -RZ, R36.H0_H0 ;  /* 0x20000024ff247230 */ /* 0x000fe40000004100 */
[----:B------:R-:W-:Y:S01]  /*7de0*/  FFMA.FTZ R38, R7, R28, -R38 ;  /* 0x0000001c07267223 */ /* 0x000fe20000010826 */
[----:B------:R-:W-:-:S02]  /*7df0*/  HADD2.F32 R5, -RZ, R5.H1_H1 ;  /* 0x30000005ff057230 */ /* 0x000fc40000004100 */
[----:B------:R-:W-:Y:S01]  /*7e00*/  FFMA.FTZ R29, R7, R34, R40 ;  /* 0x00000022071d7223 */ /* 0x000fe20000010028 */
[----:B------:R-:W-:Y:S02]  /*7e10*/  HADD2.F32 R26, -RZ, R39.H0_H0 ;  /* 0x20000027ff1a7230 */ /* 0x000fe40000004100 */
[CC--:B------:R-:W-:Y:S01]  /*7e20*/  FMUL.FTZ R35, R25.reuse, R27.reuse ;  /* 0x0000001b19237220 */ /* 0x0c0fe20000410000 */
[----:B------:R-:W-:Y:S02]  /*7e30*/  HADD2.F32 R4, -RZ, R41.H0_H0 ;  /* 0x20000029ff047230 */ /* 0x000fe40000004100 */
[----:B------:R-:W-:Y:S01]  /*7e40*/  FMUL.FTZ R28, R25, R36 ;  /* 0x00000024191c7220 */ /* 0x000fe20000410000 */
        /* <DEDUP_REMOVED lines=10> */
[----:B------:R1:W-:Y:S02]  /*7ef0*/  STS.128 [R0], R4 ;  /* 0x0000000400007388 */ /* 0x0003e40000000c00 */
.L_x_1679:
[----:B------:R-:W-:Y:S05]  /*7f00*/  BSYNC B1 ;  /* 0x0000000000017941 */ /* 0x000fea0003800000 */
.L_x_1678:
[----:B01----:R-:W0:Y:S02]  /*7f10*/  S2R R4, SR_TID.X ;  /* 0x0000000000047919 */ /* 0x003e240000002100 */
[----:B0-----:R-:W-:-:S05]  /*7f20*/  VIADD R5, R4, 0xffffff80 ;  /* 0xffffff8004057836 */ /* 0x001fca0000000000 */
[----:B------:R-:W-:-:S04]  /*7f30*/  SHF.R.S32.HI R4, RZ, 0x1f, R5 ;  /* 0x0000001fff047819 */ /* 0x000fc80000011405 */
[----:B------:R-:W-:-:S04]  /*7f40*/  LEA.HI R4, R4, R5, RZ, 0x2 ;  /* 0x0000000504047211 */ /* 0x000fc800078f10ff */
[----:B------:R-:W-:-:S05]  /*7f50*/  SHF.R.S32.HI R4, RZ, 0x2, R4 ;  /* 0x00000002ff047819 */ /* 0x000fca0000011404 */
[----:B------:R-:W-:-:S05]  /*7f60*/  VIADD R4, R4, 0x60 ;  /* 0x0000006004047836 */ /* 0x000fca0000000000 */
[----:B------:R-:W-:-:S13]  /*7f70*/  ISETP.GE.AND P0, PT, R4, R31, PT ;  /* 0x0000001f0400720c */ /* 0x000fda0003f06270 */
[----:B------:R-:W-:Y:S05]  /*7f80*/  @P0 BRA `(.L_x_1682) ;  /* 0x0000001800b80947 */ /* 0x000fea0003800000 */
[----:B------:R-:W2:Y:S01]  /*7f90*/  LDL R4, [R1+0x10] ;  /* 0x0000100001047983 */ /* 0x000ea20000100800 */
[----:B------:R-:W0:Y:S01]  /*7fa0*/  LDC R5, c[0x0][0x3f4] ;  /* 0x0000fd00ff057b82 */ /* 0x000e220000000800 */
[----:B------:R-:W-:Y:S01]  /*7fb0*/  BSSY B1, `(.L_x_1683) ;  /* 0x000002e000017945 */ /* 0x000fe20003800000 */
[-C--:B0-----:R-:W-:Y:S02]  /*7fc0*/  ISETP.GE.AND P0, PT, R152, R5.reuse, PT ;  /* 0x000000059800720c */ /* 0x081fe40003f06270 */
[----:B--2---:R-:W-:-:S11]  /*7fd0*/  ISETP.GE.AND P1, PT, R4, R5, PT ;  /* 0x000000050400720c */ /* 0x004fd60003f26270 */
[----:B------:R-:W-:Y:S05]  /*7fe0*/  @P0 BRA `(.L_x_1684) ;  /* 0x0000000000a80947 */ /* 0x000fea0003800000 */
[----:B------:R-:W0:Y:S01]  /*7ff0*/  LDS.128 R4, [R3+0xb400] ;  /* 0x00b4000003047984 */ /* 0x000e220000000c00 */
[----:B------:R-:W-:Y:S01]  /*8000*/  SHF.R.U32.HI R26, RZ, 0x10, R21 ;  /* 0x00000010ff1a7819 */ /* 0x000fe20000011615 */
[--C-:B------:R-:W-:Y:S01]  /*8010*/  HADD2.F32 R24, -RZ, R33.reuse.H1_H1 ;  /* 0x30000021ff187230 */ /* 0x100fe20000004100 */
[----:B------:R-:W-:Y:S01]  /*8020*/  SHF.R.U32.HI R25, RZ, 0x10, R13 ;  /* 0x00000010ff197819 */ /* 0x000fe2000001160d */
[----:B------:R-:W-:Y:S01]  /*8030*/  HADD2.F32 R33, -RZ, R33.H0_H0 ;  /* 0x20000021ff217230 */ /* 0x000fe20000004100 */
[----:B------:R-:W-:Y:S01]  /*8040*/  SHF.R.U64 R29, R20, 0x10, R21 ;  /* 0x00000010141d7819 */ /* 0x000fe20000001215 */
[----:B------:R-:W-:Y:S01]  /*8050*/  HADD2.F32 R26, -RZ, R26.H0_H0 ;  /* 0x2000001aff1a7230 */ /* 0x000fe20000004100 */
[----:B------:R-:W-:Y:S01]  /*8060*/  SHF.R.U64 R31, R12, 0x10, R13 ;  /* 0x000000100c1f7819 */ /* 0x000fe2000000120d */
[----:B------:R-:W-:Y:S02]  /*8070*/  HADD2.F32 R25, -RZ, R25.H0_H0 ;  /* 0x20000019ff197230 */ /* 0x000fe40000004100 */
[----:B0-----:R-:W-:-:S02]  /*8080*/  HADD2.F32 R21, -RZ, R7.H1_H1 ;  /* 0x30000007ff157230 */ /* 0x001fc40000004100 */
[----:B------:R-:W-:Y:S02]  /*8090*/  HADD2.F32 R20, -RZ, R7.H0_H0 ;  /* 0x20000007ff147230 */ /* 0x000fe40000004100 */
[--C-:B------:R-:W-:Y:S02]  /*80a0*/  HADD2.F32 R7, -RZ, R4.reuse.H0_H0 ;  /* 0x20000004ff077230 */ /* 0x100fe40000004100 */
[CC--:B------:R-:W-:Y:S01]  /*80b0*/  FMUL.FTZ R27, R21.reuse, R26.reuse ;  /* 0x0000001a151b7220 */ /* 0x0c0fe20000410000 */
[----:B------:R-:W-:Y:S01]  /*80c0*/  FMUL.FTZ R21, R21, R25 ;  /* 0x0000001915157220 */ /* 0x000fe20000410000 */
[----:B------:R-:W-:Y:S02]  /*80d0*/  HADD2.F32 R4, -RZ, R4.H1_H1 ;  /* 0x30000004ff047230 */ /* 0x000fe40000004100 */
[--C-:B------:R-:W-:Y:S02]  /*80e0*/  HADD2.F32 R12, -RZ, R6.reuse.H0_H0 ;  /* 0x20000006ff0c7230 */ /* 0x100fe40000004100 */
[----:B------:R-:W-:Y:S01]  /*80f0*/  FFMA.FTZ R34, R20, R26, R21 ;  /* 0x0000001a14227223 */ /* 0x000fe20000010015 */
[----:B------:R-:W-:-:S02]  /*8100*/  HADD2.F32 R13, -RZ, R6.H1_H1 ;  /* 0x30000006ff0d7230 */ /* 0x000fc40000004100 */
[----:B------:R-:W-:Y:S01]  /*8110*/  FMUL.FTZ R28, R4, R33 ;  /* 0x00000021041c7220 */ /* 0x000fe20000410000 */
[--C-:B------:R-:W-:Y:S02]  /*8120*/  HADD2.F32 R21, -RZ, R32.reuse.H0_H0 ;  /* 0x20000020ff157230 */ /* 0x100fe40000004100 */
[----:B------:R-:W-:Y:S01]  /*8130*/  FFMA.FTZ R27, R20, R25, -R27 ;  /* 0x00000019141b7223 */ /* 0x000fe2000001081b */
[--C-:B------:R-:W-:Y:S02]  /*8140*/  HADD2.F32 R6, -RZ, R5.reuse.H0_H0 ;  /* 0x20000005ff067230 */ /* 0x100fe40000004100 */
[-C--:B------:R-:W-:Y:S01]  /*8150*/  FMUL.FTZ R26, R4, R24.reuse ;  /* 0x00000018041a7220 */ /* 0x080fe20000410000 */
[----:B------:R-:W-:Y:S02]  /*8160*/  HADD2.F32 R32, -RZ, R32.H1_H1 ;  /* 0x30000020ff207230 */ /* 0x000fe40000004100 */
        /* <DEDUP_REMOVED lines=18> */
.L_x_1684:
[----:B------:R-:W-:Y:S05]  /*8290*/  BSYNC B1 ;  /* 0x0000000000017941 */ /* 0x000fea0003800000 */
.L_x_1683:
[----:B------:R-:W-:Y:S05]  /*82a0*/  @P1 BRA `(.L_x_1682) ;  /* 0x0000001400f01947 */ /* 0x000fea0003800000 */
[----:B0-----:R-:W0:Y:S01]  /*82b0*/  LDS.128 R4, [R0+0x3000] ;  /* 0x0030000000047984 */ /* 0x001e220000000c00 */
[----:B------:R-:W-:Y:S01]  /*82c0*/  SHF.R.U32.HI R20, RZ, 0x10, R11 ;  /* 0x00000010ff147819 */ /* 0x000fe2000001160b */
[--C-:B------:R-:W-:Y:S01]  /*82d0*/  HADD2.F32 R13, -RZ, R14.reuse.H0_H0 ;  /* 0x2000000eff0d7230 */ /* 0x100fe20000004100 */
[----:B------:R-:W-:Y:S01]  /*82e0*/  SHF.R.U32.HI R12, RZ, 0x10, R9 ;  /* 0x00000010ff0c7819 */ /* 0x000fe20000011609 */
[----:B------:R-:W-:Y:S01]  /*82f0*/  HADD2.F32 R14, -RZ, R14.H1_H1 ;  /* 0x3000000eff0e7230 */ /* 0x000fe20000004100 */
[----:B------:R-:W-:Y:S01]  /*8300*/  SHF.R.U64 R25, R10, 0x10, R11 ;  /* 0x000000100a197819 */ /* 0x000fe2000000120b */
[----:B------:R-:W-:Y:S01]  /*8310*/  HADD2.F32 R20, -RZ, R20.H0_H0 ;  /* 0x20000014ff147230 */ /* 0x000fe20000004100 */
[----:B------:R-:W-:Y:S01]  /*8320*/  SHF.R.U64 R26, R8, 0x10, R9 ;  /* 0x00000010081a7819 */ /* 0x000fe20000001209 */
[----:B------:R-:W-:Y:S02]  /*8330*/  HADD2.F32 R12, -RZ, R12.H0_H0 ;  /* 0x2000000cff0c7230 */ /* 0x000fe40000004100 */
[----:B------:R-:W-:-:S02]  /*8340*/  HADD2.F32 R11, -RZ, R15.H0_H0 ;  /* 0x2000000fff0b7230 */ /* 0x000fc40000004100 */
[----:B------:R-:W-:Y:S02]  /*8350*/  HADD2.F32 R15, -RZ, R15.H1_H1 ;  /* 0x3000000fff0f7230 */ /* 0x000fe40000004100 */
[--C-:B0-----:R-:W-:Y:S02]  /*8360*/  HADD2.F32 R10, -RZ, R7.reuse.H1_H1 ;  /* 0x30000007ff0a7230 */ /* 0x101fe40000004100 */
[--C-:B------:R-:W-:Y:S02]  /*8370*/  HADD2.F32 R3, -RZ, R4.reuse.H0_H0 ;  /* 0x20000004ff037230 */ /* 0x100fe40000004100 */
[----:B------:R-:W-:Y:S02]  /*8380*/  HADD2.F32 R9, -RZ, R7.H0_H0 ;  /* 0x20000007ff097230 */ /* 0x000fe40000004100 */
[C---:B------:R-:W-:Y:S01]  /*8390*/  FMUL.FTZ R24, R10.reuse, R20 ;  /* 0x000000140a187220 */ /* 0x040fe20000410000 */
[----:B------:R-:W-:Y:S02]  /*83a0*/  HADD2.F32 R4, -RZ, R4.H1_H1 ;  /* 0x30000004ff047230 */ /* 0x000fe40000004100 */
[----:B------:R-:W-:Y:S01]  /*83b0*/  FMUL.FTZ R21, R10, R12 ;  /* 0x0000000c0a157220 */ /* 0x000fe20000410000 */
[----:B------:R-:W-:-:S02]  /*83c0*/  HADD2.F32 R7, -RZ, R6.H0_H0 ;  /* 0x20000006ff077230 */ /* 0x000fc40000004100 */
[C---:B------:R-:W-:Y:S01]  /*83d0*/  FFMA.FTZ R24, R9.reuse, R12, -R24 ;  /* 0x0000000c09187223 */ /* 0x040fe20000010818 */
[----:B------:R-:W-:Y:S02]  /*83e0*/  HADD2.F32 R8, -RZ, R6.H1_H1 ;  /* 0x30000006ff087230 */ /* 0x000fe40000004100 */
[C---:B------:R-:W-:Y:S01]  /*83f0*/  FMUL.FTZ R10, R4.reuse, R13 ;  /* 0x0000000d040a7220 */ /* 0x040fe20000410000 */
[--C-:B------:R-:W-:Y:S02]  /*8400*/  HADD2.F32 R6, -RZ, R5.reuse.H0_H0 ;  /* 0x20000005ff067230 */ /* 0x100fe40000004100 */
[----:B------:R-:W-:Y:S01]  /*8410*/  FFMA.FTZ R21, R9, R20, R21 ;  /* 0x0000001409157223 */ /* 0x000fe20000010015 */
[-C--:B------:R-:W-:Y:S01]  /*8420*/  FMUL.FTZ R12, R4, R11.reuse ;  /* 0x0000000b040c7220 */ /* 0x080fe20000410000 */
[----:B------:R-:W-:Y:S02]  /*8430*/  HADD2.F32 R5, -RZ, R5.H1_H1 ;  /* 0x30000005ff057230 */ /* 0x000fe40000004100 */
[----:B------:R-:W-:Y:S01]  /*8440*/  FFMA.FTZ R10, R3, R11, -R10 ;  /* 0x0000000b030a7223 */ /* 0x000fe2000001080a */
[----:B------:R-:W-:-:S02]  /*8450*/  HADD2.F32 R9, -RZ, R25.H0_H0 ;  /* 0x20000019ff097230 */ /* 0x000fc40000004100 */
[----:B------:R-:W-:Y:S01]  /*8460*/  FFMA.FTZ R3, R3, R13, R12 ;  /* 0x0000000d03037223 */ /* 0x000fe2000001000c */
[----:B------:R-:W-:Y:S02]  /*8470*/  HADD2.F32 R4, -RZ, R26.H0_H0 ;  /* 0x2000001aff047230 */ /* 0x000fe40000004100 */
[C---:B------:R-:W-:Y:S01]  /*8480*/  FMUL.FTZ R12, R8.reuse, R14 ;  /* 0x0000000e080c7220 */ /* 0x040fe20000410000 */
[----:B------:R-:W-:Y:S01]  /*8490*/  FMUL.FTZ R13, R8, R15 ;  /* 0x0000000f080d7220 */ /* 0x000fe20000410000 */
[C---:B------:R-:W-:Y:S01]  /*84a0*/  FMUL.FTZ R11, R5.reuse, R9 ;  /* 0x00000009050b7220 */ /* 0x040fe20000410000 */
[----:B------:R-:W-:Y:S01]  /*84b0*/  FMUL.FTZ R8, R5, R4 ;  /* 0x0000000405087220 */ /* 0x000fe20000410000 */
[C---:B------:R-:W-:Y:S01]  /*84c0*/  FFMA.FTZ R12, R7.reuse, R15, -R12 ;  /* 0x0000000f070c7223 */ /* 0x040fe2000001080c */
[----:B------:R-:W-:Y:S01]  /*84d0*/  FFMA.FTZ R13, R7, R14, R13 ;  /* 0x0000000e070d7223 */ /* 0x000fe2000001000d */
[C---:B------:R-:W-:Y:S01]  /*84e0*/  FFMA.FTZ R5, R6.reuse, R4, -R11 ;  /* 0x0000000406057223 */ /* 0x040fe2000001080b */
[----:B------:R-:W-:Y:S01]  /*84f0*/  FFMA.FTZ R8, R6, R9, R8 ;  /* 0x0000000906087223 */ /* 0x000fe20000010008 */
[----:B------:R-:W-:-:S02]  /*8500*/  F2FP.F16.F32.PACK_AB R7, R21, R24 ;  /* 0x000000181507723e */ /* 0x000fc400000000ff */
[----:B------:R-:W-:Y:S02]  /*8510*/  F2FP.F16.F32.PACK_AB R6, R13, R12 ;  /* 0x0000000c0d06723e */ /* 0x000fe400000000ff */
[----:B------:R-:W-:Y:S02]  /*8520*/  F2FP.F16.F32.PACK_AB R4, R3, R10 ;  /* 0x0000000a0304723e */ /* 0x000fe400000000ff */
[----:B------:R-:W-:-:S05]  /*8530*/  F2FP.F16.F32.PACK_AB R5, R8, R5 ;  /* 0x000000050805723e */ /* 0x000fca00000000ff */
[----:B------:R1:W-:Y:S01]  /*8540*/  STS.128 [R0+0x3000], R4 ;  /* 0x0030000400007388 */ /* 0x0003e20000000c00 */
[----:B------:R-:W-:Y:S05]  /*8550*/  BRA `(.L_x_1682) ;  /* 0x0000001400447947 */ /* 0x000fea0003800000 */
.L_x_1669:
[----:B------:R-:W1:Y:S01]  /*8560*/  S2R R0, SR_TID.X ;  /* 0x0000000000007919 */ /* 0x000e620000002100 */
[----:B------:R-:W2:Y:S01]  /*8570*/  LDC R21, c[0x0][0x448] ;  /* 0x00011200ff157b82 */ /* 0x000ea20000000800 */
[----:B------:R-:W-:Y:S01]  /*8580*/  ULDC.64 UR4, c[0x0][0x3f8] ;  /* 0x0000fe0000047ab9 */ /* 0x000fe20000000a00 */
[----:B------:R-:W-:Y:S01]  /*8590*/  ULDC.64 UR6, c[0x0][0x408] ;  /* 0x0001020000067ab9 */ /* 0x000fe20000000a00 */
[----:B------:R-:W-:Y:S02]  /*85a0*/  IMAD.MOV.U32 R4, RZ, RZ, R26 ;  /* 0x000000ffff047224 */ /* 0x000fe400078e001a */
[----:B------:R-:W-:Y:S02]  /*85b0*/  IMAD.MOV.U32 R6, RZ, RZ, R24 ;  /* 0x000000ffff067224 */ /* 0x000fe400078e0018 */
[----:B------:R-:W-:Y:S01]  /*85c0*/  IMAD.MOV.U32 R7, RZ, RZ, R31 ;  /* 0x000000ffff077224 */ /* 0x000fe200078e001f */
[----:B--2---:R-:W-:Y:S01]  /*85d0*/  ISETP.NE.AND P0, PT, R21, 0x1, PT ;  /* 0x000000011500780c */ /* 0x004fe20003f05270 */
[----:B-1----:R-:W-:-:S05]  /*85e0*/  VIADD R0, R0, 0xffffff80 ;  /* 0xffffff8000007836 */ /* 0x002fca0000000000 */
[----:B------:R-:W-:-:S07]  /*85f0*/  SHF.R.S32.HI R3, RZ, 0x1f, R0 ;  /* 0x0000001fff037819 */ /* 0x000fce0000011400 */
[----:B------:R-:W1:Y:S01]  /*8600*/  @P0 LDC R5, c[0x0][0x450] ;  /* 0x00011400ff050b82 */ /* 0x000e620000000800 */
[----:B------:R-:W-:-:S04]  /*8610*/  LEA.HI R3, R3, R0, RZ, 0x2 ;  /* 0x0000000003037211 */ /* 0x000fc800078f10ff */
[----:B------:R-:W-:-:S05]  /*8620*/  LOP3.LUT R3, R3, 0xfffffffc, RZ, 0xc0, !PT ;  /* 0xfffffffc03037812 */ /* 0x000fca00078ec0ff */
[----:B------:R-:W-:Y:S02]  /*8630*/  IMAD.IADD R3, R0, 0x1, -R3 ;  /* 0x0000000100037824 */ /* 0x000fe400078e0a03 */
[----:B------:R-:W2:Y:S02]  /*8640*/  @P0 LDC R0, c[0x0][0x44c] ;  /* 0x00011300ff000b82 */ /* 0x000ea40000000800 */
[----:B------:R-:W-:-:S04]  /*8650*/  IMAD R3, R3, 0x60, R39 ;  /* 0x0000006003037824 */ /* 0x000fc800078e0227 */
[----:B--2---:R-:W-:-:S05]  /*8660*/  @P0 IMAD.HI.U32 R0, R3, R0, RZ ;  /* 0x0000000003000227 */ /* 0x004fca00078e00ff */
[----:B-1----:R-:W-:Y:S01]  /*8670*/  @P0 SHF.R.U32.HI R3, RZ, R5, R0 ;  /* 0x00000005ff030219 */ /* 0x002fe20000011600 */
[----:B------:R-:W-:-:S03]  /*8680*/  IMAD.MOV.U32 R5, RZ, RZ, R29 ;  /* 0x000000ffff057224 */ /* 0x000fc600078e001d */
[----:B------:R-:W-:Y:S01]  /*8690*/  SHF.R.S32.HI R0, RZ, 0x1f, R3 ;  /* 0x0000001fff007819 */ /* 0x000fe20000011403 */
[----:B------:R-:W-:-:S04]  /*86a0*/  IMAD.WIDE.U32 R4, R3, UR4, R4 ;  /* 0x0000000403047c25 */ /* 0x000fc8000f8e0004 */
[C---:B------:R-:W-:Y:S02]  /*86b0*/  IMAD R8, R0.reuse, UR4, RZ ;  /* 0x0000000400087c24 */ /* 0x040fe4000f8e02ff */
[----:B------:R-:W-:Y:S02]  /*86c0*/  IMAD R0, R0, UR6, RZ ;  /* 0x0000000600007c24 */ /* 0x000fe4000f8e02ff */
[C---:B------:R-:W-:Y:S01]  /*86d0*/  IMAD R9, R3.reuse, UR5, R8 ;  /* 0x0000000503097c24 */ /* 0x040fe2000f8e0208 */
[----:B------:R-:W-:Y:S01]  /*86e0*/  ULDC.64 UR4, c[0x0][0x3e8] ;  /* 0x0000fa0000047ab9 */ /* 0x000fe20000000a00 */
[C---:B------:R-:W-:Y:S01]  /*86f0*/  IMAD.WIDE.U32 R6, R3.reuse, UR6, R6 ;  /* 0x0000000603067c25 */ /* 0x040fe2000f8e0006 */
[----:B------:R-:W-:Y:S01]  /*8700*/  LEA R25, P0, R4, UR4, 0x1 ;  /* 0x0000000404197c11 */ /* 0x000fe2000f8008ff */
[----:B------:R-:W-:Y:S02]  /*8710*/  UMOV UR4, 0xffffffff ;  /* 0xffffffff00047882 */ /* 0x000fe40000000000 */
[----:B------:R-:W-:Y:S01]  /*8720*/  IMAD R3, R3, UR7, R0 ;  /* 0x0000000703037c24 */ /* 0x000fe2000f8e0200 */
[----:B------:R-:W-:Y:S01]  /*8730*/  ULDC.64 UR6, c[0x0][0x400] ;  /* 0x0001000000067ab9 */ /* 0x000fe20000000a00 */
[----:B------:R-:W-:Y:S01]  /*8740*/  IMAD.IADD R5, R5, 0x1, R9 ;  /* 0x0000000105057824 */ /* 0x000fe200078e0209 */
[----:B------:R-:W-:Y:S01]  /*8750*/  LEA R27, P1, R6, UR6, 0x1 ;  /* 0x00000006061b7c11 */ /* 0x000fe2000f8208ff */
[----:B------:R-:W-:-:S03]  /*8760*/  IMAD.IADD R3, R7, 0x1, R3 ;  /* 0x0000000107037824 */ /* 0x000fc600078e0203 */
[----:B------:R-:W-:Y:S02]  /*8770*/  LEA.HI.X R26, R4, UR5, R5, 0x1, P0 ;  /* 0x00000005041a7c11 */ /* 0x000fe400080f0c05 */
[----:B------:R-:W-:Y:S01]  /*8780*/  LEA.HI.X R24, R6, UR7, R3, 0x1, P1 ;  /* 0x0000000706187c11 */ /* 0x000fe200088f0c03 */
[----:B------:R-:W-:Y:S06]  /*8790*/  BRA.DIV UR4, `(.L_x_1685) ;  /* 0x0000018204f87947 */ /* 0x000fec000b800000 */
[----:B------:R-:W1:Y:S01]  /*87a0*/  LDC R41, c[0x0][0x3f4] ;  /* 0x0000fd00ff297b82 */ /* 0x000e620000000800 */
[----:B------:R-:W2:Y:S01]  /*87b0*/  SHFL.IDX PT, R3, R25, RZ, 0x1c1f ;  /* 0x001c1fff19037589 */ /* 0x000ea200000e0000 */
[----:B------:R-:W-:-:S03]  /*87c0*/  IMAD R32, R156, R21, RZ ;  /* 0x000000159c207224 */ /* 0x000fc600078e02ff */
[----:B------:R-:W3:Y:S04]  /*87d0*/  SHFL.IDX PT, R0, R26, RZ, 0x1c1f ;  /* 0x001c1fff1a007589 */ /* 0x000ee800000e0000 */
[----:B0-----:R-:W0:Y:S04]  /*87e0*/  SHFL.IDX PT, R14, R27, RZ, 0x1c1f ;  /* 0x001c1fff1b0e7589 */ /* 0x001e2800000e0000 */
[----:B------:R-:W4:Y:S01]  /*87f0*/  SHFL.IDX PT, R4, R24, RZ, 0x1c1f ;  /* 0x001c1fff18047589 */ /* 0x000f2200000e0000 */
[----:B-1----:R-:W-:-:S04]  /*8800*/  ISETP.GE.AND P0, PT, R16, R41, PT ;  /* 0x000000291000720c */ /* 0x002fc80003f06270 */
[----:B------:R-:W-:-:S13]  /*8810*/  ISETP.GE.OR P1, PT, R39, R32, P0 ;  /* 0x000000202700720c */ /* 0x000fda0000726670 */
[C---:B------:R-:W-:Y:S01]  /*8820*/  @!P1 IMAD.SHL.U32 R5, R16.reuse, 0x2, RZ ;  /* 0x0000000210059824 */ /* 0x040fe200078e00ff */
[----:B------:R-:W-:-:S04]  /*8830*/  @!P1 SHF.L.U64.HI R21, R16, 0x1, R17 ;  /* 0x0000000110159819 */ /* 0x000fc80000010211 */
[----:B--2---:R-:W-:-:S05]  /*8840*/  @!P1 IADD3 R6, P2, R3, R5, RZ ;  /* 0x0000000503069210 */ /* 0x004fca0007f5e0ff */
[----:B---3--:R-:W-:-:S05]  /*8850*/  @!P1 IMAD.X R7, R0, 0x1, R21, P2 ;  /* 0x0000000100079824 */ /* 0x008fca00010e0615 */
[----:B------:R-:W2:Y:S01]  /*8860*/  @!P1 LD.E.128 R8, desc[UR42][R6.64] ;  /* 0x0000002a06089980 */ /* 0x000ea2000c101d00 */
[----:B0-----:R-:W-:-:S05]  /*8870*/  @!P1 IADD3 R14, P2, R14, R5, RZ ;  /* 0x000000050e0e9210 */ /* 0x001fca0007f5e0ff */
[----:B----4-:R-:W-:-:S04]  /*8880*/  @!P1 IMAD.X R3, R4, 0x1, R21, P2 ;  /* 0x0000000104039824 */ /* 0x010fc800010e0615 */
[----:B------:R-:W-:-:S05]  /*8890*/  @!P1 IMAD.MOV.U32 R15, RZ, RZ, R3 ;  /* 0x000000ffff0f9224 */ /* 0x000fca00078e0003 */
[----:B------:R0:W3:Y:S01]  /*88a0*/  @!P1 LD.E.128 R4, desc[UR42][R14.64] ;  /* 0x0000002a0e049980 */ /* 0x0000e2000c101d00 */
[----:B------:R-:W-:Y:S02]  /*88b0*/  CS2R R34, SRZ ;  /* 0x0000000000227805 */ /* 0x000fe4000001ff00 */
[----:B------:R-:W-:Y:S02]  /*88c0*/  CS2R R28, SRZ ;  /* 0x00000000001c7805 */ /* 0x000fe4000001ff00 */
[----:B------:R-:W-:Y:S01]  /*88d0*/  CS2R R20, SRZ ;  /* 0x0000000000147805 */ /* 0x000fe2000001ff00 */
[----:B------:R-:W1:Y:S01]  /*88e0*/  SHFL.IDX PT, R24, R24, 0x1, 0x1c1f ;  /* 0x003c1f0018187f89 */ /* 0x000e6200000e0000 */
[----:B------:R-:W-:-:S03]  /*88f0*/  CS2R R36, SRZ ;  /* 0x0000000000247805 */ /* 0x000fc6000001ff00 */
[----:B0-----:R0:W4:Y:S01]  /*8900*/  SHFL.IDX PT, R14, R27, 0x1, 0x1c1f ;  /* 0x003c1f001b0e7f89 */ /* 0x00112200000e0000 */
[----:B--2---:R-:W-:Y:S02]  /*8910*/  @!P1 IMAD.MOV.U32 R35, RZ, RZ, R9 ;  /* 0x000000ffff239224 */ /* 0x004fe400078e0009 */
[----:B------:R-:W-:Y:S02]  /*8920*/  @!P1 IMAD.MOV.U32 R34, RZ, RZ, R8 ;  /* 0x000000ffff229224 */ /* 0x000fe400078e0008 */
[----:B------:R-:W-:Y:S01]  /*8930*/  @!P1 IMAD.MOV.U32 R36, RZ, RZ, R10 ;  /* 0x000000ffff249224 */ /* 0x000fe200078e000a */
[----:B------:R-:W-:Y:S01]  /*8940*/  MOV R3, R35 ;  /* 0x0000002300037202 */ /* 0x000fe20000000f00 */
[----:B------:R-:W-:Y:S02]  /*8950*/  IMAD.MOV.U32 R0, RZ, RZ, R34 ;  /* 0x000000ffff007224 */ /* 0x000fe400078e0022 */
[----:B------:R-:W-:Y:S01]  /*8960*/  @!P1 IMAD.MOV.U32 R37, RZ, RZ, R11 ;  /* 0x000000ffff259224 */ /* 0x000fe200078e000b */
[----:B------:R-:W-:Y:S01]  /*8970*/  PRMT R43, R3, 0x7610, R43 ;  /* 0x00007610032b7816 */ /* 0x000fe2000000002b */
[----:B------:R-:W-:Y:S01]  /*8980*/  IMAD.MOV.U32 R8, RZ, RZ, R36 ;  /* 0x000000ffff087224 */ /* 0x000fe200078e0024 */
[----:B------:R-:W-:Y:S01]  /*8990*/  PRMT R42, R0, 0x7610, R42 ;  /* 0x00007610002a7816 */ /* 0x000fe2000000002a */
[----:B------:R0:W2:Y:S01]  /*89a0*/  SHFL.IDX PT, R3, R25, 0x1, 0x1c1f ;  /* 0x003c1f0019037f89 */ /* 0x0000a200000e0000 */
[----:B------:R-:W-:-:S02]  /*89b0*/  IMAD.MOV.U32 R9, RZ, RZ, R37 ;  /* 0x000000ffff097224 */ /* 0x000fc400078e0025 */
[----:B---3--:R-:W-:Y:S01]  /*89c0*/  @!P1 IMAD.MOV.U32 R28, RZ, RZ, R4 ;  /* 0x000000ffff1c9224 */ /* 0x008fe200078e0004 */
[----:B------:R0:W3:Y:S01]  /*89d0*/  SHFL.IDX PT, R0, R26, 0x1, 0x1c1f ;  /* 0x003c1f001a007f89 */ /* 0x0000e200000e0000 */
[----:B------:R-:W-:Y:S01]  /*89e0*/  @!P1 IMAD.MOV.U32 R29, RZ, RZ, R5 ;  /* 0x000000ffff1d9224 */ /* 0x000fe200078e0005 */
[----:B------:R-:W-:Y:S01]  /*89f0*/  PRMT R31, R8, 0x5410, R9 ;  /* 0x00005410081f7816 */ /* 0x000fe20000000009 */
[----:B------:R-:W-:Y:S02]  /*8a00*/  @!P1 IMAD.MOV.U32 R20, RZ, RZ, R6 ;  /* 0x000000ffff149224 */ /* 0x000fe400078e0006 */
[----:B------:R-:W-:Y:S02]  /*8a10*/  @!P1 IMAD.MOV.U32 R21, RZ, RZ, R7 ;  /* 0x000000ffff159224 */ /* 0x000fe400078e0007 */
[----:B------:R-:W-:Y:S02]  /*8a20*/  IMAD.MOV.U32 R4, RZ, RZ, R28 ;  /* 0x000000ffff047224 */ /* 0x000fe400078e001c */
[----:B------:R-:W-:-:S02]  /*8a30*/  IMAD.MOV.U32 R5, RZ, RZ, R29 ;  /* 0x000000ffff057224 */ /* 0x000fc400078e001d */
[----:B------:R-:W-:Y:S02]  /*8a40*/  IMAD.MOV.U32 R6, RZ, RZ, R20 ;  /* 0x000000ffff067224 */ /* 0x000fe400078e0014 */
[----:B------:R-:W-:Y:S01]  /*8a50*/  IMAD.MOV.U32 R7, RZ, RZ, R21 ;  /* 0x000000ffff077224 */ /* 0x000fe200078e0015 */
[----:B------:R-:W-:Y:S02]  /*8a60*/  PRMT R45, R5, 0x7610, R45 ;  /* 0x00007610052d7816 */ /* 0x000fe4000000002d */
[----:B------:R-:W-:Y:S02]  /*8a70*/  PRMT R56, R4, 0x5410, R6 ;  /* 0x0000541004387816 */ /* 0x000fe40000000006 */
[----:B------:R-:W-:Y:S02]  /*8a80*/  CS2R R4, SRZ ;  /* 0x0000000000047805 */ /* 0x000fe4000001ff00 */
[----:B012-4-:R-:W-:-:S07]  /*8a90*/  PRMT R42, R42, 0x5410, R7 ;  /* 0x000054102a2a7816 */ /* 0x017fce0000000007 */
.L_x_1975:
[----:B------:R-:W-:Y:S01]  /*8aa0*/  VIADD R39, R39, 0x60 ;  /* 0x0000006027277836 */ /* 0x000fe20000000000 */
[----:B------:R-:W-:Y:S01]  /*8ab0*/  BSSY B1, `(.L_x_1686) ;  /* 0x0000012000017945 */ /* 0x000fe20003800000 */
[----:B------:R-:W-:Y:S02]  /*8ac0*/  CS2R R6, SRZ ;  /* 0x0000000000067805 */ /* 0x000fe4000001ff00 */
[----:B------:R-:W-:Y:S02]  /*8ad0*/  CS2R R8, SRZ ;  /* 0x0000000000087805 */ /* 0x000fe4000001ff00 */
[----:B------:R-:W-:Y:S02]  /*8ae0*/  CS2R R10, SRZ ;  /* 0x00000000000a7805 */ /* 0x000fe4000001ff00 */
[----:B------:R-:W-:-:S13]  /*8af0*/  ISETP.GE.AND P1, PT, R39, R32, PT ;  /* 0x000000202700720c */ /* 0x000fda0003f26270 */
[----:B------:R-:W-:Y:S05]  /*8b00*/  @P1 BRA `(.L_x_1687) ;  /* 0x0000000000301947 */ /* 0x000fea0003800000 */
[----:B------:R-:W-:Y:S02]  /*8b10*/  CS2R R6, SRZ ;  /* 0x0000000000067805 */ /* 0x000fe4000001ff00 */
[----:B------:R-:W-:Y:S02]  /*8b20*/  CS2R R8, SRZ ;  /* 0x0000000000087805 */ /* 0x000fe4000001ff00 */
[----:B------:R-:W-:Y:S01]  /*8b30*/  CS2R R10, SRZ ;  /* 0x00000000000a7805 */ /* 0x000fe2000001ff00 */
[----:B------:R-:W-:Y:S06]  /*8b40*/  @P0 BRA `(.L_x_1687) ;  /* 0x0000000000200947 */ /* 0x000fec0003800000 */
[C---:B------:R-:W-:Y:S01]  /*8b50*/  IMAD.SHL.U32 R4, R16.reuse, 0x2, RZ ;  /* 0x0000000210047824 */ /* 0x040fe200078e00ff */
[----:B------:R-:W-:-:S04]  /*8b60*/  SHF.L.U64.HI R5, R16, 0x1, R17 ;  /* 0x0000000110057819 */ /* 0x000fc80000010211 */
[-C--:B------:R-:W-:Y:S02]  /*8b70*/  IADD3 R8, P1, R3, R4.reuse, RZ ;  /* 0x0000000403087210 */ /* 0x080fe40007f3e0ff */
[----:B------:R-:W-:-:S03]  /*8b80*/  IADD3 R4, P2, R14, R4, RZ ;  /* 0x000000040e047210 */ /* 0x000fc60007f5e0ff */
[--C-:B---3--:R-:W-:Y:S02]  /*8b90*/  IMAD.X R9, R0, 0x1, R5.reuse, P1 ;  /* 0x0000000100097824 */ /* 0x108fe400008e0605 */
[----:B------:R-:W-:-:S04]  /*8ba0*/  IMAD.X R5, R24, 0x1, R5, P2 ;  /* 0x0000000118057824 */ /* 0x000fc800010e0605 */
[----:B------:R-:W5:Y:S04]  /*8bb0*/  LD.E.128 R8, desc[UR42][R8.64] ;  /* 0x0000002a08087980 */ /* 0x000f68000c101d00 */
[----:B------:R-:W5:Y:S02]  /*8bc0*/  LD.E.128 R4, desc[UR42][R4.64] ;  /* 0x0000002a04047980 */ /* 0x000f64000c101d00 */
.L_x_1687:
[----:B------:R-:W-:Y:S05]  /*8bd0*/  BSYNC B1 ;  /* 0x0000000000017941 */ /* 0x000fea0003800000 */
.L_x_1686:
[----:B------:R-:W-:Y:S01]  /*8be0*/  ULEA.HI UR4, UR36, UR36, URZ, 0x1 ;  /* 0x0000002424047291 */ /* 0x000fe2000f8f083f */
[----:B---3--:R-:W0:Y:S01]  /*8bf0*/  S2R R0, SR_TID.X ;  /* 0x0000000000007919 */ /* 0x008e220000002100 */
[----:B------:R-:W-:Y:S01]  /*8c00*/  IMAD R32, R33, -0xc0, R32 ;  /* 0xffffff4021207824 */ /* 0x000fe200078e0220 */
[----:B------:R-:W-:Y:S01]  /*8c10*/  BSSY B1, `(.L_x_1688) ;  /* 0x000001e000017945 */ /* 0x000fe20003800000 */
[----:B------:R-:W-:Y:S01]  /*8c20*/  ULOP3.LUT UR4, UR4, 0xfffffffe, URZ, 0xc0, !UPT ;  /* 0xfffffffe04047892 */ /* 0x000fe2000f8ec03f */
[----:B-----5:R-:W-:Y:S02]  /*8c30*/  IMAD.MOV.U32 R12, RZ, RZ, R5 ;  /* 0x000000ffff0c7224 */ /* 0x020fe400078e0005 */
[----:B------:R-:W-:Y:S01]  /*8c40*/  VIMNMX R32, R32, 0xc0, PT ;  /* 0x000000c020207848 */ /* 0x000fe20003fe0100 */
[----:B------:R-:W-:Y:S02]  /*8c50*/  UIADD3 UR4, UR36, -UR4, URZ ;  /* 0x8000000424047290 */ /* 0x000fe4000fffe03f */
[----:B------:R-:W-:Y:S01]  /*8c60*/  PRMT R39, R12, 0x7610, R39 ;  /* 0x000076100c277816 */ /* 0x000fe20000000027 */
[----:B------:R-:W-:-:S03]  /*8c70*/  IMAD.MOV.U32 R12, RZ, RZ, R7 ;  /* 0x000000ffff0c7224 */ /* 0x000fc600078e0007 */
[----:B------:R-:W-:-:S05]  /*8c80*/  IMAD.U32 R3, RZ, RZ, UR4 ;  /* 0x00000004ff037e24 */ /* 0x000fca000f8e00ff */
[----:B------:R-:W-:-:S04]  /*8c90*/  SHF.L.U32 R3, R3, 0x1f, RZ ;  /* 0x0000001f03037819 */ /* 0x000fc800000006ff */
[----:B------:R-:W1:Y:S01]  /*8ca0*/  SYNCS.PHASECHK.TRANS64.TRYWAIT P1, [R2+URZ+0x16800], R3 ;  /* 0x01680003020075a7 */ /* 0x000e62000802017f */
[----:B0-----:R-:W-:-:S05]  /*8cb0*/  VIADD R0, R0, 0xffffff80 ;  /* 0xffffff8000007836 */ /* 0x001fca0000000000 */
[--C-:B------:R-:W-:Y:S02]  /*8cc0*/  SHF.R.S32.HI R13, RZ, 0x1f, R0.reuse ;  /* 0x0000001fff0d7819 */ /* 0x100fe40000011400 */
[----:B------:R-:W-:Y:S02]  /*8cd0*/  SHF.R.S32.HI R14, RZ, 0x1f, R0 ;  /* 0x0000001fff0e7819 */ /* 0x000fe40000011400 */
[-C--:B------:R-:W-:Y:S02]  /*8ce0*/  LEA.HI R13, R13, R0.reuse, RZ, 0x2 ;  /* 0x000000000d0d7211 */ /* 0x080fe400078f10ff */
[----:B------:R-:W-:Y:S01]  /*8cf0*/  LEA.HI R14, R14, R0, RZ, 0x2 ;  /* 0x000000000e0e7211 */ /* 0x000fe200078f10ff */
[----:B------:R-:W-:Y:S01]  /*8d00*/  IMAD.MOV.U32 R0, RZ, RZ, R4 ;  /* 0x000000ffff007224 */ /* 0x000fe200078e0004 */
[----:B------:R-:W-:Y:S02]  /*8d10*/  SHF.R.S32.HI R13, RZ, 0x2, R13 ;  /* 0x00000002ff0d7819 */ /* 0x000fe4000001140d */
[----:B------:R-:W-:-:S02]  /*8d20*/  SHF.R.S32.HI R14, RZ, 0x2, R14 ;  /* 0x00000002ff0e7819 */ /* 0x000fc4000001140e */
[----:B------:R-:W-:Y:S01]  /*8d30*/  PRMT R38, R38, 0x5410, R0 ;  /* 0x0000541026267816 */ /* 0x000fe20000000000 */
[----:B------:R-:W-:Y:S01]  /*8d40*/  VIADD R13, R13, 0x60 ;  /* 0x000000600d0d7836 */ /* 0x000fe20000000000 */
[-C--:B------:R-:W-:Y:S01]  /*8d50*/  ISETP.GE.OR P2, PT, R14, R32.reuse, P0 ;  /* 0x000000200e00720c */ /* 0x080fe20000746670 */
[----:B------:R-:W-:Y:S02]  /*8d60*/  IMAD.MOV.U32 R0, RZ, RZ, R6 ;  /* 0x000000ffff007224 */ /* 0x000fe400078e0006 */
[----:B------:R-:W-:Y:S01]  /*8d70*/  IMAD.MOV.U32 R14, RZ, RZ, R9 ;  /* 0x000000ffff0e7224 */ /* 0x000fe200078e0009 */
[----:B------:R-:W-:Y:S01]  /*8d80*/  ISETP.GE.OR P0, PT, R13, R32, P0 ;  /* 0x000000200d00720c */ /* 0x000fe20000706670 */
[----:B------:R-:W-:Y:S01]  /*8d90*/  IMAD.MOV.U32 R13, RZ, RZ, R8 ;  /* 0x000000ffff0d7224 */ /* 0x000fe200078e0008 */
[----:B------:R-:W-:Y:S01]  /*8da0*/  PRMT R33, R0, 0x5410, R12 ;  /* 0x0000541000217816 */ /* 0x000fe2000000000c */
[----:B------:R-:W-:Y:S01]  /*8db0*/  IMAD.IADD R32, R16, 0x1, R41 ;  /* 0x0000000110207824 */ /* 0x000fe200078e0229 */
[----:B------:R-:W-:-:S02]  /*8dc0*/  PRMT R39, R39, 0x5410, R14 ;  /* 0x0000541027277816 */ /* 0x000fc4000000000e */
[----:B------:R-:W-:Y:S01]  /*8dd0*/  PRMT R38, R13, 0x7610, R38 ;  /* 0x000076100d267816 */ /* 0x000fe20000000026 */
[----:B-1----:R-:W-:Y:S06]  /*8de0*/  @!P1 BRA `(.L_x_1689) ;  /* 0x0000018000cc9947 */ /* 0x002fec0003800000 */
.L_x_1976:
[----:B------:R-:W-:Y:S05]  /*8df0*/  BSYNC B1 ;  /* 0x0000000000017941 */ /* 0x000fea0003800000 */
.L_x_1688:
[----:B------:R-:W-:Y:S01]  /*8e00*/  BSSY B1, `(.L_x_1690) ;  /* 0x0000069000017945 */ /* 0x000fe20003800000 */
[----:B------:R-:W-:Y:S01]  /*8e10*/  IMAD.MOV.U32 R0, RZ, RZ, R10 ;  /* 0x000000ffff007224 */ /* 0x000fe200078e000a */
[----:B------:R-:W-:Y:S01]  /*8e20*/  LOP3.LUT R32, R32, 0x38, RZ, 0xc0, !PT ;  /* 0x0000003820207812 */ /* 0x000fe200078ec0ff */
[----:B0-----:R-:W-:Y:S01]  /*8e30*/  IMAD.MOV.U32 R3, RZ, RZ, R11 ;  /* 0x000000ffff037224 */ /* 0x001fe200078e000b */
[----:B------:R-:W-:Y:S06]  /*8e40*/  @P2 BRA `(.L_x_1691) ;  /* 0x0000000400902947 */ /* 0x000fec0003800000 */
[----:B------:R-:W2:Y:S01]  /*8e50*/  LDL R12, [R1+0x44] ;  /* 0x00004400010c7983 */ /* 0x000ea20000100800 */
[----:B------:R-:W0:Y:S02]  /*8e60*/  S2R R13, SR_TID.X ;  /* 0x00000000000d7919 */ /* 0x000e240000002100 */
[----:B0-----:R-:W-:-:S05]  /*8e70*/  VIADD R13, R13, 0xffffff80 ;  /* 0xffffff800d0d7836 */ /* 0x001fca0000000000 */
[----:B------:R-:W-:-:S04]  /*8e80*/  SHF.R.S32.HI R26, RZ, 0x1f, R13 ;  /* 0x0000001fff1a7819 */ /* 0x000fc8000001140d */
[----:B------:R-:W-:-:S04]  /*8e90*/  LEA.HI R26, R26, R13, RZ, 0x5 ;  /* 0x0000000d1a1a7211 */ /* 0x000fc800078f28ff */
[----:B------:R-:W-:Y:S01]  /*8ea0*/  SHF.R.S32.HI R26, RZ, 0x5, R26 ;  /* 0x00000005ff1a7819 */ /* 0x000fe2000001141a */
[----:B------:R-:W-:Y:S01]  /*8eb0*/  HADD2.F32 R45, -RZ, R45.H0_H0 ;  /* 0x2000002dff2d7230 */ /* 0x000fe20000004100 */
[----:B------:R-:W-:Y:S02]  /*8ec0*/  SHF.R.U64 R55, R34, 0x10, R35 ;  /* 0x0000001022377819 */ /* 0x000fe40000001223 */
[----:B------:R-:W-:Y:S01]  /*8ed0*/  SHF.R.U32.HI R44, RZ, 0x10, R29 ;  /* 0x00000010ff2c7819 */ /* 0x000fe2000001161d */
[----:B------:R-:W-:Y:S01]  /*8ee0*/  HADD2.F32 R43, -RZ, R43.H0_H0 ;  /* 0x2000002bff2b7230 */ /* 0x000fe20000004100 */
[----:B------:R-:W-:Y:S02]  /*8ef0*/  SHF.R.U64 R51, R20, 0x10, R21 ;  /* 0x0000001014337819 */ /* 0x000fe40000001215 */
[----:B------:R-:W-:Y:S01]  /*8f00*/  SHF.R.U32.HI R46, RZ, 0x10, R35 ;  /* 0x00000010ff2e7819 */ /* 0x000fe20000011623 */
[----:B------:R-:W-:Y:S01]  /*8f10*/  HADD2.F32 R44, -RZ, R44.H0_H0 ;  /* 0x2000002cff2c7230 */ /* 0x000fe20000004100 */
[----:B------:R-:W-:-:S02]  /*8f20*/  SHF.R.U64 R54, R36, 0x10, R37 ;  /* 0x0000001024367819 */ /* 0x000fc40000001225 */
[----:B------:R-:W-:Y:S02]  /*8f30*/  SHF.R.U32.HI R50, RZ, 0x10, R21 ;  /* 0x00000010ff327819 */ /* 0x000fe40000011615 */
[----:B------:R-:W-:Y:S02]  /*8f40*/  SHF.R.U64 R53, R28, 0x10, R29 ;  /* 0x000000101c357819 */ /* 0x000fe4000000121d */
[----:B------:R-:W-:Y:S01]  /*8f50*/  SHF.R.U32.HI R52, RZ, 0x10, R37 ;  /* 0x00000010ff347819 */ /* 0x000fe20000011625 */
        /* <DEDUP_REMOVED lines=8> */
[--C-:B------:R-:W-:Y:S02]  /*8fe0*/  IMAD R41, R41, 0x2, R2.reuse ;  /* 0x0000000229297824 */ /* 0x100fe400078e0202 */
[----:B------:R-:W-:-:S03]  /*8ff0*/  IMAD R40, R13, 0x2, R2 ;  /* 0x000000020d287824 */ /* 0x000fc600078e0202 */
[----:B------:R-:W0:Y:S04]  /*9000*/  LDS.128 R24, [R41+0x8400] ;  /* 0x0084000029187984 */ /* 0x000e280000000c00 */
[----:B------:R-:W1:Y:S01]  /*9010*/  LDS.128 R12, [R40+0x8400] ;  /* 0x00840000280c7984 */ /* 0x000e620000000c00 */
[--C-:B0-----:R-:W-:Y:S02]  /*9020*/  HADD2.F32 R34, -RZ, R25.reuse.H0_H0 ;  /* 0x20000019ff227230 */ /* 0x101fe40000004100 */
[----:B------:R-:W-:Y:S02]  /*9030*/  HADD2.F32 R35, -RZ, R25.H1_H1 ;  /* 0x30000019ff237230 */ /* 0x000fe40000004100 */
[----:B-1----:R-:W-:Y:S02]  /*9040*/  HADD2.F32 R20, -RZ, R13.H0_H0 ;  /* 0x2000000dff147230 */ /* 0x002fe40000004100 */
[C---:B------:R-:W-:Y:S01]  /*9050*/  FMUL.FTZ R47, R34.reuse, R45 ;  /* 0x0000002d222f7220 */ /* 0x040fe20000410000 */
[----:B------:R-:W-:Y:S01]  /*9060*/  FMUL.FTZ R49, R34, R43 ;  /* 0x0000002b22317220 */ /* 0x000fe20000410000 */
[----:B------:R-:W-:-:S02]  /*9070*/  HADD2.F32 R34, -RZ, R46.H0_H0 ;  /* 0x2000002eff227230 */ /* 0x000fc40000004100 */
[C---:B------:R-:W-:Y:S01]  /*9080*/  FFMA.FTZ R48, R20.reuse, R43, -R47 ;  /* 0x0000002b14307223 */ /* 0x040fe2000001082f */
[----:B------:R-:W-:Y:S02]  /*9090*/  HADD2.F32 R21, -RZ, R13.H1_H1 ;  /* 0x3000000dff157230 */ /* 0x000fe40000004100 */
[C---:B------:R-:W-:Y:S01]  /*90a0*/  FMUL.FTZ R46, R35.reuse, R44 ;  /* 0x0000002c232e7220 */ /* 0x040fe20000410000 */
[----:B------:R-:W-:Y:S02]  /*90b0*/  HADD2.F32 R36, -RZ, R27.H0_H0 ;  /* 0x2000001bff247230 */ /* 0x000fe40000004100 */
[----:B------:R-:W-:Y:S02]  /*90c0*/  HADD2.F32 R47, -RZ, R42.H1_H1 ;  /* 0x3000002aff2f7230 */ /* 0x000fe40000004100 */
[----:B------:R-:W-:Y:S02]  /*90d0*/  HADD2.F32 R43, -RZ, R31.H1_H1 ;  /* 0x3000001fff2b7230 */ /* 0x000fe40000004100 */
[----:B------:R-:W-:Y:S01]  /*90e0*/  FFMA.FTZ R49, R20, R45, R49 ;  /* 0x0000002d14317223 */ /* 0x000fe20000010031 */
[----:B------:R-:W-:Y:S01]  /*90f0*/  FMUL.FTZ R20, R35, R34 ;  /* 0x0000002223147220 */ /* 0x000fe20000410000 */
[----:B------:R-:W-:-:S02]  /*9100*/  HADD2.F32 R28, -RZ, R15.H0_H0 ;  /* 0x2000000fff1c7230 */ /* 0x000fc40000004100 */
[C---:B------:R-:W-:Y:S01]  /*9110*/  FFMA.FTZ R35, R21.reuse, R34, -R46 ;  /* 0x0000002215237223 */ /* 0x040fe2000001082e */
[C---:B------:R-:W-:Y:S01]  /*9120*/  FMUL.FTZ R45, R36.reuse, R47 ;  /* 0x0000002f242d7220 */ /* 0x040fe20000410000 */
[----:B------:R-:W-:Y:S02]  /*9130*/  HADD2.F32 R37, -RZ, R27.H1_H1 ;  /* 0x3000001bff257230 */ /* 0x000fe40000004100 */
[-C--:B------:R-:W-:Y:S01]  /*9140*/  FMUL.FTZ R36, R36, R43.reuse ;  /* 0x0000002b24247220 */ /* 0x080fe20000410000 */
[----:B------:R-:W-:Y:S02]  /*9150*/  HADD2.F32 R46, -RZ, R50.H0_H0 ;  /* 0x20000032ff2e7230 */ /* 0x000fe40000004100 */
[----:B------:R-:W-:Y:S01]  /*9160*/  FFMA.FTZ R44, R21, R44, R20 ;  /* 0x0000002c152c7223 */ /* 0x000fe20000010014 */
[----:B------:R-:W-:Y:S02]  /*9170*/  HADD2.F32 R29, -RZ, R15.H1_H1 ;  /* 0x3000000fff1d7230 */ /* 0x000fe40000004100 */
[----:B------:R-:W-:Y:S01]  /*9180*/  FFMA.FTZ R45, R28, R43, -R45 ;  /* 0x0000002b1c2d7223 */ /* 0x000fe2000001082d */
[----:B------:R-:W-:-:S02]  /*9190*/  HADD2.F32 R20, -RZ, R52.H0_H0 ;  /* 0x20000034ff147230 */ /* 0x000fc40000004100 */
[----:B------:R-:W-:Y:S01]  /*91a0*/  FFMA.FTZ R47, R28, R47, R36 ;  /* 0x0000002f1c2f7223 */ /* 0x000fe20000010024 */
[----:B------:R-:W-:Y:S02]  /*91b0*/  HADD2.F32 R25, -RZ, R24.H0_H0 ;  /* 0x20000018ff197230 */ /* 0x000fe40000004100 */
[C---:B------:R-:W-:Y:S01]  /*91c0*/  FMUL.FTZ R34, R37.reuse, R46 ;  /* 0x0000002e25227220 */ /* 0x040fe20000410000 */
[----:B------:R-:W-:Y:S02]  /*91d0*/  HADD2.F32 R28, -RZ, R56.H0_H0 ;  /* 0x20000038ff1c7230 */ /* 0x000fe40000004100 */
[----:B------:R-:W-:Y:S02]  /*91e0*/  HADD2.F32 R42, -RZ, R42.H0_H0 ;  /* 0x2000002aff2a7230 */ /* 0x000fe40000004100 */
[-C--:B------:R-:W-:Y:S01]  /*91f0*/  FMUL.FTZ R52, R37, R20.reuse ;  /* 0x0000001425347220 */ /* 0x080fe20000410000 */
[----:B------:R-:W-:Y:S02]  /*9200*/  HADD2.F32 R13, -RZ, R12.H0_H0 ;  /* 0x2000000cff0d7230 */ /* 0x000fe40000004100 */
[----:B------:R-:W-:Y:S01]  /*9210*/  FFMA.FTZ R50, R29, R20, -R34 ;  /* 0x000000141d327223 */ /* 0x000fe20000010822 */
[----:B------:R-:W-:-:S02]  /*9220*/  HADD2.F32 R27, -RZ, R26.H0_H0 ;  /* 0x2000001aff1b7230 */ /* 0x000fc40000004100 */
[C---:B------:R-:W-:Y:S01]  /*9230*/  FMUL.FTZ R36, R25.reuse, R28 ;  /* 0x0000001c19247220 */ /* 0x040fe20000410000 */
[----:B------:R-:W-:Y:S02]  /*9240*/  HADD2.F32 R34, -RZ, R56.H1_H1 ;  /* 0x30000038ff227230 */ /* 0x000fe40000004100 */
[----:B------:R-:W-:Y:S01]  /*9250*/  FMUL.FTZ R25, R25, R42 ;  /* 0x0000002a19197220 */ /* 0x000fe20000410000 */
[----:B------:R-:W-:Y:S02]  /*9260*/  HADD2.F32 R20, -RZ, R31.H0_H0 ;  /* 0x2000001fff147230 */ /* 0x000fe40000004100 */
[----:B------:R-:W-:Y:S01]  /*9270*/  FFMA.FTZ R52, R29, R46, R52 ;  /* 0x0000002e1d347223 */ /* 0x000fe20000010034 */
[----:B------:R-:W-:Y:S01]  /*9280*/  FFMA.FTZ R36, R13, R42, -R36 ;  /* 0x0000002a0d247223 */ /* 0x000fe20000010824 */
[----:B------:R-:W-:Y:S02]  /*9290*/  HADD2.F32 R15, -RZ, R14.H0_H0 ;  /* 0x2000000eff0f7230 */ /* 0x000fe40000004100 */
[----:B------:R-:W-:Y:S01]  /*92a0*/  FMUL.FTZ R46, R27, R34 ;  /* 0x000000221b2e7220 */ /* 0x000fe20000410000 */
[----:B------:R-:W-:Y:S01]  /*92b0*/  FFMA.FTZ R28, R13, R28, R25 ;  /* 0x0000001c0d1c7223 */ /* 0x000fe20000010019 */
[----:B------:R-:W-:Y:S01]  /*92c0*/  FMUL.FTZ R42, R27, R20 ;  /* 0x000000141b2a7220 */ /* 0x000fe20000410000 */
[----:B------:R-:W-:-:S02]  /*92d0*/  HADD2.F32 R24, -RZ, R24.H1_H1 ;  /* 0x30000018ff187230 */ /* 0x000fc40000004100 */
[----:B------:R-:W-:Y:S02]  /*92e0*/  HADD2.F32 R26, -RZ, R26.H1_H1 ;  /* 0x3000001aff1a7230 */ /* 0x000fe40000004100 */
[----:B------:R-:W-:Y:S02]  /*92f0*/  HADD2.F32 R25, -RZ, R53.H0_H0 ;  /* 0x20000035ff197230 */ /* 0x000fe40000004100 */
[----:B------:R-:W-:Y:S02]  /*9300*/  HADD2.F32 R27, -RZ, R51.H0_H0 ;  /* 0x20000033ff1b7230 */ /* 0x000fe40000004100 */
[----:B------:R-:W-:Y:S02]  /*9310*/  HADD2.F32 R13, -RZ, R55.H0_H0 ;  /* 0x20000037ff0d7230 */ /* 0x000fe40000004100 */
[----:B------:R-:W-:Y:S02]  /*9320*/  HADD2.F32 R21, -RZ, R54.H0_H0 ;  /* 0x20000036ff157230 */ /* 0x000fe40000004100 */
[----:B------:R-:W-:Y:S01]  /*9330*/  FFMA.FTZ R46, R15, R20, -R46 ;  /* 0x000000140f2e7223 */ /* 0x000fe2000001082e */
[----:B------:R-:W-:-:S02]  /*9340*/  HADD2.F32 R12, -RZ, R12.H1_H1 ;  /* 0x3000000cff0c7230 */ /* 0x000fc40000004100 */
[----:B------:R-:W-:Y:S01]  /*9350*/  FFMA.FTZ R42, R15, R34, R42 ;  /* 0x000000220f2a7223 */ /* 0x000fe2000001002a */
[----:B------:R-:W-:Y:S02]  /*9360*/  HADD2.F32 R14, -RZ, R14.H1_H1 ;  /* 0x3000000eff0e7230 */ /* 0x000fe40000004100 */
[----:B------:R-:W-:Y:S01]  /*9370*/  FMUL.FTZ R15, R24, R25 ;  /* 0x00000019180f7220 */ /* 0x000fe20000410000 */
[----:B------:R-:W-:Y:S01]  /*9380*/  FMUL.FTZ R37, R26, R27 ;  /* 0x0000001b1a257220 */ /* 0x000fe20000410000 */
[----:B------:R-:W-:Y:S01]  /*9390*/  FMUL.FTZ R24, R24, R13 ;  /* 0x0000000d18187220 */ /* 0x000fe20000410000 */
[----:B------:R-:W-:Y:S01]  /*93a0*/  FMUL.FTZ R26, R26, R21 ;  /* 0x000000151a1a7220 */ /* 0x000fe20000410000 */
[----:B------:R-:W-:Y:S01]  /*93b0*/  FFMA.FTZ R29, R12, R13, -R15 ;  /* 0x0000000d0c1d7223 */ /* 0x000fe2000001080f */
[----:B------:R-:W-:Y:S01]  /*93c0*/  FFMA.FTZ R37, R14, R21, -R37 ;  /* 0x000000150e257223 */ /* 0x000fe20000010825 */
        /* <DEDUP_REMOVED lines=12> */
.L_x_1691:
[----:B------:R-:W-:Y:S05]  /*9490*/  BSYNC B1 ;  /* 0x0000000000017941 */ /* 0x000fea0003800000 */
.L_x_1690:
[----:B------:R-:W-:Y:S01]  /*94a0*/  PRMT R34, R0, 0x5410, R3 ;  /* 0x0000541000227816 */ /* 0x000fe20000000003 */
[----:B------:R-:W-:Y:S06]  /*94b0*/  @P0 BRA `(.L_x_1682) ;  /* 0x00000004006c0947 */ /* 0x000fec0003800000 */
[----:B0-----:R-:W2:Y:S04]  /*94c0*/  LDL R13, [R1+0x38] ;  /* 0x00003800010d7983 */ /* 0x001ea80000100800 */
[----:B------:R-:W2:Y:S04]  /*94d0*/  LDL R12, [R1+0x64] ;  /* 0x00006400010c7983 */ /* 0x000ea80000100800 */
[----:B------:R-:W3:Y:S04]  /*94e0*/  LDL R20, [R1+0x48] ;  /* 0x0000480001147983 */ /* 0x000ee80000100800 */
[----:B------:R-:W4:Y:S01]  /*94f0*/  LDL R43, [R1+0x58] ;  /* 0x00005800012b7983 */ /* 0x000f220000100800 */
[----:B------:R-:W-:-:S02]  /*9500*/  SHF.R.U64 R41, R10, 0x10, R11 ;  /* 0x000000100a297819 */ /* 0x000fc4000000120b */
[----:B------:R-:W-:Y:S01]  /*9510*/  SHF.R.U32.HI R36, RZ, 0x10, R11 ;  /* 0x00000010ff247819 */ /* 0x000fe2000001160b */
[--C-:B------:R-:W-:Y:S01]  /*9520*/  HADD2.F32 R11, -RZ, R39.reuse.H1_H1 ;  /* 0x30000027ff0b7230 */ /* 0x100fe20000004100 */
[----:B------:R-:W-:Y:S01]  /*9530*/  SHF.R.U64 R42, R8, 0x10, R9 ;  /* 0x00000010082a7819 */ /* 0x000fe20000001209 */
[----:B------:R-:W-:Y:S01]  /*9540*/  HADD2.F32 R39, -RZ, R39.H0_H0 ;  /* 0x20000027ff277230 */ /* 0x000fe20000004100 */
[----:B------:R-:W-:Y:S02]  /*9550*/  SHF.R.U64 R40, R4, 0x10, R5 ;  /* 0x0000001004287819 */ /* 0x000fe40000001205 */
[----:B------:R-:W-:Y:S02]  /*9560*/  SHF.R.U32.HI R28, RZ, 0x10, R9 ;  /* 0x00000010ff1c7819 */ /* 0x000fe40000011609 */
[--C-:B------:R-:W-:Y:S02]  /*9570*/  SHF.R.U64 R37, R6, 0x10, R7.reuse ;  /* 0x0000001006257819 */ /* 0x100fe40000001207 */
[----:B------:R-:W-:-:S02]  /*9580*/  SHF.R.U32.HI R35, RZ, 0x10, R7 ;  /* 0x00000010ff237819 */ /* 0x000fc40000011607 */
[----:B--2---:R-:W-:-:S05]  /*9590*/  LOP3.LUT R32, R12, R32, R13, 0x1e, !PT ;  /* 0x000000200c207212 */ /* 0x004fca00078e1e0d */
[----:B---3--:R-:W-:Y:S01]  /*95a0*/  IMAD.IADD R3, R20, 0x1, R32 ;  /* 0x0000000114037824 */ /* 0x008fe200078e0220 */
[----:B------:R-:W-:Y:S01]  /*95b0*/  SHF.R.U32.HI R20, RZ, 0x10, R5 ;  /* 0x00000010ff147819 */ /* 0x000fe20000011605 */
[----:B----4-:R-:W0:Y:S02]  /*95c0*/  LDS.128 R12, [R43+0x8400] ;  /* 0x008400002b0c7984 */ /* 0x010e240000000c00 */
[----:B------:R-:W-:Y:S02]  /*95d0*/  IMAD R3, R3, 0x2, R2 ;  /* 0x0000000203037824 */ /* 0x000fe400078e0202 */
[----:B------:R-:W-:-:S03]  /*95e0*/  HADD2.F32 R20, -RZ, R20.H0_H0 ;  /* 0x20000014ff147230 */ /* 0x000fc60000004100 */
[----:B------:R-:W1:Y:S01]  /*95f0*/  LDS.128 R24, [R3+0x8400] ;  /* 0x0084000003187984 */ /* 0x000e620000000c00 */
[--C-:B0-----:R-:W-:Y:S02]  /*9600*/  HADD2.F32 R4, -RZ, R13.reuse.H0_H0 ;  /* 0x2000000dff047230 */ /* 0x101fe40000004100 */
[----:B------:R-:W-:Y:S02]  /*9610*/  HADD2.F32 R13, -RZ, R13.H1_H1 ;  /* 0x3000000dff0d7230 */ /* 0x000fe40000004100 */
[----:B------:R-:W-:Y:S02]  /*9620*/  HADD2.F32 R0, -RZ, R12.H0_H0 ;  /* 0x2000000cff007230 */ /* 0x000fe40000004100 */
[--C-:B-1----:R-:W-:Y:S02]  /*9630*/  HADD2.F32 R8, -RZ, R25.reuse.H0_H0 ;  /* 0x20000019ff087230 */ /* 0x102fe40000004100 */
[----:B------:R-:W-:Y:S02]  /*9640*/  HADD2.F32 R25, -RZ, R25.H1_H1 ;  /* 0x30000019ff197230 */ /* 0x000fe40000004100 */
[----:B------:R-:W-:-:S02]  /*9650*/  HADD2.F32 R7, -RZ, R24.H0_H0 ;  /* 0x20000018ff077230 */ /* 0x000fc40000004100 */
[C---:B------:R-:W-:Y:S01]  /*9660*/  FMUL.FTZ R21, R8.reuse, R39 ;  /* 0x0000002708157220 */ /* 0x040fe20000410000 */
[-C--:B------:R-:W-:Y:S01]  /*9670*/  FMUL.FTZ R31, R8, R11.reuse ;  /* 0x0000000b081f7220 */ /* 0x080fe20000410000 */
[----:B------:R-:W-:Y:S02]  /*9680*/  HADD2.F32 R8, -RZ, R28.H0_H0 ;  /* 0x2000001cff087230 */ /* 0x000fe40000004100 */
[C---:B------:R-:W-:Y:S01]  /*9690*/  FMUL.FTZ R28, R25.reuse, R20 ;  /* 0x00000014191c7220 */ /* 0x040fe20000410000 */
[C---:B------:R-:W-:Y:S01]  /*96a0*/  FFMA.FTZ R29, R4.reuse, R11, -R21 ;  /* 0x0000000b041d7223 */ /* 0x040fe20000010815 */
[--C-:B------:R-:W-:Y:S02]  /*96b0*/  HADD2.F32 R11, -RZ, R38.reuse.H1_H1 ;  /* 0x30000026ff0b7230 */ /* 0x100fe40000004100 */
[----:B------:R-:W-:Y:S01]  /*96c0*/  FFMA.FTZ R31, R4, R39, R31 ;  /* 0x00000027041f7223 */ /* 0x000fe2000001001f */
[----:B------:R-:W-:Y:S02]  /*96d0*/  HADD2.F32 R38, -RZ, R38.H0_H0 ;  /* 0x20000026ff267230 */ /* 0x000fe40000004100 */
[-C--:B------:R-:W-:Y:S01]  /*96e0*/  FMUL.FTZ R4, R25, R8.reuse ;  /* 0x0000000819047220 */ /* 0x080fe20000410000 */
[----:B------:R-:W-:Y:S01]  /*96f0*/  FFMA.FTZ R32, R13, R8, -R28 ;  /* 0x000000080d207223 */ /* 0x000fe2000001081c */
[----:B------:R-:W-:-:S02]  /*9700*/  HADD2.F32 R9, -RZ, R26.H0_H0 ;  /* 0x2000001aff097230 */ /* 0x000fc40000004100 */
[CC--:B------:R-:W-:Y:S01]  /*9710*/  FMUL.FTZ R21, R7.reuse, R11.reuse ;  /* 0x0000000b07157220 */ /* 0x0c0fe20000410000 */
[----:B------:R-:W-:Y:S02]  /*9720*/  HADD2.F32 R8, -RZ, R33.H0_H0 ;  /* 0x20000021ff087230 */ /* 0x000fe40000004100 */
[----:B------:R-:W-:Y:S01]  /*9730*/  FMUL.FTZ R28, R7, R38 ;  /* 0x00000026071c7220 */ /* 0x000fe20000410000 */
[----:B------:R-:W-:Y:S01]  /*9740*/  FFMA.FTZ R20, R13, R20, R4 ;  /* 0x000000140d147223 */ /* 0x000fe20000010004 */
[----:B------:R-:W-:Y:S02]  /*9750*/  HADD2.F32 R5, -RZ, R14.H0_H0 ;  /* 0x2000000eff057230 */ /* 0x000fe40000004100 */
[C---:B------:R-:W-:Y:S01]  /*9760*/  FFMA.FTZ R21, R0.reuse, R38, -R21 ;  /* 0x0000002600157223 */ /* 0x040fe20000010815 */
[----:B------:R-:W-:Y:S02]  /*9770*/  HADD2.F32 R4, -RZ, R34.H0_H0 ;  /* 0x20000022ff047230 */ /* 0x000fe40000004100 */
[----:B------:R-:W-:Y:S01]  /*9780*/  FFMA.FTZ R28, R0, R11, R28 ;  /* 0x0000000b001c7223 */ /* 0x000fe2000001001c */
[----:B------:R-:W-:Y:S01]  /*9790*/  FMUL.FTZ R0, R9, R8 ;  /* 0x0000000809007220 */ /* 0x000fe20000410000 */
[----:B------:R-:W-:-:S02]  /*97a0*/  HADD2.F32 R10, -RZ, R27.H0_H0 ;  /* 0x2000001bff0a7230 */ /* 0x000fc40000004100 */
[----:B------:R-:W-:Y:S02]  /*97b0*/  HADD2.F32 R7, -RZ, R34.H1_H1 ;  /* 0x30000022ff077230 */ /* 0x000fe40000004100 */
[-C--:B------:R-:W-:Y:S01]  /*97c0*/  FFMA.FTZ R25, R5, R4.reuse, -R0 ;  /* 0x0000000405197223 */ /* 0x080fe20000010800 */
[----:B------:R-:W-:Y:S02]  /*97d0*/  HADD2.F32 R33, -RZ, R33.H1_H1 ;  /* 0x30000021ff217230 */ /* 0x000fe40000004100 */
[----:B------:R-:W-:Y:S01]  /*97e0*/  FMUL.FTZ R34, R9, R4 ;  /* 0x0000000409227220 */ /* 0x000fe20000410000 */
[----:B------:R-:W-:Y:S02]  /*97f0*/  HADD2.F32 R6, -RZ, R15.H0_H0 ;  /* 0x2000000fff067230 */ /* 0x000fe40000004100 */
[----:B------:R-:W-:Y:S02]  /*9800*/  HADD2.F32 R0, -RZ, R36.H0_H0 ;  /* 0x20000024ff007230 */ /* 0x000fe40000004100 */
[----:B------:R-:W-:Y:S01]  /*9810*/  FMUL.FTZ R9, R10, R33 ;  /* 0x000000210a097220 */ /* 0x000fe20000410000 */
[----:B------:R-:W-:-:S02]  /*9820*/  HADD2.F32 R27, -RZ, R27.H1_H1 ;  /* 0x3000001bff1b7230 */ /* 0x000fc40000004100 */
[-C--:B------:R-:W-:Y:S01]  /*9830*/  FMUL.FTZ R36, R10, R7.reuse ;  /* 0x000000070a247220 */ /* 0x080fe20000410000 */
[----:B------:R-:W-:Y:S02]  /*9840*/  HADD2.F32 R4, -RZ, R35.H0_H0 ;  /* 0x20000023ff047230 */ /* 0x000fe40000004100 */
[----:B------:R-:W-:Y:S01]  /*9850*/  FFMA.FTZ R10, R5, R8, R34 ;  /* 0x00000008050a7223 */ /* 0x000fe20000010022 */
[----:B------:R-:W-:Y:S02]  /*9860*/  HADD2.F32 R15, -RZ, R15.H1_H1 ;  /* 0x3000000fff0f7230 */ /* 0x000fe40000004100 */
[C---:B------:R-:W-:Y:S01]  /*9870*/  FFMA.FTZ R8, R6.reuse, R7, -R9 ;  /* 0x0000000706087223 */ /* 0x040fe20000010809 */
[----:B------:R-:W-:Y:S01]  /*9880*/  FFMA.FTZ R36, R6, R33, R36 ;  /* 0x0000002106247223 */ /* 0x000fe20000010024 */
[----:B------:R-:W-:Y:S02]  /*9890*/  HADD2.F32 R24, -RZ, R24.H1_H1 ;  /* 0x30000018ff187230 */ /* 0x000fe40000004100 */
[----:B------:R-:W-:Y:S01]  /*98a0*/  FMUL.FTZ R34, R27, R4 ;  /* 0x000000041b227220 */ /* 0x000fe20000410000 */
[----:B------:R-:W-:-:S02]  /*98b0*/  HADD2.F32 R26, -RZ, R26.H1_H1 ;  /* 0x3000001aff1a7230 */ /* 0x000fc40000004100 */
[-C--:B------:R-:W-:Y:S01]  /*98c0*/  FMUL.FTZ R6, R27, R0.reuse ;  /* 0x000000001b067220 */ /* 0x080fe20000410000 */
[----:B------:R-:W-:Y:S02]  /*98d0*/  HADD2.F32 R9, -RZ, R40.H0_H0 ;  /* 0x20000028ff097230 */ /* 0x000fe40000004100 */
[C---:B------:R-:W-:Y:S01]  /*98e0*/  FFMA.FTZ R27, R15.reuse, R0, -R34 ;  /* 0x000000000f1b7223 */ /* 0x040fe20000010822 */
[----:B------:R-:W-:Y:S02]  /*98f0*/  HADD2.F32 R11, -RZ, R37.H0_H0 ;  /* 0x20000025ff0b7230 */ /* 0x000fe40000004100 */
[----:B------:R-:W-:Y:S01]  /*9900*/  FFMA.FTZ R33, R15, R4, R6 ;  /* 0x000000040f217223 */ /* 0x000fe20000010006 */
[----:B------:R-:W-:Y:S02]  /*9910*/  HADD2.F32 R5, -RZ, R42.H0_H0 ;  /* 0x2000002aff057230 */ /* 0x000fe40000004100 */
[----:B------:R-:W-:Y:S01]  /*9920*/  FMUL.FTZ R13, R24, R9 ;  /* 0x00000009180d7220 */ /* 0x000fe20000410000 */
[----:B------:R-:W-:-:S02]  /*9930*/  HADD2.F32 R7, -RZ, R41.H0_H0 ;  /* 0x20000029ff077230 */ /* 0x000fc40000004100 */
[----:B------:R-:W-:Y:S01]  /*9940*/  FMUL.FTZ R15, R26, R11 ;  /* 0x0000000b1a0f7220 */ /* 0x000fe20000410000 */
[----:B------:R-:W-:Y:S02]  /*9950*/  HADD2.F32 R12, -RZ, R12.H1_H1 ;  /* 0x3000000cff0c7230 */ /* 0x000fe40000004100 */
[----:B------:R-:W-:Y:S01]  /*9960*/  FMUL.FTZ R24, R24, R5 ;  /* 0x0000000518187220 */ /* 0x000fe20000410000 */
[----:B------:R-:W-:Y:S02]  /*9970*/  HADD2.F32 R14, -RZ, R14.H1_H1 ;  /* 0x3000000eff0e7230 */ /* 0x000fe40000004100 */
        /* <DEDUP_REMOVED lines=8> */
[----:B------:R-:W-:Y:S02]  /*9a00*/  F2FP.F16.F32.PACK_AB R6, R6, R25 ;  /* 0x000000190606723e */ /* 0x000fe400000000ff */
[----:B------:R-:W-:Y:S02]  /*9a10*/  F2FP.F16.F32.PACK_AB R11, R33, R36 ;  /* 0x00000024210b723e */ /* 0x000fe400000000ff */
[----:B------:R-:W-:Y:S01]  /*9a20*/  F2FP.F16.F32.PACK_AB R9, R20, R31 ;  /* 0x0000001f1409723e */ /* 0x000fe200000000ff */
[----:B------:R2:W-:Y:S01]  /*9a30*/  STS.128 [R43+0x8400], R4 ;  /* 0x008400042b007388 */ /* 0x0005e20000000c00 */
[----:B------:R-:W-:-:S02]  /*9a40*/  F2FP.F16.F32.PACK_AB R8, R13, R28 ;  /* 0x0000001c0d08723e */ /* 0x000fc400000000ff */
[----:B------:R-:W-:-:S05]  /*9a50*/  F2FP.F16.F32.PACK_AB R10, R15, R10 ;  /* 0x0000000a0f0a723e */ /* 0x000fca00000000ff */
[----:B------:R2:W-:Y:S02]  /*9a60*/  STS.128 [R3+0x8400], R8 ;  /* 0x0084000803007388 */ /* 0x0005e40000000c00 */
.L_x_1682:
[----:B------:R-:W-:Y:S05]  /*9a70*/  BSYNC B0 ;  /* 0x0000000000007941 */ /* 0x000fea0003800000 */
.L_x_1668:
[----:B------:R-:W-:Y:S01]  /*9a80*/  @!PT LDS RZ, [RZ] ;  /* 0x00000000fffff984 */ /* 0x000fe20000000800 */
[----:B------:R-:W-:Y:S01]  /*9a90*/  @!PT LDS RZ, [RZ] ;  /* 0x00000000fffff984 */ /* 0x000fe20000000800 */
[----:B------:R-:W-:Y:S01]  /*9aa0*/  @!PT LDS RZ, [RZ] ;  /* 0x00000000fffff984 */ /* 0x000fe20000000800 */
[----:B------:R-:W-:Y:S01]  /*9ab0*/  @!PT LDS RZ, [RZ] ;  /* 0x00000000fffff984 */ /* 0x000fe20000000800 */
[----:B------:R3:W-:Y:S06]  /*9ac0*/  MEMBAR.ALL.CTA ;  /* 0x0000000000007992 */ /* 0x0007ec0000008000 */
[----:B---3--:R-:W3:Y:S01]  /*9ad0*/  FENCE.VIEW.ASYNC.S ;  /* 0x00000000000073c6 */ /* 0x008ee20000000000 */
[----:B------:R-:W-:Y:S05]  /*9ae0*/  WARPSYNC.ALL ;  /* 0x0000000000007948 */ /* 0x000fea0003800000 */
[----:B---3--:R-:W-:Y:S06]  /*9af0*/  BAR.SYNC.DEFER_BLOCKING 0xd, 0x180 ;  /* 0x0346000000007b1d */ /* 0x008fec0000010000 */
.L_x_1665:
[----:B-1----:R-:W-:-:S05]  /*9b00*/  IMAD.U32 R0, RZ, RZ, UR39 ;  /* 0x00000027ff007e24 */ /* 0x002fca000f8e00ff */
[----:B------:R-:W-:-:S13]  /*9b10*/  ISETP.NE.AND P0, PT, R0, 0x3, PT ;  /* 0x000000030000780c */ /* 0x000fda0003f05270 */
[----:B------:R-:W-:Y:S05]  /*9b20*/  @!P0 BRA `(.L_x_1692) ;  /* 0x0000000000048947 */ /* 0x000fea0003800000 */
[----:B------:R-:W-:Y:S01]  /*9b30*/  BPT.TRAP 0x1 ;  /* 0x000000040000795c */ /* 0x000fe20000300000 */
.L_x_1692:
[----:B0-----:R-:W-:Y:S01]  /*9b40*/  IMAD R12, R22, 0x8, R2 ;  /* 0x00000008160c7824 */ /* 0x001fe200078e0202 */
[----:B--2---:R-:W-:-:S04]  /*9b50*/  SHF.L.U32 R3, R154, 0x1f, RZ ;  /* 0x0000001f9a037819 */ /* 0x004fc800000006ff */
[----:B------:R0:W1:Y:S01]  /*9b60*/  SYNCS.PHASECHK.TRANS64.TRYWAIT P1, [R12+URZ+0x16830], R3 ;  /* 0x016830030c0075a7 */ /* 0x000062000802017f */
[----:B------:R-:W-:Y:S05]  /*9b70*/  @!P0 BRA `(.L_x_1693) ;  /* 0x0000000000048947 */ /* 0x000fea0003800000 */
[----:B------:R-:W-:Y:S01]  /*9b80*/  BPT.TRAP 0x1 ;  /* 0x000000040000795c */ /* 0x000fe20000300000 */
.L_x_1693:
[----:B------:R-:W-:Y:S01]  /*9b90*/  VIADD R0, R2, 0xe400 ;  /* 0x0000e40002007836 */ /* 0x000fe20000000000 */
[----:B------:R-:W-:Y:S01]  /*9ba0*/  LOP3.LUT R8, R30, 0x10000, RZ, 0xfc, !PT ;  /* 0x000100001e087812 */ /* 0x000fe200078efcff */
[----:B------:R-:W-:-:S03]  /*9bb0*/  IMAD.MOV.U32 R9, RZ, RZ, 0x40000040 ;  /* 0x40000040ff097424 */ /* 0x000fc600078e00ff */
[----:B------:R-:W-:-:S04]  /*9bc0*/  SHF.R.U32.HI R0, RZ, 0x4, R0 ;  /* 0x00000004ff007819 */ /* 0x000fc80000011600 */
[----:B------:R-:W-:-:S04]  /*9bd0*/  LOP3.LUT R0, R0, 0x3fff, RZ, 0xc0, !PT ;  /* 0x00003fff00007812 */ /* 0x000fc800078ec0ff */
[----:B------:R-:W-:-:S05]  /*9be0*/  LOP3.LUT R0, R0, 0x10000, RZ, 0xfc, !PT ;  /* 0x0001000000007812 */ /* 0x000fca00078efcff */
[----:B------:R2:W-:Y:S01]  /*9bf0*/  STL [R1+0x30], R0 ;  /* 0x0000300001007387 */ /* 0x0005e20000100800 */
[----:B-1----:R-:W-:Y:S05]  /*9c00*/  @P1 BRA `(.L_x_1694) ;  /* 0x0000000000081947 */ /* 0x002fea0003800000 */
[----:B------:R-:W1:Y:S02]  /*9c10*/  SYNCS.PHASECHK.TRANS64.TRYWAIT P1, [R12+URZ+0x16830], R3 ;  /* 0x016830030c0075a7 */ /* 0x000e64000802017f */
[----:B-1----:R-:W-:Y:S05]  /*9c20*/  @!P1 BRA `(.L_x_1695) ;  /* 0x0000017400509947 */ /* 0x002fea0003800000 */
.L_x_1694:
[----:B--2---:R-:W2:Y:S01]  /*9c30*/  LDL R0, [R1+0x30] ;  /* 0x0000300001007983 */ /* 0x004ea20000100800 */
[----:B------:R-:W-:Y:S01]  /*9c40*/  IMAD.MOV.U32 R5, RZ, RZ, 0x40000040 ;  /* 0x40000040ff057424 */ /* 0x000fe200078e00ff */
[----:B------:R-:W-:Y:S05]  /*9c50*/  WARPSYNC.ALL ;  /* 0x0000000000007948 */ /* 0x000fea0003800000 */
[C---:B------:R-:W-:Y:S01]  /*9c60*/  R2UR UR4, R8.reuse ;  /* 0x00000000080472ca */ /* 0x040fe200000e0000 */
[----:B-----5:R-:W-:Y:S01]  /*9c70*/  WARPGROUP.ARRIVE ;  /* 0x00000000000079c5 */ /* 0x020fe20000000000 */
[----:B------:R-:W-:Y:S01]  /*9c80*/  R2UR UR5, R9 ;  /* 0x00000000090572ca */ /* 0x000fe200000e0000 */
[----:B------:R-:W-:Y:S01]  /*9c90*/  VIADD R20, R8, 0x2 ;  /* 0x0000000208147836 */ /* 0x000fe20000000000 */
[----:B------:R-:W-:Y:S01]  /*9ca0*/  R2UR UR7, R5 ;  /* 0x00000000050772ca */ /* 0x000fe200000e0000 */
[----:B------:R-:W-:-:S02]  /*9cb0*/  IMAD.MOV.U32 R21, RZ, RZ, 0x40000040 ;  /* 0x40000040ff157424 */ /* 0x000fc400078e00ff */
[----:B------:R-:W-:Y:S02]  /*9cc0*/  IMAD.MOV.U32 R7, RZ, RZ, 0x40000040 ;  /* 0x40000040ff077424 */ /* 0x000fe400078e00ff */
[C---:B------:R-:W-:Y:S01]  /*9cd0*/  VIADD R10, R8.reuse, 0x4 ;  /* 0x00000004080a7836 */ /* 0x040fe20000000000 */
[----:B------:R3:W-:Y:S01]  /*9ce0*/  STL.64 [R1+0x20], R20 ;  /* 0x0000201401007387 */ /* 0x0007e20000100a00 */
[----:B------:R-:W-:Y:S02]  /*9cf0*/  IMAD.MOV.U32 R11, RZ, RZ, 0x40000040 ;  /* 0x40000040ff0b7424 */ /* 0x000fe400078e00ff */
[----:B------:R-:W-:Y:S02]  /*9d00*/  VIADD R14, R8, 0x6 ;  /* 0x00000006080e7836 */ /* 0x000fe40000000000 */
[----:B------:R-:W-:Y:S01]  /*9d10*/  IMAD.MOV.U32 R15, RZ, RZ, 0x40000040 ;  /* 0x40000040ff0f7424 */ /* 0x000fe200078e00ff */
[----:B------:R3:W-:Y:S01]  /*9d20*/  STL.64 [R1+0x18], R10 ;  /* 0x0000180a01007387 */ /* 0x0007e20000100a00 */
[----:B------:R-:W-:Y:S01]  /*9d30*/  IMAD.MOV.U32 R5, RZ, RZ, 0x40000040 ;  /* 0x40000040ff057424 */ /* 0x000fe200078e00ff */
[----:B--2---:R-:W-:-:S04]  /*9d40*/  LEA R4, R22, R0, 0xa ;  /* 0x0000000016047211 */ /* 0x004fc800078e50ff */
[C---:B------:R-:W-:Y:S01]  /*9d50*/  R2UR UR6, R4.reuse ;  /* 0x00000000040672ca */ /* 0x040fe200000e0000 */
[----:B------:R-:W-:-:S12]  /*9d60*/  VIADD R6, R4, 0x2 ;  /* 0x0000000204067836 */ /* 0x000fd80000000000 */
[----:B------:R-:W-:Y:S01]  /*9d70*/  HGMMA.64x128x16.F32 R24, gdesc[UR4], RZ, !UPT, gsb0 ;  /* 0x01e00000041879f0 */ /* 0x000fe2000c0008ff */
[----:B------:R-:W-:Y:S02]  /*9d80*/  R2UR UR4, R20 ;  /* 0x00000000140472ca */ /* 0x000fe400000e0000 */
[----:B------:R-:W-:Y:S02]  /*9d90*/  R2UR UR5, R21 ;  /* 0x00000000150572ca */ /* 0x000fe400000e0000 */
[----:B------:R-:W-:Y:S01]  /*9da0*/  R2UR UR6, R6 ;  /* 0x00000000060672ca */ /* 0x000fe200000e0000 */
[C---:B------:R-:W-:Y:S01]  /*9db0*/  VIADD R6, R4.reuse, 0x4 ;  /* 0x0000000404067836 */ /* 0x040fe20000000000 */
[----:B------:R-:W-:Y:S01]  /*9dc0*/  R2UR UR7, R7 ;  /* 0x00000000070772ca */ /* 0x000fe200000e0000 */
[----:B------:R-:W-:Y:S02]  /*9dd0*/  IMAD.MOV.U32 R7, RZ, RZ, 0x40000040 ;  /* 0x40000040ff077424 */ /* 0x000fe400078e00ff */
[----:B------:R-:W-:Y:S01]  /*9de0*/  VIADD R4, R4, 0x6 ;  /* 0x0000000604047836 */ /* 0x000fe20000000000 */
[----:B------:R-:W-:-:S02]  /*9df0*/  WARPGROUP.DEPBAR.LE gsb0, 0x0 ;  /* 0x00008000000079c5 */ /* 0x000fc40000010000 */
        /* <DEDUP_REMOVED lines=17> */
[----:B---3--:R-:W-:Y:S05]  /*9f10*/  @!P0 BRA `(.L_x_1696) ;  /* 0x0000000000048947 */ /* 0x008fea0003800000 */
[----:B------:R-:W-:Y:S01]  /*9f20*/  BPT.TRAP 0x1 ;  /* 0x000000040000795c */ /* 0x000fe20000300000 */
.L_x_1696:
[----:B------:R-:W2:Y:S01]  /*9f30*/  LDL R4, [R1+0x34] ;  /* 0x0000340001047983 */ /* 0x000ea20000100800 */
[----:B------:R-:W3:Y:S03]  /*9f40*/  LDC R92, c[0x0][0x448] ;  /* 0x00011200ff5c7b82 */ /* 0x000ee60000000800 */
[----:B------:R-:W2:Y:S04]  /*9f50*/  LDL R91, [R1+0x14] ;  /* 0x00001400015b7983 */ /* 0x000ea80000100800 */
[----:B------:R-:W4:Y:S01]  /*9f60*/  LDL R93, [R1] ;  /* 0x00000000015d7983 */ /* 0x000f220000100800 */
[----:B------:R-:W5:Y:S01]  /*9f70*/  LDC.64 R10, c[0x0][0x9e0] ;  /* 0x00027800ff0a7b82 */ /* 0x000f620000000a00 */
[----:B------:R-:W-:Y:S01]  /*9f80*/  LOP3.LUT R18, R18, 0xfffffff7, RZ, 0xc0, !PT ;  /* 0xfffffff712127812 */ /* 0x000fe200078ec0ff */
[----:B------:R-:W-:Y:S01]  /*9f90*/  IMAD.U32 R5, RZ, RZ, UR38 ;  /* 0x00000026ff057e24 */ /* 0x000fe2000f8e00ff */
[----:B------:R-:W-:Y:S01]  /*9fa0*/  ULDC UR29, c[0x0][0x9dc] ;  /* 0x00027700001d7ab9 */ /* 0x000fe20000000800 */
[----:B---3--:R-:W-:-:S13]  /*9fb0*/  ISETP.NE.AND P1, PT, R92, 0x1, PT ;  /* 0x000000015c00780c */ /* 0x008fda0003f25270 */
[----:B------:R-:W3:Y:S08]  /*9fc0*/  @P1 LDC R0, c[0x0][0x44c] ;  /* 0x00011300ff001b82 */ /* 0x000ef00000000800 */
[----:B01----:R-:W0:Y:S01]  /*9fd0*/  @P1 LDC R3, c[0x0][0x450] ;  /* 0x00011400ff031b82 */ /* 0x003e220000000800 */
[----:B------:R-:W-:Y:S01]  /*9fe0*/  @P1 LOP3.LUT R18, R18, 0x8, RZ, 0xfc, !PT ;  /* 0x0000000812121812 */ /* 0x000fe200078efcff */
[----:B------:R-:W-:-:S03]  /*9ff0*/  ULOP3.LUT UR4, URZ, UR29, URZ, 0x33, !UPT ;  /* 0x0000001d3f047292 */ /* 0x000fc6000f8e333f */
[----:B------:R-:W-:Y:S01]  /*a000*/  LOP3.LUT R18, R18, 0xfffffffb, RZ, 0xc0, !PT ;  /* 0xfffffffb12127812 */ /* 0x000fe200078ec0ff */
[----:B--2---:R-:W-:-:S04]  /*a010*/  IMAD.IADD R13, R4, 0x1, R91 ;  /* 0x00000001040d7824 */ /* 0x004fc800078e025b */
[----:B---3--:R-:W-:-:S05]  /*a020*/  @P1 IMAD.HI.U32 R0, R13, R0, RZ ;  /* 0x000000000d001227 */ /* 0x008fca00078e00ff */
[----:B0-----:R-:W-:Y:S01]  /*a030*/  @P1 SHF.R.U32.HI R13, RZ, R3, R0 ;  /* 0x00000003ff0d1219 */ /* 0x001fe20000011600 */
[----:B------:R-:W-:-:S04]  /*a040*/  IMAD.MOV.U32 R3, RZ, RZ, -0x80 ;  /* 0xffffff80ff037424 */ /* 0x000fc800078e00ff */
[----:B------:R-:W0:Y:S01]  /*a050*/  SHFL.IDX PT, R21, R13, RZ, 0x1c1f ;  /* 0x001c1fff0d157589 */ /* 0x000e2200000e0000 */
[----:B------:R-:W-:Y:S01]  /*a060*/  IMAD R90, R88, R3, 0x80 ;  /* 0x00000080585a7424 */ /* 0x000fe200078e0203 */
[----:B-----5:R-:W-:Y:S01]  /*a070*/  ISETP.GE.AND P1, PT, R11, 0x1, PT ;  /* 0x000000010b00780c */ /* 0x020fe20003f26270 */
[----:B------:R-:W-:-:S03]  /*a080*/  VIADD R0, R12, 0x16840 ;  /* 0x000168400c007836 */ /* 0x000fc60000000000 */
[----:B------:R-:W-:-:S04]  /*a090*/  IADD3 R3, -R155, 0x1, R90 ;  /* 0x000000019b037810 */ /* 0x000fc80007ffe15a */
[----:B----4-:R-:W-:Y:S02]  /*a0a0*/  IADD3 R3, -R156, R3, R93 ;  /* 0x000000039c037210 */ /* 0x010fe40007ffe15d */
[----:B------:R-:W-:Y:S02]  /*a0b0*/  PRMT R0, R5, 0x654, R0 ;  /* 0x0000065405007816 */ /* 0x000fe40000000000 */
[----:B------:R-:W-:Y:S01]  /*a0c0*/  IADD3 R20, -R155, R93, R90 ;  /* 0x0000005d9b147210 */ /* 0x000fe20007ffe15a */
[C---:B------:R-:W-:Y:S01]  /*a0d0*/  IMAD.IADD R7, R3.reuse, 0x1, R10 ;  /* 0x0000000103077824 */ /* 0x040fe200078e020a */
[----:B------:R1:W-:Y:S01]  /*a0e0*/  SYNCS.ARRIVE.TRANS64.RED.A1T0 RZ, [R0+URZ], RZ ;  /* 0x000000ff00ff79a7 */ /* 0x0003e2000810043f */
[----:B------:R-:W-:Y:S01]  /*a0f0*/  VIADD R12, R3, UR4 ;  /* 0x00000004030c7c36 */ /* 0x000fe20008000000 */
[----:B------:R-:W-:Y:S02]  /*a100*/  @P1 LOP3.LUT R18, R18, 0x4, RZ, 0xfc, !PT ;  /* 0x0000000412121812 */ /* 0x000fe400078efcff */
[----:B-1----:R-:W-:Y:S01]  /*a110*/  LEA R0, R88, 0xffffff80, 0x7 ;  /* 0xffffff8058007811 */ /* 0x002fe200078e38ff */
[----:B0-----:R-:W-:Y:S01]  /*a120*/  IMAD.IADD R3, R12, 0x1, R21 ;  /* 0x000000010c037824 */ /* 0x001fe200078e0215 */
[----:B------:R-:W-:Y:S01]  /*a130*/  VIADDMNMX R6, R21, R7, R20, PT ;  /* 0x0000000715067246 */ /* 0x000fe20003800114 */
[----:B------:R-:W-:Y:S06]  /*a140*/  @!P1 BRA `(.L_x_1697) ;  /* 0x0000000000509947 */ /* 0x000fec0003800000 */
[----:B------:R-:W-:Y:S01]  /*a150*/  IADD3 R21, -R156, R93, R21 ;  /* 0x0000005d9c157210 */ /* 0x000fe20007ffe115 */
[----:B------:R-:W-:Y:S03]  /*a160*/  BSSY B0, `(.L_x_1698) ;  /* 0x000000e000007945 */ /* 0x000fe60003800000 */
[----:B------:R-:W-:-:S13]  /*a170*/  ISETP.GT.AND P1, PT, R21, -0x1, PT ;  /* 0xffffffff1500780c */ /* 0x000fda0003f24270 */
        /* <DEDUP_REMOVED lines=8> */
.L_x_1699:
[----:B------:R-:W-:-:S13]  /*a200*/  ISETP.NE.AND P1, PT, R11, 0x1, PT ;  /* 0x000000010b00780c */ /* 0x000fda0003f25270 */
[----:B------:R-:W0:Y:S02]  /*a210*/  @P1 LDC.64 R4, c[0x0][0x9e8] ;  /* 0x00027a00ff041b82 */ /* 0x000e240000000a00 */
[----:B0-----:R-:W-:-:S05]  /*a220*/  @P1 IMAD.HI.U32 R4, R21, R4, RZ ;  /* 0x0000000415041227 */ /* 0x001fca00078e00ff */
[----:B------:R-:W-:-:S07]  /*a230*/  @P1 SHF.R.U32.HI R21, RZ, R5, R4 ;  /* 0x00000005ff151219 */ /* 0x000fce0000011604 */
.L_x_1700:
[----:B------:R-:W-:Y:S05]  /*a240*/  BSYNC B0 ;  /* 0x0000000000007941 */ /* 0x000fea0003800000 */
.L_x_1698:
[----:B------:R-:W-:-:S04]  /*a250*/  IMAD R4, R21, R11, -R0 ;  /* 0x0000000b15047224 */ /* 0x000fc800078e0a00 */
[----:B------:R-:W-:-:S05]  /*a260*/  IMAD.IADD R4, R4, 0x1, -R155 ;  /* 0x0000000104047824 */ /* 0x000fca00078e0a9b */
[----:B------:R-:W-:Y:S02]  /*a270*/  VIMNMX R3, R3, R4, !PT ;  /* 0x0000000403037248 */ /* 0x000fe40007fe0100 */
[----:B------:R-:W-:-:S07]  /*a280*/  VIADDMNMX R6, R4, R11, R6, PT ;  /* 0x0000000b04067246 */ /* 0x000fce0003800106 */
.L_x_1697:
[C---:B------:R-:W-:Y:S02]  /*a290*/  ISETP.GE.AND P1, PT, R90.reuse, 0x2, PT ;  /* 0x000000025a00780c */ /* 0x040fe40003f26270 */
[C---:B------:R-:W-:Y:S02]  /*a2a0*/  ISETP.GE.AND P6, PT, R90.reuse, 0x9, PT ;  /* 0x000000095a00780c */ /* 0x040fe40003fc6270 */
[----:B------:R-:W-:Y:S02]  /*a2b0*/  ISETP.GT.AND P2, PT, R3, 0x1, !P1 ;  /* 0x000000010300780c */ /* 0x000fe40004f44270 */
[----:B------:R-:W-:Y:S02]  /*a2c0*/  ISETP.GE.AND P3, PT, R90, 0xa, PT ;  /* 0x0000000a5a00780c */ /* 0x000fe40003f66270 */
[----:B------:R-:W-:Y:S02]  /*a2d0*/  ISETP.LT.OR P2, PT, R6, 0x2, P2 ;  /* 0x000000020600780c */ /* 0x000fe40001741670 */
[----:B------:R-:W-:-:S02]  /*a2e0*/  LOP3.LUT R18, R18, 0xfffffffe, RZ, 0xc0, !PT ;  /* 0xfffffffe12127812 */ /* 0x000fc400078ec0ff */
[----:B------:R-:W-:Y:S02]  /*a2f0*/  FSEL R25, R25, -INF , !P2 ;  /* 0xff80000019197808 */ /* 0x000fe40005000000 */
[----:B------:R-:W-:Y:S02]  /*a300*/  ISETP.GT.AND P2, PT, R3, 0x8, !P6 ;  /* 0x000000080300780c */ /* 0x000fe40007744270 */
[----:B------:R-:W-:Y:S02]  /*a310*/  ISETP.GE.AND P5, PT, R90, 0x1, PT ;  /* 0x000000015a00780c */ /* 0x000fe40003fa6270 */
[----:B------:R-:W-:Y:S02]  /*a320*/  ISETP.LT.OR P2, PT, R6, 0x9, P2 ;  /* 0x000000090600780c */ /* 0x000fe40001741670 */
[----:B------:R-:W-:Y:S02]  /*a330*/  @P3 LOP3.LUT R18, R18, 0x1, RZ, 0xfc, !PT ;  /* 0x0000000112123812 */ /* 0x000fe400078efcff */
[----:B------:R-:W-:-:S02]  /*a340*/  FSEL R28, R28, -INF , !P2 ;  /* 0xff8000001c1c7808 */ /* 0x000fc40005000000 */
[----:B------:R-:W-:Y:S02]  /*a350*/  ISETP.GT.AND P2, PT, R3, 0x9, !P3 ;  /* 0x000000090300780c */ /* 0x000fe40005f44270 */
        /* <DEDUP_REMOVED lines=161> */
[----:B------:R-:W-:-:S04]  /*ad70*/  ISETP.GT.AND P4, PT, R3, RZ, !P5 ;  /* 0x000000ff0300720c */ /* 0x000fc80006f84270 */
[----:B------:R-:W-:-:S04]  /*ad80*/  ISETP.LT.OR P4, PT, R6, 0x1, P4 ;  /* 0x000000010600780c */ /* 0x000fc80002781670 */
[----:B------:R-:W-:Y:S02]  /*ad90*/  FSEL R24, R24, -INF , !P4 ;  /* 0xff80000018187808 */ /* 0x000fe40006000000 */
[----:B------:R-:W-:-:S13]  /*ada0*/  ISETP.GE.AND P4, PT, R90, 0x7a, PT ;  /* 0x0000007a5a00780c */ /* 0x000fda0003f86270 */
[----:B------:R-:W-:Y:S02]  /*adb0*/  @P4 LOP3.LUT R18, R18, 0x10000000, RZ, 0xfc, !PT ;  /* 0x1000000012124812 */ /* 0x000fe400078efcff */
[----:B------:R-:W-:Y:S02]  /*adc0*/  ISETP.GT.AND P4, PT, R3, 0x79, !P4 ;  /* 0x000000790300780c */ /* 0x000fe40006784270 */
[----:B------:R-:W0:Y:S02]  /*add0*/  SHFL.IDX PT, R3, R13, 0x1, 0x1c1f ;  /* 0x003c1f000d037f89 */ /* 0x000e2400000e0000 */
[----:B------:R-:W-:-:S04]  /*ade0*/  ISETP.LT.OR P4, PT, R6, 0x7a, P4 ;  /* 0x0000007a0600780c */ /* 0x000fc80002781670 */
[----:B------:R-:W-:Y:S02]  /*adf0*/  FSEL R85, R85, -INF , !P4 ;  /* 0xff80000055557808 */ /* 0x000fe40006000000 */
[----:B------:R-:W-:Y:S02]  /*ae00*/  ISETP.GE.AND P4, PT, R11, 0x1, PT ;  /* 0x000000010b00780c */ /* 0x000fe40003f86270 */
[----:B0-----:R-:W-:Y:S01]  /*ae10*/  VIADDMNMX R20, R3, R7, R20, PT ;  /* 0x0000000703147246 */ /* 0x001fe20003800114 */
[----:B------:R-:W-:-:S10]  /*ae20*/  IMAD.IADD R12, R12, 0x1, R3 ;  /* 0x000000010c0c7824 */ /* 0x000fd400078e0203 */
[----:B------:R-:W-:Y:S05]  /*ae30*/  @!P4 BRA `(.L_x_1701) ;  /* 0x000000000050c947 */ /* 0x000fea0003800000 */
        /* <DEDUP_REMOVED lines=11> */
.L_x_1703:
[----:B------:R-:W-:-:S13]  /*aef0*/  ISETP.NE.AND P4, PT, R11, 0x1, PT ;  /* 0x000000010b00780c */ /* 0x000fda0003f85270 */
[----:B------:R-:W0:Y:S02]  /*af00*/  @P4 LDC.64 R4, c[0x0][0x9e8] ;  /* 0x00027a00ff044b82 */ /* 0x000e240000000a00 */
[----:B0-----:R-:W-:-:S05]  /*af10*/  @P4 IMAD.HI.U32 R4, R3, R4, RZ ;  /* 0x0000000403044227 */ /* 0x001fca00078e00ff */
[----:B------:R-:W-:-:S07]  /*af20*/  @P4 SHF.R.U32.HI R3, RZ, R5, R4 ;  /* 0x00000005ff034219 */ /* 0x000fce0000011604 */
.L_x_1704:
[----:B------:R-:W-:Y:S05]  /*af30*/  BSYNC B0 ;  /* 0x0000000000007941 */ /* 0x000fea0003800000 */
.L_x_1702:
[----:B------:R-:W-:-:S04]  /*af40*/  IMAD R0, R3, R11, -R0 ;  /* 0x0000000b03007224 */ /* 0x000fc800078e0a00 */
[----:B------:R-:W-:-:S05]  /*af50*/  IMAD.IADD R3, R0, 0x1, -R155 ;  /* 0x0000000100037824 */ /* 0x000fca00078e0a9b */
[----:B------:R-:W-:Y:S02]  /*af60*/  VIMNMX R12, R12, R3, !PT ;  /* 0x000000030c0c7248 */ /* 0x000fe40007fe0100 */
[----:B------:R-:W-:-:S07]  /*af70*/  VIADDMNMX R20, R3, R11, R20, PT ;  /* 0x0000000b03147246 */ /* 0x000fce0003800114 */
.L_x_1701:
[C---:B------:R-:W-:Y:S01]  /*af80*/  ISETP.GT.AND P1, PT, R12.reuse, 0x1, !P1 ;  /* 0x000000010c00780c */ /* 0x040fe20004f24270 */
[----:B------:R-:W-:Y:S01]  /*af90*/  ULDC UR30, c[0x0][0x988] ;  /* 0x00026200001e7ab9 */ /* 0x000fe20000000800 */
[----:B------:R-:W-:Y:S02]  /*afa0*/  ISETP.GT.AND P6, PT, R12, 0x8, !P6 ;  /* 0x000000080c00780c */ /* 0x000fe400077c4270 */
[C---:B------:R-:W-:Y:S02]  /*afb0*/  ISETP.LT.OR P1, PT, R20.reuse, 0x2, P1 ;  /* 0x000000021400780c */ /* 0x040fe40000f21670 */
[----:B------:R-:W-:Y:S02]  /*afc0*/  ISETP.LT.OR P6, PT, R20, 0x9, P6 ;  /* 0x000000091400780c */ /* 0x000fe400037c1670 */
[----:B------:R-:W-:Y:S02]  /*afd0*/  FSEL R27, R27, -INF , !P1 ;  /* 0xff8000001b1b7808 */ /* 0x000fe40004800000 */
[----:B------:R-:W-:-:S02]  /*afe0*/  LOP3.LUT P1, RZ, R18, 0x1, RZ, 0xc0, !PT ;  /* 0x0000000112ff7812 */ /* 0x000fc4000782c0ff */
[----:B------:R-:W-:Y:S02]  /*aff0*/  FSEL R30, R30, -INF , !P6 ;  /* 0xff8000001e1e7808 */ /* 0x000fe40007000000 */
[----:B------:R-:W-:Y:S02]  /*b000*/  ISETP.GT.AND P1, PT, R12, 0x9, !P1 ;  /* 0x000000090c00780c */ /* 0x000fe40004f24270 */
[----:B------:R-:W-:Y:S02]  /*b010*/  LOP3.LUT P6, RZ, R18, 0x4000000, RZ, 0xc0, !PT ;  /* 0x0400000012ff7812 */ /* 0x000fe400078cc0ff */
[----:B------:R-:W-:Y:S02]  /*b020*/  ISETP.LT.OR P1, PT, R20, 0xa, P1 ;  /* 0x0000000a1400780c */ /* 0x000fe40000f21670 */
[----:B------:R-:W-:Y:S02]  /*b030*/  LOP3.LUT P4, RZ, R18, 0x2000000, RZ, 0xc0, !PT ;  /* 0x0200000012ff7812 */ /* 0x000fe4000788c0ff */
        /* <DEDUP_REMOVED lines=19> */
[----:B------:R-:W-:Y:S02]  /*b170*/  LOP3.LUT P6, RZ, R18, 0x8000, RZ, 0xc0, !PT ;  /* 0x0000800012ff7812 */ /* 0x000fe400078cc0ff */
[----:B------:R-:W-:Y:S02]  /*b180*/  ISETP.GT.AND P1, PT, R12, 0x19, !P1 ;  /* 0x000000190c00780c */ /* 0x000fe40004f24270 */
[----:B------:R-:W-:Y:S02]  /*b190*/  FMNMX.FTZ R0, R40, R3, !PT ;  /* 0x0000000328007209 */ /* 0x000fe40007810000 */
[----:B------:R-:W-:Y:S02]  /*b1a0*/  ISETP.LT.OR P1, PT, R20, 0x1a, P1 ;  /* 0x0000001a1400780c */ /* 0x000fe40000f21670 */
[----:B------:R-:W-:Y:S02]  /*b1b0*/  FMNMX.FTZ R3, R41, R0, !PT ;  /* 0x0000000029037209 */ /* 0x000fe40007810000 */
[----:B------:R-:W-:-:S02]  /*b1c0*/  FSEL R39, R39, -INF , !P1 ;  /* 0xff80000027277808 */ /* 0x000fc40004800000 */
[C---:B------:R-:W-:Y:S02]  /*b1d0*/  LOP3.LUT P1, RZ, R18.reuse, 0x800000, RZ, 0xc0, !PT ;  /* 0x0080000012ff7812 */ /* 0x040fe4000782c0ff */
[----:B------:R-:W-:Y:S02]  /*b1e0*/  LOP3.LUT P4, RZ, R18, 0x4000, RZ, 0xc0, !PT ;  /* 0x0000400012ff7812 */ /* 0x000fe4000788c0ff */
[----:B------:R-:W-:Y:S02]  /*b1f0*/  ISETP.GT.AND P1, PT, R12, 0x20, !P1 ;  /* 0x000000200c00780c */ /* 0x000fe40004f24270 */
[----:B------:R-:W-:Y:S02]  /*b200*/  FMNMX.FTZ R0, R44, R3, !PT ;  /* 0x000000032c007209 */ /* 0x000fe40007810000 */
[----:B------:R-:W-:Y:S02]  /*b210*/  ISETP.LT.OR P1, PT, R20, 0x21, P1 ;  /* 0x000000211400780c */ /* 0x000fe40000f21670 */
[----:B------:R-:W-:-:S02]  /*b220*/  FMNMX.FTZ R3, R45, R0, !PT ;  /* 0x000000002d037209 */ /* 0x000fc40007810000 */
[----:B------:R-:W-:Y:S02]  /*b230*/  FSEL R42, R42, -INF , !P1 ;  /* 0xff8000002a2a7808 */ /* 0x000fe40004800000 */
[----:B------:R-:W-:Y:S02]  /*b240*/  LOP3.LUT P1, RZ, R18, 0x400000, RZ, 0xc0, !PT ;  /* 0x0040000012ff7812 */ /* 0x000fe4000782c0ff */
[----:B------:R-:W-:Y:S02]  /*b250*/  FMNMX.FTZ R0, R48, R3, !PT ;  /* 0x0000000330007209 */ /* 0x000fe40007810000 */
[----:B------:R-:W-:Y:S02]  /*b260*/  ISETP.GT.AND P1, PT, R12, 0x21, !P1 ;  /* 0x000000210c00780c */ /* 0x000fe40004f24270 */
[----:B------:R-:W-:Y:S02]  /*b270*/  FMNMX.FTZ R3, R49, R0, !PT ;  /* 0x0000000031037209 */ /* 0x000fe40007810000 */
        /* <DEDUP_REMOVED lines=43> */
[C---:B------:R-:W-:Y:S01]  /*b530*/  ISETP.GT.AND P5, PT, R12.reuse, RZ, !P5 ;  /* 0x000000ff0c00720c */ /* 0x040fe20006fa4270 */
[----:B------:R-:W0:Y:S01]  /*b540*/  SHFL.BFLY PT, R3, R0, 0x2, 0x1f ;  /* 0x0c401f0000037f89 */ /* 0x000e2200000e0000 */
[----:B------:R-:W-:Y:S02]  /*b550*/  FSEL R55, R55, -INF , !P1 ;  /* 0xff80000037377808 */ /* 0x000fe40004800000 */
[----:B------:R-:W-:Y:S02]  /*b560*/  ISETP.GT.AND P1, PT, R12, 0x40, !P6 ;  /* 0x000000400c00780c */ /* 0x000fe40007724270 */
[C---:B------:R-:W-:Y:S02]  /*b570*/  ISETP.LT.OR P5, PT, R20.reuse, 0x1, P5 ;  /* 0x000000011400780c */ /* 0x040fe40002fa1670 */
[----:B------:R-:W-:Y:S02]  /*b580*/  ISETP.LT.OR P1, PT, R20, 0x41, P1 ;  /* 0x000000411400780c */ /* 0x000fe40000f21670 */
[----:B------:R-:W-:-:S02]  /*b590*/  FSEL R26, R26, -INF , !P5 ;  /* 0xff8000001a1a7808 */ /* 0x000fc40006800000 */
[----:B------:R-:W-:Y:S02]  /*b5a0*/  FSEL R58, R58, -INF , !P1 ;  /* 0xff8000003a3a7808 */ /* 0x000fe40004800000 */
[----:B------:R-:W-:Y:S02]  /*b5b0*/  ISETP.GT.AND P1, PT, R12, 0x41, !P4 ;  /* 0x000000410c00780c */ /* 0x000fe40006724270 */
[----:B------:R-:W-:Y:S02]  /*b5c0*/  LOP3.LUT P6, RZ, R18, 0x10, RZ, 0xc0, !PT ;  /* 0x0000001012ff7812 */ /* 0x000fe400078cc0ff */
[----:B------:R-:W-:Y:S02]  /*b5d0*/  ISETP.LT.OR P1, PT, R20, 0x42, P1 ;  /* 0x000000421400780c */ /* 0x000fe40000f21670 */
[----:B------:R-:W-:Y:S02]  /*b5e0*/  FMNMX.FTZ R13, R26, R27, !PT ;  /* 0x0000001b1a0d7209 */ /* 0x000fe40007810000 */
[----:B------:R-:W-:-:S02]  /*b5f0*/  FSEL R59, R59, -INF , !P1 ;  /* 0xff8000003b3b7808 */ /* 0x000fc40004800000 */
[----:B------:R-:W-:Y:S02]  /*b600*/  LOP3.LUT P1, RZ, R18, 0x2000, RZ, 0xc0, !PT ;  /* 0x0000200012ff7812 */ /* 0x000fe4000782c0ff */
[----:B0-----:R-:W-:Y:S02]  /*b610*/  FMNMX.FTZ R5, R0, R3, !PT ;  /* 0x0000000300057209 */ /* 0x001fe40007810000 */
[----:B------:R-:W-:Y:S02]  /*b620*/  ISETP.GT.AND P1, PT, R12, 0x48, !P1 ;  /* 0x000000480c00780c */ /* 0x000fe40004f24270 */
[----:B------:R-:W-:Y:S01]  /*b630*/  FMNMX.FTZ R0, R30, R13, !PT ;  /* 0x0000000d1e007209 */ /* 0x000fe20007810000 */
[----:B------:R-:W0:Y:S01]  /*b640*/  SHFL.BFLY PT, R4, R5, 0x1, 0x1f ;  /* 0x0c201f0005047f89 */ /* 0x000e2200000e0000 */
[----:B------:R-:W-:Y:S02]  /*b650*/  ISETP.LT.OR P1, PT, R20, 0x49, P1 ;  /* 0x000000491400780c */ /* 0x000fe40000f21670 */
[----:B------:R-:W-:-:S02]  /*b660*/  FMNMX.FTZ R13, R31, R0, !PT ;  /* 0x000000001f0d7209 */ /* 0x000fc40007810000 */
[----:B------:R-:W-:Y:S02]  /*b670*/  FSEL R62, R62, -INF , !P1 ;  /* 0xff8000003e3e7808 */ /* 0x000fe40004800000 */
[C---:B------:R-:W-:Y:S02]  /*b680*/  LOP3.LUT P1, RZ, R18.reuse, 0x1000, RZ, 0xc0, !PT ;  /* 0x0000100012ff7812 */ /* 0x040fe4000782c0ff */
[----:B------:R-:W-:Y:S02]  /*b690*/  LOP3.LUT P4, RZ, R18, 0x2, RZ, 0xc0, !PT ;  /* 0x0000000212ff7812 */ /* 0x000fe4000788c0ff */
        /* <DEDUP_REMOVED lines=8> */
[----:B0-----:R-:W-:-:S02]  /*b720*/  FMNMX.FTZ R3, R5, R4, !PT ;  /* 0x0000000405037209 */ /* 0x001fc40007810000 */
[----:B------:R-:W-:Y:S02]  /*b730*/  ISETP.LT.OR P1, PT, R20, 0x51, P1 ;  /* 0x000000511400780c */ /* 0x000fe40000f21670 */
[----:B------:R-:W-:Y:S01]  /*b740*/  FMNMX.FTZ R21, R39, R0, !PT ;  /* 0x0000000027157209 */ /* 0x000fe20007810000 */
[----:B------:R-:W-:Y:S01]  /*b750*/  FMUL.FTZ R4, R3, UR30 ;  /* 0x0000001e03047c20 */ /* 0x000fe20008410000 */
[----:B------:R-:W-:Y:S02]  /*b760*/  FSEL R66, R66, -INF , !P1 ;  /* 0xff80000042427808 */ /* 0x000fe40004800000 */
[----:B------:R-:W-:Y:S02]  /*b770*/  LOP3.LUT P1, RZ, R18, 0x400, RZ, 0xc0, !PT ;  /* 0x0000040012ff7812 */ /* 0x000fe4000782c0ff */
[----:B------:R-:W-:Y:S02]  /*b780*/  FMNMX.FTZ R0, R42, R21, !PT ;  /* 0x000000152a007209 */ /* 0x000fe40007810000 */
[----:B------:R-:W-:-:S02]  /*b790*/  ISETP.GT.AND P1, PT, R12, 0x51, !P1 ;  /* 0x000000510c00780c */ /* 0x000fc40004f24270 */
[----:B------:R-:W-:Y:S02]  /*b7a0*/  ISETP.GT.AND P2, PT, R12, 0x71, !P2 ;  /* 0x000000710c00780c */ /* 0x000fe40005744270 */
[----:B------:R-:W-:Y:S02]  /*b7b0*/  ISETP.LT.OR P1, PT, R20, 0x52, P1 ;  /* 0x000000521400780c */ /* 0x000fe40000f21670 */
[----:B------:R-:W-:Y:S02]  /*b7c0*/  ISETP.GT.AND P3, PT, R12, 0x78, !P3 ;  /* 0x000000780c00780c */ /* 0x000fe40005f64270 */
[----:B------:R-:W-:Y:S02]  /*b7d0*/  FSEL R67, R67, -INF , !P1 ;  /* 0xff80000043437808 */ /* 0x000fe40004800000 */
[----:B------:R-:W-:Y:S02]  /*b7e0*/  LOP3.LUT P1, RZ, R18, 0x200, RZ, 0xc0, !PT ;  /* 0x0000020012ff7812 */ /* 0x000fe4000782c0ff */
[----:B------:R-:W-:-:S02]  /*b7f0*/  ISETP.LT.OR P2, PT, R20, 0x72, P2 ;  /* 0x000000721400780c */ /* 0x000fc40001741670 */
[----:B------:R-:W-:Y:S02]  /*b800*/  ISETP.GT.AND P1, PT, R12, 0x58, !P1 ;  /* 0x000000580c00780c */ /* 0x000fe40004f24270 */
[C---:B------:R-:W-:Y:S02]  /*b810*/  ISETP.LT.OR P3, PT, R20.reuse, 0x79, P3 ;  /* 0x000000791400780c */ /* 0x040fe40001f61670 */
[----:B------:R-:W-:Y:S02]  /*b820*/  ISETP.LT.OR P1, PT, R20, 0x59, P1 ;  /* 0x000000591400780c */ /* 0x000fe40000f21670 */
[----:B------:R-:W-:Y:S02]  /*b830*/  FSEL R83, R83, -INF , !P2 ;  /* 0xff80000053537808 */ /* 0x000fe40005000000 */
[----:B------:R-:W-:Y:S02]  /*b840*/  FSEL R70, R70, -INF , !P1 ;  /* 0xff80000046467808 */ /* 0x000fe40004800000 */
[----:B------:R-:W-:-:S02]  /*b850*/  LOP3.LUT P1, RZ, R18, 0x100, RZ, 0xc0, !PT ;  /* 0x0000010012ff7812 */ /* 0x000fc4000782c0ff */
[----:B------:R-:W-:Y:S02]  /*b860*/  FSEL R86, R86, -INF , !P3 ;  /* 0xff80000056567808 */ /* 0x000fe40005800000 */
        /* <DEDUP_REMOVED lines=15> */
[----:B------:R-:W-:-:S04]  /*b960*/  ISETP.GT.AND P1, PT, R12, 0x69, !P6 ;  /* 0x000000690c00780c */ /* 0x000fc80007724270 */
[----:B------:R-:W-:-:S04]  /*b970*/  ISETP.LT.OR P1, PT, R20, 0x6a, P1 ;  /* 0x0000006a1400780c */ /* 0x000fc80000f21670 */
[----:B------:R-:W-:Y:S02]  /*b980*/  FSEL R79, R79, -INF , !P1 ;  /* 0xff8000004f4f7808 */ /* 0x000fe40004800000 */
[----:B------:R-:W-:Y:S02]  /*b990*/  ISETP.GT.AND P1, PT, R12, 0x70, !P4 ;  /* 0x000000700c00780c */ /* 0x000fe40006724270 */
[----:B------:R-:W-:Y:S02]  /*b9a0*/  LOP3.LUT P4, RZ, R18, 0x10000000, RZ, 0xc0, !PT ;  /* 0x1000000012ff7812 */ /* 0x000fe4000788c0ff */
[----:B------:R-:W-:-:S04]  /*b9b0*/  ISETP.LT.OR P1, PT, R20, 0x71, P1 ;  /* 0x000000711400780c */ /* 0x000fc80000f21670 */
[----:B------:R-:W-:Y:S02]  /*b9c0*/  FSEL R82, R82, -INF , !P1 ;  /* 0xff80000052527808 */ /* 0x000fe40004800000 */
[----:B------:R-:W-:-:S04]  /*b9d0*/  FSETP.NEU.FTZ.AND P1, PT, R3, -INF , PT ;  /* 0xff8000000300780b */ /* 0x000fc80003f3d000 */
[----:B------:R-:W-:Y:S02]  /*b9e0*/  FSEL R4, R4, RZ, P1 ;  /* 0x000000ff04047208 */ /* 0x000fe40000800000 */
[----:B------:R-:W-:Y:S02]  /*b9f0*/  ISETP.GT.AND P1, PT, R12, 0x79, !P4 ;  /* 0x000000790c00780c */ /* 0x000fe40006724270 */
[----:B------:R-:W-:Y:S01]  /*ba00*/  ISETP.NE.AND P4, PT, R92, 0x1, PT ;  /* 0x000000015c00780c */ /* 0x000fe20003f85270 */
[--C-:B------:R-:W-:Y:S01]  /*ba10*/  FFMA.FTZ R5, R25, UR30, -R4.reuse ;  /* 0x0000001e19057c23 */ /* 0x100fe20008010804 */
[----:B------:R-:W-:Y:S01]  /*ba20*/  FMNMX.FTZ R25, R43, R0, !PT ;  /* 0x000000002b197209 */ /* 0x000fe20007810000 */
[--C-:B------:R-:W-:Y:S01]  /*ba30*/  FFMA.FTZ R7, R29, UR30, -R4.reuse ;  /* 0x0000001e1d077c23 */ /* 0x100fe20008010804 */
[--C-:B------:R-:W-:Y:S01]  /*ba40*/  FFMA.FTZ R33, R33, UR30, -R4.reuse ;  /* 0x0000001e21217c23 */ /* 0x100fe20008010804 */
[--C-:B------:R-:W-:Y:S01]  /*ba50*/  FFMA.FTZ R37, R37, UR30, -R4.reuse ;  /* 0x0000001e25257c23 */ /* 0x100fe20008010804 */
[----:B------:R-:W-:Y:S01]  /*ba60*/  FMNMX.FTZ R0, R46, R25, !PT ;  /* 0x000000192e007209 */ /* 0x000fe20007810000 */
[--C-:B------:R-:W-:Y:S01]  /*ba70*/  FFMA.FTZ R41, R41, UR30, -R4.reuse ;  /* 0x0000001e29297c23 */ /* 0x100fe20008010804 */
[----:B------:R0:W-:Y:S01]  /*ba80*/  MUFU.EX2 R13, R33 ;  /* 0x00000021000d7308 */ /* 0x0001e20000000800 */
[--C-:B------:R-:W-:Y:S01]  /*ba90*/  FFMA.FTZ R45, R45, UR30, -R4.reuse ;  /* 0x0000001e2d2d7c23 */ /* 0x100fe20008010804 */
[----:B------:R-:W-:Y:S01]  /*baa0*/  FMNMX.FTZ R25, R47, R0, !PT ;  /* 0x000000002f197209 */ /* 0x000fe20007810000 */
[--C-:B------:R-:W-:Y:S01]  /*bab0*/  FFMA.FTZ R6, R57, UR30, -R4.reuse ;  /* 0x0000001e39067c23 */ /* 0x100fe20008010804 */
[----:B------:R-:W-:Y:S01]  /*bac0*/  ISETP.LT.OR P1, PT, R20, 0x7a, P1 ;  /* 0x0000007a1400780c */ /* 0x000fe20000f21670 */
[--C-:B------:R-:W-:Y:S01]  /*bad0*/  FFMA.FTZ R53, R53, UR30, -R4.reuse ;  /* 0x0000001e35357c23 */ /* 0x100fe20008010804 */
[----:B------:R-:W-:Y:S01]  /*bae0*/  FMNMX.FTZ R0, R50, R25, !PT ;  /* 0x0000001932007209 */ /* 0x000fe20007810000 */
[--C-:B------:R-:W-:Y:S01]  /*baf0*/  FFMA.FTZ R148, R24, UR30, -R4.reuse ;  /* 0x0000001e18947c23 */ /* 0x100fe20008010804 */
[----:B------:R1:W-:Y:S01]  /*bb00*/  MUFU.EX2 R21, R37 ;  /* 0x0000002500157308 */ /* 0x0003e20000000800 */
[----:B------:R-:W-:Y:S01]  /*bb10*/  FSEL R87, R87, -INF , !P1 ;  /* 0xff80000057577808 */ /* 0x000fe20004800000 */
[--C-:B------:R-:W-:Y:S01]  /*bb20*/  FFMA.FTZ R150, R28, UR30, -R4.reuse ;  /* 0x0000001e1c967c23 */ /* 0x100fe20008010804 */
[----:B------:R-:W-:Y:S01]  /*bb30*/  FMNMX.FTZ R29, R51, R0, !PT ;  /* 0x00000000331d7209 */ /* 0x000fe20007810000 */
[--C-:B------:R-:W-:Y:S01]  /*bb40*/  FFMA.FTZ R49, R49, UR30, -R4.reuse ;  /* 0x0000001e31317c23 */ /* 0x100fe20008010804 */
[--C-:B------:R-:W-:Y:S01]  /*bb50*/  FFMA.FTZ R144, R32, UR30, -R4.reuse ;  /* 0x0000001e20907c23 */ /* 0x100fe20008010804 */
[--C-:B------:R-:W-:Y:S01]  /*bb60*/  FFMA.FTZ R146, R36, UR30, -R4.reuse ;  /* 0x0000001e24927c23 */ /* 0x100fe20008010804 */
[----:B------:R-:W-:Y:S01]  /*bb70*/  FMNMX.FTZ R0, R54, R29, !PT ;  /* 0x0000001d36007209 */ /* 0x000fe20007810000 */
[----:B------:R2:W-:Y:S01]  /*bb80*/  MUFU.EX2 R25, R41 ;  /* 0x0000002900197308 */ /* 0x0005e20000000800 */
        /* <DEDUP_REMOVED lines=10> */
[----:B0-----:R-:W-:Y:S01]  /*bc30*/  FMNMX.FTZ R33, R59, R0, !PT ;  /* 0x000000003b217209 */ /* 0x001fe20007810000 */
[--C-:B------:R-:W-:Y:S01]  /*bc40*/  FFMA.FTZ R130, R68, UR30, -R4.reuse ;  /* 0x0000001e44827c23 */ /* 0x100fe20008010804 */
[--C-:B------:R-:W-:Y:S01]  /*bc50*/  FFMA.FTZ R124, R72, UR30, -R4.reuse ;  /* 0x0000001e487c7c23 */ /* 0x100fe20008010804 */
[--C-:B------:R-:W-:Y:S01]  /*bc60*/  FFMA.FTZ R126, R76, UR30, -R4.reuse ;  /* 0x0000001e4c7e7c23 */ /* 0x100fe20008010804 */
[----:B------:R-:W-:Y:S01]  /*bc70*/  FMNMX.FTZ R0, R62, R33, !PT ;  /* 0x000000213e007209 */ /* 0x000fe20007810000 */
[----:B------:R-:W-:Y:S01]  /*bc80*/  MUFU.EX2 R29, R45 ;  /* 0x0000002d001d7308 */ /* 0x000fe20000000800 */
[--C-:B------:R-:W-:Y:S01]  /*bc90*/  FFMA.FTZ R120, R80, UR30, -R4.reuse ;  /* 0x0000001e50787c23 */ /* 0x100fe20008010804 */
[----:B------:R-:W-:Y:S01]  /*bca0*/  FFMA.FTZ R122, R84, UR30, -R4 ;  /* 0x0000001e547a7c23 */ /* 0x000fe20008010804 */
[----:B------:R-:W-:-:S04]  /*bcb0*/  FMNMX.FTZ R33, R63, R0, !PT ;  /* 0x000000003f217209 */ /* 0x000fc80007810000 */
[----:B------:R-:W-:Y:S01]  /*bcc0*/  FMNMX.FTZ R0, R66, R33, !PT ;  /* 0x0000002142007209 */ /* 0x000fe20007810000 */
[----:B------:R-:W0:Y:S03]  /*bcd0*/  MUFU.EX2 R5, R5 ;  /* 0x0000000500057308 */ /* 0x000e260000000800 */
[----:B-1----:R-:W-:-:S04]  /*bce0*/  FMNMX.FTZ R37, R67, R0, !PT ;  /* 0x0000000043257209 */ /* 0x002fc80007810000 */
[----:B------:R-:W-:Y:S01]  /*bcf0*/  FMNMX.FTZ R0, R70, R37, !PT ;  /* 0x0000002546007209 */ /* 0x000fe20007810000 */
[----:B------:R-:W1:Y:S03]  /*bd00*/  MUFU.EX2 R150, R150 ;  /* 0x0000009600967308 */ /* 0x000e660000000800 */
[----:B------:R-:W-:-:S04]  /*bd10*/  FMNMX.FTZ R37, R71, R0, !PT ;  /* 0x0000000047257209 */ /* 0x000fc80007810000 */
[----:B------:R-:W-:Y:S01]  /*bd20*/  FMNMX.FTZ R0, R74, R37, !PT ;  /* 0x000000254a007209 */ /* 0x000fe20007810000 */
[----:B------:R-:W3:Y:S03]  /*bd30*/  MUFU.EX2 R7, R7 ;  /* 0x0000000700077308 */ /* 0x000ee60000000800 */
[----:B--2---:R-:W-:-:S04]  /*bd40*/  FMNMX.FTZ R41, R75, R0, !PT ;  /* 0x000000004b297209 */ /* 0x004fc80007810000 */
[----:B------:R-:W-:Y:S01]  /*bd50*/  FMNMX.FTZ R0, R78, R41, !PT ;  /* 0x000000294e007209 */ /* 0x000fe20007810000 */
[----:B------:R2:W-:Y:S03]  /*bd60*/  MUFU.EX2 R37, R53 ;  /* 0x0000003500257308 */ /* 0x0005e60000000800 */
[----:B------:R-:W-:-:S04]  /*bd70*/  FMNMX.FTZ R41, R79, R0, !PT ;  /* 0x000000004f297209 */ /* 0x000fc80007810000 */
[----:B------:R-:W-:Y:S01]  /*bd80*/  FMNMX.FTZ R0, R82, R41, !PT ;  /* 0x0000002952007209 */ /* 0x000fe20007810000 */
[----:B------:R4:W-:Y:S01]  /*bd90*/  MUFU.EX2 R33, R49 ;  /* 0x0000003100217308 */ /* 0x0009e20000000800 */
[----:B--2---:R-:W-:Y:S02]  /*bda0*/  FFMA.FTZ R53, R69, UR30, -R4 ;  /* 0x0000001e45357c23 */ /* 0x004fe40008010804 */
[----:B------:R-:W-:-:S04]  /*bdb0*/  FMNMX.FTZ R45, R83, R0, !PT ;  /* 0x00000000532d7209 */ /* 0x000fc80007810000 */
[----:B------:R-:W-:Y:S01]  /*bdc0*/  FMNMX.FTZ R0, R86, R45, !PT ;  /* 0x0000002d56007209 */ /* 0x000fe20007810000 */
[----:B------:R2:W-:Y:S01]  /*bdd0*/  MUFU.EX2 R41, R6 ;  /* 0x0000000600297308 */ /* 0x0005e20000000800 */
[--C-:B------:R-:W-:Y:S01]  /*bde0*/  FFMA.FTZ R45, R61, UR30, -R4.reuse ;  /* 0x0000001e3d2d7c23 */ /* 0x100fe20008010804 */
[--C-:B----4-:R-:W-:Y:S01]  /*bdf0*/  FFMA.FTZ R49, R65, UR30, -R4.reuse ;  /* 0x0000001e41317c23 */ /* 0x110fe20008010804 */
[----:B------:R-:W-:Y:S01]  /*be00*/  FMNMX.FTZ R0, R87, R0, !PT ;  /* 0x0000000057007209 */ /* 0x000fe20007810000 */
[--C-:B------:R-:W-:Y:S01]  /*be10*/  FFMA.FTZ R61, R77, UR30, -R4.reuse ;  /* 0x0000001e4d3d7c23 */ /* 0x100fe20008010804 */
[----:B------:R-:W-:-:S03]  /*be20*/  FFMA.FTZ R65, R81, UR30, -R4 ;  /* 0x0000001e51417c23 */ /* 0x000fc60008010804 */
[----:B------:R-:W2:Y:S01]  /*be30*/  SHFL.BFLY PT, R57, R0, 0x2, 0x1f ;  /* 0x0c401f0000397f89 */ /* 0x000ea200000e0000 */
[----:B------:R-:W4:Y:S08]  /*be40*/  MUFU.EX2 R144, R144 ;  /* 0x0000009000907308 */ /* 0x000f300000000800 */
[----:B------:R-:W5:Y:S08]  /*be50*/  MUFU.EX2 R146, R146 ;  /* 0x0000009200927308 */ /* 0x000f700000000800 */
[----:B------:R-:W-:Y:S01]  /*be60*/  MUFU.EX2 R140, R140 ;  /* 0x0000008c008c7308 */ /* 0x000fe20000000800 */
[----:B--2---:R-:W-:Y:S01]  /*be70*/  FMNMX.FTZ R6, R0, R57, !PT ;  /* 0x0000003900067209 */ /* 0x004fe20007810000 */
[----:B------:R-:W-:-:S06]  /*be80*/  FFMA.FTZ R57, R73, UR30, -R4 ;  /* 0x0000001e49397c23 */ /* 0x000fcc0008010804 */
[----:B------:R-:W-:Y:S01]  /*be90*/  MUFU.EX2 R142, R142 ;  /* 0x0000008e008e7308 */ /* 0x000fe20000000800 */
[----:B------:R-:W2:Y:S07]  /*bea0*/  SHFL.BFLY PT, R69, R6, 0x1, 0x1f ;  /* 0x0c201f0006457f89 */ /* 0x000eae00000e0000 */
[----:B------:R-:W-:Y:S08]  /*beb0*/  MUFU.EX2 R136, R136 ;  /* 0x0000008800887308 */ /* 0x000ff00000000800 */
[----:B------:R-:W-:Y:S08]  /*bec0*/  MUFU.EX2 R138, R138 ;  /* 0x0000008a008a7308 */ /* 0x000ff00000000800 */
[----:B------:R-:W-:Y:S01]  /*bed0*/  MUFU.EX2 R132, R132 ;  /* 0x0000008400847308 */ /* 0x000fe20000000800 */
[----:B--2---:R-:W-:Y:S01]  /*bee0*/  FMNMX.FTZ R0, R6, R69, !PT ;  /* 0x0000004506007209 */ /* 0x004fe20007810000 */
[----:B------:R-:W-:-:S03]  /*bef0*/  FFMA.FTZ R69, R85, UR30, -R4 ;  /* 0x0000001e55457c23 */ /* 0x000fc60008010804 */
[C---:B------:R-:W-:Y:S01]  /*bf00*/  FSETP.NEU.FTZ.AND P1, PT, R0.reuse, -INF , PT ;  /* 0xff8000000000780b */ /* 0x040fe20003f3d000 */
[----:B------:R-:W-:Y:S02]  /*bf10*/  FMUL.FTZ R6, R0, UR30 ;  /* 0x0000001e00067c20 */ /* 0x000fe40008410000 */
[----:B------:R-:W-:Y:S03]  /*bf20*/  MUFU.EX2 R134, R134 ;  /* 0x0000008600867308 */ /* 0x000fe60000000800 */
[----:B------:R-:W-:-:S05]  /*bf30*/  FSEL R6, R6, RZ, P1 ;  /* 0x000000ff06067208 */ /* 0x000fca0000800000 */
[----:B------:R-:W-:Y:S01]  /*bf40*/  MUFU.EX2 R45, R45 ;  /* 0x0000002d002d7308 */ /* 0x000fe20000000800 */
[--C-:B------:R-:W-:Y:S01]  /*bf50*/  FFMA.FTZ R149, R26, UR30, -R6.reuse ;  /* 0x0000001e1a957c23 */ /* 0x100fe20008010806 */
[--C-:B------:R-:W-:Y:S01]  /*bf60*/  FFMA.FTZ R4, R27, UR30, -R6.reuse ;  /* 0x0000001e1b047c23 */ /* 0x100fe20008010806 */
[--C-:B------:R-:W-:Y:S01]  /*bf70*/  FFMA.FTZ R151, R30, UR30, -R6.reuse ;  /* 0x0000001e1e977c23 */ /* 0x100fe20008010806 */
[----:B0-----:R-:W-:Y:S01]  /*bf80*/  FADD.FTZ R27, R148, R5 ;  /* 0x00000005941b7221 */ /* 0x001fe20000010000 */
[--C-:B------:R-:W-:Y:S01]  /*bf90*/  FFMA.FTZ R12, R31, UR30, -R6.reuse ;  /* 0x0000001e1f0c7c23 */ /* 0x100fe20008010806 */
[--C-:B------:R-:W-:Y:S01]  /*bfa0*/  FFMA.FTZ R145, R34, UR30, -R6.reuse ;  /* 0x0000001e22917c23 */ /* 0x100fe20008010806 */
[--C-:B------:R-:W-:Y:S01]  /*bfb0*/  FFMA.FTZ R20, R35, UR30, -R6.reuse ;  /* 0x0000001e23147c23 */ /* 0x100fe20008010806 */
[----:B------:R-:W-:Y:S01]  /*bfc0*/  MUFU.EX2 R149, R149 ;  /* 0x0000009500957308 */ /* 0x000fe20000000800 */
[----:B-1----:R-:W-:Y:S01]  /*bfd0*/  FADD.FTZ R34, R150, R27 ;  /* 0x0000001b96227221 */ /* 0x002fe20000010000 */
[--C-:B------:R-:W-:Y:S01]  /*bfe0*/  FFMA.FTZ R147, R38, UR30, -R6.reuse ;  /* 0x0000001e26937c23 */ /* 0x100fe20008010806 */
[--C-:B------:R-:W-:Y:S01]  /*bff0*/  FFMA.FTZ R24, R39, UR30, -R6.reuse ;  /* 0x0000001e27187c23 */ /* 0x100fe20008010806 */
[----:B------:R-:W-:Y:S01]  /*c000*/  FFMA.FTZ R141, R42, UR30, -R6 ;  /* 0x0000001e2a8d7c23 */ /* 0x000fe20008010806 */
[----:B---3--:R-:W-:Y:S01]  /*c010*/  FADD.FTZ R27, R7, R34 ;  /* 0x00000022071b7221 */ /* 0x008fe20000010000 */
[----:B------:R-:W0:Y:S01]  /*c020*/  @P4 LDC R35, c[0x0][0x44c] ;  /* 0x00011300ff234b82 */ /* 0x000e220000000800 */
[--C-:B------:R-:W-:Y:S01]  /*c030*/  FFMA.FTZ R26, R43, UR30, -R6.reuse ;  /* 0x0000001e2b1a7c23 */ /* 0x100fe20008010806 */
[----:B------:R-:W1:Y:S01]  /*c040*/  MUFU.EX2 R4, R4 ;  /* 0x0000000400047308 */ /* 0x000e620000000800 */
[----:B----4-:R-:W-:Y:S01]  /*c050*/  FADD.FTZ R36, R144, R27 ;  /* 0x0000001b90247221 */ /* 0x010fe20000010000 */
[--C-:B------:R-:W-:Y:S01]  /*c060*/  FFMA.FTZ R143, R46, UR30, -R6.reuse ;  /* 0x0000001e2e8f7c23 */ /* 0x100fe20008010806 */
[--C-:B------:R-:W-:Y:S01]  /*c070*/  FFMA.FTZ R28, R47, UR30, -R6.reuse ;  /* 0x0000001e2f1c7c23 */ /* 0x100fe20008010806 */
[----:B------:R-:W-:Y:S01]  /*c080*/  FFMA.FTZ R137, R50, UR30, -R6 ;  /* 0x0000001e32897c23 */ /* 0x000fe20008010806 */
[----:B------:R-:W-:Y:S01]  /*c090*/  FADD.FTZ R27, R13, R36 ;  /* 0x000000240d1b7221 */ /* 0x000fe20000010000 */
[----:B------:R-:W2:Y:S01]  /*c0a0*/  @P4 LDC R46, c[0x0][0x450] ;  /* 0x00011400ff2e4b82 */ /* 0x000ea20000000800 */
[--C-:B------:R-:W-:Y:S01]  /*c0b0*/  FFMA.FTZ R30, R51, UR30, -R6.reuse ;  /* 0x0000001e331e7c23 */ /* 0x100fe20008010806 */
[----:B------:R-:W3:Y:S01]  /*c0c0*/  MUFU.EX2 R151, R151 ;  /* 0x0000009700977308 */ /* 0x000ee20000000800 */
[----:B-----5:R-:W-:Y:S01]  /*c0d0*/  FADD.FTZ R36, R146, R27 ;  /* 0x0000001b92247221 */ /* 0x020fe20000010000 */
[--C-:B------:R-:W-:Y:S01]  /*c0e0*/  FFMA.FTZ R139, R54, UR30, -R6.reuse ;  /* 0x0000001e368b7c23 */ /* 0x100fe20008010806 */
[----:B------:R-:W-:Y:S01]  /*c0f0*/  FFMA.FTZ R32, R55, UR30, -R6 ;  /* 0x0000001e37207c23 */ /* 0x000fe20008010806 */
[----:B------:R-:W-:-:S02]  /*c100*/  IMAD.MOV.U32 R42, RZ, RZ, R91 ;  /* 0x000000ffff2a7224 */ /* 0x000fc400078e005b */
[----:B------:R-:W-:Y:S01]  /*c110*/  FADD.FTZ R31, R21, R36 ;  /* 0x00000024151f7221 */ /* 0x000fe20000010000 */
[--C-:B------:R-:W-:Y:S01]  /*c120*/  FFMA.FTZ R133, R58, UR30, -R6.reuse ;  /* 0x0000001e3a857c23 */ /* 0x100fe20008010806 */
[----:B------:R-:W-:Y:S01]  /*c130*/  FFMA.FTZ R34, R59, UR30, -R6 ;  /* 0x0000001e3b227c23 */ /* 0x000fe20008010806 */
[----:B------:R-:W4:Y:S01]  /*c140*/  MUFU.EX2 R12, R12 ;  /* 0x0000000c000c7308 */ /* 0x000f220000000800 */
[----:B-1----:R-:W-:Y:S01]  /*c150*/  FADD.FTZ R38, R149, R4 ;  /* 0x0000000495267221 */ /* 0x002fe20000010000 */
[----:B------:R-:W-:Y:S01]  /*c160*/  FADD.FTZ R40, R140, R31 ;  /* 0x0000001f8c287221 */ /* 0x000fe20000010000 */
[--C-:B------:R-:W-:Y:S01]  /*c170*/  FFMA.FTZ R135, R62, UR30, -R6.reuse ;  /* 0x0000001e3e877c23 */ /* 0x100fe20008010806 */
[--C-:B------:R-:W-:Y:S01]  /*c180*/  FFMA.FTZ R36, R63, UR30, -R6.reuse ;  /* 0x0000001e3f247c23 */ /* 0x100fe20008010806 */
[----:B------:R-:W-:Y:S01]  /*c190*/  FFMA.FTZ R129, R66, UR30, -R6 ;  /* 0x0000001e42817c23 */ /* 0x000fe20008010806 */
[----:B------:R-:W-:Y:S01]  /*c1a0*/  FADD.FTZ R31, R25, R40 ;  /* 0x00000028191f7221 */ /* 0x000fe20000010000 */
[----:B0-----:R-:W-:Y:S01]  /*c1b0*/  @P4 IMAD.HI.U32 R35, R91, R35, RZ ;  /* 0x000000235b234227 */ /* 0x001fe200078e00ff */
[----:B------:R-:W0:Y:S03]  /*c1c0*/  MUFU.EX2 R145, R145 ;  /* 0x0000009100917308 */ /* 0x000e260000000800 */
[----:B---3--:R-:W-:Y:S01]  /*c1d0*/  FADD.FTZ R27, R151, R38 ;  /* 0x00000026971b7221 */ /* 0x008fe20000010000 */
[--C-:B------:R-:W-:Y:S01]  /*c1e0*/  FFMA.FTZ R131, R70, UR30, -R6.reuse ;  /* 0x0000001e46837c23 */ /* 0x100fe20008010806 */
[--C-:B------:R-:W-:Y:S01]  /*c1f0*/  FFMA.FTZ R125, R74, UR30, -R6.reuse ;  /* 0x0000001e4a7d7c23 */ /* 0x100fe20008010806 */
[--C-:B------:R-:W-:Y:S01]  /*c200*/  FFMA.FTZ R75, R75, UR30, -R6.reuse ;  /* 0x0000001e4b4b7c23 */ /* 0x100fe20008010806 */
[--C-:B------:R-:W-:Y:S01]  /*c210*/  FFMA.FTZ R127, R78, UR30, -R6.reuse ;  /* 0x0000001e4e7f7c23 */ /* 0x100fe20008010806 */
[----:B--2---:R-:W-:Y:S01]  /*c220*/  @P4 SHF.R.U32.HI R42, RZ, R46, R35 ;  /* 0x0000002eff2a4219 */ /* 0x004fe20000011623 */
[--C-:B------:R-:W-:Y:S01]  /*c230*/  FFMA.FTZ R82, R82, UR30, -R6.reuse ;  /* 0x0000001e52527c23 */ /* 0x100fe20008010806 */
[----:B------:R-:W1:Y:S01]  /*c240*/  MUFU.EX2 R20, R20 ;  /* 0x0000001400147308 */ /* 0x000e620000000800 */
[----:B----4-:R-:W-:Y:S01]  /*c250*/  FADD.FTZ R38, R12, R27 ;  /* 0x0000001b0c267221 */ /* 0x010fe20000010000 */
[--C-:B------:R-:W-:Y:S01]  /*c260*/  FFMA.FTZ R83, R83, UR30, -R6.reuse ;  /* 0x0000001e53537c23 */ /* 0x100fe20008010806 */
[--C-:B------:R-:W-:Y:S01]  /*c270*/  FFMA.FTZ R86, R86, UR30, -R6.reuse ;  /* 0x0000001e56567c23 */ /* 0x100fe20008010806 */
[----:B------:R-:W-:Y:S01]  /*c280*/  FFMA.FTZ R87, R87, UR30, -R6 ;  /* 0x0000001e57577c23 */ /* 0x000fe20008010806 */
[----:B------:R-:W-:Y:S01]  /*c290*/  F2FP.F16.F32.PACK_AB R148, R5, R148 ;  /* 0x000000940594723e */ /* 0x000fe200000000ff */
[----:B------:R-:W-:Y:S01]  /*c2a0*/  IMAD.IADD R89, R89, 0x1, R42 ;  /* 0x0000000159597824 */ /* 0x000fe200078e022a */
[----:B------:R-:W-:Y:S01]  /*c2b0*/  F2FP.F16.F32.PACK_AB R150, R7, R150 ;  /* 0x000000960796723e */ /* 0x000fe200000000ff */
[----:B------:R-:W2:Y:S01]  /*c2c0*/  MUFU.EX2 R147, R147 ;  /* 0x0000009300937308 */ /* 0x000ea20000000800 */
[----:B0-----:R-:W-:Y:S01]  /*c2d0*/  FADD.FTZ R27, R145, R38 ;  /* 0x00000026911b7221 */ /* 0x001fe20000010000 */
[----:B------:R-:W-:Y:S01]  /*c2e0*/  FADD.FTZ R38, R142, R31 ;  /* 0x0000001f8e267221 */ /* 0x000fe20000010000 */
[----:B------:R-:W-:Y:S01]  /*c2f0*/  ISETP.GE.AND P4, PT, R11, 0x1, PT ;  /* 0x000000010b00780c */ /* 0x000fe20003f86270 */
[----:B------:R-:W-:Y:S01]  /*c300*/  IMAD.IADD R10, R89, 0x1, R10 ;  /* 0x00000001590a7824 */ /* 0x000fe200078e020a */
[----:B------:R-:W-:Y:S01]  /*c310*/  F2FP.F16.F32.PACK_AB R149, R4, R149 ;  /* 0x000000950495723e */ /* 0x000fe200000000ff */
[----:B------:R-:W-:Y:S01]  /*c320*/  FADD.FTZ R31, R29, R38 ;  /* 0x000000261d1f7221 */ /* 0x000fe20000010000 */
[----:B------:R-:W-:Y:S01]  /*c330*/  FFMA.FTZ R38, R67, UR30, -R6 ;  /* 0x0000001e43267c23 */ /* 0x000fe20008010806 */
        /* <DEDUP_REMOVED lines=11> */
[----:B------:R-:W-:Y:S01]  /*c3f0*/  F2FP.F16.F32.PACK_AB R136, R33, R136 ;  /* 0x000000882188723e */ /* 0x000fe200000000ff */
[C---:B------:R-:W-:Y:S01]  /*c400*/  FADD.FTZ R31, R37.reuse, R46 ;  /* 0x0000002e251f7221 */ /* 0x040fe20000010000 */
[----:B------:R-:W-:Y:S01]  /*c410*/  F2FP.F16.F32.PACK_AB R138, R37, R138 ;  /* 0x0000008a258a723e */ /* 0x000fe200000000ff */
[----:B------:R-:W2:Y:S01]  /*c420*/  MUFU.EX2 R26, R26 ;  /* 0x0000001a001a7308 */ /* 0x000ea20000000800 */
[----:B0-----:R-:W-:Y:S01]  /*c430*/  FADD.FTZ R40, R24, R27 ;  /* 0x0000001b18287221 */ /* 0x001fe20000010000 */
[----:B------:R-:W-:-:S02]  /*c440*/  F2FP.F16.F32.PACK_AB R151, R12, R151 ;  /* 0x000000970c97723e */ /* 0x000fc400000000ff */
[----:B------:R-:W-:Y:S02]  /*c450*/  F2FP.F16.F32.PACK_AB R145, R20, R145 ;  /* 0x000000911491723e */ /* 0x000fe400000000ff */
[----:B------:R-:W-:Y:S02]  /*c460*/  F2FP.F16.F32.PACK_AB R147, R24, R147 ;  /* 0x000000931893723e */ /* 0x000fe400000000ff */
[----:B------:R-:W0:Y:S01]  /*c470*/  MUFU.EX2 R143, R143 ;  /* 0x0000008f008f7308 */ /* 0x000e220000000800 */
[----:B-1----:R-:W-:Y:S01]  /*c480*/  FADD.FTZ R27, R141, R40 ;  /* 0x000000288d1b7221 */ /* 0x002fe20000010000 */
[----:B------:R-:W-:-:S06]  /*c490*/  FFMA.FTZ R40, R71, UR30, -R6 ;  /* 0x0000001e47287c23 */ /* 0x000fcc0008010806 */
[----:B------:R-:W1:Y:S01]  /*c4a0*/  MUFU.EX2 R28, R28 ;  /* 0x0000001c001c7308 */ /* 0x000e620000000800 */
[C---:B--2---:R-:W-:Y:S01]  /*c4b0*/  FADD.FTZ R44, R26.reuse, R27 ;  /* 0x0000001b1a2c7221 */ /* 0x044fe20000010000 */
[----:B------:R-:W-:-:S06]  /*c4c0*/  F2FP.F16.F32.PACK_AB R141, R26, R141 ;  /* 0x0000008d1a8d723e */ /* 0x000fcc00000000ff */
[----:B------:R-:W2:Y:S01]  /*c4d0*/  MUFU.EX2 R137, R137 ;  /* 0x0000008900897308 */ /* 0x000ea20000000800 */
[----:B0-----:R-:W-:Y:S01]  /*c4e0*/  FADD.FTZ R27, R143, R44 ;  /* 0x0000002c8f1b7221 */ /* 0x001fe20000010000 */
[----:B------:R-:W-:Y:S01]  /*c4f0*/  FADD.FTZ R44, R132, R31 ;  /* 0x0000001f842c7221 */ /* 0x000fe20000010000 */
[----:B------:R-:W-:-:S03]  /*c500*/  F2FP.F16.F32.PACK_AB R132, R41, R132 ;  /* 0x000000842984723e */ /* 0x000fc600000000ff */
[----:B------:R-:W-:Y:S01]  /*c510*/  FADD.FTZ R31, R41, R44 ;  /* 0x0000002c291f7221 */ /* 0x000fe20000010000 */
[----:B------:R-:W-:Y:S01]  /*c520*/  FFMA.FTZ R44, R79, UR30, -R6 ;  /* 0x0000001e4f2c7c23 */ /* 0x000fe20008010806 */
[----:B------:R-:W0:Y:S01]  /*c530*/  MUFU.EX2 R30, R30 ;  /* 0x0000001e001e7308 */ /* 0x000e220000000800 */
[----:B-1----:R-:W-:Y:S01]  /*c540*/  FADD.FTZ R46, R28, R27 ;  /* 0x0000001b1c2e7221 */ /* 0x002fe20000010000 */
[----:B------:R-:W-:Y:S01]  /*c550*/  FADD.FTZ R48, R134, R31 ;  /* 0x0000001f86307221 */ /* 0x000fe20000010000 */
[C---:B------:R-:W-:Y:S02]  /*c560*/  F2FP.F16.F32.PACK_AB R134, R45.reuse, R134 ;  /* 0x000000862d86723e */ /* 0x040fe400000000ff */
[----:B------:R-:W-:Y:S01]  /*c570*/  F2FP.F16.F32.PACK_AB R143, R28, R143 ;  /* 0x0000008f1c8f723e */ /* 0x000fe200000000ff */
[----:B------:R-:W-:Y:S02]  /*c580*/  FADD.FTZ R31, R45, R48 ;  /* 0x000000302d1f7221 */ /* 0x000fe40000010000 */
        /* <DEDUP_REMOVED lines=73> */
[----:B-1----:R-:W-:Y:S01]  /*ca20*/  FADD.FTZ R6, R122, R7 ;  /* 0x000000077a067221 */ /* 0x002fe20000010000 */
[C---:B--2---:R-:W-:Y:S01]  /*ca30*/  FADD.FTZ R5, R87.reuse, R4 ;  /* 0x0000000457057221 */ /* 0x044fe20000010000 */
[----:B------:R-:W-:Y:S01]  /*ca40*/  F2FP.F16.F32.PACK_AB R123, R87, R86 ;  /* 0x00000056577b723e */ /* 0x000fe200000000ff */
[----:B------:R-:W-:Y:S02]  /*ca50*/  VIADD R4, R88, 0xfffffffe ;  /* 0xfffffffe58047836 */ /* 0x000fe40000000000 */
[C---:B0-----:R-:W-:Y:S01]  /*ca60*/  FADD.FTZ R6, R69.reuse, R6 ;  /* 0x0000000645067221 */ /* 0x041fe20000010000 */
[----:B------:R-:W-:Y:S01]  /*ca70*/  F2FP.F16.F32.PACK_AB R122, R69, R122 ;  /* 0x0000007a457a723e */ /* 0x000fe200000000ff */
        /* <DEDUP_REMOVED lines=12> */
.L_x_1707:
[----:B------:R-:W-:-:S13]  /*cb40*/  ISETP.NE.AND P1, PT, R11, 0x1, PT ;  /* 0x000000010b00780c */ /* 0x000fda0003f25270 */
[----:B------:R-:W0:Y:S02]  /*cb50*/  @P1 LDC.64 R12, c[0x0][0x9e8] ;  /* 0x00027a00ff0c1b82 */ /* 0x000e240000000a00 */
[----:B0-----:R-:W-:-:S05]  /*cb60*/  @P1 IMAD.HI.U32 R12, R7, R12, RZ ;  /* 0x0000000c070c1227 */ /* 0x001fca00078e00ff */
[----:B------:R-:W-:-:S07]  /*cb70*/  @P1 SHF.R.U32.HI R7, RZ, R13, R12 ;  /* 0x0000000dff071219 */ /* 0x000fce000001160c */
.L_x_1708:
[----:B------:R-:W-:Y:S05]  /*cb80*/  BSYNC B0 ;  /* 0x0000000000007941 */ /* 0x000fea0003800000 */
.L_x_1706:
[----:B------:R-:W-:-:S05]  /*cb90*/  IMAD R7, R7, R11, R11 ;  /* 0x0000000b07077224 */ /* 0x000fca00078e020b */
[----:B------:R-:W-:-:S07]  /*cba0*/  VIMNMX R10, R10, R7, PT ;  /* 0x000000070a0a7248 */ /* 0x000fce0003fe0100 */
.L_x_1705:
[----:B------:R-:W2:Y:S01]  /*cbb0*/  LDL R11, [R1+0x3c] ;  /* 0x00003c00010b7983 */ /* 0x000ea20000100800 */
[----:B------:R-:W-:Y:S01]  /*cbc0*/  SHF.R.S32.HI R7, RZ, 0x1f, R10 ;  /* 0x0000001fff077819 */ /* 0x000fe2000001140a */
[----:B------:R-:W-:Y:S01]  /*cbd0*/  ULDC UR5, c[0x0][0x9e4] ;  /* 0x0002790000057ab9 */ /* 0x000fe20000000800 */
[----:B------:R-:W-:Y:S01]  /*cbe0*/  ULDC UR4, c[0x0][0x9e4] ;  /* 0x0002790000047ab9 */ /* 0x000fe20000000800 */
[----:B------:R-:W-:Y:S01]  /*cbf0*/  ULDC UR9, c[0x0][0x9dc] ;  /* 0x0002770000097ab9 */ /* 0x000fe20000000800 */
[----:B------:R-:W-:Y:S01]  /*cc00*/  LEA.HI R7, R7, R10, RZ, 0x7 ;  /* 0x0000000a07077211 */ /* 0x000fe200078f38ff */
[----:B------:R-:W-:Y:S01]  /*cc10*/  ULDC UR11, c[0x0][0x9dc] ;  /* 0x00027700000b7ab9 */ /* 0x000fe20000000800 */
[----:B------:R-:W-:Y:S01]  /*cc20*/  ULDC UR6, c[0x0][0x988] ;  /* 0x0002620000067ab9 */ /* 0x000fe20000000800 */
[----:B------:R-:W-:Y:S01]  /*cc30*/  ULDC UR7, c[0x0][0x988] ;  /* 0x0002620000077ab9 */ /* 0x000fe20000000800 */
[----:B------:R-:W-:Y:S01]  /*cc40*/  SHF.R.S32.HI R7, RZ, 0x7, R7 ;  /* 0x00000007ff077819 */ /* 0x000fe20000011407 */
[----:B------:R-:W-:Y:S01]  /*cc50*/  ULDC UR8, c[0x0][0x988] ;  /* 0x0002620000087ab9 */ /* 0x000fe20000000800 */
[----:B------:R-:W-:Y:S01]  /*cc60*/  ULDC UR28, c[0x0][0x9e0] ;  /* 0x00027800001c7ab9 */ /* 0x000fe20000000800 */
[----:B------:R-:W-:Y:S01]  /*cc70*/  ULDC UR10, c[0x0][0x9e0] ;  /* 0x00027800000a7ab9 */ /* 0x000fe20000000800 */
        /* <DEDUP_REMOVED lines=16> */
[----:B--2---:R-:W-:-:S04]  /*cd80*/  VIMNMX R11, R11, R7, !PT ;  /* 0x000000070b0b7248 */ /* 0x004fc80007fe0100 */
[----:B------:R-:W-:Y:S01]  /*cd90*/  ISETP.GE.AND P1, PT, R4, R11, PT ;  /* 0x0000000b0400720c */ /* 0x000fe20003f26270 */
[----:B------:R0:W-:-:S12]  /*cda0*/  STL [R1+0x28], R11 ;  /* 0x0000280b01007387 */ /* 0x0001d80000100800 */
[----:B0-----:R-:W-:Y:S05]  /*cdb0*/  @!P1 BRA `(.L_x_1709) ;  /* 0x0000003000309947 */ /* 0x001fea0003800000 */
[----:B------:R-:W-:-:S07]  /*cdc0*/  IMAD.MOV.U32 R119, RZ, RZ, RZ ;  /* 0x000000ffff777224 */ /* 0x000fce00078e00ff */
.L_x_1729:
[----:B------:R-:W2:Y:S01]  /*cdd0*/  LDL R10, [R1+0x2c] ;  /* 0x00002c00010a7983 */ /* 0x000ea20000100800 */
[----:B------:R-:W-:Y:S01]  /*cde0*/  VIADD R7, R22, 0x1 ;  /* 0x0000000116077836 */ /* 0x000fe20000000000 */
[----:B------:R-:W-:Y:S05]  /*cdf0*/  YIELD ;  /* 0x0000000000007946 */ /* 0x000fea0003800000 */
[----:B------:R-:W-:-:S04]  /*ce00*/  ISETP.NE.AND P2, PT, R7, 0x2, PT ;  /* 0x000000020700780c */ /* 0x000fc80003f45270 */
[----:B------:R-:W-:Y:S02]  /*ce10*/  SEL R11, RZ, 0x1, P2 ;  /* 0x00000001ff0b7807 */ /* 0x000fe40001000000 */
[----:B------:R-:W-:Y:S02]  /*ce20*/  SEL R7, R7, RZ, P2 ;  /* 0x000000ff07077207 */ /* 0x000fe40001000000 */
[----:B------:R-:W-:Y:S02]  /*ce30*/  LOP3.LUT R20, R154, R11, RZ, 0x3c, !PT ;  /* 0x0000000b9a147212 */ /* 0x000fe400078e3cff */
[----:B--2---:R-:W-:-:S13]  /*ce40*/  ISETP.NE.AND P1, PT, R10, RZ, PT ;  /* 0x000000ff0a00720c */ /* 0x004fda0003f25270 */
[----:B------:R-:W-:Y:S05]  /*ce50*/  @P1 BRA `(.L_x_1710) ;  /* 0x0000000000301947 */ /* 0x000fea0003800000 */
[----:B------:R-:W-:Y:S05]  /*ce60*/  @!P0 BRA `(.L_x_1711) ;  /* 0x0000000000048947 */ /* 0x000fea0003800000 */
[----:B------:R-:W-:Y:S01]  /*ce70*/  BPT.TRAP 0x1 ;  /* 0x000000040000795c */ /* 0x000fe20000300000 */
.L_x_1711:
[----:B------:R-:W-:Y:S01]  /*ce80*/  IMAD R11, R7, 0x8, R2 ;  /* 0x00000008070b7824 */ /* 0x000fe200078e0202 */
[----:B------:R-:W-:-:S04]  /*ce90*/  SHF.L.U32 R10, R20, 0x1f, RZ ;  /* 0x0000001f140a7819 */ /* 0x000fc800000006ff */
[----:B------:R0:W1:Y:S01]  /*cea0*/  SYNCS.PHASECHK.TRANS64.TRYWAIT P2, [R11+URZ+0x16830], R10 ;  /* 0x0168300a0b0075a7 */ /* 0x000062000804017f */
[----:B------:R-:W-:Y:S05]  /*ceb0*/  @!P0 BRA `(.L_x_1712) ;  /* 0x0000000000048947 */ /* 0x000fea0003800000 */
[----:B------:R-:W-:Y:S01]  /*cec0*/  BPT.TRAP 0x1 ;  /* 0x000000040000795c */ /* 0x000fe20000300000 */
.L_x_1712:
[----:B------:R-:W-:Y:S04]  /*ced0*/  BSSY B0, `(.L_x_1710) ;  /* 0x0000004000007945 */ /* 0x000fe80003800000 */
[----:B-1----:R-:W-:Y:S05]  /*cee0*/  @P2 BRA `(.L_x_1713) ;  /* 0x0000000000082947 */ /* 0x002fea0003800000 */
[----:B------:R-:W1:Y:S02]  /*cef0*/  SYNCS.PHASECHK.TRANS64.TRYWAIT P2, [R11+URZ+0x16830], R10 ;  /* 0x0168300a0b0075a7 */ /* 0x000e64000804017f */
[----:B-1----:R-:W-:Y:S05]  /*cf00*/  @!P2 BRA `(.L_x_1714) ;  /* 0x0000014000aca947 */ /* 0x002fea0003800000 */
.L_x_1713:
[----:B------:R-:W-:Y:S05]  /*cf10*/  BSYNC B0 ;  /* 0x0000000000007941 */ /* 0x000fea0003800000 */
.L_x_1710:
[----:B------:R-:W2:Y:S01]  /*cf20*/  LDL R12, [R1+0x30] ;  /* 0x00003000010c7983 */ /* 0x000ea20000100800 */
[----:B01----:R-:W0:Y:S01]  /*cf30*/  S2R R10, SR_TID.X ;  /* 0x00000000000a7919 */ /* 0x003e220000002100 */
[----:B------:R-:W-:Y:S01]  /*cf40*/  IMAD.MOV.U32 R11, RZ, RZ, 0x40000040 ;  /* 0x40000040ff0b7424 */ /* 0x000fe200078e00ff */
[----:B------:R-:W-:Y:S05]  /*cf50*/  WARPSYNC.ALL ;  /* 0x0000000000007948 */ /* 0x000fea0003800000 */
[----:B------:R-:W-:Y:S02]  /*cf60*/  R2UR UR23, R11 ;  /* 0x000000000b1772ca */ /* 0x000fe400000e0000 */
[----:B0-----:R-:W-:-:S05]  /*cf70*/  SHF.R.U32.HI R10, RZ, 0x7, R10 ;  /* 0x00000007ff0a7819 */ /* 0x001fca000001160a */
[----:B------:R-:W-:Y:S02]  /*cf80*/  VIADD R21, R10, 0x8 ;  /* 0x000000080a157836 */ /* 0x000fe40000000000 */
[----:B------:R-:W-:-:S05]  /*cf90*/  IMAD.MOV.U32 R13, RZ, RZ, 0x40000040 ;  /* 0x40000040ff0d7424 */ /* 0x000fca00078e00ff */
[----:B------:R-:W-:Y:S01]  /*cfa0*/  R2UR UR19, R13 ;  /* 0x000000000d1372ca */ /* 0x000fe200000e0000 */
[----:B------:R-:W-:Y:S01]  /*cfb0*/  IMAD.MOV.U32 R25, RZ, RZ, 0x40000040 ;  /* 0x40000040ff197424 */ /* 0x000fe200078e00ff */
[----:B------:R-:W-:Y:S02]  /*cfc0*/  R2UR UR12, R8 ;  /* 0x00000000080c72ca */ /* 0x000fe400000e0000 */
[----:B------:R-:W-:Y:S02]  /*cfd0*/  R2UR UR13, R9 ;  /* 0x00000000090d72ca */ /* 0x000fe400000e0000 */
[C---:B------:R-:W-:Y:S02]  /*cfe0*/  R2UR UR15, R25.reuse ;  /* 0x00000000190f72ca */ /* 0x040fe400000e0000 */
[----:B------:R-:W-:Y:S01]  /*cff0*/  R2UR UR27, R25 ;  /* 0x00000000191b72ca */ /* 0x000fe200000e0000 */
[----:B------:R0:W-:Y:S01]  /*d000*/  BAR.SYNC.DEFER_BLOCKING R21, 0x100 ;  /* 0x000400150000751d */ /* 0x0001e20000010000 */
[----:B--2---:R-:W-:-:S04]  /*d010*/  IMAD R24, R7, 0x400, R12 ;  /* 0x0000040007187824 */ /* 0x004fc800078e020c */
[----:B------:R-:W-:-:S05]  /*d020*/  VIADD R10, R24, 0x4 ;  /* 0x00000004180a7836 */ /* 0x000fca0000000000 */
[----:B------:R-:W-:Y:S02]  /*d030*/  R2UR UR22, R10 ;  /* 0x000000000a1672ca */ /* 0x000fe400000e0000 */
[----:B------:R-:W2:Y:S01]  /*d040*/  LDL.64 R10, [R1+0x20] ;  /* 0x00002000010a7983 */ /* 0x000ea20000100a00 */
[----:B------:R-:W-:-:S05]  /*d050*/  VIADD R12, R24, 0x2 ;  /* 0x00000002180c7836 */ /* 0x000fca0000000000 */
[----:B------:R-:W-:Y:S02]  /*d060*/  R2UR UR18, R12 ;  /* 0x000000000c1272ca */ /* 0x000fe400000e0000 */
[----:B------:R-:W3:Y:S01]  /*d070*/  LDL.64 R12, [R1+0x18] ;  /* 0x00001800010c7983 */ /* 0x000ee20000100a00 */
[C---:B------:R-:W-:Y:S01]  /*d080*/  R2UR UR14, R24.reuse ;  /* 0x00000000180e72ca */ /* 0x040fe200000e0000 */
[----:B------:R-:W-:-:S05]  /*d090*/  VIADD R24, R24, 0x6 ;  /* 0x0000000618187836 */ /* 0x000fca0000000000 */
[----:B------:R-:W-:Y:S02]  /*d0a0*/  R2UR UR26, R24 ;  /* 0x00000000181a72ca */ /* 0x000fe400000e0000 */
[----:B------:R-:W-:-:S06]  /*d0b0*/  WARPGROUP.ARRIVE ;  /* 0x00000000000079c5 */ /* 0x000fcc0000000000 */
[----:B------:R-:W-:Y:S03]  /*d0c0*/  HGMMA.64x128x16.F32 R24, gdesc[UR12], RZ, !UPT, gsb0 ;  /* 0x01e000000c1879f0 */ /* 0x000fe6000c0008ff */
[----:B------:R-:W-:Y:S02]  /*d0d0*/  WARPGROUP.DEPBAR.LE gsb0, 0x0 ;  /* 0x00008000000079c5 */ /* 0x000fe40000010000 */
[----:B------:R-:W-:Y:S01]  /*d0e0*/  WARPGROUP.ARRIVE ;  /* 0x00000000000079c5 */ /* 0x000fe20000000000 */
[----:B--2---:R-:W-:Y:S02]  /*d0f0*/  R2UR UR16, R10 ;  /* 0x000000000a1072ca */ /* 0x004fe400000e0000 */
[----:B------:R-:W-:-:S13]  /*d100*/  R2UR UR17, R11 ;  /* 0x000000000b1172ca */ /* 0x000fda00000e0000 */
[----:B------:R-:W-:Y:S01]  /*d110*/  HGMMA.64x128x16.F32 R24, gdesc[UR16], R24, gsb0 ;  /* 0x01e00000101879f0 */ /* 0x000fe20008000818 */
[----:B---3--:R-:W-:Y:S02]  /*d120*/  R2UR UR20, R12 ;  /* 0x000000000c1472ca */ /* 0x008fe400000e0000 */
        /* <DEDUP_REMOVED lines=13> */
.L_x_1716:
[----:B------:R-:W-:Y:S02]  /*d200*/  SHF.L.U32 R10, R154, 0x1f, RZ ;  /* 0x0000001f9a0a7819 */ /* 0x000fe400000006ff */
[----:B------:R-:W-:-:S04]  /*d210*/  LEA R11, R22, R2, 0x3 ;  /* 0x00000002160b7211 */ /* 0x000fc800078e18ff */
[----:B------:R0:W1:Y:S01]  /*d220*/  SYNCS.PHASECHK.TRANS64.TRYWAIT P1, [R11+URZ+0x16850], R10 ;  /* 0x0168500a0b0075a7 */ /* 0x000062000802017f */
[----:B------:R-:W-:Y:S05]  /*d230*/  @!P0 BRA `(.L_x_1717) ;  /* 0x0000000000048947 */ /* 0x000fea0003800000 */
[----:B------:R-:W-:Y:S01]  /*d240*/  BPT.TRAP 0x1 ;  /* 0x000000040000795c */ /* 0x000fe20000300000 */
.L_x_1717:
[----:B-1----:R-:W-:Y:S05]  /*d250*/  @P1 BRA `(.L_x_1715) ;  /* 0x0000000000081947 */ /* 0x002fea0003800000 */
[----:B------:R-:W1:Y:S02]  /*d260*/  SYNCS.PHASECHK.TRANS64.TRYWAIT P1, [R11+URZ+0x16850], R10 ;  /* 0x0168500a0b0075a7 */ /* 0x000e64000802017f */
[----:B-1----:R-:W-:Y:S05]  /*d270*/  @!P1 BRA `(.L_x_1718) ;  /* 0x0000013c00e49947 */ /* 0x002fea0003800000 */
.L_x_1715:
[----:B01----:R-:W-:Y:S01]  /*d280*/  VIADD R10, R2, 0x400 ;  /* 0x00000400020a7836 */ /* 0x003fe20000000000 */
[----:B------:R-:W-:Y:S05]  /*d290*/  WARPSYNC.ALL ;  /* 0x0000000000007948 */ /* 0x000fea0003800000 */
[----:B------:R-:W-:Y:S01]  /*d2a0*/  SHF.R.U32.HI R10, RZ, 0x4, R10 ;  /* 0x00000004ff0a7819 */ /* 0x000fe2000001160a */
[----:B------:R-:W-:Y:S01]  /*d2b0*/  IMAD.MOV.U32 R11, RZ, RZ, 0x40000040 ;  /* 0x40000040ff0b7424 */ /* 0x000fe200078e00ff */
[----:B------:R-:W-:Y:S01]  /*d2c0*/  WARPGROUP.ARRIVE ;  /* 0x00000000000079c5 */ /* 0x000fe20000000000 */
[----:B------:R-:W-:Y:S01]  /*d2d0*/  IMAD.MOV.U32 R13, RZ, RZ, 0x40000040 ;  /* 0x40000040ff0d7424 */ /* 0x000fe200078e00ff */
[----:B------:R-:W-:-:S04]  /*d2e0*/  LOP3.LUT R10, R10, 0x3fff, RZ, 0xc0, !PT ;  /* 0x00003fff0a0a7812 */ /* 0x000fc800078ec0ff */
[----:B------:R-:W0:Y:S01]  /*d2f0*/  S2R R154, SR_TID.X ;  /* 0x00000000009a7919 */ /* 0x000e220000002100 */
[----:B------:R-:W-:Y:S01]  /*d300*/  R2UR UR15, R11 ;  /* 0x000000000b0f72ca */ /* 0x000fe200000e0000 */
[----:B------:R-:W-:Y:S02]  /*d310*/  IMAD.MOV.U32 R11, RZ, RZ, 0x40000040 ;  /* 0x40000040ff0b7424 */ /* 0x000fe400078e00ff */
[----:B------:R-:W-:-:S04]  /*d320*/  IMAD R10, R22, 0x400, R10 ;  /* 0x00000400160a7824 */ /* 0x000fc800078e020a */
[C---:B------:R-:W-:Y:S01]  /*d330*/  VIADD R12, R10.reuse, 0x80 ;  /* 0x000000800a0c7836 */ /* 0x040fe20000000000 */
[----:B------:R-:W-:-:S13]  /*d340*/  R2UR UR14, R10 ;  /* 0x000000000a0e72ca */ /* 0x000fda00000e0000 */
[----:B------:R-:W-:Y:S01]  /*d350*/  HGMMA.64x64x16.F32 R88, R148, gdesc[UR12].tnspB, R88, gsb0 ;  /* 0x40e0000c94587df0 */ /* 0x000fe20008000858 */
[----:B------:R-:W-:Y:S01]  /*d360*/  R2UR UR14, R12 ;  /* 0x000000000c0e72ca */ /* 0x000fe200000e0000 */
[----:B------:R-:W-:Y:S01]  /*d370*/  VIADD R12, R10, 0x100 ;  /* 0x000001000a0c7836 */ /* 0x000fe20000000000 */
[----:B------:R-:W-:Y:S01]  /*d380*/  R2UR UR15, R13 ;  /* 0x000000000d0f72ca */ /* 0x000fe200000e0000 */
[----:B------:R-:W-:Y:S01]  /*d390*/  IMAD.MOV.U32 R13, RZ, RZ, 0x40000040 ;  /* 0x40000040ff0d7424 */ /* 0x000fe200078e00ff */
[----:B0-----:R-:W-:Y:S02]  /*d3a0*/  SHF.R.U32.HI R21, RZ, 0x7, R154 ;  /* 0x00000007ff157819 */ /* 0x001fe4000001169a */
[----:B------:R-:W-:Y:S01]  /*d3b0*/  ISETP.GE.U32.AND P1, PT, R154, 0x180, PT ;  /* 0x000001809a00780c */ /* 0x000fe20003f26070 */
        /* <DEDUP_REMOVED lines=27> */
[----:B------:R-:W-:Y:S02]  /*d570*/  IMAD.MOV.U32 R13, RZ, RZ, 0x40000040 ;  /* 0x40000040ff0d7424 */ /* 0x000fe400078e00ff */
        /* <DEDUP_REMOVED lines=9> */
[----:B------:R-:W-:Y:S01]  /*d610*/  R2UR UR14, R10 ;  /* 0x000000000a0e72ca */ /* 0x000fe200000e0000 */
[----:B------:R-:W-:Y:S01]  /*d620*/  VIADD R10, R21, 0x9 ;  /* 0x00000009150a7836 */ /* 0x000fe20000000000 */
[----:B------:R-:W-:-:S04]  /*d630*/  R2UR UR15, R11 ;  /* 0x000000000b0f72ca */ /* 0x000fc800000e0000 */
[----:B------:R-:W-:Y:S01]  /*d640*/  SEL R10, R10, 0x9, !P1 ;  /* 0x000000090a0a7807 */ /* 0x000fe20004800000 */
[----:B------:R-:W-:Y:S02]  /*d650*/  WARPGROUP.DEPBAR.LE gsb0, 0x0 ;  /* 0x00008000000079c5 */ /* 0x000fe40000010000 */
[----:B------:R-:W-:-:S06]  /*d660*/  WARPGROUP.ARRIVE ;  /* 0x00000000000079c5 */ /* 0x000fcc0000000000 */
[----:B------:R-:W-:Y:S03]  /*d670*/  HGMMA.64x64x16.F32 R88, R120, gdesc[UR12].tnspB, R88, gsb0 ;  /* 0x40e0000c78587df0 */ /* 0x000fe60008000858 */
[----:B------:R-:W-:Y:S02]  /*d680*/  WARPGROUP.DEPBAR.LE gsb0, 0x0 ;  /* 0x00008000000079c5 */ /* 0x000fe40000010000 */
[----:B------:R0:W-:Y:S06]  /*d690*/  BAR.ARV R10, 0x100 ;  /* 0x0004000a0000751d */ /* 0x0001ec0000002000 */
[----:B------:R-:W-:Y:S05]  /*d6a0*/  @!P0 BRA `(.L_x_1719) ;  /* 0x0000000000048947 */ /* 0x000fea0003800000 */
[----:B------:R-:W-:Y:S01]  /*d6b0*/  BPT.TRAP 0x1 ;  /* 0x000000040000795c */ /* 0x000fe20000300000 */
.L_x_1719:
[----:B------:R-:W2:Y:S01]  /*d6c0*/  LDL R13, [R1+0x14] ;  /* 0x00001400010d7983 */ /* 0x000ea20000100800 */
[----:B0-----:R-:W0:Y:S03]  /*d6d0*/  LDC R10, c[0x0][0x448] ;  /* 0x00011200ff0a7b82 */ /* 0x001e260000000800 */
[----:B------:R-:W2:Y:S04]  /*d6e0*/  LDL R12, [R1+0x34] ;  /* 0x00003400010c7983 */ /* 0x000ea80000100800 */
[----:B------:R-:W3:Y:S01]  /*d6f0*/  LDL R125, [R1] ;  /* 0x00000000017d7983 */ /* 0x000ee20000100800 */
[----:B0-----:R-:W-:-:S13]  /*d700*/  ISETP.NE.AND P1, PT, R10, 0x1, PT ;  /* 0x000000010a00780c */ /* 0x001fda0003f25270 */
[----:B------:R-:W0:Y:S08]  /*d710*/  @P1 LDC R11, c[0x0][0x44c] ;  /* 0x00011300ff0b1b82 */ /* 0x000e300000000800 */
[----:B------:R-:W1:Y:S01]  /*d720*/  @P1 LDC R10, c[0x0][0x450] ;  /* 0x00011400ff0a1b82 */ /* 0x000e620000000800 */
[----:B------:R-:W-:Y:S01]  /*d730*/  LOP3.LUT P3, RZ, R18, 0x4, RZ, 0xc0, !PT ;  /* 0x0000000412ff7812 */ /* 0x000fe2000786c0ff */
[----:B------:R-:W-:-:S02]  /*d740*/  UMOV UR29, UR9 ;  /* 0x00000009001d7c82 */ /* 0x000fc40008000000 */
[----:B------:R-:W-:Y:S01]  /*d750*/  ULOP3.LUT UR12, URZ, UR29, URZ, 0x33, !UPT ;  /* 0x0000001d3f0c7292 */ /* 0x000fe2000f8e333f */
[----:B--2---:R-:W-:-:S04]  /*d760*/  IMAD.IADD R122, R12, 0x1, R13 ;  /* 0x000000010c7a7824 */ /* 0x004fc800078e020d */
[----:B0-----:R-:W-:-:S05]  /*d770*/  @P1 IMAD.HI.U32 R11, R122, R11, RZ ;  /* 0x0000000b7a0b1227 */ /* 0x001fca00078e00ff */
[----:B-1----:R-:W-:Y:S01]  /*d780*/  @P1 SHF.R.U32.HI R122, RZ, R10, R11 ;  /* 0x0000000aff7a1219 */ /* 0x002fe2000001160b */
[----:B------:R-:W-:Y:S02]  /*d790*/  IMAD R10, R7, 0x8, R2 ;  /* 0x00000008070a7824 */ /* 0x000fe400078e0202 */
[----:B------:R-:W-:Y:S02]  /*d7a0*/  IMAD.U32 R11, RZ, RZ, UR38 ;  /* 0x00000026ff0b7e24 */ /* 0x000fe4000f8e00ff */
[----:B------:R-:W-:Y:S01]  /*d7b0*/  VIADD R10, R10, 0x16840 ;  /* 0x000168400a0a7836 */ /* 0x000fe20000000000 */
[----:B------:R-:W0:Y:S04]  /*d7c0*/  SHFL.IDX PT, R123, R122, RZ, 0x1c1f ;  /* 0x001c1fff7a7b7589 */ /* 0x000e2800000e0000 */
[----:B------:R-:W-:-:S04]  /*d7d0*/  PRMT R10, R11, 0x654, R10 ;  /* 0x000006540b0a7816 */ /* 0x000fc8000000000a */
[----:B------:R1:W-:Y:S02]  /*d7e0*/  SYNCS.ARRIVE.TRANS64.RED.A1T0 RZ, [R10+URZ], RZ ;  /* 0x000000ff0aff79a7 */ /* 0x0003e4000810043f */
[----:B-1----:R-:W-:-:S05]  /*d7f0*/  IMAD.SHL.U32 R10, R4, 0x80, RZ ;  /* 0x00000080040a7824 */ /* 0x002fca00078e00ff */
[----:B------:R-:W-:-:S04]  /*d800*/  IADD3 R13, -R155, 0x1, -R10 ;  /* 0x000000019b0d7810 */ /* 0x000fc80007ffe90a */
[----:B---3--:R-:W-:-:S05]  /*d810*/  IADD3 R13, -R156, R13, R125 ;  /* 0x0000000d9c0d7210 */ /* 0x008fca0007ffe17d */
[C---:B------:R-:W-:Y:S02]  /*d820*/  VIADD R21, R13.reuse, UR28 ;  /* 0x0000001c0d157c36 */ /* 0x040fe40008000000 */
[----:B------:R-:W-:Y:S02]  /*d830*/  VIADD R13, R13, UR12 ;  /* 0x0000000c0d0d7c36 */ /* 0x000fe40008000000 */
[--C-:B0-----:R-:W-:Y:S02]  /*d840*/  IMAD.IADD R12, R21, 0x1, R123.reuse ;  /* 0x00000001150c7824 */ /* 0x101fe400078e027b */
[----:B------:R-:W-:Y:S01]  /*d850*/  IMAD.IADD R11, R13, 0x1, R123 ;  /* 0x000000010d0b7824 */ /* 0x000fe200078e027b */
[----:B------:R-:W-:Y:S06]  /*d860*/  @!P3 BRA `(.L_x_1720) ;  /* 0x000000000058b947 */ /* 0x000fec0003800000 */
[----:B------:R-:W-:Y:S01]  /*d870*/  IADD3 R123, -R156, R125, R123 ;  /* 0x0000007d9c7b7210 */ /* 0x000fe20007ffe17b */
[----:B------:R-:W-:Y:S03]  /*d880*/  BSSY B0, `(.L_x_1721) ;  /* 0x0000010000007945 */ /* 0x000fe60003800000 */
        /* <DEDUP_REMOVED lines=10> */
.L_x_1722:
[----:B------:R-:W-:-:S05]  /*d930*/  IMAD.U32 R124, RZ, RZ, UR5 ;  /* 0x00000005ff7c7e24 */ /* 0x000fca000f8e00ff */
[----:B------:R-:W-:-:S13]  /*d940*/  ISETP.NE.AND P1, PT, R124, 0x1, PT ;  /* 0x000000017c00780c */ /* 0x000fda0003f25270 */
[----:B------:R-:W0:Y:S02]  /*d950*/  @P1 LDC.64 R120, c[0x0][0x9e8] ;  /* 0x00027a00ff781b82 */ /* 0x000e240000000a00 */
[----:B0-----:R-:W-:-:S05]  /*d960*/  @P1 IMAD.HI.U32 R120, R123, R120, RZ ;  /* 0x000000787b781227 */ /* 0x001fca00078e00ff */
[----:B------:R-:W-:-:S07]  /*d970*/  @P1 SHF.R.U32.HI R123, RZ, R121, R120 ;  /* 0x00000079ff7b1219 */ /* 0x000fce0000011678 */
.L_x_1723:
[----:B------:R-:W-:Y:S05]  /*d980*/  BSYNC B0 ;  /* 0x0000000000007941 */ /* 0x000fea0003800000 */
.L_x_1721:
[----:B------:R-:W-:-:S04]  /*d990*/  IMAD R123, R123, R124, -R10 ;  /* 0x0000007c7b7b7224 */ /* 0x000fc800078e0a0a */
[----:B------:R-:W-:-:S05]  /*d9a0*/  IMAD.IADD R123, R123, 0x1, -R155 ;  /* 0x000000017b7b7824 */ /* 0x000fca00078e0a9b */
[----:B------:R-:W-:Y:S02]  /*d9b0*/  VIMNMX R11, R11, R123, !PT ;  /* 0x0000007b0b0b7248 */ /* 0x000fe40007fe0100 */
[----:B------:R-:W-:-:S07]  /*d9c0*/  VIADDMNMX R12, R123, R124, R12, PT ;  /* 0x0000007c7b0c7246 */ /* 0x000fce000380010c */
.L_x_1720:
[----:B------:R-:W-:Y:S01]  /*d9d0*/  ISETP.GT.AND P5, PT, R4, -0x1, PT ;  /* 0xffffffff0400780c */ /* 0x000fe20003fa4270 */
[----:B------:R-:W0:Y:S03]  /*d9e0*/  SHFL.IDX PT, R122, R122, 0x1, 0x1c1f ;  /* 0x003c1f007a7a7f89 */ /* 0x000e2600000e0000 */
[C---:B------:R-:W-:Y:S02]  /*d9f0*/  ISETP.GT.AND P2, PT, R11.reuse, RZ, P5 ;  /* 0x000000ff0b00720c */ /* 0x040fe40002f44270 */
[----:B------:R-:W-:Y:S02]  /*da00*/  ISETP.GT.AND P1, PT, R11, 0x1, P5 ;  /* 0x000000010b00780c */ /* 0x000fe40002f24270 */
[C---:B------:R-:W-:Y:S02]  /*da10*/  ISETP.LT.OR P2, PT, R12.reuse, 0x1, P2 ;  /* 0x000000010c00780c */ /* 0x040fe40001741670 */
[----:B------:R-:W-:-:S02]  /*da20*/  ISETP.LT.OR P1, PT, R12, 0x2, P1 ;  /* 0x000000020c00780c */ /* 0x000fc40000f21670 */
[----:B------:R-:W-:Y:S02]  /*da30*/  FSEL R24, R24, -INF , !P2 ;  /* 0xff80000018187808 */ /* 0x000fe40005000000 */
[----:B------:R-:W-:Y:S02]  /*da40*/  FSEL R25, R25, -INF , !P1 ;  /* 0xff80000019197808 */ /* 0x000fe40004800000 */
[C---:B------:R-:W-:Y:S02]  /*da50*/  ISETP.GT.AND P2, PT, R11.reuse, 0x8, P5 ;  /* 0x000000080b00780c */ /* 0x040fe40002f44270 */
[----:B------:R-:W-:Y:S02]  /*da60*/  ISETP.GT.AND P1, PT, R11, 0x9, P5 ;  /* 0x000000090b00780c */ /* 0x000fe40002f24270 */
[C---:B------:R-:W-:Y:S02]  /*da70*/  ISETP.LT.OR P2, PT, R12.reuse, 0x9, P2 ;  /* 0x000000090c00780c */ /* 0x040fe40001741670 */
[----:B------:R-:W-:-:S02]  /*da80*/  ISETP.LT.OR P1, PT, R12, 0xa, P1 ;  /* 0x0000000a0c00780c */ /* 0x000fc40000f21670 */
[----:B------:R-:W-:Y:S01]  /*da90*/  FSEL R28, R28, -INF , !P2 ;  /* 0xff8000001c1c7808 */ /* 0x000fe20005000000 */
[----:B0-----:R-:W-:Y:S01]  /*daa0*/  IMAD.IADD R21, R21, 0x1, R122 ;  /* 0x0000000115157824 */ /* 0x001fe200078e027a */
[----:B------:R-:W-:Y:S02]  /*dab0*/  FSEL R29, R29, -INF , !P1 ;  /* 0xff8000001d1d7808 */ /* 0x000fe40004800000 */
[C---:B------:R-:W-:Y:S02]  /*dac0*/  ISETP.GT.AND P2, PT, R11.reuse, 0x10, P5 ;  /* 0x000000100b00780c */ /* 0x040fe40002f44270 */
        /* <DEDUP_REMOVED lines=78> */
[----:B------:R-:W-:Y:S01]  /*dfb0*/  ISETP.GT.AND P1, PT, R11, 0x79, P5 ;  /* 0x000000790b00780c */ /* 0x000fe20002f24270 */
[----:B------:R-:W-:Y:S01]  /*dfc0*/  IMAD.IADD R11, R13, 0x1, R122 ;  /* 0x000000010d0b7824 */ /* 0x000fe200078e027a */
[C---:B------:R-:W-:Y:S02]  /*dfd0*/  ISETP.LT.OR P2, PT, R12.reuse, 0x79, P2 ;  /* 0x000000790c00780c */ /* 0x040fe40001741670 */
[----:B------:R-:W-:-:S02]  /*dfe0*/  ISETP.LT.OR P1, PT, R12, 0x7a, P1 ;  /* 0x0000007a0c00780c */ /* 0x000fc40000f21670 */
[----:B------:R-:W-:Y:S02]  /*dff0*/  FSEL R84, R84, -INF , !P2 ;  /* 0xff80000054547808 */ /* 0x000fe40005000000 */
[----:B------:R-:W-:Y:S01]  /*e000*/  FSEL R85, R85, -INF , !P1 ;  /* 0xff80000055557808 */ /* 0x000fe20004800000 */
[----:B------:R-:W-:Y:S08]  /*e010*/  @!P3 BRA `(.L_x_1724) ;  /* 0x000000000058b947 */ /* 0x000ff00003800000 */
        /* <DEDUP_REMOVED lines=12> */
.L_x_1726:
[----:B------:R-:W-:-:S05]  /*e0e0*/  IMAD.U32 R120, RZ, RZ, UR5 ;  /* 0x00000005ff787e24 */ /* 0x000fca000f8e00ff */
[----:B------:R-:W-:-:S13]  /*e0f0*/  ISETP.NE.AND P1, PT, R120, 0x1, PT ;  /* 0x000000017800780c */ /* 0x000fda0003f25270 */
[----:B------:R-:W0:Y:S02]  /*e100*/  @P1 LDC.64 R12, c[0x0][0x9e8] ;  /* 0x00027a00ff0c1b82 */ /* 0x000e240000000a00 */
[----:B0-----:R-:W-:-:S05]  /*e110*/  @P1 IMAD.HI.U32 R12, R122, R12, RZ ;  /* 0x0000000c7a0c1227 */ /* 0x001fca00078e00ff */
[----:B------:R-:W-:-:S07]  /*e120*/  @P1 SHF.R.U32.HI R122, RZ, R13, R12 ;  /* 0x0000000dff7a1219 */ /* 0x000fce000001160c */
.L_x_1727:
[----:B------:R-:W-:Y:S05]  /*e130*/  BSYNC B0 ;  /* 0x0000000000007941 */ /* 0x000fea0003800000 */
.L_x_1725:
[----:B------:R-:W-:-:S04]  /*e140*/  IMAD R10, R122, R120, -R10 ;  /* 0x000000787a0a7224 */ /* 0x000fc800078e0a0a */
[----:B------:R-:W-:-:S05]  /*e150*/  IMAD.IADD R10, R10, 0x1, -R155 ;  /* 0x000000010a0a7824 */ /* 0x000fca00078e0a9b */
[----:B------:R-:W-:Y:S02]  /*e160*/  VIMNMX R11, R11, R10, !PT ;  /* 0x0000000a0b0b7248 */ /* 0x000fe40007fe0100 */
[----:B------:R-:W-:-:S07]  /*e170*/  VIADDMNMX R21, R10, R120, R21, PT ;  /* 0x000000780a157246 */ /* 0x000fce0003800115 */
.L_x_1724:
[C---:B------:R-:W-:Y:S01]  /*e180*/  ISETP.GT.AND P1, PT, R11.reuse, 0x1, P5 ;  /* 0x000000010b00780c */ /* 0x040fe20002f24270 */
[----:B------:R-:W-:Y:S01]  /*e190*/  UMOV UR30, UR7 ;  /* 0x00000007001e7c82 */ /* 0x000fe20008000000 */
[----:B------:R-:W-:Y:S02]  /*e1a0*/  ISETP.GT.AND P2, PT, R11, 0x8, P5 ;  /* 0x000000080b00780c */ /* 0x000fe40002f44270 */
[C---:B------:R-:W-:Y:S02]  /*e1b0*/  ISETP.LT.OR P1, PT, R21.reuse, 0x2, P1 ;  /* 0x000000021500780c */ /* 0x040fe40000f21670 */
[----:B------:R-:W-:Y:S02]  /*e1c0*/  ISETP.LT.OR P2, PT, R21, 0x9, P2 ;  /* 0x000000091500780c */ /* 0x000fe40001741670 */
[----:B------:R-:W-:Y:S02]  /*e1d0*/  FSEL R27, R27, -INF , !P1 ;  /* 0xff8000001b1b7808 */ /* 0x000fe40004800000 */
[----:B------:R-:W-:-:S02]  /*e1e0*/  ISETP.GT.AND P1, PT, R11, 0x9, P5 ;  /* 0x000000090b00780c */ /* 0x000fc40002f24270 */
[----:B------:R-:W-:Y:S02]  /*e1f0*/  FSEL R30, R30, -INF , !P2 ;  /* 0xff8000001e1e7808 */ /* 0x000fe40005000000 */
[----:B------:R-:W-:Y:S02]  /*e200*/  ISETP.LT.OR P1, PT, R21, 0xa, P1 ;  /* 0x0000000a1500780c */ /* 0x000fe40000f21670 */
[----:B------:R-:W-:Y:S02]  /*e210*/  ISETP.GT.AND P2, PT, R11, 0x10, P5 ;  /* 0x000000100b00780c */ /* 0x000fe40002f44270 */
[----:B------:R-:W-:Y:S02]  /*e220*/  FSEL R31, R31, -INF , !P1 ;  /* 0xff8000001f1f7808 */ /* 0x000fe40004800000 */
[----:B------:R-:W-:Y:S02]  /*e230*/  ISETP.GT.AND P1, PT, R11, 0x11, P5 ;  /* 0x000000110b00780c */ /* 0x000fe40002f24270 */
[----:B------:R-:W-:-:S02]  /*e240*/  ISETP.LT.OR P2, PT, R21, 0x11, P2 ;  /* 0x000000111500780c */ /* 0x000fc40001741670 */
[----:B------:R-:W-:Y:S02]  /*e250*/  ISETP.LT.OR P1, PT, R21, 0x12, P1 ;  /* 0x000000121500780c */ /* 0x000fe40000f21670 */
[----:B------:R-:W-:Y:S02]  /*e260*/  FSEL R34, R34, -INF , !P2 ;  /* 0xff80000022227808 */ /* 0x000fe40005000000 */
[----:B------:R-:W-:Y:S02]  /*e270*/  FSEL R35, R35, -INF , !P1 ;  /* 0xff80000023237808 */ /* 0x000fe40004800000 */
[C---:B------:R-:W-:Y:S02]  /*e280*/  ISETP.GT.AND P2, PT, R11.reuse, 0x18, P5 ;  /* 0x000000180b00780c */ /* 0x040fe40002f44270 */
        /* <DEDUP_REMOVED lines=55> */
[----:B------:R-:W-:-:S02]  /*e600*/  LOP3.LUT R18, R18, 0xbfffffff, RZ, 0xc0, !PT ;  /* 0xbfffffff12127812 */ /* 0x000fc400078ec0ff */
[C---:B------:R-:W-:Y:S02]  /*e610*/  ISETP.LT.OR P2, PT, R21.reuse, 0x61, P2 ;  /* 0x000000611500780c */ /* 0x040fe40001741670 */
[----:B------:R-:W-:Y:S02]  /*e620*/  ISETP.LT.OR P1, PT, R21, 0x62, P1 ;  /* 0x000000621500780c */ /* 0x000fe40000f21670 */
[----:B------:R-:W-:Y:S02]  /*e630*/  FMNMX.FTZ R10, R24, R3, !PT ;  /* 0x00000003180a7209 */ /* 0x000fe40007810000 */
[----:B------:R-:W-:Y:S02]  /*e640*/  @P0 LOP3.LUT R18, R18, 0x40000000, RZ, 0xfc, !PT ;  /* 0x4000000012120812 */ /* 0x000fe400078efcff */
[----:B------:R-:W-:Y:S02]  /*e650*/  FSEL R74, R74, -INF , !P2 ;  /* 0xff8000004a4a7808 */ /* 0x000fe40005000000 */
[----:B------:R-:W-:-:S02]  /*e660*/  FSEL R75, R75, -INF , !P1 ;  /* 0xff8000004b4b7808 */ /* 0x000fc40004800000 */
[C---:B------:R-:W-:Y:S02]  /*e670*/  ISETP.GT.AND P4, PT, R11.reuse, 0x68, P5 ;  /* 0x000000680b00780c */ /* 0x040fe40002f84270 */
[C---:B------:R-:W-:Y:S02]  /*e680*/  ISETP.GT.AND P6, PT, R11.reuse, 0x69, P5 ;  /* 0x000000690b00780c */ /* 0x040fe40002fc4270 */
[C---:B------:R-:W-:Y:S02]  /*e690*/  ISETP.GT.AND P3, PT, R11.reuse, 0x70, P5 ;  /* 0x000000700b00780c */ /* 0x040fe40002f64270 */
[C---:B------:R-:W-:Y:S02]  /*e6a0*/  ISETP.GT.AND P2, PT, R11.reuse, 0x71, P5 ;  /* 0x000000710b00780c */ /* 0x040fe40002f44270 */
[C---:B------:R-:W-:Y:S02]  /*e6b0*/  ISETP.GT.AND P1, PT, R11.reuse, 0x78, P5 ;  /* 0x000000780b00780c */ /* 0x040fe40002f24270 */
[----:B------:R-:W-:-:S02]  /*e6c0*/  ISETP.GT.AND P0, PT, R11, RZ, P5 ;  /* 0x000000ff0b00720c */ /* 0x000fc40002f04270 */
[----:B------:R-:W-:Y:S02]  /*e6d0*/  ISETP.GT.AND P5, PT, R11, 0x79, P5 ;  /* 0x000000790b00780c */ /* 0x000fe40002fa4270 */
[----:B------:R-:W-:Y:S02]  /*e6e0*/  FMNMX.FTZ R11, R25, R10, !PT ;  /* 0x0000000a190b7209 */ /* 0x000fe40007810000 */
[----:B------:R-:W-:Y:S02]  /*e6f0*/  ISETP.LT.OR P4, PT, R21, 0x69, P4 ;  /* 0x000000691500780c */ /* 0x000fe40002781670 */
[----:B------:R-:W-:Y:S02]  /*e700*/  FMNMX.FTZ R10, R28, R11, !PT ;  /* 0x0000000b1c0a7209 */ /* 0x000fe40007810000 */
[----:B------:R-:W-:Y:S02]  /*e710*/  LOP3.LUT R18, R18, 0xfffffffd, RZ, 0xc0, !PT ;  /* 0xfffffffd12127812 */ /* 0x000fe400078ec0ff */
[----:B------:R-:W-:-:S02]  /*e720*/  FMNMX.FTZ R11, R29, R10, !PT ;  /* 0x0000000a1d0b7209 */ /* 0x000fc40007810000 */
[----:B------:R-:W-:Y:S02]  /*e730*/  ISETP.LT.OR P0, PT, R21, 0x1, P0 ;  /* 0x000000011500780c */ /* 0x000fe40000701670 */
[----:B------:R-:W-:Y:S02]  /*e740*/  FMNMX.FTZ R10, R32, R11, !PT ;  /* 0x0000000b200a7209 */ /* 0x000fe40007810000 */
[----:B------:R-:W-:Y:S02]  /*e750*/  FSEL R26, R26, -INF , !P0 ;  /* 0xff8000001a1a7808 */ /* 0x000fe40004000000 */
[----:B------:R-:W-:Y:S02]  /*e760*/  FMNMX.FTZ R11, R33, R10, !PT ;  /* 0x0000000a210b7209 */ /* 0x000fe40007810000 */
[----:B------:R-:W-:Y:S02]  /*e770*/  @P4 LOP3.LUT R18, R18, 0x2, RZ, 0xfc, !PT ;  /* 0x0000000212124812 */ /* 0x000fe400078efcff */
[----:B------:R-:W-:-:S02]  /*e780*/  FMNMX.FTZ R10, R36, R11, !PT ;  /* 0x0000000b240a7209 */ /* 0x000fc40007810000 */
[----:B------:R-:W-:Y:S02]  /*e790*/  ISETP.LT.OR P4, PT, R21, 0x6a, P6 ;  /* 0x0000006a1500780c */ /* 0x000fe40003781670 */
[----:B------:R-:W-:Y:S02]  /*e7a0*/  FMNMX.FTZ R11, R37, R10, !PT ;  /* 0x0000000a250b7209 */ /* 0x000fe40007810000 */
[----:B------:R-:W-:Y:S02]  /*e7b0*/  ISETP.LT.OR P3, PT, R21, 0x71, P3 ;  /* 0x000000711500780c */ /* 0x000fe40001f61670 */
[----:B------:R-:W-:Y:S02]  /*e7c0*/  FMNMX.FTZ R10, R40, R11, !PT ;  /* 0x0000000b280a7209 */ /* 0x000fe40007810000 */
[----:B------:R-:W-:Y:S02]  /*e7d0*/  FSEL R79, R79, -INF , !P4 ;  /* 0xff8000004f4f7808 */ /* 0x000fe40006000000 */
[----:B------:R-:W-:-:S02]  /*e7e0*/  FMNMX.FTZ R11, R41, R10, !PT ;  /* 0x0000000a290b7209 */ /* 0x000fc40007810000 */
[----:B------:R-:W-:Y:S02]  /*e7f0*/  ISETP.LT.OR P2, PT, R21, 0x72, P2 ;  /* 0x000000721500780c */ /* 0x000fe40001741670 */
[----:B------:R-:W-:Y:S02]  /*e800*/  FMNMX.FTZ R10, R44, R11, !PT ;  /* 0x0000000b2c0a7209 */ /* 0x000fe40007810000 */
[----:B------:R-:W-:Y:S02]  /*e810*/  FSEL R82, R82, -INF , !P3 ;  /* 0xff80000052527808 */ /* 0x000fe40005800000 */
[----:B------:R-:W-:Y:S02]  /*e820*/  FMNMX.FTZ R11, R45, R10, !PT ;  /* 0x0000000a2d0b7209 */ /* 0x000fe40007810000 */
[----:B------:R-:W-:Y:S02]  /*e830*/  ISETP.LT.OR P1, PT, R21, 0x79, P1 ;  /* 0x000000791500780c */ /* 0x000fe40000f21670 */
[----:B------:R-:W-:-:S02]  /*e840*/  FMNMX.FTZ R10, R48, R11, !PT ;  /* 0x0000000b300a7209 */ /* 0x000fc40007810000 */
[----:B------:R-:W-:Y:S02]  /*e850*/  FSEL R83, R83, -INF , !P2 ;  /* 0xff80000053537808 */ /* 0x000fe40005000000 */
[----:B------:R-:W-:Y:S02]  /*e860*/  FMNMX.FTZ R11, R49, R10, !PT ;  /* 0x0000000a310b7209 */ /* 0x000fe40007810000 */
[----:B------:R-:W-:Y:S02]  /*e870*/  ISETP.LT.OR P5, PT, R21, 0x7a, P5 ;  /* 0x0000007a1500780c */ /* 0x000fe40002fa1670 */
[----:B------:R-:W-:Y:S02]  /*e880*/  FMNMX.FTZ R10, R52, R11, !PT ;  /* 0x0000000b340a7209 */ /* 0x000fe40007810000 */
[----:B------:R-:W-:Y:S02]  /*e890*/  FSEL R86, R86, -INF , !P1 ;  /* 0xff80000056567808 */ /* 0x000fe40004800000 */
[----:B------:R-:W-:-:S02]  /*e8a0*/  FMNMX.FTZ R11, R53, R10, !PT ;  /* 0x0000000a350b7209 */ /* 0x000fc40007810000 */
[----:B------:R-:W-:Y:S02]  /*e8b0*/  FSEL R87, R87, -INF , !P5 ;  /* 0xff80000057577808 */ /* 0x000fe40006800000 */
[----:B------:R-:W-:Y:S02]  /*e8c0*/  FMNMX.FTZ R10, R56, R11, !PT ;  /* 0x0000000b380a7209 */ /* 0x000fe40007810000 */
[----:B------:R-:W-:Y:S02]  /*e8d0*/  LOP3.LUT P0, RZ, R18, 0x40000000, RZ, 0xc0, !PT ;  /* 0x4000000012ff7812 */ /* 0x000fe4000780c0ff */
        /* <DEDUP_REMOVED lines=16> */
[----:B0-----:R-:W-:Y:S02]  /*e9e0*/  FMNMX.FTZ R13, R12, R11, !PT ;  /* 0x0000000b0c0d7209 */ /* 0x001fe40007810000 */
[----:B------:R-:W-:-:S03]  /*e9f0*/  FMNMX.FTZ R12, R26, R0, !PT ;  /* 0x000000001a0c7209 */ /* 0x000fc60007810000 */
[----:B------:R-:W0:Y:S02]  /*ea00*/  SHFL.BFLY PT, R10, R13, 0x1, 0x1f ;  /* 0x0c201f000d0a7f89 */ /* 0x000e2400000e0000 */
[----:B0-----:R-:W-:-:S04]  /*ea10*/  FMNMX.FTZ R10, R13, R10, !PT ;  /* 0x0000000a0d0a7209 */ /* 0x001fc80007810000 */
[C---:B------:R-:W-:Y:S01]  /*ea20*/  FSETP.NEU.FTZ.AND P6, PT, R10.reuse, -INF , PT ;  /* 0xff8000000a00780b */ /* 0x040fe20003fdd000 */
[----:B------:R-:W-:-:S03]  /*ea30*/  FMUL.FTZ R11, R10, UR30 ;  /* 0x0000001e0a0b7c20 */ /* 0x000fc60008410000 */
[----:B------:R-:W-:Y:S02]  /*ea40*/  FSEL R120, R10, RZ, P6 ;  /* 0x000000ff0a787208 */ /* 0x000fe40003000000 */
[----:B------:R-:W-:Y:S02]  /*ea50*/  FSEL R11, R11, RZ, P6 ;  /* 0x000000ff0b0b7208 */ /* 0x000fe40003000000 */
[----:B------:R-:W-:Y:S01]  /*ea60*/  LOP3.LUT P6, RZ, R18, 0x2, RZ, 0xc0, !PT ;  /* 0x0000000212ff7812 */ /* 0x000fe200078cc0ff */
[----:B------:R-:W-:Y:S02]  /*ea70*/  FADD.FTZ R3, -R120, R3 ;  /* 0x0000000378037221 */ /* 0x000fe40000010100 */
        /* <DEDUP_REMOVED lines=32> */
[----:B------:R-:W-:Y:S01]  /*ec80*/  FMNMX.FTZ R11, R27, R12, !PT ;  /* 0x0000000c1b0b7209 */ /* 0x000fe20007810000 */
[----:B------:R-:W-:Y:S01]  /*ec90*/  FMUL.FTZ R13, R3, UR30 ;  /* 0x0000001e030d7c20 */ /* 0x000fe20008410000 */
[----:B------:R-:W-:Y:S01]  /*eca0*/  FSEL R78, R78, -INF , !P6 ;  /* 0xff8000004e4e7808 */ /* 0x000fe20007000000 */
        /* <DEDUP_REMOVED lines=45> */
[----:B------:R-:W-:Y:S02]  /*ef80*/  MUFU.EX2 R53, R53 ;  /* 0x0000003500357308 */ /* 0x000fe40000000800 */
[----:B------:R-:W0:Y:S06]  /*ef90*/  SHFL.BFLY PT, R12, R11, 0x2, 0x1f ;  /* 0x0c401f000b0c7f89 */ /* 0x000e2c00000e0000 */
[----:B------:R-:W-:Y:S08]  /*efa0*/  MUFU.EX2 R56, R56 ;  /* 0x0000003800387308 */ /* 0x000ff00000000800 */
[----:B------:R-:W-:Y:S08]  /*efb0*/  MUFU.EX2 R57, R57 ;  /* 0x0000003900397308 */ /* 0x000ff00000000800 */
[----:B------:R-:W-:Y:S01]  /*efc0*/  MUFU.EX2 R60, R60 ;  /* 0x0000003c003c7308 */ /* 0x000fe20000000800 */
[----:B0-----:R-:W-:-:S05]  /*efd0*/  FMNMX.FTZ R11, R11, R12, !PT ;  /* 0x0000000c0b0b7209 */ /* 0x001fca0007810000 */
[----:B------:R-:W0:Y:S02]  /*efe0*/  SHFL.BFLY PT, R12, R11, 0x1, 0x1f ;  /* 0x0c201f000b0c7f89 */ /* 0x000e2400000e0000 */
[----:B------:R-:W-:Y:S08]  /*eff0*/  MUFU.EX2 R61, R61 ;  /* 0x0000003d003d7308 */ /* 0x000ff00000000800 */
[----:B------:R-:W-:Y:S08]  /*f000*/  MUFU.EX2 R64, R64 ;  /* 0x0000004000407308 */ /* 0x000ff00000000800 */
[----:B------:R-:W-:Y:S01]  /*f010*/  MUFU.EX2 R65, R65 ;  /* 0x0000004100417308 */ /* 0x000fe20000000800 */
[----:B0-----:R-:W-:-:S07]  /*f020*/  FMNMX.FTZ R11, R11, R12, !PT ;  /* 0x0000000c0b0b7209 */ /* 0x001fce0007810000 */
[----:B------:R-:W-:Y:S01]  /*f030*/  MUFU.EX2 R68, R68 ;  /* 0x0000004400447308 */ /* 0x000fe20000000800 */
[----:B------:R-:W-:-:S04]  /*f040*/  FSETP.NEU.FTZ.AND P1, PT, R11, -INF , PT ;  /* 0xff8000000b00780b */ /* 0x000fc80003f3d000 */
[----:B------:R-:W-:-:S03]  /*f050*/  FSEL R12, R11, RZ, P1 ;  /* 0x000000ff0b0c7208 */ /* 0x000fc60000800000 */
[----:B------:R-:W-:Y:S02]  /*f060*/  MUFU.EX2 R69, R69 ;  /* 0x0000004500457308 */ /* 0x000fe40000000800 */
[----:B------:R-:W-:Y:S01]  /*f070*/  FADD.FTZ R12, -R12, R0 ;  /* 0x000000000c0c7221 */ /* 0x000fe20000010100 */
[----:B------:R-:W-:-:S05]  /*f080*/  FMUL.FTZ R0, R11, UR30 ;  /* 0x0000001e0b007c20 */ /* 0x000fca0008410000 */
[----:B------:R-:W-:Y:S01]  /*f090*/  MUFU.EX2 R72, R72 ;  /* 0x0000004800487308 */ /* 0x000fe20000000800 */
[----:B------:R-:W-:-:S05]  /*f0a0*/  FSEL R3, R0, RZ, P1 ;  /* 0x000000ff00037208 */ /* 0x000fca0000800000 */
        /* <DEDUP_REMOVED lines=32> */
[----:B------:R-:W-:Y:S01]  /*f2b0*/  FMUL.FTZ R3, R12, UR30 ;  /* 0x0000001e0c037c20 */ /* 0x000fe20008410000 */
[----:B------:R-:W0:Y:S08]  /*f2c0*/  MUFU.EX2 R0, R13 ;  /* 0x0000000d00007308 */ /* 0x000e300000000800 */
[----:B------:R-:W-:Y:S08]  /*f2d0*/  MUFU.EX2 R26, R26 ;  /* 0x0000001a001a7308 */ /* 0x000ff00000000800 */
[----:B------:R-:W1:Y:S01]  /*f2e0*/  MUFU.EX2 R3, R3 ;  /* 0x0000000300037308 */ /* 0x000e620000000800 */
[----:B0-----:R-:W-:-:S04]  /*f2f0*/  FFMA.FTZ R6, R0, R6, R24 ;  /* 0x0000000600067223 */ /* 0x001fc80000010018 */
[----:B------:R-:W-:-:S03]  /*f300*/  FADD.FTZ R6, R25, R6 ;  /* 0x0000000619067221 */ /* 0x000fc60000010000 */
[----:B------:R-:W0:Y:S08]  /*f310*/  MUFU.EX2 R27, R27 ;  /* 0x0000001b001b7308 */ /* 0x000e300000000800 */
[----:B------:R-:W2:Y:S01]  /*f320*/  MUFU.EX2 R30, R30 ;  /* 0x0000001e001e7308 */ /* 0x000ea20000000800 */
[----:B-1----:R-:W-:-:S07]  /*f330*/  FFMA.FTZ R5, R3, R5, R26 ;  /* 0x0000000503057223 */ /* 0x002fce000001001a */
        /* <DEDUP_REMOVED lines=99> */
.L_x_1728:
[----:B------:R-:W2:Y:S01]  /*f970*/  LDL R21, [R1+0x28] ;  /* 0x0000280001157983 */ /* 0x000ea20000100800 */
[----:B------:R-:W-:Y:S02]  /*f980*/  IMAD R12, R22, 0x8, R2 ;  /* 0x00000008160c7824 */ /* 0x000fe400078e0202 */
[-C--:B------:R-:W-:Y:S01]  /*f990*/  FMUL.FTZ R88, R88, R0.reuse ;  /* 0x0000000058587220 */ /* 0x080fe20000410000 */
[----:B------:R-:W-:Y:S02]  /*f9a0*/  IMAD.U32 R13, RZ, RZ, UR38 ;  /* 0x00000026ff0d7e24 */ /* 0x000fe4000f8e00ff */
[-C--:B------:R-:W-:Y:S01]  /*f9b0*/  FMUL.FTZ R89, R89, R0.reuse ;  /* 0x0000000059597220 */ /* 0x080fe20000410000 */
[----:B------:R-:W-:Y:S02]  /*f9c0*/  VIADD R12, R12, 0x16860 ;  /* 0x000168600c0c7836 */ /* 0x000fe40000000000 */
[-C--:B------:R-:W-:Y:S01]  /*f9d0*/  FMUL.FTZ R92, R92, R0.reuse ;  /* 0x000000005c5c7220 */ /* 0x080fe20000410000 */
[-C--:B------:R-:W-:Y:S01]  /*f9e0*/  FMUL.FTZ R93, R93, R0.reuse ;  /* 0x000000005d5d7220 */ /* 0x080fe20000410000 */
[-C--:B------:R-:W-:Y:S01]  /*f9f0*/  FMUL.FTZ R96, R96, R0.reuse ;  /* 0x0000000060607220 */ /* 0x080fe20000410000 */
[-C--:B------:R-:W-:Y:S01]  /*fa00*/  FMUL.FTZ R97, R97, R0.reuse ;  /* 0x0000000061617220 */ /* 0x080fe20000410000 */
[----:B------:R-:W-:Y:S01]  /*fa10*/  PRMT R12, R13, 0x654, R12 ;  /* 0x000006540d0c7816 */ /* 0x000fe2000000000c */
[-C--:B------:R-:W-:Y:S01]  /*fa20*/  FMUL.FTZ R100, R100, R0.reuse ;  /* 0x0000000064647220 */ /* 0x080fe20000410000 */
[-C--:B------:R-:W-:Y:S01]  /*fa30*/  FMUL.FTZ R101, R101, R0.reuse ;  /* 0x0000000065657220 */ /* 0x080fe20000410000 */
        /* <DEDUP_REMOVED lines=60> */
[----:B------:R-:W-:Y:S02]  /*fe00*/  MOV R3, R10 ;  /* 0x0000000a00037202 */ /* 0x000fe40000000f00 */
[C---:B--2---:R-:W-:Y:S01]  /*fe10*/  ISETP.GT.AND P1, PT, R4.reuse, R21, PT ;  /* 0x000000150400720c */ /* 0x044fe20003f24270 */
[----:B------:R-:W-:-:S12]  /*fe20*/  VIADD R4, R4, 0xffffffff ;  /* 0xffffffff04047836 */ /* 0x000fd80000000000 */
[----:B0-----:R-:W-:Y:S05]  /*fe30*/  @P1 BRA `(.L_x_1729) ;  /* 0xffffffcc00e41947 */ /* 0x001fea000383ffff */
[----:B------:R-:W-:Y:S02]  /*fe40*/  IMAD.MOV.U32 R0, RZ, RZ, R11 ;  /* 0x000000ffff007224 */ /* 0x000fe400078e000b */
[----:B------:R-:W-:Y:S02]  /*fe50*/  IMAD.MOV.U32 R3, RZ, RZ, R10 ;  /* 0x000000ffff037224 */ /* 0x000fe400078e000a */
[----:B------:R-:W-:Y:S02]  /*fe60*/  IMAD.MOV.U32 R22, RZ, RZ, R7 ;  /* 0x000000ffff167224 */ /* 0x000fe400078e0007 */
[----:B------:R-:W-:-:S07]  /*fe70*/  IMAD.MOV.U32 R154, RZ, RZ, R20 ;  /* 0x000000ffff9a7224 */ /* 0x000fce00078e0014 */
.L_x_1709:
[----:B------:R-:W2:Y:S01]  /*fe80*/  LDL R13, [R1+0x14] ;  /* 0x00001400010d7983 */ /* 0x000ea20000100800 */
[----:B------:R-:W0:Y:S03]  /*fe90*/  LDC R7, c[0x0][0x448] ;  /* 0x00011200ff077b82 */ /* 0x000e260000000800 */
[----:B------:R-:W3:Y:S05]  /*fea0*/  LDL R12, [R1] ;  /* 0x00000000010c7983 */ /* 0x000eea0000100800 */
[----:B------:R-:W1:Y:S01]  /*feb0*/  LDC R20, c[0x0][0x9e4] ;  /* 0x00027900ff147b82 */ /* 0x000e620000000800 */
[----:B0-----:R-:W-:-:S02]  /*fec0*/  ISETP.NE.AND P4, PT, R7, 0x1, PT ;  /* 0x000000010700780c */ /* 0x001fc40003f85270 */
[----:B-1----:R-:W-:-:S11]  /*fed0*/  ISETP.GE.AND P5, PT, R20, 0x1, PT ;  /* 0x000000011400780c */ /* 0x002fd60003fa6270 */
[----:B------:R-:W0:Y:S08]  /*fee0*/  @P4 LDC R10, c[0x0][0x44c] ;  /* 0x00011300ff0a4b82 */ /* 0x000e300000000800 */
[----:B------:R-:W1:Y:S01]  /*fef0*/  @P4 LDC R11, c[0x0][0x450] ;  /* 0x00011400ff0b4b82 */ /* 0x000e620000000800 */
[----:B--2---:R-:W-:-:S04]  /*ff00*/  VIADD R7, R13, 0xbf ;  /* 0x000000bf0d077836 */ /* 0x004fc80000000000 */
[----:B0-----:R-:W-:Y:S01]  /*ff10*/  @P4 IMAD.HI.U32 R10, R7, R10, RZ ;  /* 0x0000000a070a4227 */ /* 0x001fe200078e00ff */
[----:B---3--:R-:W-:-:S04]  /*ff20*/  IADD3 R12, R12, 0x1, -R156 ;  /* 0x000000010c0c7810 */ /* 0x008fc80007ffe89c */
        /* <DEDUP_REMOVED lines=14> */
.L_x_1732:
[----:B------:R-:W-:-:S13]  /*10010*/  ISETP.NE.AND P1, PT, R20, 0x1, PT ;  /* 0x000000011400780c */ /* 0x000fda0003f25270 */
[----:B------:R-:W0:Y:S02]  /*10020*/  @P1 LDC.64 R10, c[0x0][0x9e8] ;  /* 0x00027a00ff0a1b82 */ /* 0x000e240000000a00 */
[----:B0-----:R-:W-:-:S05]  /*10030*/  @P1 IMAD.HI.U32 R10, R7, R10, RZ ;  /* 0x0000000a070a1227 */ /* 0x001fca00078e00ff */
[----:B------:R-:W-:-:S07]  /*10040*/  @P1 SHF.R.U32.HI R7, RZ, R11, R10 ;  /* 0x0000000bff071219 */ /* 0x000fce000001160a */
.L_x_1733:
[----:B------:R-:W-:Y:S05]  /*10050*/  BSYNC B0 ;  /* 0x0000000000007941 */ /* 0x000fea0003800000 */
.L_x_1731:
[----:B------:R-:W-:-:S05]  /*10060*/  IMAD R7, R7, R20, RZ ;  /* 0x0000001407077224 */ /* 0x000fca00078e02ff */
[----:B------:R-:W-:-:S07]  /*10070*/  VIMNMX R12, R12, R7, !PT ;  /* 0x000000070c0c7248 */ /* 0x000fce0007fe0100 */
.L_x_1730:
[----:B------:R-:W2:Y:S01]  /*10080*/  LDL R10, [R1+0x3c] ;  /* 0x00003c00010a7983 */ /* 0x000ea20000100800 */
[----:B------:R-:W-:-:S05]  /*10090*/  VIADD R12, R12, 0x7f ;  /* 0x0000007f0c0c7836 */ /* 0x000fca0000000000 */
[----:B------:R-:W-:-:S04]  /*100a0*/  SHF.R.S32.HI R7, RZ, 0x1f, R12 ;  /* 0x0000001fff077819 */ /* 0x000fc8000001140c */
[----:B------:R-:W-:-:S04]  /*100b0*/  LEA.HI R7, R7, R12, RZ, 0x7 ;  /* 0x0000000c07077211 */ /* 0x000fc800078f38ff */
[----:B------:R-:W-:-:S04]  /*100c0*/  SHF.R.S32.HI R7, RZ, 0x7, R7 ;  /* 0x00000007ff077819 */ /* 0x000fc80000011407 */
[----:B--2---:R-:W-:-:S04]  /*100d0*/  VIMNMX R10, R10, R7, !PT ;  /* 0x000000070a0a7248 */ /* 0x004fc80007fe0100 */
[----:B------:R-:W-:Y:S01]  /*100e0*/  ISETP.GE.AND P1, PT, R4, R10, PT ;  /* 0x0000000a0400720c */ /* 0x000fe20003f26270 */
[----:B------:R0:W-:-:S12]  /*100f0*/  STL [R1+0x28], R10 ;  /* 0x0000280a01007387 */ /* 0x0001d80000100800 */
[----:B0-----:R-:W-:Y:S05]  /*10100*/  @!P1 BRA `(.L_x_1734) ;  /* 0x0000001c00f89947 */ /* 0x001fea0003800000 */
[----:B------:R-:W-:Y:S02]  /*10110*/  IMAD.MOV.U32 R20, RZ, RZ, R0 ;  /* 0x000000ffff147224 */ /* 0x000fe400078e0000 */
[----:B------:R-:W-:Y:S02]  /*10120*/  IMAD.MOV.U32 R7, RZ, RZ, R3 ;  /* 0x000000ffff077224 */ /* 0x000fe400078e0003 */
[----:B------:R-:W-:Y:S02]  /*10130*/  IMAD.MOV.U32 R10, RZ, RZ, R154 ;  /* 0x000000ffff0a7224 */ /* 0x000fe400078e009a */
[----:B------:R-:W-:-:S07]  /*10140*/  IMAD.MOV.U32 R21, RZ, RZ, R22 ;  /* 0x000000ffff157224 */ /* 0x000fce00078e0016 */
.L_x_1746:
[----:B------:R-:W2:Y:S01]  /*10150*/  LDL R0, [R1+0x2c] ;  /* 0x00002c0001007983 */ /* 0x000ea20000100800 */
[----:B------:R-:W-:Y:S01]  /*10160*/  ISETP.NE.AND P1, PT, R21, 0x1, PT ;  /* 0x000000011500780c */ /* 0x000fe20003f25270 */
[----:B------:R-:W-:Y:S05]  /*10170*/  YIELD ;  /* 0x0000000000007946 */ /* 0x000fea0003800000 */
[----:B------:R-:W-:-:S04]  /*10180*/  SEL R3, RZ, 0x1, P1 ;  /* 0x00000001ff037807 */ /* 0x000fc80000800000 */
[----:B------:R-:W-:Y:S02]  /*10190*/  LOP3.LUT R154, R10, R3, RZ, 0x3c, !PT ;  /* 0x000000030a9a7212 */ /* 0x000fe400078e3cff */
[----:B--2---:R-:W-:-:S13]  /*101a0*/  ISETP.NE.AND P1, PT, R0, RZ, PT ;  /* 0x000000ff0000720c */ /* 0x004fda0003f25270 */
[----:B------:R-:W-:Y:S05]  /*101b0*/  @P1 BRA `(.L_x_1735) ;  /* 0x00000000003c1947 */ /* 0x000fea0003800000 */
[----:B------:R-:W-:Y:S05]  /*101c0*/  @!P0 BRA `(.L_x_1736) ;  /* 0x0000000000048947 */ /* 0x000fea0003800000 */
[----:B------:R-:W-:Y:S01]  /*101d0*/  BPT.TRAP 0x1 ;  /* 0x000000040000795c */ /* 0x000fe20000300000 */
.L_x_1736:
[----:B------:R-:W-:-:S05]  /*101e0*/  VIADD R0, R21, 0x1 ;  /* 0x0000000115007836 */ /* 0x000fca0000000000 */
[----:B------:R-:W-:-:S04]  /*101f0*/  ISETP.NE.AND P2, PT, R0, 0x2, PT ;  /* 0x000000020000780c */ /* 0x000fc80003f45270 */
[----:B------:R-:W-:Y:S02]  /*10200*/  SEL R3, R0, RZ, P2 ;  /* 0x000000ff00037207 */ /* 0x000fe40001000000 */
[----:B------:R-:W-:-:S03]  /*10210*/  SHF.L.U32 R0, R154, 0x1f, RZ ;  /* 0x0000001f9a007819 */ /* 0x000fc600000006ff */
[----:B------:R-:W-:-:S04]  /*10220*/  IMAD R3, R3, 0x8, R2 ;  /* 0x0000000803037824 */ /* 0x000fc800078e0202 */
[----:B------:R0:W1:Y:S01]  /*10230*/  SYNCS.PHASECHK.TRANS64.TRYWAIT P2, [R3+URZ+0x16830], R0 ;  /* 0x01683000030075a7 */ /* 0x000062000804017f */
[----:B------:R-:W-:Y:S05]  /*10240*/  @!P0 BRA `(.L_x_1737) ;  /* 0x0000000000048947 */ /* 0x000fea0003800000 */
[----:B------:R-:W-:Y:S01]  /*10250*/  BPT.TRAP 0x1 ;  /* 0x000000040000795c */ /* 0x000fe20000300000 */
.L_x_1737:
[----:B------:R-:W-:Y:S04]  /*10260*/  BSSY B0, `(.L_x_1735) ;  /* 0x0000004000007945 */ /* 0x000fe80003800000 */
[----:B-1----:R-:W-:Y:S05]  /*10270*/  @P2 BRA `(.L_x_1738) ;  /* 0x0000000000082947 */ /* 0x002fea0003800000 */
[----:B------:R-:W1:Y:S02]  /*10280*/  SYNCS.PHASECHK.TRANS64.TRYWAIT P2, [R3+URZ+0x16830], R0 ;  /* 0x01683000030075a7 */ /* 0x000e64000804017f */
[----:B-1----:R-:W-:Y:S05]  /*10290*/  @!P2 BRA `(.L_x_1739) ;  /* 0x0000010c00f0a947 */ /* 0x002fea0003800000 */
.L_x_1738:
[----:B------:R-:W-:Y:S05]  /*102a0*/  BSYNC B0 ;  /* 0x0000000000007941 */ /* 0x000fea0003800000 */
.L_x_1735:
[----:B------:R-:W2:Y:S04]  /*102b0*/  LDL R11, [R1+0x30] ;  /* 0x00003000010b7983 */ /* 0x000ea80000100800 */
[----:B------:R3:W-:Y:S01]  /*102c0*/  STL [R1+0x68], R2 ;  /* 0x0000680201007387 */ /* 0x0007e20000100800 */
[----:B01----:R-:W0:Y:S03]  /*102d0*/  S2R R0, SR_TID.X ;  /* 0x0000000000007919 */ /* 0x003e260000002100 */
[----:B---3--:R-:W3:Y:S01]  /*102e0*/  LDL.64 R2, [R1+0x20] ;  /* 0x0000200001027983 */ /* 0x008ee20000100a00 */
[----:B------:R-:W-:Y:S01]  /*102f0*/  VIADD R22, R21, 0x1 ;  /* 0x0000000115167836 */ /* 0x000fe20000000000 */
[----:B------:R-:W-:Y:S05]  /*10300*/  WARPSYNC.ALL ;  /* 0x0000000000007948 */ /* 0x000fea0003800000 */
[----:B------:R-:W-:Y:S01]  /*10310*/  ISETP.NE.AND P2, PT, R22, 0x2, PT ;  /* 0x000000021600780c */ /* 0x000fe20003f45270 */
[----:B------:R-:W-:Y:S01]  /*10320*/  IMAD.MOV.U32 R13, RZ, RZ, 0x40000040 ;  /* 0x40000040ff0d7424 */ /* 0x000fe200078e00ff */
[----:B------:R-:W-:Y:S01]  /*10330*/  R2UR UR12, R8 ;  /* 0x00000000080c72ca */ /* 0x000fe200000e0000 */
[----:B------:R-:W-:Y:S01]  /*10340*/  IMAD.MOV.U32 R27, RZ, RZ, 0x40000040 ;  /* 0x40000040ff1b7424 */ /* 0x000fe200078e00ff */
[----:B------:R-:W-:Y:S01]  /*10350*/  SEL R22, R22, RZ, P2 ;  /* 0x000000ff16167207 */ /* 0x000fe20001000000 */
[----:B------:R-:W-:Y:S01]  /*10360*/  IMAD.MOV.U32 R25, RZ, RZ, 0x40000040 ;  /* 0x40000040ff197424 */ /* 0x000fe200078e00ff */
[----:B------:R-:W-:-:S02]  /*10370*/  R2UR UR23, R13 ;  /* 0x000000000d1772ca */ /* 0x000fc400000e0000 */
[----:B------:R-:W-:Y:S02]  /*10380*/  R2UR UR13, R9 ;  /* 0x00000000090d72ca */ /* 0x000fe400000e0000 */
[----:B------:R-:W-:Y:S02]  /*10390*/  R2UR UR15, R27 ;  /* 0x000000001b0f72ca */ /* 0x000fe400000e0000 */
[----:B------:R-:W-:Y:S02]  /*103a0*/  R2UR UR19, R25 ;  /* 0x00000000191372ca */ /* 0x000fe400000e0000 */
[----:B0-----:R-:W-:-:S05]  /*103b0*/  SHF.R.U32.HI R0, RZ, 0x7, R0 ;  /* 0x00000007ff007819 */ /* 0x001fca0000011600 */
[----:B------:R-:W-:Y:S01]  /*103c0*/  VIADD R0, R0, 0x8 ;  /* 0x0000000800007836 */ /* 0x000fe20000000000 */
[----:B------:R-:W-:-:S04]  /*103d0*/  R2UR UR27, R27 ;  /* 0x000000001b1b72ca */ /* 0x000fc800000e0000 */
[----:B------:R0:W-:Y:S01]  /*103e0*/  BAR.SYNC.DEFER_BLOCKING R0, 0x100 ;  /* 0x000400000000751d */ /* 0x0001e20000010000 */
[----:B--2---:R-:W-:-:S04]  /*103f0*/  IMAD R26, R22, 0x400, R11 ;  /* 0x00000400161a7824 */ /* 0x004fc800078e020b */
[C---:B------:R-:W-:Y:S01]  /*10400*/  VIADD R12, R26.reuse, 0x4 ;  /* 0x000000041a0c7836 */ /* 0x040fe20000000000 */
[C---:B------:R-:W-:Y:S01]  /*10410*/  R2UR UR14, R26.reuse ;  /* 0x000000001a0e72ca */ /* 0x040fe200000e0000 */
[C---:B------:R-:W-:Y:S02]  /*10420*/  VIADD R24, R26.reuse, 0x2 ;  /* 0x000000021a187836 */ /* 0x040fe40000000000 */
[----:B------:R-:W-:Y:S01]  /*10430*/  VIADD R26, R26, 0x6 ;  /* 0x000000061a1a7836 */ /* 0x000fe20000000000 */
[----:B------:R-:W-:Y:S02]  /*10440*/  R2UR UR22, R12 ;  /* 0x000000000c1672ca */ /* 0x000fe400000e0000 */
[----:B------:R-:W2:Y:S01]  /*10450*/  LDL.64 R12, [R1+0x18] ;  /* 0x00001800010c7983 */ /* 0x000ea20000100a00 */
[----:B------:R-:W-:Y:S02]  /*10460*/  R2UR UR18, R24 ;  /* 0x00000000181272ca */ /* 0x000fe400000e0000 */
[----:B------:R-:W-:-:S02]  /*10470*/  R2UR UR26, R26 ;  /* 0x000000001a1a72ca */ /* 0x000fc400000e0000 */
[----:B------:R-:W-:-:S06]  /*10480*/  WARPGROUP.ARRIVE ;  /* 0x00000000000079c5 */ /* 0x000fcc0000000000 */
[----:B------:R-:W-:Y:S01]  /*10490*/  HGMMA.64x128x16.F32 R24, gdesc[UR12], RZ, !UPT, gsb0 ;  /* 0x01e000000c1879f0 */ /* 0x000fe2000c0008ff */
[----:B---3--:R-:W-:Y:S02]  /*104a0*/  R2UR UR16, R2 ;  /* 0x00000000021072ca */ /* 0x008fe400000e0000 */
[----:B------:R-:W-:Y:S01]  /*104b0*/  R2UR UR17, R3 ;  /* 0x00000000031172ca */ /* 0x000fe200000e0000 */
[----:B------:R0:W5:Y:S01]  /*104c0*/  LDL.LU R2, [R1+0x68] ;  /* 0x0000680001027983 */ /* 0x0001620000300800 */
[----:B------:R-:W-:Y:S02]  /*104d0*/  WARPGROUP.DEPBAR.LE gsb0, 0x0 ;  /* 0x00008000000079c5 */ /* 0x000fe40000010000 */
[----:B------:R-:W-:-:S09]  /*104e0*/  WARPGROUP.ARRIVE ;  /* 0x00000000000079c5 */ /* 0x000fd20000000000 */
[----:B------:R-:W-:Y:S01]  /*104f0*/  HGMMA.64x128x16.F32 R24, gdesc[UR16], R24, gsb0 ;  /* 0x01e00000101879f0 */ /* 0x000fe20008000818 */
[----:B------:R-:W-:Y:S02]  /*10500*/  R2UR UR24, R14 ;  /* 0x000000000e1872ca */ /* 0x000fe400000e0000 */
[----:B------:R-:W-:Y:S01]  /*10510*/  R2UR UR25, R15 ;  /* 0x000000000f1972ca */ /* 0x000fe200000e0000 */
[----:B------:R-:W-:Y:S02]  /*10520*/  WARPGROUP.DEPBAR.LE gsb0, 0x0 ;  /* 0x00008000000079c5 */ /* 0x000fe40000010000 */
[----:B------:R-:W-:Y:S01]  /*10530*/  WARPGROUP.ARRIVE ;  /* 0x00000000000079c5 */ /* 0x000fe20000000000 */
[----:B--2---:R-:W-:Y:S02]  /*10540*/  R2UR UR20, R12 ;  /* 0x000000000c1472ca */ /* 0x004fe400000e0000 */
[----:B------:R-:W-:-:S13]  /*10550*/  R2UR UR21, R13 ;  /* 0x000000000d1572ca */ /* 0x000fda00000e0000 */
        /* <DEDUP_REMOVED lines=8> */
.L_x_1741:
[----:B------:R-:W-:Y:S01]  /*105e0*/  SHF.L.U32 R0, R10, 0x1f, RZ ;  /* 0x0000001f0a007819 */ /* 0x000fe200000006ff */
[----:B-----5:R-:W-:-:S04]  /*105f0*/  IMAD R3, R21, 0x8, R2 ;  /* 0x0000000815037824 */ /* 0x020fc800078e0202 */
[----:B------:R0:W1:Y:S01]  /*10600*/  SYNCS.PHASECHK.TRANS64.TRYWAIT P1, [R3+URZ+0x16850], R0 ;  /* 0x01685000030075a7 */ /* 0x000062000802017f */
[----:B------:R-:W-:Y:S05]  /*10610*/  @!P0 BRA `(.L_x_1742) ;  /* 0x0000000000048947 */ /* 0x000fea0003800000 */
[----:B------:R-:W-:Y:S01]  /*10620*/  BPT.TRAP 0x1 ;  /* 0x000000040000795c */ /* 0x000fe20000300000 */
.L_x_1742:
[----:B-1----:R-:W-:Y:S05]  /*10630*/  @P1 BRA `(.L_x_1740) ;  /* 0x0000000000081947 */ /* 0x002fea0003800000 */
[----:B------:R-:W1:Y:S02]  /*10640*/  SYNCS.PHASECHK.TRANS64.TRYWAIT P1, [R3+URZ+0x16850], R0 ;  /* 0x01685000030075a7 */ /* 0x000e64000802017f */
[----:B-1----:R-:W-:Y:S05]  /*10650*/  @!P1 BRA `(.L_x_1743) ;  /* 0x0000010c00149947 */ /* 0x002fea0003800000 */
.L_x_1740:
[----:B01---5:R-:W-:Y:S01]  /*10660*/  VIADD R0, R2, 0x400 ;  /* 0x0000040002007836 */ /* 0x023fe20000000000 */
        /* <DEDUP_REMOVED lines=8> */
[----:B------:R-:W-:Y:S02]  /*106f0*/  IMAD R10, R21, 0x400, R0 ;  /* 0x00000400150a7824 */ /* 0x000fe400078e0200 */
[----:B------:R-:W0:Y:S02]  /*10700*/  S2R R0, SR_TID.X ;  /* 0x0000000000007919 */ /* 0x000e240000002100 */
        /* <DEDUP_REMOVED lines=57> */
.L_x_1744:
[----:B0-----:R-:W-:Y:S01]  /*10aa0*/  IMAD R0, R22, 0x8, R2 ;  /* 0x0000000816007824 */ /* 0x001fe200078e0202 */
[----:B------:R-:W-:Y:S01]  /*10ab0*/  FMNMX.FTZ R10, R24, R7, !PT ;  /* 0x00000007180a7209 */ /* 0x000fe20007810000 */
[----:B------:R-:W-:Y:S01]  /*10ac0*/  IMAD.U32 R3, RZ, RZ, UR38 ;  /* 0x00000026ff037e24 */ /* 0x000fe2000f8e00ff */
[----:B------:R-:W-:Y:S01]  /*10ad0*/  UMOV UR30, UR8 ;  /* 0x00000008001e7c82 */ /* 0x000fe20008000000 */
[----:B------:R-:W-:-:S05]  /*10ae0*/  VIADD R0, R0, 0x16840 ;  /* 0x0001684000007836 */ /* 0x000fca0000000000 */
[----:B------:R-:W-:Y:S02]  /*10af0*/  PRMT R0, R3, 0x654, R0 ;  /* 0x0000065403007816 */ /* 0x000fe40000000000 */
[----:B------:R-:W-:Y:S02]  /*10b00*/  FMNMX.FTZ R3, R25, R10, !PT ;  /* 0x0000000a19037209 */ /* 0x000fe40007810000 */
[----:B------:R0:W-:Y:S02]  /*10b10*/  SYNCS.ARRIVE.TRANS64.RED.A1T0 RZ, [R0+URZ], RZ ;  /* 0x000000ff00ff79a7 */ /* 0x0001e4000810043f */
[----:B------:R-:W-:-:S04]  /*10b20*/  FMNMX.FTZ R10, R28, R3, !PT ;  /* 0x000000031c0a7209 */ /* 0x000fc80007810000 */
[----:B------:R-:W-:Y:S02]  /*10b30*/  FMNMX.FTZ R3, R29, R10, !PT ;  /* 0x0000000a1d037209 */ /* 0x000fe40007810000 */
[----:B0-----:R-:W-:Y:S02]  /*10b40*/  FMNMX.FTZ R0, R26, R20, !PT ;  /* 0x000000141a007209 */ /* 0x001fe40007810000 */
        /* <DEDUP_REMOVED lines=56> */
[----:B------:R-:W0:Y:S01]  /*10ed0*/  SHFL.BFLY PT, R3, R10, 0x2, 0x1f ;  /* 0x0c401f000a037f89 */ /* 0x000e2200000e0000 */
[----:B------:R-:W-:-:S04]  /*10ee0*/  FMNMX.FTZ R11, R83, R0, !PT ;  /* 0x00000000530b7209 */ /* 0x000fc80007810000 */
[----:B------:R-:W-:Y:S02]  /*10ef0*/  FMNMX.FTZ R0, R86, R11, !PT ;  /* 0x0000000b56007209 */ /* 0x000fe40007810000 */
[----:B0-----:R-:W-:-:S05]  /*10f00*/  FMNMX.FTZ R12, R10, R3, !PT ;  /* 0x000000030a0c7209 */ /* 0x001fca0007810000 */
[----:B------:R-:W0:Y:S02]  /*10f10*/  SHFL.BFLY PT, R3, R12, 0x1, 0x1f ;  /* 0x0c201f000c037f89 */ /* 0x000e2400000e0000 */
[----:B0-----:R-:W-:Y:S02]  /*10f20*/  FMNMX.FTZ R3, R12, R3, !PT ;  /* 0x000000030c037209 */ /* 0x001fe40007810000 */
[----:B------:R-:W-:-:S03]  /*10f30*/  FMNMX.FTZ R12, R87, R0, !PT ;  /* 0x00000000570c7209 */ /* 0x000fc60007810000 */
[----:B------:R-:W-:Y:S02]  /*10f40*/  FADD.FTZ R7, -R3, R7 ;  /* 0x0000000703077221 */ /* 0x000fe40000010100 */
[----:B------:R-:W0:Y:S02]  /*10f50*/  SHFL.BFLY PT, R11, R12, 0x2, 0x1f ;  /* 0x0c401f000c0b7f89 */ /* 0x000e2400000e0000 */
[----:B------:R-:W-:-:S06]  /*10f60*/  FMUL.FTZ R7, R7, UR30 ;  /* 0x0000001e07077c20 */ /* 0x000fcc0008410000 */
[----:B------:R-:W-:Y:S01]  /*10f70*/  MUFU.EX2 R7, R7 ;  /* 0x0000000700077308 */ /* 0x000fe20000000800 */
[----:B0-----:R-:W-:Y:S01]  /*10f80*/  FMNMX.FTZ R13, R12, R11, !PT ;  /* 0x0000000b0c0d7209 */ /* 0x001fe20007810000 */
[----:B------:R-:W-:-:S04]  /*10f90*/  FMUL.FTZ R11, R3, UR30 ;  /* 0x0000001e030b7c20 */ /* 0x000fc80008410000 */
[----:B------:R-:W0:Y:S01]  /*10fa0*/  SHFL.BFLY PT, R0, R13, 0x1, 0x1f ;  /* 0x0c201f000d007f89 */ /* 0x000e2200000e0000 */
[--C-:B------:R-:W-:Y:S01]  /*10fb0*/  FFMA.FTZ R24, R24, UR30, -R11.reuse ;  /* 0x0000001e18187c23 */ /* 0x100fe2000801080b */
[--C-:B------:R-:W-:Y:S01]  /*10fc0*/  FFMA.FTZ R25, R25, UR30, -R11.reuse ;  /* 0x0000001e19197c23 */ /* 0x100fe2000801080b */
[--C-:B------:R-:W-:Y:S01]  /*10fd0*/  FFMA.FTZ R28, R28, UR30, -R11.reuse ;  /* 0x0000001e1c1c7c23 */ /* 0x100fe2000801080b */
[--C-:B------:R-:W-:Y:S01]  /*10fe0*/  FFMA.FTZ R29, R29, UR30, -R11.reuse ;  /* 0x0000001e1d1d7c23 */ /* 0x100fe2000801080b */
[--C-:B------:R-:W-:Y:S01]  /*10ff0*/  FFMA.FTZ R32, R32, UR30, -R11.reuse ;  /* 0x0000001e20207c23 */ /* 0x100fe2000801080b */
[--C-:B------:R-:W-:Y:S01]  /*11000*/  FFMA.FTZ R33, R33, UR30, -R11.reuse ;  /* 0x0000001e21217c23 */ /* 0x100fe2000801080b */
[----:B------:R-:W1:Y:S01]  /*11010*/  MUFU.EX2 R24, R24 ;  /* 0x0000001800187308 */ /* 0x000e620000000800 */
        /* <DEDUP_REMOVED lines=16> */
[----:B0-----:R-:W-:Y:S01]  /*11120*/  FMNMX.FTZ R0, R13, R0, !PT ;  /* 0x000000000d007209 */ /* 0x001fe20007810000 */
[----:B-1----:R-:W-:Y:S01]  /*11130*/  FFMA.FTZ R6, R7, R6, R24 ;  /* 0x0000000607067223 */ /* 0x002fe20000010018 */
[--C-:B------:R-:W-:Y:S01]  /*11140*/  FFMA.FTZ R64, R64, UR30, -R11.reuse ;  /* 0x0000001e40407c23 */ /* 0x100fe2000801080b */
[--C-:B------:R-:W-:Y:S01]  /*11150*/  FFMA.FTZ R65, R65, UR30, -R11.reuse ;  /* 0x0000001e41417c23 */ /* 0x100fe2000801080b */
[--C-:B------:R-:W-:Y:S01]  /*11160*/  FFMA.FTZ R68, R68, UR30, -R11.reuse ;  /* 0x0000001e44447c23 */ /* 0x100fe2000801080b */
[C---:B------:R-:W-:Y:S01]  /*11170*/  FADD.FTZ R10, -R0.reuse, R20 ;  /* 0x00000014000a7221 */ /* 0x040fe20000010100 */
[----:B------:R-:W-:Y:S01]  /*11180*/  FMUL.FTZ R12, R0, UR30 ;  /* 0x0000001e000c7c20 */ /* 0x000fe20008410000 */
[----:B------:R-:W-:Y:S01]  /*11190*/  MUFU.EX2 R29, R29 ;  /* 0x0000001d001d7308 */ /* 0x000fe20000000800 */
[--C-:B------:R-:W-:Y:S01]  /*111a0*/  FFMA.FTZ R69, R69, UR30, -R11.reuse ;  /* 0x0000001e45457c23 */ /* 0x100fe2000801080b */
[----:B------:R-:W-:Y:S01]  /*111b0*/  FMUL.FTZ R10, R10, UR30 ;  /* 0x0000001e0a0a7c20 */ /* 0x000fe20008410000 */
        /* <DEDUP_REMOVED lines=29> */
[----:B------:R-:W2:Y:S01]  /*11390*/  MUFU.EX2 R30, R30 ;  /* 0x0000001e001e7308 */ /* 0x000ea20000000800 */
[--C-:B------:R-:W-:Y:S01]  /*113a0*/  FFMA.FTZ R78, R78, UR30, -R12.reuse ;  /* 0x0000001e4e4e7c23 */ /* 0x100fe2000801080c */
[--C-:B------:R-:W-:Y:S01]  /*113b0*/  FFMA.FTZ R79, R79, UR30, -R12.reuse ;  /* 0x0000001e4f4f7c23 */ /* 0x100fe2000801080c */
[--C-:B------:R-:W-:Y:S01]  /*113c0*/  FFMA.FTZ R82, R82, UR30, -R12.reuse ;  /* 0x0000001e52527c23 */ /* 0x100fe2000801080c */
[--C-:B------:R-:W-:Y:S01]  /*113d0*/  FFMA.FTZ R83, R83, UR30, -R12.reuse ;  /* 0x0000001e53537c23 */ /* 0x100fe2000801080c */
[--C-:B------:R-:W-:Y:S01]  /*113e0*/  FFMA.FTZ R86, R86, UR30, -R12.reuse ;  /* 0x0000001e56567c23 */ /* 0x100fe2000801080c */
[----:B------:R-:W-:Y:S01]  /*113f0*/  FFMA.FTZ R123, R87, UR30, -R12 ;  /* 0x0000001e577b7c23 */ /* 0x000fe2000801080c */
[----:B0-----:R-:W-:Y:S01]  /*11400*/  FFMA.FTZ R12, R10, R5, R26 ;  /* 0x000000050a0c7223 */ /* 0x001fe2000001001a */
[----:B------:R-:W0:Y:S01]  /*11410*/  MUFU.EX2 R31, R31 ;  /* 0x0000001f001f7308 */ /* 0x000e220000000800 */
[----:B------:R-:W-:Y:S01]  /*11420*/  FADD.FTZ R5, R25, R6 ;  /* 0x0000000619057221 */ /* 0x000fe20000010000 */
[--C-:B------:R-:W-:Y:S01]  /*11430*/  FFMA.FTZ R72, R72, UR30, -R11.reuse ;  /* 0x0000001e48487c23 */ /* 0x100fe2000801080b */
[----:B-1----:R-:W-:Y:S01]  /*11440*/  FADD.FTZ R13, R27, R12 ;  /* 0x0000000c1b0d7221 */ /* 0x002fe20000010000 */
[----:B------:R-:W-:Y:S01]  /*11450*/  FFMA.FTZ R73, R73, UR30, -R11 ;  /* 0x0000001e49497c23 */ /* 0x000fe2000801080b */
[----:B------:R-:W-:Y:S01]  /*11460*/  FADD.FTZ R6, R28, R5 ;  /* 0x000000051c067221 */ /* 0x000fe20000010000 */
[--C-:B------:R-:W-:Y:S01]  /*11470*/  FFMA.FTZ R76, R76, UR30, -R11.reuse ;  /* 0x0000001e4c4c7c23 */ /* 0x100fe2000801080b */
[----:B------:R-:W-:Y:S01]  /*11480*/  FFMA.FTZ R77, R77, UR30, -R11 ;  /* 0x0000001e4d4d7c23 */ /* 0x000fe2000801080b */
[----:B------:R-:W1:Y:S01]  /*11490*/  MUFU.EX2 R32, R32 ;  /* 0x0000002000207308 */ /* 0x000e620000000800 */
[----:B--2---:R-:W-:Y:S01]  /*114a0*/  FADD.FTZ R12, R30, R13 ;  /* 0x0000000d1e0c7221 */ /* 0x004fe20000010000 */
[----:B------:R-:W-:Y:S01]  /*114b0*/  FADD.FTZ R5, R29, R6 ;  /* 0x000000061d057221 */ /* 0x000fe20000010000 */
[--C-:B------:R-:W-:Y:S01]  /*114c0*/  FFMA.FTZ R80, R80, UR30, -R11.reuse ;  /* 0x0000001e50507c23 */ /* 0x100fe2000801080b */
[--C-:B------:R-:W-:Y:S01]  /*114d0*/  FFMA.FTZ R81, R81, UR30, -R11.reuse ;  /* 0x0000001e51517c23 */ /* 0x100fe2000801080b */
[--C-:B------:R-:W-:Y:S01]  /*114e0*/  FFMA.FTZ R84, R84, UR30, -R11.reuse ;  /* 0x0000001e54547c23 */ /* 0x100fe2000801080b */
[----:B------:R-:W-:-:S02]  /*114f0*/  FFMA.FTZ R11, R85, UR30, -R11 ;  /* 0x0000001e550b7c23 */ /* 0x000fc4000801080b */
        /* <DEDUP_REMOVED lines=114> */
.L_x_1745:
        /* <DEDUP_REMOVED lines=73> */
[C---:B--2---:R-:W-:Y:S01]  /*120b0*/  ISETP.GT.AND P1, PT, R4.reuse, R20, PT ;  /* 0x000000140400720c */ /* 0x044fe20003f24270 */
[----:B------:R-:W-:Y:S02]  /*120c0*/  VIADD R4, R4, 0xffffffff ;  /* 0xffffffff04047836 */ /* 0x000fe40000000000 */
[----:B------:R-:W-:-:S10]  /*120d0*/  IMAD.MOV.U32 R20, RZ, RZ, R0 ;  /* 0x000000ffff147224 */ /* 0x000fd400078e0000 */
[----:B0-----:R-:W-:Y:S05]  /*120e0*/  @P1 BRA `(.L_x_1746) ;  /* 0xffffffe000181947 */ /* 0x001fea000383ffff */
.L_x_1734:
[----:B------:R-:W2:Y:S02]  /*120f0*/  LDL R7, [R1+0x3c] ;  /* 0x00003c0001077983 */ /* 0x000ea40000100800 */
[----:B--2---:R-:W-:-:S13]  /*12100*/  ISETP.GE.AND P1, PT, R4, R7, PT ;  /* 0x000000070400720c */ /* 0x004fda0003f26270 */
[----:B------:R-:W-:Y:S05]  /*12110*/  @!P1 BRA `(.L_x_1747) ;  /* 0x00000030001c9947 */ /* 0x000fea0003800000 */
[----:B------:R-:W-:Y:S02]  /*12120*/  IMAD.MOV.U32 R7, RZ, RZ, R0 ;  /* 0x000000ffff077224 */ /* 0x000fe400078e0000 */
[----:B------:R-:W-:Y:S02]  /*12130*/  IMAD.MOV.U32 R20, RZ, RZ, R3 ;  /* 0x000000ffff147224 */ /* 0x000fe400078e0003 */
[----:B------:R-:W-:Y:S02]  /*12140*/  IMAD.MOV.U32 R10, RZ, RZ, R154 ;  /* 0x000000ffff0a7224 */ /* 0x000fe400078e009a */
[----:B------:R-:W-:-:S07]  /*12150*/  IMAD.MOV.U32 R21, RZ, RZ, R22 ;  /* 0x000000ffff157224 */ /* 0x000fce00078e0016 */
.L_x_1767:
        /* <DEDUP_REMOVED lines=9> */
.L_x_1749:
        /* <DEDUP_REMOVED lines=8> */
.L_x_1750:
[----:B------:R-:W-:Y:S04]  /*12270*/  BSSY B0, `(.L_x_1748) ;  /* 0x0000004000007945 */ /* 0x000fe80003800000 */
[----:B-1----:R-:W-:Y:S05]  /*12280*/  @P2 BRA `(.L_x_1751) ;  /* 0x0000000000082947 */ /* 0x002fea0003800000 */
[----:B------:R-:W1:Y:S02]  /*12290*/  SYNCS.PHASECHK.TRANS64.TRYWAIT P2, [R3+URZ+0x16830], R0 ;  /* 0x01683000030075a7 */ /* 0x000e64000804017f */
[----:B-1----:R-:W-:Y:S05]  /*122a0*/  @!P2 BRA `(.L_x_1752) ;  /* 0x000000f00014a947 */ /* 0x002fea0003800000 */
.L_x_1751:
[----:B------:R-:W-:Y:S05]  /*122b0*/  BSYNC B0 ;  /* 0x0000000000007941 */ /* 0x000fea0003800000 */
.L_x_1748:
        /* <DEDUP_REMOVED lines=51> */
.L_x_1754:
[----:B------:R-:W-:Y:S01]  /*125f0*/  SHF.L.U32 R0, R10, 0x1f, RZ ;  /* 0x0000001f0a007819 */ /* 0x000fe200000006ff */
[----:B-----5:R-:W-:-:S04]  /*12600*/  IMAD R3, R21, 0x8, R2 ;  /* 0x0000000815037824 */ /* 0x020fc800078e0202 */
[----:B------:R0:W1:Y:S01]  /*12610*/  SYNCS.PHASECHK.TRANS64.TRYWAIT P1, [R3+URZ+0x16850], R0 ;  /* 0x01685000030075a7 */ /* 0x000062000802017f */
[----:B------:R-:W-:Y:S05]  /*12620*/  @!P0 BRA `(.L_x_1755) ;  /* 0x0000000000048947 */ /* 0x000fea0003800000 */
[----:B------:R-:W-:Y:S01]  /*12630*/  BPT.TRAP 0x1 ;  /* 0x000000040000795c */ /* 0x000fe20000300000 */
.L_x_1755:
[----:B-1----:R-:W-:Y:S05]  /*12640*/  @P1 BRA `(.L_x_1753) ;  /* 0x0000000000081947 */ /* 0x002fea0003800000 */
[----:B------:R-:W1:Y:S02]  /*12650*/  SYNCS.PHASECHK.TRANS64.TRYWAIT P1, [R3+URZ+0x16850], R0 ;  /* 0x01685000030075a7 */ /* 0x000e64000802017f */
[----:B-1----:R-:W-:Y:S05]  /*12660*/  @!P1 BRA `(.L_x_1756) ;  /* 0x000000ec00389947 */ /* 0x002fea0003800000 */
.L_x_1753:
        /* <DEDUP_REMOVED lines=34> */
[----:B------:R-:W-:Y:S02]  /*12890*/  R2UR UR15, R13 ;  /* 0x000000000d0f72ca */ /* 0x000fe400000e0000 */
[----:B------:R-:W-:Y:S01]  /*128a0*/  MOV R13, 0x40000040 ;  /* 0x40000040000d7802 */ /* 0x000fe20000000f00 */
        /* <DEDUP_REMOVED lines=32> */
.L_x_1757:
[----:B------:R-:W2:Y:S01]  /*12ab0*/  LDL R11, [R1+0x14] ;  /* 0x00001400010b7983 */ /* 0x000ea20000100800 */
[----:B------:R-:W1:Y:S03]  /*12ac0*/  @P4 LDC R10, c[0x0][0x44c] ;  /* 0x00011300ff0a4b82 */ /* 0x000e660000000800 */
[----:B------:R-:W2:Y:S04]  /*12ad0*/  LDL R3, [R1+0x34] ;  /* 0x0000340001037983 */ /* 0x000ea80000100800 */
[----:B------:R-:W3:Y:S01]  /*12ae0*/  LDL R124, [R1] ;  /* 0x00000000017c7983 */ /* 0x000ee20000100800 */
[----:B0-----:R-:W0:Y:S01]  /*12af0*/  @P4 LDC R0, c[0x0][0x450] ;  /* 0x00011400ff004b82 */ /* 0x001e220000000800 */
[----:B------:R-:W-:Y:S01]  /*12b00*/  ULOP3.LUT UR12, URZ, UR11, URZ, 0x33, !UPT ;  /* 0x0000000b3f0c7292 */ /* 0x000fe2000f8e333f */
[----:B--2---:R-:W-:-:S04]  /*12b10*/  IMAD.IADD R13, R3, 0x1, R11 ;  /* 0x00000001030d7824 */ /* 0x004fc800078e020b */
[----:B-1----:R-:W-:-:S05]  /*12b20*/  @P4 IMAD.HI.U32 R3, R13, R10, RZ ;  /* 0x0000000a0d034227 */ /* 0x002fca00078e00ff */
[----:B0-----:R-:W-:Y:S01]  /*12b30*/  @P4 SHF.R.U32.HI R13, RZ, R0, R3 ;  /* 0x00000000ff0d4219 */ /* 0x001fe20000011603 */
        /* <DEDUP_REMOVED lines=26> */
.L_x_1760:
[----:B------:R-:W-:-:S05]  /*12ce0*/  IMAD.U32 R123, RZ, RZ, UR4 ;  /* 0x00000004ff7b7e24 */ /* 0x000fca000f8e00ff */
[----:B------:R-:W-:-:S13]  /*12cf0*/  ISETP.NE.AND P1, PT, R123, 0x1, PT ;  /* 0x000000017b00780c */ /* 0x000fda0003f25270 */
[----:B------:R-:W0:Y:S02]  /*12d00*/  @P1 LDC.64 R120, c[0x0][0x9e8] ;  /* 0x00027a00ff781b82 */ /* 0x000e240000000a00 */
[----:B0-----:R-:W-:-:S05]  /*12d10*/  @P1 IMAD.HI.U32 R120, R122, R120, RZ ;  /* 0x000000787a781227 */ /* 0x001fca00078e00ff */
[----:B------:R-:W-:-:S07]  /*12d20*/  @P1 SHF.R.U32.HI R122, RZ, R121, R120 ;  /* 0x00000079ff7a1219 */ /* 0x000fce0000011678 */
.L_x_1761:
[----:B------:R-:W-:Y:S05]  /*12d30*/  BSYNC B0 ;  /* 0x0000000000007941 */ /* 0x000fea0003800000 */
.L_x_1759:
[----:B------:R-:W-:-:S04]  /*12d40*/  IMAD R122, R122, R123, -R0 ;  /* 0x0000007b7a7a7224 */ /* 0x000fc800078e0a00 */
[----:B------:R-:W-:-:S05]  /*12d50*/  IMAD.IADD R122, R122, 0x1, -R155 ;  /* 0x000000017a7a7824 */ /* 0x000fca00078e0a9b */
[----:B------:R-:W-:Y:S02]  /*12d60*/  VIMNMX R3, R3, R122, !PT ;  /* 0x0000007a03037248 */ /* 0x000fe40007fe0100 */
[----:B------:R-:W-:-:S07]  /*12d70*/  VIADDMNMX R10, R122, R123, R10, PT ;  /* 0x0000007b7a0a7246 */ /* 0x000fce000380010a */
.L_x_1758:
        /* <DEDUP_REMOVED lines=113> */
.L_x_1764:
[----:B------:R-:W-:-:S05]  /*13490*/  IMAD.U32 R120, RZ, RZ, UR4 ;  /* 0x00000004ff787e24 */ /* 0x000fca000f8e00ff */
[----:B------:R-:W-:-:S13]  /*134a0*/  ISETP.NE.AND P2, PT, R120, 0x1, PT ;  /* 0x000000017800780c */ /* 0x000fda0003f45270 */
[----:B------:R-:W0:Y:S02]  /*134b0*/  @P2 LDC.64 R10, c[0x0][0x9e8] ;  /* 0x00027a00ff0a2b82 */ /* 0x000e240000000a00 */
[----:B0-----:R-:W-:-:S05]  /*134c0*/  @P2 IMAD.HI.U32 R10, R13, R10, RZ ;  /* 0x0000000a0d0a2227 */ /* 0x001fca00078e00ff */
[----:B------:R-:W-:-:S07]  /*134d0*/  @P2 SHF.R.U32.HI R13, RZ, R11, R10 ;  /* 0x0000000bff0d2219 */ /* 0x000fce000001160a */
.L_x_1765:
[----:B------:R-:W-:Y:S05]  /*134e0*/  BSYNC B0 ;  /* 0x0000000000007941 */ /* 0x000fea0003800000 */
.L_x_1763:
[----:B------:R-:W-:-:S04]  /*134f0*/  IMAD R0, R13, R120, -R0 ;  /* 0x000000780d007224 */ /* 0x000fc800078e0a00 */
[----:B------:R-:W-:-:S05]  /*13500*/  IMAD.IADD R11, R0, 0x1, -R155 ;  /* 0x00000001000b7824 */ /* 0x000fca00078e0a9b */
[----:B------:R-:W-:Y:S02]  /*13510*/  VIADDMNMX R12, R11, R120, R12, PT ;  /* 0x000000780b0c7246 */ /* 0x000fe4000380010c */
[----:B------:R-:W-:-:S07]  /*13520*/  VIMNMX R3, R3, R11, !PT ;  /* 0x0000000b03037248 */ /* 0x000fce0007fe0100 */
.L_x_1762:
[C---:B------:R-:W-:Y:S01]  /*13530*/  ISETP.GT.AND P2, PT, R3.reuse, 0x1, P1 ;  /* 0x000000010300780c */ /* 0x040fe20000f44270 */
[----:B------:R-:W-:Y:S01]  /*13540*/  UMOV UR30, UR6 ;  /* 0x00000006001e7c82 */ /* 0x000fe20008000000 */
[----:B------:R-:W-:Y:S02]  /*13550*/  FMNMX.FTZ R0, R24, R20, !PT ;  /* 0x0000001418007209 */ /* 0x000fe40007810000 */
[----:B------:R-:W-:Y:S02]  /*13560*/  ISETP.LT.OR P3, PT, R12, 0x2, P2 ;  /* 0x000000020c00780c */ /* 0x000fe40001761670 */
[----:B------:R-:W-:Y:S02]  /*13570*/  ISETP.GT.AND P2, PT, R3, 0x8, P1 ;  /* 0x000000080300780c */ /* 0x000fe40000f44270 */
[----:B------:R-:W-:Y:S02]  /*13580*/  FSEL R27, R27, -INF , !P3 ;  /* 0xff8000001b1b7808 */ /* 0x000fe40005800000 */
[----:B------:R-:W-:-:S02]  /*13590*/  ISETP.GT.AND P3, PT, R3, 0x9, P1 ;  /* 0x000000090300780c */ /* 0x000fc40000f64270 */
[----:B------:R-:W-:Y:S02]  /*135a0*/  FMNMX.FTZ R11, R25, R0, !PT ;  /* 0x00000000190b7209 */ /* 0x000fe40007810000 */
[C---:B------:R-:W-:Y:S02]  /*135b0*/  ISETP.LT.OR P2, PT, R12.reuse, 0x9, P2 ;  /* 0x000000090c00780c */ /* 0x040fe40001741670 */
[----:B------:R-:W-:Y:S02]  /*135c0*/  ISETP.LT.OR P3, PT, R12, 0xa, P3 ;  /* 0x0000000a0c00780c */ /* 0x000fe40001f61670 */
[----:B------:R-:W-:Y:S02]  /*135d0*/  FMNMX.FTZ R0, R28, R11, !PT ;  /* 0x0000000b1c007209 */ /* 0x000fe40007810000 */
[----:B------:R-:W-:Y:S02]  /*135e0*/  FSEL R30, R30, -INF , !P2 ;  /* 0xff8000001e1e7808 */ /* 0x000fe40005000000 */
[----:B------:R-:W-:-:S02]  /*135f0*/  FSEL R31, R31, -INF , !P3 ;  /* 0xff8000001f1f7808 */ /* 0x000fc40005800000 */
[C---:B------:R-:W-:Y:S02]  /*13600*/  ISETP.GT.AND P2, PT, R3.reuse, 0x10, P1 ;  /* 0x000000100300780c */ /* 0x040fe40000f44270 */
[----:B------:R-:W-:Y:S02]  /*13610*/  ISETP.GT.AND P3, PT, R3, 0x11, P1 ;  /* 0x000000110300780c */ /* 0x000fe40000f64270 */
[----:B------:R-:W-:Y:S02]  /*13620*/  FMNMX.FTZ R11, R29, R0, !PT ;  /* 0x000000001d0b7209 */ /* 0x000fe40007810000 */
[C---:B------:R-:W-:Y:S02]  /*13630*/  ISETP.LT.OR P2, PT, R12.reuse, 0x11, P2 ;  /* 0x000000110c00780c */ /* 0x040fe40001741670 */
[----:B------:R-:W-:Y:S02]  /*13640*/  ISETP.LT.OR P3, PT, R12, 0x12, P3 ;  /* 0x000000120c00780c */ /* 0x000fe40001f61670 */
[----:B------:R-:W-:-:S02]  /*13650*/  FMNMX.FTZ R0, R32, R11, !PT ;  /* 0x0000000b20007209 */ /* 0x000fc40007810000 */
[----:B------:R-:W-:Y:S02]  /*13660*/  FSEL R34, R34, -INF , !P2 ;  /* 0xff80000022227808 */ /* 0x000fe40005000000 */
[----:B------:R-:W-:Y:S02]  /*13670*/  FSEL R35, R35, -INF , !P3 ;  /* 0xff80000023237808 */ /* 0x000fe40005800000 */
[C---:B------:R-:W-:Y:S02]  /*13680*/  ISETP.GT.AND P2, PT, R3.reuse, 0x18, P1 ;  /* 0x000000180300780c */ /* 0x040fe40000f44270 */
[----:B------:R-:W-:Y:S02]  /*13690*/  ISETP.GT.AND P3, PT, R3, 0x19, P1 ;  /* 0x000000190300780c */ /* 0x000fe40000f64270 */
[----:B------:R-:W-:Y:S02]  /*136a0*/  FMNMX.FTZ R0, R33, R0, !PT ;  /* 0x0000000021007209 */ /* 0x000fe40007810000 */
[----:B------:R-:W-:-:S02]  /*136b0*/  ISETP.LT.OR P2, PT, R12, 0x19, P2 ;  /* 0x000000190c00780c */ /* 0x000fc40001741670 */
[----:B------:R-:W-:Y:S02]  /*136c0*/  ISETP.LT.OR P3, PT, R12, 0x1a, P3 ;  /* 0x0000001a0c00780c */ /* 0x000fe40001f61670 */
[----:B------:R-:W-:Y:S02]  /*136d0*/  FMNMX.FTZ R0, R36, R0, !PT ;  /* 0x0000000024007209 */ /* 0x000fe40007810000 */
[----:B------:R-:W-:Y:S02]  /*136e0*/  FSEL R38, R38, -INF , !P2 ;  /* 0xff80000026267808 */ /* 0x000fe40005000000 */
[----:B------:R-:W-:Y:S02]  /*136f0*/  FSEL R39, R39, -INF , !P3 ;  /* 0xff80000027277808 */ /* 0x000fe40005800000 */
[C---:B------:R-:W-:Y:S02]  /*13700*/  ISETP.GT.AND P2, PT, R3.reuse, 0x20, P1 ;  /* 0x000000200300780c */ /* 0x040fe40000f44270 */
[----:B------:R-:W-:-:S02]  /*13710*/  ISETP.GT.AND P3, PT, R3, 0x21, P1 ;  /* 0x000000210300780c */ /* 0x000fc40000f64270 */
[----:B------:R-:W-:Y:S02]  /*13720*/  FMNMX.FTZ R11, R37, R0, !PT ;  /* 0x00000000250b7209 */ /* 0x000fe40007810000 */
[C---:B------:R-:W-:Y:S02]  /*13730*/  ISETP.LT.OR P2, PT, R12.reuse, 0x21, P2 ;  /* 0x000000210c00780c */ /* 0x040fe40001741670 */
[----:B------:R-:W-:Y:S02]  /*13740*/  ISETP.LT.OR P3, PT, R12, 0x22, P3 ;  /* 0x000000220c00780c */ /* 0x000fe40001f61670 */
[----:B------:R-:W-:Y:S02]  /*13750*/  FMNMX.FTZ R0, R40, R11, !PT ;  /* 0x0000000b28007209 */ /* 0x000fe40007810000 */
[----:B------:R-:W-:Y:S02]  /*13760*/  FSEL R42, R42, -INF , !P2 ;  /* 0xff8000002a2a7808 */ /* 0x000fe40005000000 */
[----:B------:R-:W-:-:S02]  /*13770*/  FSEL R43, R43, -INF , !P3 ;  /* 0xff8000002b2b7808 */ /* 0x000fc40005800000 */
[----:B------:R-:W-:Y:S02]  /*13780*/  FMNMX.FTZ R11, R41, R0, !PT ;  /* 0x00000000290b7209 */ /* 0x000fe40007810000 */
[C---:B------:R-:W-:Y:S02]  /*13790*/  ISETP.GT.AND P2, PT, R3.reuse, 0x28, P1 ;  /* 0x000000280300780c */ /* 0x040fe40000f44270 */
[----:B------:R-:W-:Y:S02]  /*137a0*/  ISETP.GT.AND P3, PT, R3, 0x29, P1 ;  /* 0x000000290300780c */ /* 0x000fe40000f64270 */
[----:B------:R-:W-:Y:S02]  /*137b0*/  FMNMX.FTZ R0, R44, R11, !PT ;  /* 0x0000000b2c007209 */ /* 0x000fe40007810000 */
[C---:B------:R-:W-:Y:S02]  /*137c0*/  ISETP.LT.OR P2, PT, R12.reuse, 0x29, P2 ;  /* 0x000000290c00780c */ /* 0x040fe40001741670 */
[----:B------:R-:W-:-:S02]  /*137d0*/  ISETP.LT.OR P3, PT, R12, 0x2a, P3 ;  /* 0x0000002a0c00780c */ /* 0x000fc40001f61670 */
[----:B------:R-:W-:Y:S02]  /*137e0*/  FMNMX.FTZ R11, R45, R0, !PT ;  /* 0x000000002d0b7209 */ /* 0x000fe40007810000 */
[----:B------:R-:W-:Y:S02]  /*137f0*/  FSEL R46, R46, -INF , !P2 ;  /* 0xff8000002e2e7808 */ /* 0x000fe40005000000 */
[----:B------:R-:W-:Y:S02]  /*13800*/  FSEL R47, R47, -INF , !P3 ;  /* 0xff8000002f2f7808 */ /* 0x000fe40005800000 */
[C---:B------:R-:W-:Y:S02]  /*13810*/  ISETP.GT.AND P2, PT, R3.reuse, 0x30, P1 ;  /* 0x000000300300780c */ /* 0x040fe40000f44270 */
[----:B------:R-:W-:Y:S02]  /*13820*/  ISETP.GT.AND P3, PT, R3, 0x31, P1 ;  /* 0x000000310300780c */ /* 0x000fe40000f64270 */
[----:B------:R-:W-:-:S02]  /*13830*/  FMNMX.FTZ R0, R48, R11, !PT ;  /* 0x0000000b30007209 */ /* 0x000fc40007810000 */
[C---:B------:R-:W-:Y:S02]  /*13840*/  ISETP.LT.OR P2, PT, R12.reuse, 0x31, P2 ;  /* 0x000000310c00780c */ /* 0x040fe40001741670 */
[----:B------:R-:W-:Y:S02]  /*13850*/  ISETP.LT.OR P3, PT, R12, 0x32, P3 ;  /* 0x000000320c00780c */ /* 0x000fe40001f61670 */
[----:B------:R-:W-:Y:S02]  /*13860*/  FMNMX.FTZ R11, R49, R0, !PT ;  /* 0x00000000310b7209 */ /* 0x000fe40007810000 */
[----:B------:R-:W-:Y:S02]  /*13870*/  FSEL R50, R50, -INF , !P2 ;  /* 0xff80000032327808 */ /* 0x000fe40005000000 */
[----:B------:R-:W-:Y:S02]  /*13880*/  FSEL R51, R51, -INF , !P3 ;  /* 0xff80000033337808 */ /* 0x000fe40005800000 */
[----:B------:R-:W-:-:S02]  /*13890*/  ISETP.GT.AND P2, PT, R3, 0x38, P1 ;  /* 0x000000380300780c */ /* 0x000fc40000f44270 */
[----:B------:R-:W-:Y:S02]  /*138a0*/  ISETP.GT.AND P3, PT, R3, 0x39, P1 ;  /* 0x000000390300780c */ /* 0x000fe40000f64270 */
[----:B------:R-:W-:Y:S02]  /*138b0*/  FMNMX.FTZ R0, R52, R11, !PT ;  /* 0x0000000b34007209 */ /* 0x000fe40007810000 */
[C---:B------:R-:W-:Y:S02]  /*138c0*/  ISETP.LT.OR P2, PT, R12.reuse, 0x39, P2 ;  /* 0x000000390c00780c */ /* 0x040fe40001741670 */
[----:B------:R-:W-:Y:S02]  /*138d0*/  ISETP.LT.OR P3, PT, R12, 0x3a, P3 ;  /* 0x0000003a0c00780c */ /* 0x000fe40001f61670 */
[----:B------:R-:W-:Y:S02]  /*138e0*/  FMNMX.FTZ R11, R53, R0, !PT ;  /* 0x00000000350b7209 */ /* 0x000fe40007810000 */
[----:B------:R-:W-:-:S02]  /*138f0*/  FSEL R54, R54, -INF , !P2 ;  /* 0xff80000036367808 */ /* 0x000fc40005000000 */
[----:B------:R-:W-:Y:S02]  /*13900*/  FSEL R55, R55, -INF , !P3 ;  /* 0xff80000037377808 */ /* 0x000fe40005800000 */
        /* <DEDUP_REMOVED lines=8> */
[----:B------:R-:W-:Y:S02]  /*13990*/  FMNMX.FTZ R0, R60, R11, !PT ;  /* 0x0000000b3c007209 */ /* 0x000fe40007810000 */
        /* <DEDUP_REMOVED lines=42> */
[----:B------:R-:W-:Y:S02]  /*13c40*/  ISETP.GT.AND P3, PT, R3, RZ, P1 ;  /* 0x000000ff0300720c */ /* 0x000fe40000f64270 */
[----:B------:R-:W-:-:S02]  /*13c50*/  FMNMX.FTZ R10, R84, R11, !PT ;  /* 0x0000000b540a7209 */ /* 0x000fc40007810000 */
[C---:B------:R-:W-:Y:S02]  /*13c60*/  ISETP.LT.OR P2, PT, R12.reuse, 0x71, P2 ;  /* 0x000000710c00780c */ /* 0x040fe40001741670 */
[----:B------:R-:W-:Y:S02]  /*13c70*/  ISETP.LT.OR P3, PT, R12, 0x1, P3 ;  /* 0x000000010c00780c */ /* 0x000fe40001f61670 */
[----:B------:R-:W-:Y:S02]  /*13c80*/  FMNMX.FTZ R10, R85, R10, !PT ;  /* 0x0000000a550a7209 */ /* 0x000fe40007810000 */
[----:B------:R-:W-:Y:S02]  /*13c90*/  FSEL R82, R82, -INF , !P2 ;  /* 0xff80000052527808 */ /* 0x000fe40005000000 */
[----:B------:R-:W-:Y:S02]  /*13ca0*/  FSEL R26, R26, -INF , !P3 ;  /* 0xff8000001a1a7808 */ /* 0x000fe40005800000 */
[----:B------:R-:W-:-:S02]  /*13cb0*/  ISETP.GT.AND P2, PT, R3, 0x71, P1 ;  /* 0x000000710300780c */ /* 0x000fc40000f44270 */
[C---:B------:R-:W-:Y:S02]  /*13cc0*/  ISETP.GT.AND P3, PT, R3.reuse, 0x78, P1 ;  /* 0x000000780300780c */ /* 0x040fe40000f64270 */
[----:B------:R-:W-:Y:S02]  /*13cd0*/  ISETP.GT.AND P1, PT, R3, 0x79, P1 ;  /* 0x000000790300780c */ /* 0x000fe40000f24270 */
[----:B------:R-:W0:Y:S01]  /*13ce0*/  SHFL.BFLY PT, R3, R10, 0x2, 0x1f ;  /* 0x0c401f000a037f89 */ /* 0x000e2200000e0000 */
[----:B------:R-:W-:Y:S02]  /*13cf0*/  FMNMX.FTZ R120, R26, R7, !PT ;  /* 0x000000071a787209 */ /* 0x000fe40007810000 */
[C---:B------:R-:W-:Y:S02]  /*13d00*/  ISETP.LT.OR P2, PT, R12.reuse, 0x72, P2 ;  /* 0x000000720c00780c */ /* 0x040fe40001741670 */
[----:B------:R-:W-:Y:S02]  /*13d10*/  ISETP.LT.OR P3, PT, R12, 0x79, P3 ;  /* 0x000000790c00780c */ /* 0x000fe40001f61670 */
[----:B------:R-:W-:-:S02]  /*13d20*/  FSEL R83, R83, -INF , !P2 ;  /* 0xff80000053537808 */ /* 0x000fc40005000000 */
[----:B------:R-:W-:Y:S02]  /*13d30*/  ISETP.LT.OR P1, PT, R12, 0x7a, P1 ;  /* 0x0000007a0c00780c */ /* 0x000fe40000f21670 */
[----:B------:R-:W-:Y:S02]  /*13d40*/  FSEL R86, R86, -INF , !P3 ;  /* 0xff80000056567808 */ /* 0x000fe40005800000 */
[----:B------:R-:W-:Y:S02]  /*13d50*/  FSEL R87, R87, -INF , !P1 ;  /* 0xff80000057577808 */ /* 0x000fe40004800000 */
[----:B0-----:R-:W-:Y:S02]  /*13d60*/  FMNMX.FTZ R0, R10, R3, !PT ;  /* 0x000000030a007209 */ /* 0x001fe40007810000 */
        /* <DEDUP_REMOVED lines=19> */
[----:B------:R-:W-:Y:S02]  /*13ea0*/  FMNMX.FTZ R10, R66, R3, !PT ;  /* 0x00000003420a7209 */ /* 0x000fe40007810000 */
[----:B------:R-:W0:Y:S02]  /*13eb0*/  SHFL.BFLY PT, R3, R0, 0x1, 0x1f ;  /* 0x0c201f0000037f89 */ /* 0x000e2400000e0000 */
[----:B------:R-:W-:-:S04]  /*13ec0*/  FMNMX.FTZ R11, R67, R10, !PT ;  /* 0x0000000a430b7209 */ /* 0x000fc80007810000 */
[----:B------:R-:W-:-:S04]  /*13ed0*/  FMNMX.FTZ R10, R70, R11, !PT ;  /* 0x0000000b460a7209 */ /* 0x000fc80007810000 */
[----:B------:R-:W-:-:S04]  /*13ee0*/  FMNMX.FTZ R11, R71, R10, !PT ;  /* 0x0000000a470b7209 */ /* 0x000fc80007810000 */
[----:B------:R-:W-:-:S04]  /*13ef0*/  FMNMX.FTZ R10, R74, R11, !PT ;  /* 0x0000000b4a0a7209 */ /* 0x000fc80007810000 */
[----:B------:R-:W-:-:S04]  /*13f00*/  FMNMX.FTZ R11, R75, R10, !PT ;  /* 0x0000000a4b0b7209 */ /* 0x000fc80007810000 */
[----:B------:R-:W-:Y:S02]  /*13f10*/  FMNMX.FTZ R10, R78, R11, !PT ;  /* 0x0000000b4e0a7209 */ /* 0x000fe40007810000 */
[----:B0-----:R-:W-:Y:S02]  /*13f20*/  FMNMX.FTZ R3, R0, R3, !PT ;  /* 0x0000000300037209 */ /* 0x001fe40007810000 */
[----:B------:R-:W-:Y:S02]  /*13f30*/  FMNMX.FTZ R11, R79, R10, !PT ;  /* 0x0000000a4f0b7209 */ /* 0x000fe40007810000 */
[C---:B------:R-:W-:Y:S01]  /*13f40*/  FSETP.NEU.FTZ.AND P2, PT, R3.reuse, -INF , PT ;  /* 0xff8000000300780b */ /* 0x040fe20003f5d000 */
[----:B------:R-:W-:Y:S01]  /*13f50*/  FMUL.FTZ R0, R3, UR30 ;  /* 0x0000001e03007c20 */ /* 0x000fe20008410000 */
[----:B------:R-:W-:-:S04]  /*13f60*/  FMNMX.FTZ R10, R82, R11, !PT ;  /* 0x0000000b520a7209 */ /* 0x000fc80007810000 */
[----:B------:R-:W-:Y:S02]  /*13f70*/  FMNMX.FTZ R11, R83, R10, !PT ;  /* 0x0000000a530b7209 */ /* 0x000fe40007810000 */
[----:B------:R-:W-:Y:S02]  /*13f80*/  FSEL R0, R0, RZ, P2 ;  /* 0x000000ff00007208 */ /* 0x000fe40001000000 */
[----:B------:R-:W-:Y:S02]  /*13f90*/  FMNMX.FTZ R10, R86, R11, !PT ;  /* 0x0000000b560a7209 */ /* 0x000fe40007810000 */
[----:B------:R-:W-:Y:S01]  /*13fa0*/  FSEL R11, R3, RZ, P2 ;  /* 0x000000ff030b7208 */ /* 0x000fe20001000000 */
        /* <DEDUP_REMOVED lines=33> */
[----:B------:R-:W-:Y:S01]  /*141c0*/  FADD.FTZ R10, -R11, R20 ;  /* 0x000000140b0a7221 */ /* 0x000fe20000010100 */
[----:B------:R-:W-:Y:S03]  /*141d0*/  MUFU.EX2 R24, R24 ;  /* 0x0000001800187308 */ /* 0x000fe60000000800 */
[----:B------:R-:W0:Y:S05]  /*141e0*/  SHFL.BFLY PT, R11, R0, 0x2, 0x1f ;  /* 0x0c401f00000b7f89 */ /* 0x000e2a00000e0000 */
        /* <DEDUP_REMOVED lines=10> */
[C---:B------:R-:W-:Y:S01]  /*14290*/  FSETP.NEU.FTZ.AND P1, PT, R0.reuse, -INF , PT ;  /* 0xff8000000000780b */ /* 0x040fe20003f3d000 */
[----:B------:R-:W-:-:S03]  /*142a0*/  FMUL.FTZ R121, R0, UR30 ;  /* 0x0000001e00797c20 */ /* 0x000fc60008410000 */
[----:B------:R-:W-:-:S03]  /*142b0*/  FSEL R122, R0, RZ, P1 ;  /* 0x000000ff007a7208 */ /* 0x000fc60000800000 */
[----:B------:R-:W-:Y:S01]  /*142c0*/  MUFU.EX2 R40, R40 ;  /* 0x0000002800287308 */ /* 0x000fe20000000800 */
[----:B------:R-:W-:Y:S01]  /*142d0*/  FSEL R121, R121, RZ, P1 ;  /* 0x000000ff79797208 */ /* 0x000fe20000800000 */
[----:B------:R-:W-:Y:S01]  /*142e0*/  FADD.FTZ R122, -R122, R7 ;  /* 0x000000077a7a7221 */ /* 0x000fe20000010100 */
[----:B------:R-:W-:-:S03]  /*142f0*/  FMUL.FTZ R7, R10, UR30 ;  /* 0x0000001e0a077c20 */ /* 0x000fc60008410000 */
[--C-:B------:R-:W-:Y:S01]  /*14300*/  FFMA.FTZ R149, R26, UR30, -R121.reuse ;  /* 0x0000001e1a957c23 */ /* 0x100fe20008010879 */
[--C-:B------:R-:W-:Y:S01]  /*14310*/  FFMA.FTZ R120, R27, UR30, -R121.reuse ;  /* 0x0000001e1b787c23 */ /* 0x100fe20008010879 */
[----:B------:R-:W-:Y:S01]  /*14320*/  FMUL.FTZ R10, R122, UR30 ;  /* 0x0000001e7a0a7c20 */ /* 0x000fe20008410000 */
        /* <DEDUP_REMOVED lines=19> */
[----:B0-----:R-:W-:Y:S01]  /*14460*/  FFMA.FTZ R6, R7, R6, R24 ;  /* 0x0000000607067223 */ /* 0x001fe20000010018 */
[--C-:B------:R-:W-:Y:S01]  /*14470*/  FFMA.FTZ R135, R62, UR30, -R121.reuse ;  /* 0x0000001e3e877c23 */ /* 0x100fe20008010879 */
[--C-:B------:R-:W-:Y:S01]  /*14480*/  FFMA.FTZ R46, R63, UR30, -R121.reuse ;  /* 0x0000001e3f2e7c23 */ /* 0x100fe20008010879 */
[--C-:B------:R-:W-:Y:S01]  /*14490*/  FFMA.FTZ R129, R66, UR30, -R121.reuse ;  /* 0x0000001e42817c23 */ /* 0x100fe20008010879 */
[----:B------:R-:W-:Y:S01]  /*144a0*/  FADD.FTZ R47, R25, R6 ;  /* 0x00000006192f7221 */ /* 0x000fe20000010000 */
        /* <DEDUP_REMOVED lines=14> */
[--C-:B------:R-:W-:Y:S01]  /*14590*/  FFMA.FTZ R34, R83, UR30, -R121.reuse ;  /* 0x0000001e53227c23 */ /* 0x100fe20008010879 */
[--C-:B------:R-:W-:Y:S01]  /*145a0*/  FFMA.FTZ R123, R86, UR30, -R121.reuse ;  /* 0x0000001e567b7c23 */ /* 0x100fe20008010879 */
[----:B------:R-:W-:-:S02]  /*145b0*/  FFMA.FTZ R31, R87, UR30, -R121 ;  /* 0x0000001e571f7c23 */ /* 0x000fc40008010879 */
[----:B------:R-:W1:Y:S01]  /*145c0*/  MUFU.EX2 R30, R30 ;  /* 0x0000001e001e7308 */ /* 0x000e620000000800 */
[----:B0-----:R-:W-:-:S07]  /*145d0*/  FADD.FTZ R6, R120, R5 ;  /* 0x0000000578067221 */ /* 0x001fce0000010000 */
[----:B------:R-:W0:Y:S01]  /*145e0*/  MUFU.EX2 R145, R145 ;  /* 0x0000009100917308 */ /* 0x000e220000000800 */
[----:B--2---:R-:W-:-:S07]  /*145f0*/  FADD.FTZ R5, R151, R6 ;  /* 0x0000000697057221 */ /* 0x004fce0000010000 */
        /* <DEDUP_REMOVED lines=104> */
[----:B--2---:R-:W-:-:S03]  /*14c80*/  FADD.FTZ R6, R85, R50 ;  /* 0x0000003255067221 */ /* 0x004fc60000010000 */
[----:B-1----:R-:W-:Y:S01]  /*14c90*/  FADD.FTZ R5, R31, R54 ;  /* 0x000000361f057221 */ /* 0x002fe20000010000 */
[----:B------:R-:W-:Y:S06]  /*14ca0*/  @!P0 BRA `(.L_x_1766) ;  /* 0x0000000000048947 */ /* 0x000fec0003800000 */
[----:B------:R-:W-:Y:S01]  /*14cb0*/  BPT.TRAP 0x1 ;  /* 0x000000040000795c */ /* 0x000fe20000300000 */
.L_x_1766:
[----:B------:R-:W2:Y:S01]  /*14cc0*/  LDL R47, [R1+0x3c] ;  /* 0x00003c00012f7983 */ /* 0x000ea20000100800 */
[----:B------:R-:W-:Y:S01]  /*14cd0*/  IMAD R21, R21, 0x8, R2 ;  /* 0x0000000815157824 */ /* 0x000fe200078e0202 */
[----:B------:R-:W-:Y:S01]  /*14ce0*/  F2FP.F16.F32.PACK_AB R149, R120, R149 ;  /* 0x000000957895723e */ /* 0x000fe200000000ff */
[----:B------:R-:W-:Y:S01]  /*14cf0*/  IMAD.U32 R50, RZ, RZ, UR38 ;  /* 0x00000026ff327e24 */ /* 0x000fe2000f8e00ff */
[----:B------:R-:W-:Y:S01]  /*14d00*/  F2FP.F16.F32.PACK_AB R141, R20, R141 ;  /* 0x0000008d148d723e */ /* 0x000fe200000000ff */
        /* <DEDUP_REMOVED lines=41> */
[----:B------:R-:W-:Y:S01]  /*14fa0*/  F2FP.F16.F32.PACK_AB R144, R33, R32 ;  /* 0x000000202190723e */ /* 0x000fe200000000ff */
[----:B0-----:R-:W-:Y:S01]  /*14fb0*/  IMAD.MOV.U32 R21, RZ, RZ, R22 ;  /* 0x000000ffff157224 */ /* 0x001fe200078e0016 */
        /* <DEDUP_REMOVED lines=26> */
[C---:B--2---:R-:W-:Y:S01]  /*15160*/  ISETP.GT.AND P1, PT, R4.reuse, R47, PT ;  /* 0x0000002f0400720c */ /* 0x044fe20003f24270 */
[----:B------:R-:W-:-:S12]  /*15170*/  VIADD R4, R4, 0xffffffff ;  /* 0xffffffff04047836 */ /* 0x000fd80000000000 */
[----:B------:R-:W-:Y:S05]  /*15180*/  @P1 BRA `(.L_x_1767) ;  /* 0xffffffcc00f41947 */ /* 0x000fea000383ffff */
.L_x_1747:
[----:B------:R-:W-:Y:S05]  /*15190*/  WARPSYNC.ALL ;  /* 0x0000000000007948 */ /* 0x000fea0003800000 */
[----:B------:R-:W-:Y:S06]  /*151a0*/  BAR.ARV 0x8, 0x200 ;  /* 0x0208000000007b1d */ /* 0x000fec0000002000 */
[----:B------:R-:W-:Y:S05]  /*151b0*/  @!P0 BRA `(.L_x_1768) ;  /* 0x0000000000048947 */ /* 0x000fea0003800000 */
[----:B------:R-:W-:Y:S01]  /*151c0*/  BPT.TRAP 0x1 ;  /* 0x000000040000795c */ /* 0x000fe20000300000 */
.L_x_1768:
[----:B------:R-:W-:Y:S01]  /*151d0*/  IMAD R11, R22, 0x8, R2 ;  /* 0x00000008160b7824 */ /* 0x000fe200078e0202 */
[----:B------:R-:W-:-:S04]  /*151e0*/  SHF.L.U32 R4, R154, 0x1f, RZ ;  /* 0x0000001f9a047819 */ /* 0x000fc800000006ff */
[----:B------:R0:W1:Y:S01]  /*151f0*/  SYNCS.PHASECHK.TRANS64.TRYWAIT P1, [R11+URZ+0x16850], R4 ;  /* 0x016850040b0075a7 */ /* 0x000062000802017f */
[----:B------:R-:W-:Y:S05]  /*15200*/  @!P0 BRA `(.L_x_1769) ;  /* 0x0000000000048947 */ /* 0x000fea0003800000 */
[----:B------:R-:W-:Y:S01]  /*15210*/  BPT.TRAP 0x1 ;  /* 0x000000040000795c */ /* 0x000fe20000300000 */
.L_x_1769:
[----:B------:R-:W-:-:S05]  /*15220*/  VIADD R2, R2, 0x400 ;  /* 0x0000040002027836 */ /* 0x000fca0000000000 */
[----:B------:R-:W-:-:S04]  /*15230*/  SHF.R.U32.HI R2, RZ, 0x4, R2 ;  /* 0x00000004ff027819 */ /* 0x000fc80000011602 */
[----:B------:R-:W-:Y:S01]  /*15240*/  LOP3.LUT R9, R2, 0x3fff, RZ, 0xc0, !PT ;  /* 0x00003fff02097812 */ /* 0x000fe200078ec0ff */
[----:B-1----:R-:W-:Y:S06]  /*15250*/  @P1 BRA `(.L_x_1770) ;  /* 0x0000000000081947 */ /* 0x002fec0003800000 */
[----:B------:R-:W1:Y:S02]  /*15260*/  SYNCS.PHASECHK.TRANS64.TRYWAIT P1, [R11+URZ+0x16850], R4 ;  /* 0x016850040b0075a7 */ /* 0x000e64000802017f */
[----:B-1----:R-:W-:Y:S05]  /*15270*/  @!P1 BRA `(.L_x_1771) ;  /* 0x000000c000489947 */ /* 0x002fea0003800000 */
.L_x_1770:
[----:B------:R-:W-:Y:S01]  /*15280*/  IMAD R8, R22, 0x400, R9 ;  /* 0x0000040016087824 */ /* 0x000fe200078e0209 */
[----:B------:R-:W-:Y:S05]  /*15290*/  WARPSYNC.ALL ;  /* 0x0000000000007948 */ /* 0x000fea0003800000 */
[----:B------:R-:W-:Y:S01]  /*152a0*/  IMAD.MOV.U32 R9, RZ, RZ, 0x40000040 ;  /* 0x40000040ff097424 */ /* 0x000fe200078e00ff */
[C---:B------:R-:W-:Y:S01]  /*152b0*/  R2UR UR6, R8.reuse ;  /* 0x00000000080672ca */ /* 0x040fe200000e0000 */
[----:B------:R-:W-:Y:S01]  /*152c0*/  WARPGROUP.ARRIVE ;  /* 0x00000000000079c5 */ /* 0x000fe20000000000 */
[----:B------:R-:W-:Y:S01]  /*152d0*/  VIADD R12, R8, 0x80 ;  /* 0x00000080080c7836 */ /* 0x000fe20000000000 */
[----:B------:R-:W2:Y:S01]  /*152e0*/  SHFL.BFLY PT, R7, R6, 0x2, 0x1f ;  /* 0x0c401f0006077f89 */ /* 0x000ea200000e0000 */
[----:B------:R-:W-:Y:S01]  /*152f0*/  R2UR UR7, R9 ;  /* 0x00000000090772ca */ /* 0x000fe200000e0000 */
[----:B------:R-:W-:-:S02]  /*15300*/  IMAD.MOV.U32 R13, RZ, RZ, 0x40000040 ;  /* 0x40000040ff0d7424 */ /* 0x000fc400078e00ff */
[----:B------:R-:W0:Y:S01]  /*15310*/  SHFL.BFLY PT, R2, R5, 0x2, 0x1f ;  /* 0x0c401f0005027f89 */ /* 0x000e2200000e0000 */
[----:B------:R-:W-:Y:S02]  /*15320*/  IMAD.MOV.U32 R9, RZ, RZ, 0x40000040 ;  /* 0x40000040ff097424 */ /* 0x000fe400078e00ff */
[----:B------:R-:W-:Y:S02]  /*15330*/  IMAD.MOV.U32 R27, RZ, RZ, -0x800000 ;  /* 0xff800000ff1b7424 */ /* 0x000fe400078e00ff */
[----:B------:R-:W-:-:S05]  /*15340*/  IMAD.MOV.U32 R26, RZ, RZ, -0x800000 ;  /* 0xff800000ff1a7424 */ /* 0x000fca00078e00ff */
[----:B------:R-:W-:Y:S01]  /*15350*/  HGMMA.64x64x16.F32 R88, R148, gdesc[UR4].tnspB, R88, gsb0 ;  /* 0x40e0000494587df0 */ /* 0x000fe20008000858 */
[----:B------:R-:W-:Y:S01]  /*15360*/  R2UR UR6, R12 ;  /* 0x000000000c0672ca */ /* 0x000fe200000e0000 */
[----:B------:R-:W-:Y:S01]  /*15370*/  VIADD R12, R8, 0x100 ;  /* 0x00000100080c7836 */ /* 0x000fe20000000000 */
[----:B------:R-:W-:Y:S01]  /*15380*/  R2UR UR7, R13 ;  /* 0x000000000d0772ca */ /* 0x000fe200000e0000 */
[----:B------:R-:W-:Y:S02]  /*15390*/  IMAD.MOV.U32 R13, RZ, RZ, 0x40000040 ;  /* 0x40000040ff0d7424 */ /* 0x000fe400078e00ff */
[----:B--2---:R-:W-:Y:S01]  /*153a0*/  FADD.FTZ R7, R7, R6 ;  /* 0x0000000607077221 */ /* 0x004fe20000010000 */
[----:B------:R-:W-:Y:S02]  /*153b0*/  IMAD.MOV.U32 R6, RZ, RZ, RZ ;  /* 0x000000ffff067224 */ /* 0x000fe400078e00ff */
[----:B01----:R-:W-:Y:S02]  /*153c0*/  FADD.FTZ R4, R2, R5 ;  /* 0x0000000502047221 */ /* 0x003fe40000010000 */
[----:B------:R-:W0:Y:S02]  /*153d0*/  SHFL.BFLY PT, R2, R7, 0x1, 0x1f ;  /* 0x0c201f0007027f89 */ /* 0x000e2400000e0000 */
[----:B0-----:R-:W-:Y:S01]  /*153e0*/  FADD.FTZ R10, R7, R2 ;  /* 0x00000002070a7221 */ /* 0x001fe20000010000 */
[----:B------:R-:W-:-:S04]  /*153f0*/  IMAD.MOV.U32 R2, RZ, RZ, RZ ;  /* 0x000000ffff027224 */ /* 0x000fc800078e00ff */
[----:B------:R-:W-:-:S13]  /*15400*/  FSETP.NE.FTZ.AND P1, PT, R10, RZ, PT ;  /* 0x000000ff0a00720b */ /* 0x000fda0003f35000 */
[----:B------:R-:W0:Y:S08]  /*15410*/  @P1 MUFU.LG2 R5, R10 ;  /* 0x0000000a00051308 */ /* 0x000e300000000c00 */
[----:B------:R-:W-:Y:S01]  /*15420*/  @P1 MUFU.RCP R2, R10 ;  /* 0x0000000a00021308 */ /* 0x000fe20000001000 */
[----:B0-----:R-:W-:Y:S01]  /*15430*/  @P1 FMUL.FTZ R5, R5, 0.69314718246459960938 ;  /* 0x3f31721805051820 */ /* 0x001fe20000410000 */
[----:B------:R-:W-:-:S02]  /*15440*/  WARPGROUP.DEPBAR.LE gsb0, 0x0 ;  /* 0x00008000000079c5 */ /* 0x000fc40000010000 */
[----:B------:R-:W-:-:S06]  /*15450*/  WARPGROUP.ARRIVE ;  /* 0x00000000000079c5 */ /* 0x000fcc0000000000 */
        /* <DEDUP_REMOVED lines=30> */
[----:B------:R-:W-:Y:S01]  /*15640*/  R2UR UR6, R12 ;  /* 0x000000000c0672ca */ /* 0x000fe200000e0000 */
[----:B------:R-:W-:Y:S01]  /*15650*/  IMAD.U32 R12, RZ, RZ, UR30 ;  /* 0x0000001eff0c7e24 */ /* 0x000fe2000f8e00ff */
[----:B------:R-:W-:Y:S01]  /*15660*/  R2UR UR7, R13 ;  /* 0x000000000d0772ca */ /* 0x000fe200000e0000 */
[----:B------:R-:W-:Y:S02]  /*15670*/  WARPGROUP.DEPBAR.LE gsb0, 0x0 ;  /* 0x00008000000079c5 */ /* 0x000fe40000010000 */
[----:B------:R-:W-:-:S10]  /*15680*/  WARPGROUP.ARRIVE ;  /* 0x00000000000079c5 */ /* 0x000fd40000000000 */
[----:B------:R-:W-:Y:S01]  /*15690*/  HGMMA.64x64x16.F32 R88, R124, gdesc[UR4].tnspB, R88, gsb0 ;  /* 0x40e000047c587df0 */ /* 0x000fe20008000858 */
[----:B------:R-:W-:Y:S02]  /*156a0*/  R2UR UR6, R8 ;  /* 0x00000000080672ca */ /* 0x000fe400000e0000 */
[----:B------:R-:W-:Y:S02]  /*156b0*/  R2UR UR7, R9 ;  /* 0x00000000090772ca */ /* 0x000fe400000e0000 */
[----:B------:R-:W0:Y:S02]  /*156c0*/  SHFL.BFLY PT, R9, R4, 0x1, 0x1f ;  /* 0x0c201f0004097f89 */ /* 0x000e2400000e0000 */
[----:B0-----:R-:W-:Y:S01]  /*156d0*/  FADD.FTZ R9, R4, R9 ;  /* 0x0000000904097221 */ /* 0x001fe20000010000 */
[----:B------:R-:W-:-:S04]  /*156e0*/  IMAD.U32 R4, RZ, RZ, UR30 ;  /* 0x0000001eff047e24 */ /* 0x000fc8000f8e00ff */
[----:B------:R-:W-:Y:S01]  /*156f0*/  FSETP.NE.FTZ.AND P2, PT, R9, RZ, PT ;  /* 0x000000ff0900720b */ /* 0x000fe20003f55000 */
[----:B------:R-:W-:-:S04]  /*15700*/  @P1 FMUL.FTZ R4, R4, 0.69314718246459960938 ;  /* 0x3f31721804041820 */ /* 0x000fc80000410000 */
[----:B------:R-:W-:-:S08]  /*15710*/  @P1 FFMA.FTZ R27, R4, R3, R5 ;  /* 0x00000003041b1223 */ /* 0x000fd00000010005 */
        /* <DEDUP_REMOVED lines=11> */
.L_x_1772:
[----:B------:R-:W-:Y:S02]  /*157d0*/  VIADD R0, R11, 0x16860 ;  /* 0x000168600b007836 */ /* 0x000fe40000000000 */
[-C--:B------:R-:W-:Y:S01]  /*157e0*/  FMUL.FTZ R20, R88, R2.reuse ;  /* 0x0000000258147220 */ /* 0x080fe20000410000 */
[----:B------:R-:W-:Y:S02]  /*157f0*/  IMAD.U32 R3, RZ, RZ, UR38 ;  /* 0x00000026ff037e24 */ /* 0x000fe4000f8e00ff */
[-C--:B------:R-:W-:Y:S01]  /*15800*/  FMUL.FTZ R21, R89, R2.reuse ;  /* 0x0000000259157220 */ /* 0x080fe20000410000 */
        /* <DEDUP_REMOVED lines=9> */
[----:B------:R-:W-:Y:S01]  /*158a0*/  SEL R3, RZ, 0x1, P1 ;  /* 0x00000001ff037807 */ /* 0x000fe20000800000 */
        /* <DEDUP_REMOVED lines=26> */
[----:B------:R-:W-:Y:S01]  /*15a50*/  LOP3.LUT R154, R154, R3, RZ, 0x3c, !PT ;  /* 0x000000039a9a7212 */ /* 0x000fe200078e3cff */
[----:B------:R-:W-:Y:S01]  /*15a60*/  UIADD3 UR36, UR36, 0x1, URZ ;  /* 0x0000000124247890 */ /* 0x000fe2000fffe03f */
[----:B0-----:R-:W-:-:S11]  /*15a70*/  SEL R22, R22, RZ, P1 ;  /* 0x000000ff16167207 */ /* 0x001fd60000800000 */
.L_x_1657:
[----:B------:R-:W0:Y:S01]  /*15a80*/  S2R R0, SR_TID.X ;  /* 0x0000000000007919 */ /* 0x000e220000002100 */
[----:B------:R-:W-:Y:S05]  /*15a90*/  WARPSYNC.ALL ;  /* 0x0000000000007948 */ /* 0x000fea0003800000 */
[----:B0----5:R-:W-:-:S05]  /*15aa0*/  VIADD R38, R0, 0xffffff80 ;  /* 0xffffff8000267836 */ /* 0x021fca0000000000 */
[----:B------:R-:W-:-:S04]  /*15ab0*/  SHF.R.S32.HI R48, RZ, 0x1f, R38 ;  /* 0x0000001fff307819 */ /* 0x000fc80000011426 */
[----:B------:R-:W-:-:S04]  /*15ac0*/  LEA.HI R48, R48, R38, RZ, 0x3 ;  /* 0x0000002630307211 */ /* 0x000fc800078f18ff */
[----:B------:R-:W-:-:S05]  /*15ad0*/  LOP3.LUT R48, R48, 0xfffffff8, RZ, 0xc0, !PT ;  /* 0xfffffff830307812 */ /* 0x000fca00078ec0ff */
[----:B------:R-:W-:-:S04]  /*15ae0*/  IMAD.IADD R48, R38, 0x1, -R48 ;  /* 0x0000000126307824 */ /* 0x000fc800078e0a30 */
[----:B------:R-:W-:-:S05]  /*15af0*/  IMAD.SHL.U32 R44, R48, 0x8, RZ ;  /* 0x00000008302c7824 */ /* 0x000fca00078e00ff */
[----:B------:R-:W-:Y:S01]  /*15b00*/  SHF.R.S32.HI R43, RZ, 0x1f, R44 ;  /* 0x0000001fff2b7819 */ /* 0x000fe2000001142c */
[----:B------:R-:W0:Y:S08]  /*15b10*/  S2UR UR38, SR_CgaCtaId ;  /* 0x00000000002679c3 */ /* 0x000e300000008800 */
[----:B------:R-:W-:Y:S06]  /*15b20*/  BAR.SYNC.DEFER_BLOCKING 0x5, 0x200 ;  /* 0x0148000000007b1d */ /* 0x000fec0000010000 */
[----:B------:R-:W-:Y:S01]  /*15b30*/  UMOV UR4, 0x400 ;  /* 0x0000040000047882 */ /* 0x000fe20000000000 */
[----:B------:R-:W-:Y:S01]  /*15b40*/  BSSY B0, `(.L_x_1773) ;  /* 0x000023a000007945 */ /* 0x000fe20003800000 */
[----:B0-----:R-:W-:-:S06]  /*15b50*/  ULEA UR4, UR38, UR4, 0x18 ;  /* 0x0000000426047291 */ /* 0x001fcc000f8ec03f */
[----:B------:R-:W-:-:S05]  /*15b60*/  IMAD.U32 R2, RZ, RZ, UR4 ;  /* 0x00000004ff027e24 */ /* 0x000fca000f8e00ff */
[----:B------:R0:W1:Y:S01]  /*15b70*/  LDS.128 R32, [R2+0x168d0] ;  /* 0x0168d00002207984 */ /* 0x0000620000000c00 */
[----:B------:R-:W-:Y:S06]  /*15b80*/  BAR.ARV 0x4, 0x200 ;  /* 0x0108000000007b1d */ /* 0x000fec0000002000 */
[----:B------:R-:W-:Y:S05]  /*15b90*/  @P0 BRA `(.L_x_1774) ;  /* 0x00000018003c0947 */ /* 0x000fea0003800000 */
[----:B------:R-:W2:Y:S01]  /*15ba0*/  LDL R0, [R1+0x60] ;  /* 0x0000600001007983 */ /* 0x000ea20000100800 */
[----:B------:R-:W-:Y:S01]  /*15bb0*/  ULDC UR4, c[0x0][0xad4] ;  /* 0x0002b50000047ab9 */ /* 0x000fe20000000800 */
[----:B------:R-:W3:Y:S02]  /*15bc0*/  LDC.64 R28, c[0x0][0xc00] ;  /* 0x00030000ff1c7b82 */ /* 0x000ee40000000a00 */
[----:B------:R-:W4:Y:S04]  /*15bd0*/  LDL.LU R30, [R1+0x4c] ;  /* 0x00004c00011e7983 */ /* 0x000f280000300800 */
[----:B------:R-:W3:Y:S01]  /*15be0*/  LDL R39, [R1+0x50] ;  /* 0x0000500001277983 */ /* 0x000ee20000100800 */
[----:B------:R-:W0:Y:S01]  /*15bf0*/  S2R R3, SR_SWINHI ;  /* 0x0000000000037919 */ /* 0x000e220000002f00 */
[----:B------:R-:W-:-:S02]  /*15c00*/  MOV R24, R2 ;  /* 0x0000000200187202 */ /* 0x000fc40000000f00 */
[----:B0-----:R-:W-:Y:S02]  /*15c10*/  MOV R25, R3 ;  /* 0x0000000300197202 */ /* 0x001fe40000000f00 */
[----:B------:R-:W-:Y:S02]  /*15c20*/  F2FP.F16.F32.PACK_AB R12, R21, R20 ;  /* 0x00000014150c723e */ /* 0x000fe400000000ff */
[----:B------:R-:W-:Y:S01]  /*15c30*/  F2FP.F16.F32.PACK_AB R14, R93, R92 ;  /* 0x0000005c5d0e723e */ /* 0x000fe200000000ff */
[----:B--2---:R-:W-:-:S03]  /*15c40*/  IMAD.WIDE R8, R0, 0x2, R24 ;  /* 0x0000000200087825 */ /* 0x004fc600078e0218 */
[----:B------:R-:W-:-:S05]  /*15c50*/  IADD3 R15, P0, R8, 0x60, RZ ;  /* 0x00000060080f7810 */ /* 0x000fca0007f1e0ff */
[----:B------:R-:W-:Y:S01]  /*15c60*/  IMAD.X R5, RZ, RZ, R9, P0 ;  /* 0x000000ffff057224 */ /* 0x000fe200000e0609 */
[----:B----4-:R-:W-:-:S04]  /*15c70*/  ISETP.NE.AND P0, PT, R30, RZ, PT ;  /* 0x000000ff1e00720c */ /* 0x010fc80003f05270 */
[----:B------:R-:W-:Y:S01]  /*15c80*/  SEL R37, R30, UR4, P0 ;  /* 0x000000041e257c07 */ /* 0x000fe20008000000 */
[----:B------:R-:W-:Y:S05]  /*15c90*/  WARPSYNC.ALL ;  /* 0x0000000000007948 */ /* 0x000fea0003800000 */
[C---:B------:R-:W-:Y:S01]  /*15ca0*/  LOP3.LUT R3, R8.reuse, 0x380, RZ, 0xc0, !PT ;  /* 0x0000038008037812 */ /* 0x040fe200078ec0ff */
[----:B------:R-:W-:Y:S01]  /*15cb0*/  ULDC.64 UR6, c[0x0][0xc08] ;  /* 0x0003020000067ab9 */ /* 0x000fe20000000a00 */
[----:B------:R-:W-:Y:S01]  /*15cc0*/  BAR.SYNC.DEFER_BLOCKING 0x1, 0x180 ;  /* 0x0046000000007b1d */ /* 0x000fe20000010000 */
[C---:B------:R-:W-:Y:S02]  /*15cd0*/  IADD3 R6, P1, R8.reuse, 0x40, RZ ;  /* 0x0000004008067810 */ /* 0x040fe40007f3e0ff */
[----:B------:R-:W-:-:S02]  /*15ce0*/  IADD3 R13, P2, R8, 0x20, RZ ;  /* 0x00000020080d7810 */ /* 0x000fc40007f5e0ff */
[----:B------:R-:W-:Y:S01]  /*15cf0*/  SHF.R.U64 R3, R3, 0x3, RZ ;  /* 0x0000000303037819 */ /* 0x000fe200000012ff */
[----:B------:R-:W-:Y:S01]  /*15d00*/  ULDC.64 UR4, c[0x0][0xc00] ;  /* 0x0003000000047ab9 */ /* 0x000fe20000000a00 */
[----:B------:R-:W-:Y:S02]  /*15d10*/  LOP3.LUT R4, R6, 0x380, RZ, 0xc0, !PT ;  /* 0x0000038006047812 */ /* 0x000fe400078ec0ff */
[----:B------:R-:W-:Y:S02]  /*15d20*/  LOP3.LUT R0, R13, 0x380, RZ, 0xc0, !PT ;  /* 0x000003800d007812 */ /* 0x000fe400078ec0ff */
[----:B------:R-:W-:Y:S02]  /*15d30*/  LOP3.LUT R10, R15, 0x380, RZ, 0xc0, !PT ;  /* 0x000003800f0a7812 */ /* 0x000fe400078ec0ff */
[----:B------:R-:W-:Y:S02]  /*15d40*/  ISETP.NE.U32.AND P0, PT, RZ, UR6, PT ;  /* 0x00000006ff007c0c */ /* 0x000fe4000bf05070 */
[----:B------:R-:W-:-:S02]  /*15d50*/  LOP3.LUT R8, R3, R8, RZ, 0x3c, !PT ;  /* 0x0000000803087212 */ /* 0x000fc400078e3cff */
[----:B------:R-:W-:Y:S02]  /*15d60*/  SHF.R.U64 R3, R4, 0x3, RZ ;  /* 0x0000000304037819 */ /* 0x000fe400000012ff */
[----:B------:R-:W-:Y:S02]  /*15d70*/  SHF.R.U64 R0, R0, 0x3, RZ ;  /* 0x0000000300007819 */ /* 0x000fe400000012ff */
[----:B------:R-:W-:Y:S02]  /*15d80*/  SHF.R.U64 R4, R10, 0x3, RZ ;  /* 0x000000030a047819 */ /* 0x000fe400000012ff */
[----:B------:R-:W-:Y:S01]  /*15d90*/  ISETP.NE.AND.EX P0, PT, RZ, UR7, PT, P0 ;  /* 0x00000007ff007c0c */ /* 0x000fe2000bf05300 */
[--C-:B------:R-:W-:Y:S01]  /*15da0*/  IMAD.X R7, RZ, RZ, R9.reuse, P1 ;  /* 0x000000ffff077224 */ /* 0x100fe200008e0609 */
[----:B------:R-:W-:Y:S01]  /*15db0*/  LOP3.LUT R10, R0, R13, RZ, 0x3c, !PT ;  /* 0x0000000d000a7212 */ /* 0x000fe200078e3cff */
[----:B------:R-:W-:Y:S01]  /*15dc0*/  IMAD.X R11, RZ, RZ, R9, P2 ;  /* 0x000000ffff0b7224 */ /* 0x000fe200010e0609 */
[----:B------:R-:W-:-:S02]  /*15dd0*/  LOP3.LUT R4, R4, R15, RZ, 0x3c, !PT ;  /* 0x0000000f04047212 */ /* 0x000fc400078e3cff */
[----:B------:R-:W-:Y:S02]  /*15de0*/  LOP3.LUT R6, R3, R6, RZ, 0x3c, !PT ;  /* 0x0000000603067212 */ /* 0x000fe400078e3cff */
[----:B------:R-:W-:Y:S02]  /*15df0*/  MOV R9, R8 ;  /* 0x0000000800097202 */ /* 0x000fe40000000f00 */
[----:B------:R-:W-:Y:S02]  /*15e00*/  F2FP.F16.F32.PACK_AB R13, R91, R90 ;  /* 0x0000005a5b0d723e */ /* 0x000fe400000000ff */
[----:B------:R-:W-:Y:S01]  /*15e10*/  F2FP.F16.F32.PACK_AB R15, R95, R94 ;  /* 0x0000005e5f0f723e */ /* 0x000fe200000000ff */
[----:B------:R-:W0:Y:S01]  /*15e20*/  @P0 LDC.64 R30, c[0x0][0xc08] ;  /* 0x00030200ff1e0b82 */ /* 0x000e220000000a00 */
[----:B-1----:R-:W-:Y:S02]  /*15e30*/  MOV R32, R6 ;  /* 0x0000000600207202 */ /* 0x002fe40000000f00 */
[----:B------:R-:W-:Y:S01]  /*15e40*/  MOV R0, R4 ;  /* 0x0000000400007202 */ /* 0x000fe20000000f00 */
[----:B------:R1:W-:Y:S01]  /*15e50*/  STSM.16.M88.4 [R9], R12 ;  /* 0x0000000c09007844 */ /* 0x0003e20000000200 */
[----:B------:R-:W-:-:S02]  /*15e60*/  MOV R36, R10 ;  /* 0x0000000a00247202 */ /* 0x000fc40000000f00 */
[----:B------:R-:W-:Y:S02]  /*15e70*/  F2FP.F16.F32.PACK_AB R4, R97, R96 ;  /* 0x000000606104723e */ /* 0x000fe400000000ff */
[----:B------:R-:W-:Y:S02]  /*15e80*/  F2FP.F16.F32.PACK_AB R5, R99, R98 ;  /* 0x000000626305723e */ /* 0x000fe400000000ff */
[----:B------:R-:W-:Y:S02]  /*15e90*/  F2FP.F16.F32.PACK_AB R6, R101, R100 ;  /* 0x000000646506723e */ /* 0x000fe400000000ff */
[----:B------:R-:W-:Y:S02]  /*15ea0*/  F2FP.F16.F32.PACK_AB R7, R103, R102 ;  /* 0x000000666707723e */ /* 0x000fe400000000ff */
[----:B------:R-:W-:Y:S02]  /*15eb0*/  F2FP.F16.F32.PACK_AB R8, R105, R104 ;  /* 0x000000686908723e */ /* 0x000fe400000000ff */
[----:B------:R-:W-:-:S02]  /*15ec0*/  F2FP.F16.F32.PACK_AB R10, R109, R108 ;  /* 0x0000006c6d0a723e */ /* 0x000fc400000000ff */
[----:B------:R-:W-:Y:S02]  /*15ed0*/  F2FP.F16.F32.PACK_AB R11, R111, R110 ;  /* 0x0000006e6f0b723e */ /* 0x000fe400000000ff */
[----:B-1----:R-:W-:Y:S02]  /*15ee0*/  F2FP.F16.F32.PACK_AB R9, R107, R106 ;  /* 0x0000006a6b09723e */ /* 0x002fe400000000ff */
[----:B------:R-:W-:Y:S02]  /*15ef0*/  F2FP.F16.F32.PACK_AB R12, R113, R112 ;  /* 0x00000070710c723e */ /* 0x000fe400000000ff */
[----:B------:R-:W-:Y:S02]  /*15f00*/  F2FP.F16.F32.PACK_AB R13, R115, R114 ;  /* 0x00000072730d723e */ /* 0x000fe400000000ff */
[----:B------:R-:W-:Y:S02]  /*15f10*/  F2FP.F16.F32.PACK_AB R14, R117, R116 ;  /* 0x00000074750e723e */ /* 0x000fe400000000ff */
[----:B------:R-:W-:Y:S01]  /*15f20*/  F2FP.F16.F32.PACK_AB R15, R119, R118 ;  /* 0x00000076770f723e */ /* 0x000fe200000000ff */
[----:B------:R0:W-:Y:S04]  /*15f30*/  STSM.16.M88.4 [R36], R4 ;  /* 0x0000000424007844 */ /* 0x0001e80000000200 */
[----:B------:R-:W-:Y:S04]  /*15f40*/  STSM.16.M88.4 [R32], R8 ;  /* 0x0000000820007844 */ /* 0x000fe80000000200 */
[----:B------:R1:W-:Y:S01]  /*15f50*/  STSM.16.M88.4 [R0], R12 ;  /* 0x0000000c00007844 */ /* 0x0003e20000000200 */
[----:B------:R-:W-:-:S04]  /*15f60*/  ISETP.NE.U32.AND P3, PT, RZ, UR4, PT ;  /* 0x00000004ff007c0c */ /* 0x000fc8000bf65070 */
[----:B------:R-:W-:Y:S01]  /*15f70*/  ISETP.NE.AND.EX P3, PT, RZ, UR5, PT, P3 ;  /* 0x00000005ff007c0c */ /* 0x000fe2000bf65330 */
[----:B------:R-:W-:Y:S01]  /*15f80*/  ULDC UR6, c[0x0][0xa88] ;  /* 0x0002a20000067ab9 */ /* 0x000fe20000000800 */
[----:B------:R-:W-:Y:S02]  /*15f90*/  IMAD.MOV.U32 R3, RZ, RZ, RZ ;  /* 0x000000ffff037224 */ /* 0x000fe400078e00ff */
[----:B------:R-:W-:Y:S02]  /*15fa0*/  IMAD.U32 R45, RZ, RZ, UR6 ;  /* 0x00000006ff2d7e24 */ /* 0x000fe4000f8e00ff */
[C---:B---3--:R-:W-:Y:S01]  /*15fb0*/  IMAD.WIDE R28, R39.reuse, 0x4, R28 ;  /* 0x00000004271c7825 */ /* 0x048fe200078e021c */
[----:B------:R-:W-:Y:S03]  /*15fc0*/  BAR.SYNC.DEFER_BLOCKING 0x1, 0x180 ;  /* 0x0046000000007b1d */ /* 0x000fe60000010000 */
[----:B0-----:R-:W-:Y:S01]  /*15fd0*/  @P0 IMAD.WIDE R4, R39, 0x4, R30 ;  /* 0x0000000427040825 */ /* 0x001fe200078e021e */
[----:B------:R-:W-:-:S04]  /*15fe0*/  ISETP.GT.AND P1, PT, R37, 0x1, PT ;  /* 0x000000012500780c */ /* 0x000fc80003f24270 */
[----:B-1----:R-:W0:Y:S01]  /*15ff0*/  LDC R0, c[0x0][0xbe8] ;  /* 0x0002fa00ff007b82 */ /* 0x002e220000000800 */
[----:B------:R1:W5:Y:S04]  /*16000*/  @P3 LDG.E R3, desc[UR42][R28.64] ;  /* 0x0000002a1c033981 */ /* 0x000368000c1e1900 */
[----:B------:R1:W5:Y:S01]  /*16010*/  @P0 LDG.E R45, desc[UR42][R4.64] ;  /* 0x0000002a042d0981 */ /* 0x000362000c1e1900 */
[----:B------:R-:W-:-:S05]  /*16020*/  IMAD.MOV.U32 R6, RZ, RZ, 0x9b8 ;  /* 0x000009b8ff067424 */ /* 0x000fca00078e00ff */
[----:B------:R-:W-:-:S04]  /*16030*/  SEL R6, R6, 0x978, P1 ;  /* 0x0000097806067807 */ /* 0x000fc80000800000 */
[----:B------:R1:W2:Y:S08]  /*16040*/  LDC.64 R12, c[0x0][R6+0x220] ;  /* 0x00008800060c7b82 */ /* 0x0002b00000000a00 */
[----:B------:R1:W3:Y:S08]  /*16050*/  LDC.64 R14, c[0x0][R6+0x218] ;  /* 0x00008600060e7b82 */ /* 0x0002f00000000a00 */
[----:B------:R1:W4:Y:S01]  /*16060*/  LDC.64 R10, c[0x0][R6+0x228] ;  /* 0x00008a00060a7b82 */ /* 0x0003220000000a00 */
[----:B0-----:R-:W-:Y:S01]  /*16070*/  ISETP.NE.AND P2, PT, R0, 0x1, PT ;  /* 0x000000010000780c */ /* 0x001fe20003f45270 */
[----:B-1----:R-:W-:-:S12]  /*16080*/  @P0 BRA `(.L_x_1775) ;  /* 0x0000000000100947 */ /* 0x002fd80003800000 */
[----:B------:R-:W-:Y:S05]  /*16090*/  @!P3 BRA `(.L_x_1775) ;  /* 0x00000000000cb947 */ /* 0x000fea0003800000 */
[----:B------:R-:W2:Y:S04]  /*160a0*/  LDG.E R4, desc[UR42][R28.64] ;  /* 0x0000002a1c047981 */ /* 0x000ea8000c1e1900 */
[----:B-----5:R-:W2:Y:S02]  /*160b0*/  LDG.E R45, desc[UR42][R28.64+0x4] ;  /* 0x0000042a1c2d7981 */ /* 0x020ea4000c1e1900 */
[----:B--2---:R-:W-:-:S07]  /*160c0*/  IMAD.IADD R45, R45, 0x1, -R4 ;  /* 0x000000012d2d7824 */ /* 0x004fce00078e0a04 */
.L_x_1775:
[----:B------:R-:W4:Y:S04]  /*160d0*/  LDL R29, [R1+0x34] ;  /* 0x00003400011d7983 */ /* 0x000f280000100800 */
[----:B------:R-:W4:Y:S04]  /*160e0*/  LDL R51, [R1+0x14] ;  /* 0x0000140001337983 */ /* 0x000f280000100800 */
[----:B------:R-:W4:Y:S01]  /*160f0*/  LDL R49, [R1+0x54] ;  /* 0x0000540001317983 */ /* 0x000f220000100800 */
[----:B------:R-:W0:Y:S01]  /*16100*/  LDC.64 R6, c[0x0][R6+0x210] ;  /* 0x0000840006067b82 */ /* 0x000e220000000a00 */
[----:B------:R-:W-:-:S02]  /*16110*/  ISETP.NE.U32.AND P0, PT, RZ, UR4, PT ;  /* 0x00000004ff007c0c */ /* 0x000fc4000bf05070 */
[----:B------:R-:W4:Y:S01]  /*16120*/  LDL R36, [R1+0x5c] ;  /* 0x00005c0001247983 */ /* 0x000f220000100800 */
[----:B------:R-:W-:Y:S02]  /*16130*/  SHF.R.S32.HI R9, RZ, 0x1f, R39 ;  /* 0x0000001fff097819 */ /* 0x000fe40000011427 */
[----:B------:R-:W-:Y:S02]  /*16140*/  ISETP.NE.AND.EX P0, PT, RZ, UR5, PT, P0 ;  /* 0x00000005ff007c0c */ /* 0x000fe4000bf05300 */
[----:B------:R-:W1:Y:S02]  /*16150*/  @P2 LDC R28, c[0x0][0xbec] ;  /* 0x0002fb00ff1c2b82 */ /* 0x000e640000000800 */
[----:B------:R-:W-:Y:S02]  /*16160*/  SEL R8, R39, RZ, !P0 ;  /* 0x000000ff27087207 */ /* 0x000fe40004000000 */
[----:B------:R-:W-:-:S03]  /*16170*/  SEL R9, R9, RZ, !P0 ;  /* 0x000000ff09097207 */ /* 0x000fc60004000000 */
[----:B--2---:R-:W-:Y:S01]  /*16180*/  IMAD R13, R13, R8, RZ ;  /* 0x000000080d0d7224 */ /* 0x004fe200078e02ff */
[----:B------:R-:W2:Y:S08]  /*16190*/  @P2 LDC R37, c[0x0][0xbf0] ;  /* 0x0002fc00ff252b82 */ /* 0x000eb00000000800 */
[----:B------:R-:W0:Y:S01]  /*161a0*/  LDC.64 R4, c[0x0][0xba8] ;  /* 0x0002ea00ff047b82 */ /* 0x000e220000000a00 */
[----:B------:R-:W1:Y:S01]  /*161b0*/  S2R R32, SR_TID.X ;  /* 0x0000000000207919 */ /* 0x000e620000002100 */
[----:B------:R-:W-:-:S02]  /*161c0*/  IMAD R31, R12, R9, R13 ;  /* 0x000000090c1f7224 */ /* 0x000fc400078e020d */
[-C--:B---3--:R-:W-:Y:S02]  /*161d0*/  IMAD R9, R15, R157.reuse, RZ ;  /* 0x0000009d0f097224 */ /* 0x088fe400078e02ff */
[----:B------:R-:W-:-:S04]  /*161e0*/  IMAD.WIDE.U32 R14, R14, R157, RZ ;  /* 0x0000009d0e0e7225 */ /* 0x000fc800078e00ff */
[----:B------:R-:W-:-:S03]  /*161f0*/  IMAD.WIDE.U32 R12, R12, R8, RZ ;  /* 0x000000080c0c7225 */ /* 0x000fc600078e00ff */
[----:B-----5:R-:W-:Y:S01]  /*16200*/  IADD3 R14, P0, P3, R12, R14, R3 ;  /* 0x0000000e0c0e7210 */ /* 0x020fe20007b1e003 */
[----:B------:R-:W-:Y:S02]  /*16210*/  IMAD.IADD R31, R13, 0x1, R31 ;  /* 0x000000010d1f7824 */ /* 0x000fe400078e021f */
[----:B------:R-:W-:Y:S01]  /*16220*/  IMAD.IADD R30, R15, 0x1, R9 ;  /* 0x000000010f1e7824 */ /* 0x000fe200078e0209 */
[----:B------:R-:W-:Y:S01]  /*16230*/  SHF.R.S32.HI R9, RZ, 0x1f, R3 ;  /* 0x0000001fff097819 */ /* 0x000fe20000011403 */
[----:B0-----:R-:W0:Y:S08]  /*16240*/  @!P1 LDC R4, c[0x0][0xb50] ;  /* 0x0002d400ff049b82 */ /* 0x001e300000000800 */
[----:B------:R-:W3:Y:S01]  /*16250*/  @!P1 LDC R5, c[0x0][0xb54] ;  /* 0x0002d500ff059b82 */ /* 0x000ee20000000800 */
[----:B-1----:R-:W-:-:S05]  /*16260*/  VIADD R40, R32, 0xffffff80 ;  /* 0xffffff8020287836 */ /* 0x002fca0000000000 */
[----:B------:R-:W-:-:S04]  /*16270*/  SHF.R.S32.HI R32, RZ, 0x1f, R40 ;  /* 0x0000001fff207819 */ /* 0x000fc80000011428 */
[----:B------:R-:W-:-:S04]  /*16280*/  LEA.HI R32, R32, R40, RZ, 0x7 ;  /* 0x0000002820207211 */ /* 0x000fc800078f38ff */
[----:B------:R-:W-:Y:S01]  /*16290*/  LOP3.LUT R32, R32, 0xffffff80, RZ, 0xc0, !PT ;  /* 0xffffff8020207812 */ /* 0x000fe200078ec0ff */
[----:B------:R-:W-:-:S04]  /*162a0*/  IMAD R45, R45, R0, RZ ;  /* 0x000000002d2d7224 */ /* 0x000fc800078e02ff */
[----:B------:R-:W-:Y:S02]  /*162b0*/  IMAD.IADD R32, R40, 0x1, -R32 ;  /* 0x0000000128207824 */ /* 0x000fe400078e0a20 */
[----:B----4-:R-:W-:-:S04]  /*162c0*/  IMAD.IADD R39, R29, 0x1, R51 ;  /* 0x000000011d277824 */ /* 0x010fc800078e0233 */
[----:B------:R-:W-:Y:S01]  /*162d0*/  @P2 IMAD.HI.U32 R12, R39, R28, RZ ;  /* 0x0000001c270c2227 */ /* 0x000fe200078e00ff */
[----:B------:R-:W-:-:S03]  /*162e0*/  SEL R29, R49, RZ, P1 ;  /* 0x000000ff311d7207 */ /* 0x000fc60000800000 */
[----:B------:R-:W-:Y:S01]  /*162f0*/  IMAD.MOV.U32 R13, RZ, RZ, R39 ;  /* 0x000000ffff0d7224 */ /* 0x000fe200078e0027 */
[----:B--2---:R-:W-:Y:S01]  /*16300*/  @P2 SHF.R.U32.HI R13, RZ, R37, R12 ;  /* 0x00000025ff0d2219 */ /* 0x004fe2000001160c */
[-C--:B------:R-:W-:Y:S02]  /*16310*/  IMAD R15, R11, R29.reuse, RZ ;  /* 0x0000001d0b0f7224 */ /* 0x080fe400078e02ff */
[----:B------:R-:W-:Y:S01]  /*16320*/  IMAD.WIDE.U32 R10, R10, R29, RZ ;  /* 0x0000001d0a0a7225 */ /* 0x000fe200078e00ff */
[----:B------:R-:W-:-:S03]  /*16330*/  IADD3.X R12, R31, R30, R9, P0, P3 ;  /* 0x0000001e1f0c7210 */ /* 0x000fc600007e6409 */
[----:B------:R-:W-:Y:S01]  /*16340*/  IMAD.MOV R29, RZ, RZ, -R13 ;  /* 0x000000ffff1d7224 */ /* 0x000fe200078e0a0d */
[----:B------:R-:W-:Y:S01]  /*16350*/  IADD3 R10, P0, P3, R13, R14, R10 ;  /* 0x0000000e0d0a7210 */ /* 0x000fe20007b1e00a */
[----:B------:R-:W-:Y:S01]  /*16360*/  IMAD.IADD R15, R11, 0x1, R15 ;  /* 0x000000010b0f7824 */ /* 0x000fe200078e020f */
        /* <DEDUP_REMOVED lines=8> */
[----:B0-----:R-:W-:-:S04]  /*163f0*/  LEA R12, P0, R6, R4, 0x2 ;  /* 0x00000004060c7211 */ /* 0x001fc800078010ff */
[----:B---3--:R-:W-:Y:S01]  /*16400*/  LEA.HI.X R7, R6, R5, R7, 0x2, P0 ;  /* 0x0000000506077211 */ /* 0x008fe200000f1407 */
[----:B------:R-:W-:Y:S01]  /*16410*/  SHFL.IDX PT, R4, R12, RZ, 0x1c1f ;  /* 0x001c1fff0c047589 */ /* 0x000fe200000e0000 */
[----:B------:R-:W-:-:S03]  /*16420*/  IMAD.IADD R28, R36, 0x1, R51 ;  /* 0x00000001241c7824 */ /* 0x000fc600078e0233 */
        /* <DEDUP_REMOVED lines=16> */
[----:B0-----:R-:W-:Y:S02]  /*16530*/  IMAD R10, R9, UR4, RZ ;  /* 0x00000004090a7c24 */ /* 0x001fe4000f8e02ff */
[----:B------:R-:W-:Y:S02]  /*16540*/  LEA R5, R50, R44, 0x6 ;  /* 0x0000002c32057211 */ /* 0x000fe400078e30ff */
[C---:B------:R-:W-:Y:S02]  /*16550*/  IMAD R9, R3.reuse, UR5, R10 ;  /* 0x0000000503097c24 */ /* 0x040fe4000f8e020a */
[----:B------:R-:W-:Y:S01]  /*16560*/  IMAD.WIDE.U32 R10, R3, UR4, RZ ;  /* 0x00000004030a7c25 */ /* 0x000fe2000f8e00ff */
[----:B------:R-:W-:-:S03]  /*16570*/  ULDC.64 UR4, c[0x0][0xae8] ;  /* 0x0002ba0000047ab9 */ /* 0x000fc60000000a00 */
[----:B------:R-:W-:-:S04]  /*16580*/  IMAD.WIDE R24, R5, 0x2, R24 ;  /* 0x0000000205187825 */ /* 0x000fc800078e0218 */
[----:B------:R-:W-:Y:S01]  /*16590*/  IMAD R3, R48, 0x30, R50 ;  /* 0x0000003030037824 */ /* 0x000fe200078e0232 */
[C---:B------:R-:W-:Y:S01]  /*165a0*/  IADD3 R27, P0, R24.reuse, 0x1800, RZ ;  /* 0x00001800181b7810 */ /* 0x040fe20007f1e0ff */
[----:B------:R-:W-:Y:S01]  /*165b0*/  IMAD.IADD R11, R11, 0x1, R9 ;  /* 0x000000010b0b7824 */ /* 0x000fe200078e0209 */
[C---:B------:R-:W-:Y:S02]  /*165c0*/  IADD3 R29, P1, R24.reuse, 0x3000, RZ ;  /* 0x00003000181d7810 */ /* 0x040fe40007f3e0ff */
[----:B------:R-:W-:Y:S01]  /*165d0*/  IADD3 R37, P3, R24, 0x4800, RZ ;  /* 0x0000480018257810 */ /* 0x000fe20007f7e0ff */
[----:B------:R-:W-:Y:S01]  /*165e0*/  IMAD.IADD R12, R51, 0x1, R3 ;  /* 0x00000001330c7824 */ /* 0x000fe200078e0203 */
[----:B------:R-:W-:Y:S01]  /*165f0*/  LOP3.LUT R26, R27, 0x380, RZ, 0xc0, !PT ;  /* 0x000003801b1a7812 */ /* 0x000fe200078ec0ff */
[----:B------:R-:W-:Y:S01]  /*16600*/  IMAD.WIDE.U32 R10, R157, UR4, R10 ;  /* 0x000000049d0a7c25 */ /* 0x000fe2000f8e000a */
[----:B------:R-:W-:Y:S02]  /*16610*/  LOP3.LUT R28, R29, 0x380, RZ, 0xc0, !PT ;  /* 0x000003801d1c7812 */ /* 0x000fe400078ec0ff */
[----:B------:R-:W-:-:S02]  /*16620*/  LOP3.LUT R36, R37, 0x380, RZ, 0xc0, !PT ;  /* 0x0000038025247812 */ /* 0x000fc400078ec0ff */
[----:B------:R-:W-:Y:S01]  /*16630*/  LOP3.LUT R5, R24, 0x380, RZ, 0xc0, !PT ;  /* 0x0000038018057812 */ /* 0x000fe200078ec0ff */
[----:B-1----:R-:W-:Y:S01]  /*16640*/  @P2 IMAD.HI.U32 R3, R12, R13, RZ ;  /* 0x0000000d0c032227 */ /* 0x002fe200078e00ff */
[----:B------:R-:W-:Y:S02]  /*16650*/  SHF.R.S32.HI R9, RZ, 0x1f, R8 ;  /* 0x0000001fff097819 */ /* 0x000fe40000011408 */
[----:B------:R-:W-:Y:S01]  /*16660*/  SHF.R.U64 R26, R26, 0x3, RZ ;  /* 0x000000031a1a7819 */ /* 0x000fe200000012ff */
[----:B------:R-:W-:Y:S01]  /*16670*/  IMAD R11, R157, UR5, R11 ;  /* 0x000000059d0b7c24 */ /* 0x000fe2000f8e020b */
        /* <DEDUP_REMOVED lines=12> */
[----:B------:R-:W-:Y:S01]  /*16740*/  IMAD.X R37, RZ, RZ, R25, P3 ;  /* 0x000000ffff257224 */ /* 0x000fe200018e0619 */
[----:B--2---:R-:W-:Y:S01]  /*16750*/  @P2 SHF.R.U32.HI R13, RZ, R14, R3 ;  /* 0x0000000eff0d2219 */ /* 0x004fe20000011603 */
[----:B------:R-:W-:-:S02]  /*16760*/  IMAD.MOV.U32 R5, RZ, RZ, R25 ;  /* 0x000000ffff057224 */ /* 0x000fc400078e0019 */
[C---:B------:R-:W-:Y:S01]  /*16770*/  IMAD R15, R8.reuse, UR5, R9 ;  /* 0x00000005080f7c24 */ /* 0x040fe2000f8e0209 */
[----:B------:R-:W5:Y:S01]  /*16780*/  LD.E.128 R24, desc[UR42][R26.64] ;  /* 0x0000002a1a187980 */ /* 0x000f62000c101d00 */
[----:B------:R-:W-:Y:S01]  /*16790*/  IMAD.WIDE.U32 R8, R8, UR4, R10 ;  /* 0x0000000408087c25 */ /* 0x000fe2000f8e000a */
[--C-:B------:R-:W-:Y:S01]  /*167a0*/  SHF.R.S32.HI R10, RZ, 0x1f, R13.reuse ;  /* 0x0000001fff0a7819 */ /* 0x100fe2000001140d */
[----:B------:R-:W-:Y:S01]  /*167b0*/  ULDC.64 UR4, c[0x0][0xae0] ;  /* 0x0002b80000047ab9 */ /* 0x000fe20000000a00 */
[----:B------:R-:W5:Y:S01]  /*167c0*/  LD.E.128 R4, desc[UR42][R4.64] ;  /* 0x0000002a04047980 */ /* 0x000f62000c101d00 */
[----:B------:R-:W-:-:S03]  /*167d0*/  IMAD.MOV R11, RZ, RZ, -R13 ;  /* 0x000000ffff0b7224 */ /* 0x000fc600078e0a0d */
[----:B------:R-:W5:Y:S01]  /*167e0*/  LD.E.128 R28, desc[UR42][R28.64] ;  /* 0x0000002a1c1c7980 */ /* 0x000f62000c101d00 */
[----:B------:R-:W-:-:S03]  /*167f0*/  IMAD R11, R0, R11, R12 ;  /* 0x0000000b000b7224 */ /* 0x000fc600078e020c */
[----:B------:R-:W5:Y:S01]  /*16800*/  LD.E.128 R36, desc[UR42][R36.64] ;  /* 0x0000002a24247980 */ /* 0x000f62000c101d00 */
[----:B------:R-:W-:Y:S01]  /*16810*/  IMAD.IADD R9, R9, 0x1, R15 ;  /* 0x0000000109097824 */ /* 0x000fe200078e020f */
[----:B------:R-:W-:Y:S01]  /*16820*/  @!PT LDS RZ, [RZ] ;  /* 0x00000000fffff984 */ /* 0x000fe20000000800 */
[----:B------:R-:W-:Y:S01]  /*16830*/  @!PT LDS RZ, [RZ] ;  /* 0x00000000fffff984 */ /* 0x000fe20000000800 */
[----:B------:R-:W-:Y:S01]  /*16840*/  @!PT LDS RZ, [RZ] ;  /* 0x00000000fffff984 */ /* 0x000fe20000000800 */
[----:B------:R-:W-:Y:S01]  /*16850*/  @!PT LDS RZ, [RZ] ;  /* 0x00000000fffff984 */ /* 0x000fe20000000800 */
[----:B------:R0:W-:Y:S06]  /*16860*/  MEMBAR.ALL.CTA ;  /* 0x0000000000007992 */ /* 0x0001ec0000008000 */
[----:B0-----:R-:W0:Y:S01]  /*16870*/  FENCE.VIEW.ASYNC.S ;  /* 0x00000000000073c6 */ /* 0x001e220000000000 */
[----:B------:R-:W-:Y:S01]  /*16880*/  IMAD R10, R10, UR4, RZ ;  /* 0x000000040a0a7c24 */ /* 0x000fe2000f8e02ff */
[----:B------:R-:W-:Y:S01]  /*16890*/  SHF.R.S32.HI R0, RZ, 0x1f, R11 ;  /* 0x0000001fff007819 */ /* 0x000fe2000001140b */
[----:B------:R-:W-:-:S04]  /*168a0*/  IMAD.WIDE.U32 R8, R13, UR4, R8 ;  /* 0x000000040d087c25 */ /* 0x000fc8000f8e0008 */
[----:B------:R-:W-:Y:S01]  /*168b0*/  IMAD R15, R13, UR5, R10 ;  /* 0x000000050d0f7c24 */ /* 0x000fe2000f8e020a */
[----:B------:R-:W-:Y:S02]  /*168c0*/  ULDC.64 UR4, c[0x0][0xad8] ;  /* 0x0002b60000047ab9 */ /* 0x000fe40000000a00 */
[----:B------:R-:W-:Y:S02]  /*168d0*/  IMAD R0, R0, UR4, RZ ;  /* 0x0000000400007c24 */ /* 0x000fe4000f8e02ff */
[----:B------:R-:W-:Y:S02]  /*168e0*/  IMAD.IADD R9, R9, 0x1, R15 ;  /* 0x0000000109097824 */ /* 0x000fe400078e020f */
[----:B------:R-:W-:Y:S02]  /*168f0*/  VIADD R3, R2, 0x16820 ;  /* 0x0001682002037836 */ /* 0x000fe40000000000 */
[----:B------:R-:W-:-:S04]  /*16900*/  IMAD.WIDE.U32 R8, R11, UR4, R8 ;  /* 0x000000040b087c25 */ /* 0x000fc8000f8e0008 */
[----:B------:R-:W-:Y:S01]  /*16910*/  IMAD R41, R11, UR5, R0 ;  /* 0x000000050b297c24 */ /* 0x000fe2000f8e0200 */
[----:B------:R-:W-:Y:S01]  /*16920*/  ULDC.64 UR4, c[0x0][0xa80] ;  /* 0x0002a00000047ab9 */ /* 0x000fe20000000a00 */
[----:B------:R-:W-:Y:S02]  /*16930*/  PRMT R3, RZ, 0x654, R3 ;  /* 0x00000654ff037816 */ /* 0x000fe40000000003 */
[----:B------:R-:W-:Y:S01]  /*16940*/  IMAD.IADD R41, R9, 0x1, R41 ;  /* 0x0000000109297824 */ /* 0x000fe200078e0229 */
[C---:B------:R-:W-:Y:S01]  /*16950*/  LEA R40, P0, R8.reuse, UR4, 0x1 ;  /* 0x0000000408287c11 */ /* 0x040fe2000f8008ff */
[----:B------:R-:W-:Y:S01]  /*16960*/  UMOV UR4, 0xffffffff ;  /* 0xffffffff00047882 */ /* 0x000fe20000000000 */
[----:B0-----:R0:W-:Y:S02]  /*16970*/  SYNCS.ARRIVE.TRANS64.RED.A1T0 RZ, [R3+URZ], RZ ;  /* 0x000000ff03ff79a7 */ /* 0x0011e4000810043f */
[----:B------:R-:W-:Y:S01]  /*16980*/  LEA.HI.X R41, R8, UR5, R41, 0x1, P0 ;  /* 0x0000000508297c11 */ /* 0x000fe200080f0c29 */
[----:B------:R-:W-:Y:S08]  /*16990*/  BRA.DIV UR4, `(.L_x_1777) ;  /* 0x000000aa04947947 */ /* 0x000ff0000b800000 */
[----:B0-----:R-:W0:Y:S01]  /*169a0*/  SHFL.IDX PT, R3, R40, RZ, 0x181f ;  /* 0x00181fff28037589 */ /* 0x001e2200000e0000 */
[----:B------:R-:W-:Y:S01]  /*169b0*/  ULDC UR4, c[0x0][0xac8] ;  /* 0x0002b20000047ab9 */ /* 0x000fe20000000800 */
[----:B------:R-:W-:Y:S01]  /*169c0*/  IMAD.IADD R42, R50, 0x1, R51 ;  /* 0x00000001322a7824 */ /* 0x000fe200078e0233 */
[----:B------:R-:W-:Y:S01]  /*169d0*/  ISETP.GE.AND P0, PT, R44, UR4, PT ;  /* 0x000000042c007c0c */ /* 0x000fe2000bf06270 */
[----:B------:R-:W1:Y:S02]  /*169e0*/  SHFL.IDX PT, R9, R40, 0x1, 0x181f ;  /* 0x00381f0028097f89 */ /* 0x000e6400000e0000 */
[C---:B------:R-:W-:Y:S01]  /*169f0*/  VIADD R12, R42.reuse, 0x30 ;  /* 0x000000302a0c7836 */ /* 0x040fe20000000000 */
[CC--:B------:R-:W-:Y:S01]  /*16a00*/  ISETP.GE.OR P2, PT, R42.reuse, R45.reuse, P0 ;  /* 0x0000002d2a00720c */ /* 0x0c0fe20000746670 */
[----:B------:R-:W2:Y:S01]  /*16a10*/  SHFL.IDX PT, R0, R41, RZ, 0x181f ;  /* 0x00181fff29007589 */ /* 0x000ea200000e0000 */
[----:B------:R-:W-:Y:S02]  /*16a20*/  VIADD R20, R42, 0x60 ;  /* 0x000000602a147836 */ /* 0x000fe40000000000 */
[-C--:B------:R-:W-:Y:S01]  /*16a30*/  ISETP.GE.OR P3, PT, R12, R45.reuse, P0 ;  /* 0x0000002d0c00720c */ /* 0x080fe20000766670 */
[----:B------:R-:W3:Y:S02]  /*16a40*/  SHFL.IDX PT, R14, R40, 0x2, 0x181f ;  /* 0x00581f00280e7f89 */ /* 0x000ee400000e0000 */
[----:B------:R-:W-:-:S02]  /*16a50*/  ISETP.GE.OR P4, PT, R20, R45, P0 ;  /* 0x0000002d1400720c */ /* 0x000fc40000786670 */
[----:B------:R-:W4:Y:S04]  /*16a60*/  SHFL.IDX PT, R8, R41, 0x1, 0x181f ;  /* 0x00381f0029087f89 */ /* 0x000f2800000e0000 */
[----:B------:R-:W4:Y:S01]  /*16a70*/  SHFL.IDX PT, R10, R41, 0x2, 0x181f ;  /* 0x00581f00290a7f89 */ /* 0x000f2200000e0000 */
[----:B0-----:R-:W-:-:S03]  /*16a80*/  @!P2 LEA R32, P5, R44, R3, 0x1 ;  /* 0x000000032c20a211 */ /* 0x001fc600078a08ff */
[C---:B-1----:R-:W-:Y:S02]  /*16a90*/  @!P3 LEA R20, P1, R44.reuse, R9, 0x1 ;  /* 0x000000092c14b211 */ /* 0x042fe400078208ff */
[C---:B--2---:R-:W-:Y:S02]  /*16aa0*/  @!P2 LEA.HI.X R3, R44.reuse, R0, R43, 0x1, P5 ;  /* 0x000000002c03a211 */ /* 0x044fe400028f0c2b */
[----:B------:R-:W0:Y:S01]  /*16ab0*/  SHFL.IDX PT, R0, R41, 0x3, 0x181f ;  /* 0x00781f0029007f89 */ /* 0x000e2200000e0000 */
[C---:B---3--:R-:W-:Y:S02]  /*16ac0*/  @!P4 LEA R46, P5, R44.reuse, R14, 0x1 ;  /* 0x0000000e2c2ec211 */ /* 0x048fe400078a08ff */
[----:B------:R-:W-:Y:S01]  /*16ad0*/  @!P2 IMAD.MOV.U32 R9, RZ, RZ, R3 ;  /* 0x000000ffff09a224 */ /* 0x000fe200078e0003 */
[----:B------:R-:W1:Y:S01]  /*16ae0*/  SHFL.IDX PT, R14, R40, 0x3, 0x181f ;  /* 0x00781f00280e7f89 */ /* 0x000e6200000e0000 */
[C-C-:B----4-:R-:W-:Y:S01]  /*16af0*/  @!P3 LEA.HI.X R21, R44.reuse, R8, R43.reuse, 0x1, P1 ;  /* 0x000000082c15b211 */ /* 0x150fe200008f0c2b */
[----:B------:R-:W-:Y:S01]  /*16b00*/  @!P2 IMAD.MOV.U32 R8, RZ, RZ, R32 ;  /* 0x000000ffff08a224 */ /* 0x000fe200078e0020 */
[----:B------:R-:W-:-:S04]  /*16b10*/  @!P4 LEA.HI.X R47, R44, R10, R43, 0x1, P5 ;  /* 0x0000000a2c2fc211 */ /* 0x000fc800028f0c2b */
[----:B-----5:R2:W-:Y:S04]  /*16b20*/  @!P2 ST.E.128 desc[UR42][R8.64], R4 ;  /* 0x000000040800a985 */ /* 0x0205e8000c101d2a */
[----:B------:R3:W-:Y:S01]  /*16b30*/  @!P3 ST.E.128 desc[UR42][R20.64], R24 ;  /* 0x000000181400b985 */ /* 0x0007e2000c101d2a */
[----:B--2---:R-:W-:Y:S02]  /*16b40*/  @!P4 IMAD.MOV.U32 R4, RZ, RZ, R46 ;  /* 0x000000ffff04c224 */ /* 0x004fe400078e002e */
[----:B------:R-:W-:-:S05]  /*16b50*/  @!P4 IMAD.MOV.U32 R5, RZ, RZ, R47 ;  /* 0x000000ffff05c224 */ /* 0x000fca00078e002f */
[----:B01----:R3:W-:Y:S02]  /*16b60*/  @!P4 ST.E.128 desc[UR42][R4.64], R28 ;  /* 0x0000001c0400c985 */ /* 0x0037e4000c101d2a */
.L_x_1985:
[----:B------:R-:W-:-:S05]  /*16b70*/  VIADD R42, R42, 0x90 ;  /* 0x000000902a2a7836 */ /* 0x000fca0000000000 */
[----:B------:R-:W-:-:S13]  /*16b80*/  ISETP.GE.OR P0, PT, R42, R45, P0 ;  /* 0x0000002d2a00720c */ /* 0x000fda0000706670 */
[----:B------:R-:W-:Y:S05]  /*16b90*/  @P0 BRA `(.L_x_1778) ;  /* 0x0000001000d00947 */ /* 0x000fea0003800000 */
[----:B------:R-:W-:-:S04]  /*16ba0*/  LEA R14, P0, R44, R14, 0x1 ;  /* 0x0000000e2c0e7211 */ /* 0x000fc800078008ff */
[----:B------:R-:W-:-:S05]  /*16bb0*/  LEA.HI.X R15, R44, R0, R43, 0x1, P0 ;  /* 0x000000002c0f7211 */ /* 0x000fca00000f0c2b */
[----:B------:R0:W-:Y:S01]  /*16bc0*/  ST.E.128 desc[UR42][R14.64], R36 ;  /* 0x000000240e007985 */ /* 0x0001e2000c101d2a */
[----:B------:R-:W-:Y:S05]  /*16bd0*/  BRA `(.L_x_1778) ;  /* 0x0000001000c07947 */ /* 0x000fea0003800000 */
.L_x_1776:
[----:B------:R-:W1:Y:S01]  /*16be0*/  @P2 LDC R12, c[0x0][0xbec] ;  /* 0x0002fb00ff0c2b82 */ /* 0x000e620000000800 */
[----:B------:R-:W-:Y:S01]  /*16bf0*/  ULDC.64 UR4, c[0x0][0xb08] ;  /* 0x0002c20000047ab9 */ /* 0x000fe20000000a00 */
[----:B------:R-:W-:Y:S01]  /*16c00*/  ULDC.64 UR6, c[0x0][0xb30] ;  /* 0x0002cc0000067ab9 */ /* 0x000fe20000000a00 */
[----:B0-----:R-:W-:Y:S02]  /*16c10*/  IMAD R10, R9, UR4, RZ ;  /* 0x00000004090a7c24 */ /* 0x001fe4000f8e02ff */
[----:B------:R-:W-:-:S03]  /*16c20*/  IMAD.WIDE.U32 R4, R3, UR4, RZ ;  /* 0x0000000403047c25 */ /* 0x000fc6000f8e00ff */
[----:B------:R-:W0:Y:S01]  /*16c30*/  @P2 LDC R11, c[0x0][0xbf0] ;  /* 0x0002fc00ff0b2b82 */ /* 0x000e220000000800 */
[----:B------:R-:W-:Y:S01]  /*16c40*/  IMAD R3, R3, UR5, R10 ;  /* 0x0000000503037c24 */ /* 0x000fe2000f8e020a */
[----:B------:R-:W-:Y:S01]  /*16c50*/  ULDC.64 UR4, c[0x0][0xb38] ;  /* 0x0002ce0000047ab9 */ /* 0x000fe20000000a00 */
[----:B------:R-:W-:Y:S02]  /*16c60*/  VIADD R29, R155, 0x8 ;  /* 0x000000089b1d7836 */ /* 0x000fe40000000000 */
[----:B------:R-:W-:Y:S01]  /*16c70*/  IMAD.IADD R5, R5, 0x1, R3 ;  /* 0x0000000105057824 */ /* 0x000fe200078e0203 */
[----:B------:R-:W-:Y:S01]  /*16c80*/  SHF.R.S32.HI R3, RZ, 0x1f, R8 ;  /* 0x0000001fff037819 */ /* 0x000fe20000011408 */
[----:B------:R-:W-:Y:S01]  /*16c90*/  VIADD R31, R155, 0x10 ;  /* 0x000000109b1f7836 */ /* 0x000fe20000000000 */
[----:B------:R-:W-:Y:S01]  /*16ca0*/  SHF.R.S32.HI R30, RZ, 0x1f, R29 ;  /* 0x0000001fff1e7819 */ /* 0x000fe2000001141d */
[----:B------:R-:W-:-:S03]  /*16cb0*/  IMAD.WIDE.U32 R4, R157, UR4, R4 ;  /* 0x000000049d047c25 */ /* 0x000fc6000f8e0004 */
[----:B------:R-:W-:Y:S01]  /*16cc0*/  SHF.R.S32.HI R32, RZ, 0x1f, R31 ;  /* 0x0000001fff207819 */ /* 0x000fe2000001141f */
[----:B------:R-:W-:Y:S01]  /*16cd0*/  IMAD R5, R157, UR5, R5 ;  /* 0x000000059d057c24 */ /* 0x000fe2000f8e0205 */
[----:B------:R-:W-:Y:S01]  /*16ce0*/  ULDC.64 UR4, c[0x0][0xb40] ;  /* 0x0002d00000047ab9 */ /* 0x000fe20000000a00 */
[----:B------:R-:W-:Y:S02]  /*16cf0*/  VIADD R37, R155, 0x18 ;  /* 0x000000189b257836 */ /* 0x000fe40000000000 */
[----:B------:R-:W-:Y:S02]  /*16d00*/  IMAD R3, R3, UR4, RZ ;  /* 0x0000000403037c24 */ /* 0x000fe4000f8e02ff */
[----:B-1----:R-:W-:Y:S01]  /*16d10*/  @P2 IMAD.HI.U32 R12, R39, R12, RZ ;  /* 0x0000000c270c2227 */ /* 0x002fe200078e00ff */
[----:B------:R-:W-:-:S03]  /*16d20*/  SHF.R.S32.HI R36, RZ, 0x1f, R37 ;  /* 0x0000001fff247819 */ /* 0x000fc60000011425 */
[C---:B------:R-:W-:Y:S02]  /*16d30*/  IMAD R7, R8.reuse, UR5, R3 ;  /* 0x0000000508077c24 */ /* 0x040fe4000f8e0203 */
[----:B------:R-:W-:Y:S01]  /*16d40*/  IMAD.WIDE.U32 R8, R8, UR4, R4 ;  /* 0x0000000408087c25 */ /* 0x000fe2000f8e0004 */
[----:B------:R-:W-:-:S03]  /*16d50*/  ULDC.64 UR4, c[0x0][0xb48] ;  /* 0x0002d20000047ab9 */ /* 0x000fc60000000a00 */
[----:B------:R-:W-:Y:S01]  /*16d60*/  IMAD.MOV.U32 R3, RZ, RZ, R39 ;  /* 0x000000ffff037224 */ /* 0x000fe200078e0027 */
[----:B0-----:R-:W-:Y:S01]  /*16d70*/  @P2 SHF.R.U32.HI R3, RZ, R11, R12 ;  /* 0x0000000bff032219 */ /* 0x001fe2000001160c */
[----:B------:R-:W-:Y:S02]  /*16d80*/  IMAD.IADD R9, R9, 0x1, R7 ;  /* 0x0000000109097824 */ /* 0x000fe400078e0207 */
[----:B------:R-:W-:Y:S01]  /*16d90*/  VIADD R41, R155, 0x28 ;  /* 0x000000289b297836 */ /* 0x000fe20000000000 */
[--C-:B------:R-:W-:Y:S01]  /*16da0*/  SHF.R.S32.HI R10, RZ, 0x1f, R3.reuse ;  /* 0x0000001fff0a7819 */ /* 0x100fe20000011403 */
[----:B------:R-:W-:Y:S02]  /*16db0*/  IMAD.MOV R7, RZ, RZ, -R3 ;  /* 0x000000ffff077224 */ /* 0x000fe400078e0a03 */
[----:B------:R-:W-:Y:S01]  /*16dc0*/  IMAD.WIDE.U32 R4, R49, UR4, R8 ;  /* 0x0000000431047c25 */ /* 0x000fe2000f8e0008 */
[----:B------:R-:W-:-:S03]  /*16dd0*/  SHF.R.S32.HI R40, RZ, 0x1f, R41 ;  /* 0x0000001fff287819 */ /* 0x000fc60000011429 */
[----:B------:R-:W-:Y:S02]  /*16de0*/  IMAD R7, R0, R7, R39 ;  /* 0x0000000700077224 */ /* 0x000fe400078e0227 */
[----:B------:R-:W-:Y:S02]  /*16df0*/  IMAD R10, R10, UR6, RZ ;  /* 0x000000060a0a7c24 */ /* 0x000fe4000f8e02ff */
[----:B------:R-:W-:Y:S01]  /*16e00*/  IMAD R5, R49, UR5, R5 ;  /* 0x0000000531057c24 */ /* 0x000fe2000f8e0205 */
[----:B------:R-:W-:Y:S01]  /*16e10*/  SHF.R.S32.HI R0, RZ, 0x1f, R7 ;  /* 0x0000001fff007819 */ /* 0x000fe20000011407 */
[C---:B------:R-:W-:Y:S01]  /*16e20*/  IMAD R9, R3.reuse, UR7, R10 ;  /* 0x0000000703097c24 */ /* 0x040fe2000f8e020a */
[----:B------:R-:W-:Y:S01]  /*16e30*/  ULDC.64 UR4, c[0x0][0xb28] ;  /* 0x0002ca0000047ab9 */ /* 0x000fe20000000a00 */
[----:B------:R-:W-:-:S04]  /*16e40*/  IMAD.WIDE.U32 R4, R3, UR6, R4 ;  /* 0x0000000603047c25 */ /* 0x000fc8000f8e0004 */
[----:B------:R-:W-:Y:S02]  /*16e50*/  IMAD R0, R0, UR4, RZ ;  /* 0x0000000400007c24 */ /* 0x000fe4000f8e02ff */
[----:B------:R-:W-:Y:S02]  /*16e60*/  IMAD.IADD R5, R5, 0x1, R9 ;  /* 0x0000000105057824 */ /* 0x000fe400078e0209 */
[----:B------:R-:W-:Y:S02]  /*16e70*/  VIADD R8, R2, 0x16820 ;  /* 0x0001682002087836 */ /* 0x000fe40000000000 */
[C---:B------:R-:W-:Y:S02]  /*16e80*/  IMAD R3, R7.reuse, UR5, R0 ;  /* 0x0000000507037c24 */ /* 0x040fe4000f8e0200 */
[----:B------:R-:W-:Y:S01]  /*16e90*/  IMAD.WIDE.U32 R4, R7, UR4, R4 ;  /* 0x0000000407047c25 */ /* 0x000fe2000f8e0004 */
[----:B------:R-:W-:Y:S01]  /*16ea0*/  ULDC.64 UR4, c[0x0][0xb00] ;  /* 0x0002c00000047ab9 */ /* 0x000fe20000000a00 */
[----:B------:R-:W-:-:S02]  /*16eb0*/  PRMT R8, RZ, 0x654, R8 ;  /* 0x00000654ff087816 */ /* 0x000fc40000000008 */
[----:B------:R-:W-:Y:S01]  /*16ec0*/  IMAD.IADD R5, R5, 0x1, R3 ;  /* 0x0000000105057824 */ /* 0x000fe200078e0203 */
[C---:B------:R-:W-:Y:S01]  /*16ed0*/  LEA R3, P0, R4.reuse, UR4, 0x2 ;  /* 0x0000000404037c11 */ /* 0x040fe2000f8010ff */
[C---:B------:R-:W-:Y:S01]  /*16ee0*/  VIADD R39, R155.reuse, 0x20 ;  /* 0x000000209b277836 */ /* 0x040fe20000000000 */
[----:B------:R-:W-:Y:S01]  /*16ef0*/  UMOV UR4, 0xffffffff ;  /* 0xffffffff00047882 */ /* 0x000fe20000000000 */
[C---:B------:R-:W-:Y:S01]  /*16f00*/  VIADD R43, R155.reuse, 0x30 ;  /* 0x000000309b2b7836 */ /* 0x040fe20000000000 */
[----:B------:R0:W-:Y:S01]  /*16f10*/  SYNCS.ARRIVE.TRANS64.RED.A1T0 RZ, [R8+URZ], RZ ;  /* 0x000000ff08ff79a7 */ /* 0x0001e2000810043f */
[----:B------:R-:W-:Y:S01]  /*16f20*/  VIADD R47, R155, 0x38 ;  /* 0x000000389b2f7836 */ /* 0x000fe20000000000 */
[----:B------:R-:W-:Y:S02]  /*16f30*/  LEA.HI.X R4, R4, UR5, R5, 0x2, P0 ;  /* 0x0000000504047c11 */ /* 0x000fe400080f1405 */
[----:B------:R-:W-:Y:S02]  /*16f40*/  SHF.R.S32.HI R7, RZ, 0x1f, R155 ;  /* 0x0000001fff077819 */ /* 0x000fe4000001149b */
[----:B------:R-:W-:-:S02]  /*16f50*/  SHF.R.S32.HI R38, RZ, 0x1f, R39 ;  /* 0x0000001fff267819 */ /* 0x000fc40000011427 */
[----:B------:R-:W-:Y:S02]  /*16f60*/  SHF.R.S32.HI R42, RZ, 0x1f, R43 ;  /* 0x0000001fff2a7819 */ /* 0x000fe4000001142b */
[----:B------:R-:W-:Y:S01]  /*16f70*/  SHF.R.S32.HI R44, RZ, 0x1f, R47 ;  /* 0x0000001fff2c7819 */ /* 0x000fe2000001142f */
[----:B0-----:R-:W-:Y:S06]  /*16f80*/  BRA.DIV UR4, `(.L_x_1779) ;  /* 0x000000aa04207947 */ /* 0x001fec000b800000 */
[----:B------:R0:W1:Y:S04]  /*16f90*/  SHFL.IDX PT, R0, R4, RZ, 0x1c1f ;  /* 0x001c1fff04007589 */ /* 0x00006800000e0000 */
[----:B------:R0:W2:Y:S02]  /*16fa0*/  SHFL.IDX PT, R14, R3, RZ, 0x1c1f ;  /* 0x001c1fff030e7589 */ /* 0x0000a400000e0000 */
.L_x_1988:
        /* <DEDUP_REMOVED lines=8> */
[-C--:B--2---:R-:W-:Y:S02]  /*17030*/  @!P1 LEA R8, P3, R155, R14.reuse, 0x2 ;  /* 0x0000000e9b089211 */ /* 0x084fe400078610ff */
[----:B------:R-:W-:Y:S02]  /*17040*/  @!P2 LEA R10, P4, R29, R14, 0x2 ;  /* 0x0000000e1d0aa211 */ /* 0x000fe400078810ff */
[-C--:B-1----:R-:W-:Y:S02]  /*17050*/  @!P1 LEA.HI.X R9, R155, R0.reuse, R7, 0x2, P3 ;  /* 0x000000009b099211 */ /* 0x082fe400018f1407 */
[----:B------:R-:W-:Y:S02]  /*17060*/  @!P2 LEA.HI.X R11, R29, R0, R30, 0x2, P4 ;  /* 0x000000001d0ba211 */ /* 0x000fe400020f141e */
[----:B------:R-:W-:Y:S01]  /*17070*/  @!P5 LEA R12, P3, R31, R14, 0x2 ;  /* 0x0000000e1f0cd211 */ /* 0x000fe200078610ff */
[----:B------:R1:W-:Y:S01]  /*17080*/  @!P1 ST.E.64 desc[UR42][R8.64], R20 ;  /* 0x0000001408009985 */ /* 0x0003e2000c101b2a */
[----:B------:R-:W-:-:S02]  /*17090*/  ISETP.GE.AND P1, PT, R39, UR4, PT ;  /* 0x0000000427007c0c */ /* 0x000fc4000bf26270 */
[----:B------:R-:W-:Y:S01]  /*170a0*/  @!P5 LEA.HI.X R13, R31, R0, R32, 0x2, P3 ;  /* 0x000000001f0dd211 */ /* 0x000fe200018f1420 */
[----:B------:R2:W-:Y:S01]  /*170b0*/  @!P2 ST.E.64 desc[UR42][R10.64], R92 ;  /* 0x0000005c0a00a985 */ /* 0x0005e2000c101b2a */
[----:B------:R-:W-:Y:S02]  /*170c0*/  ISETP.GE.AND P2, PT, R41, UR4, PT ;  /* 0x0000000429007c0c */ /* 0x000fe4000bf46270 */
[----:B------:R-:W-:Y:S01]  /*170d0*/  @!P0 LEA R24, P4, R37, R14, 0x2 ;  /* 0x0000000e25188211 */ /* 0x000fe200078810ff */
[----:B------:R3:W-:Y:S01]  /*170e0*/  @!P5 ST.E.64 desc[UR42][R12.64], R96 ;  /* 0x000000600c00d985 */ /* 0x0007e2000c101b2a */
[----:B------:R-:W-:Y:S02]  /*170f0*/  ISETP.GE.AND P3, PT, R43, UR4, PT ;  /* 0x000000042b007c0c */ /* 0x000fe4000bf66270 */
[----:B------:R-:W-:Y:S02]  /*17100*/  ISETP.GE.AND P5, PT, R47, UR4, PT ;  /* 0x000000042f007c0c */ /* 0x000fe4000bfa6270 */
[----:B------:R-:W-:-:S02]  /*17110*/  @!P0 LEA.HI.X R25, R37, R0, R36, 0x2, P4 ;  /* 0x0000000025198211 */ /* 0x000fc400020f1424 */
[----:B------:R-:W-:-:S03]  /*17120*/  @!P1 LEA R26, P4, R39, R14, 0x2 ;  /* 0x0000000e271a9211 */ /* 0x000fc600078810ff */
[----:B------:R3:W-:Y:S01]  /*17130*/  @!P0 ST.E.64 desc[UR42][R24.64], R100 ;  /* 0x0000006418008985 */ /* 0x0007e2000c101b2a */
[----:B-1----:R-:W-:Y:S02]  /*17140*/  @!P2 LEA R8, P0, R41, R14, 0x2 ;  /* 0x0000000e2908a211 */ /* 0x002fe400078010ff */
[----:B------:R-:W-:Y:S02]  /*17150*/  @!P1 LEA.HI.X R27, R39, R0, R38, 0x2, P4 ;  /* 0x00000000271b9211 */ /* 0x000fe400020f1426 */
[----:B--2---:R-:W-:Y:S02]  /*17160*/  @!P3 LEA R10, P4, R43, R14, 0x2 ;  /* 0x0000000e2b0ab211 */ /* 0x004fe400078810ff */
[----:B------:R-:W-:Y:S01]  /*17170*/  @!P2 LEA.HI.X R9, R41, R0, R40, 0x2, P0 ;  /* 0x000000002909a211 */ /* 0x000fe200000f1428 */
[----:B------:R3:W-:Y:S01]  /*17180*/  @!P1 ST.E.64 desc[UR42][R26.64], R104 ;  /* 0x000000681a009985 */ /* 0x0007e2000c101b2a */
[----:B------:R-:W-:Y:S02]  /*17190*/  @!P5 LEA R14, P0, R47, R14, 0x2 ;  /* 0x0000000e2f0ed211 */ /* 0x000fe400078010ff */
[-C--:B------:R-:W-:Y:S01]  /*171a0*/  @!P3 LEA.HI.X R11, R43, R0.reuse, R42, 0x2, P4 ;  /* 0x000000002b0bb211 */ /* 0x080fe200020f142a */
[----:B------:R3:W-:Y:S01]  /*171b0*/  @!P2 ST.E.64 desc[UR42][R8.64], R108 ;  /* 0x0000006c0800a985 */ /* 0x0007e2000c101b2a */
[----:B------:R-:W-:-:S03]  /*171c0*/  @!P5 LEA.HI.X R15, R47, R0, R44, 0x2, P0 ;  /* 0x000000002f0fd211 */ /* 0x000fc600000f142c */
[----:B------:R3:W-:Y:S04]  /*171d0*/  @!P3 ST.E.64 desc[UR42][R10.64], R112 ;  /* 0x000000700a00b985 */ /* 0x0007e8000c101b2a */
[----:B------:R3:W-:Y:S02]  /*171e0*/  @!P5 ST.E.64 desc[UR42][R14.64], R116 ;  /* 0x000000740e00d985 */ /* 0x0007e4000c101b2a */
.L_x_1781:
[----:B------:R-:W-:Y:S05]  /*171f0*/  BSYNC B1 ;  /* 0x0000000000017941 */ /* 0x000fea0003800000 */
.L_x_1780:
[----:B------:R-:W-:-:S03]  /*17200*/  UMOV UR4, 0xffffffff ;  /* 0xffffffff00047882 */ /* 0x000fc60000000000 */
[----:B------:R-:W-:Y:S05]  /*17210*/  BRA.DIV UR4, `(.L_x_1782) ;  /* 0x000000a604b07947 */ /* 0x000fea000b800000 */
[----:B-1----:R1:W4:Y:S04]  /*17220*/  SHFL.IDX PT, R0, R4, 0x1, 0x1c1f ;  /* 0x003c1f0004007f89 */ /* 0x00232800000e0000 */
[----:B--23--:R1:W2:Y:S02]  /*17230*/  SHFL.IDX PT, R14, R3, 0x1, 0x1c1f ;  /* 0x003c1f00030e7f89 */ /* 0x00c2a400000e0000 */
.L_x_1992:
[----:B------:R-:W-:-:S13]  /*17240*/  ISETP.GE.AND P0, PT, R6, R45, PT ;  /* 0x0000002d0600720c */ /* 0x000fda0003f06270 */
[----:B------:R-:W-:Y:S05]  /*17250*/  @P0 BRA `(.L_x_1778) ;  /* 0x0000000c00200947 */ /* 0x000fea0003800000 */
[----:B------:R-:W-:Y:S02]  /*17260*/  ULDC UR4, c[0x0][0xac8] ;  /* 0x0002b20000047ab9 */ /* 0x000fe40000000800 */
[----:B------:R-:W-:Y:S02]  /*17270*/  ISETP.GE.AND P0, PT, R155, UR4, PT ;  /* 0x000000049b007c0c */ /* 0x000fe4000bf06270 */
[----:B------:R-:W-:Y:S02]  /*17280*/  ISETP.GE.AND P5, PT, R29, UR4, PT ;  /* 0x000000041d007c0c */ /* 0x000fe4000bfa6270 */
[----:B------:R-:W-:Y:S02]  /*17290*/  ISETP.GE.AND P3, PT, R31, UR4, PT ;  /* 0x000000041f007c0c */ /* 0x000fe4000bf66270 */
[----:B------:R-:W-:-:S07]  /*172a0*/  ISETP.GE.AND P2, PT, R37, UR4, PT ;  /* 0x0000000425007c0c */ /* 0x000fce000bf46270 */
[-C--:B012---:R-:W-:Y:S02]  /*172b0*/  @!P0 LEA R4, P1, R155, R14.reuse, 0x2 ;  /* 0x0000000e9b048211 */ /* 0x087fe400078210ff */
[----:B------:R-:W-:Y:S02]  /*172c0*/  @!P5 LEA R6, P4, R29, R14, 0x2 ;  /* 0x0000000e1d06d211 */ /* 0x000fe400078810ff */
[-C--:B----4-:R-:W-:Y:S02]  /*172d0*/  @!P0 LEA.HI.X R5, R155, R0.reuse, R7, 0x2, P1 ;  /* 0x000000009b058211 */ /* 0x090fe400008f1407 */
[----:B------:R-:W-:Y:S02]  /*172e0*/  ISETP.GE.AND P1, PT, R39, UR4, PT ;  /* 0x0000000427007c0c */ /* 0x000fe4000bf26270 */
[----:B------:R-:W-:Y:S01]  /*172f0*/  @!P5 LEA.HI.X R7, R29, R0, R30, 0x2, P4 ;  /* 0x000000001d07d211 */ /* 0x000fe200020f141e */
[----:B------:R0:W-:Y:S01]  /*17300*/  @!P0 ST.E.64 desc[UR42][R4.64], R90 ;  /* 0x0000005a04008985 */ /* 0x0001e2000c101b2a */
[----:B------:R-:W-:-:S02]  /*17310*/  ISETP.GE.AND P0, PT, R41, UR4, PT ;  /* 0x0000000429007c0c */ /* 0x000fc4000bf06270 */
[-C--:B------:R-:W-:Y:S01]  /*17320*/  @!P3 LEA R8, P4, R31, R14.reuse, 0x2 ;  /* 0x0000000e1f08b211 */ /* 0x080fe200078810ff */
[----:B------:R3:W-:Y:S01]  /*17330*/  @!P5 ST.E.64 desc[UR42][R6.64], R94 ;  /* 0x0000005e0600d985 */ /* 0x0007e2000c101b2a */
[----:B------:R-:W-:Y:S02]  /*17340*/  @!P2 LEA R10, P5, R37, R14, 0x2 ;  /* 0x0000000e250aa211 */ /* 0x000fe400078a10ff */
[-C--:B------:R-:W-:Y:S02]  /*17350*/  @!P3 LEA.HI.X R9, R31, R0.reuse, R32, 0x2, P4 ;  /* 0x000000001f09b211 */ /* 0x080fe400020f1420 */
[----:B------:R-:W-:Y:S02]  /*17360*/  ISETP.GE.AND P4, PT, R43, UR4, PT ;  /* 0x000000042b007c0c */ /* 0x000fe4000bf86270 */
[----:B------:R-:W-:Y:S01]  /*17370*/  @!P2 LEA.HI.X R11, R37, R0, R36, 0x2, P5 ;  /* 0x00000000250ba211 */ /* 0x000fe200028f1424 */
[----:B------:R3:W-:Y:S01]  /*17380*/  @!P3 ST.E.64 desc[UR42][R8.64], R98 ;  /* 0x000000620800b985 */ /* 0x0007e2000c101b2a */
[----:B------:R-:W-:-:S03]  /*17390*/  @!P1 LEA R12, P5, R39, R14, 0x2 ;  /* 0x0000000e270c9211 */ /* 0x000fc600078a10ff */
[----:B------:R3:W-:Y:S01]  /*173a0*/  @!P2 ST.E.64 desc[UR42][R10.64], R102 ;  /* 0x000000660a00a985 */ /* 0x0007e2000c101b2a */
[----:B------:R-:W-:Y:S02]  /*173b0*/  @!P1 LEA.HI.X R13, R39, R0, R38, 0x2, P5 ;  /* 0x00000000270d9211 */ /* 0x000fe400028f1426 */
[----:B------:R-:W-:-:S03]  /*173c0*/  @!P0 LEA R20, P5, R41, R14, 0x2 ;  /* 0x0000000e29148211 */ /* 0x000fc600078a10ff */
[----:B------:R3:W-:Y:S01]  /*173d0*/  @!P1 ST.E.64 desc[UR42][R12.64], R106 ;  /* 0x0000006a0c009985 */ /* 0x0007e2000c101b2a */
[----:B------:R-:W-:Y:S02]  /*173e0*/  @!P0 LEA.HI.X R21, R41, R0, R40, 0x2, P5 ;  /* 0x0000000029158211 */ /* 0x000fe400028f1428 */
[----:B0-----:R-:W-:-:S03]  /*173f0*/  @!P4 LEA R4, P5, R43, R14, 0x2 ;  /* 0x0000000e2b04c211 */ /* 0x001fc600078a10ff */
[----:B------:R3:W-:Y:S01]  /*17400*/  @!P0 ST.E.64 desc[UR42][R20.64], R110 ;  /* 0x0000006e14008985 */ /* 0x0007e2000c101b2a */
[----:B------:R-:W-:Y:S02]  /*17410*/  @!P4 LEA.HI.X R5, R43, R0, R42, 0x2, P5 ;  /* 0x000000002b05c211 */ /* 0x000fe400028f142a */
[----:B------:R-:W-:-:S03]  /*17420*/  ISETP.GE.AND P0, PT, R47, UR4, PT ;  /* 0x000000042f007c0c */ /* 0x000fc6000bf06270 */
[----:B------:R3:W-:Y:S10]  /*17430*/  @!P4 ST.E.64 desc[UR42][R4.64], R114 ;  /* 0x000000720400c985 */ /* 0x0007f4000c101b2a */
[----:B------:R-:W-:Y:S05]  /*17440*/  @P0 BRA `(.L_x_1778) ;  /* 0x0000000800a40947 */ /* 0x000fea0003800000 */
[----:B------:R-:W-:-:S04]  /*17450*/  LEA R14, P0, R47, R14, 0x2 ;  /* 0x0000000e2f0e7211 */ /* 0x000fc800078010ff */
[----:B------:R-:W-:-:S05]  /*17460*/  LEA.HI.X R15, R47, R0, R44, 0x2, P0 ;  /* 0x000000002f0f7211 */ /* 0x000fca00000f142c */
[----:B------:R0:W-:Y:S01]  /*17470*/  ST.E.64 desc[UR42][R14.64], R118 ;  /* 0x000000760e007985 */ /* 0x0001e2000c101b2a */
[----:B------:R-:W-:Y:S05]  /*17480*/  BRA `(.L_x_1778) ;  /* 0x0000000800947947 */ /* 0x000fea0003800000 */
.L_x_1774:
[----:B------:R-:W2:Y:S01]  /*17490*/  LDL R0, [R1+0x50] ;  /* 0x0000500001007983 */ /* 0x000ea20000100800 */
[----:B------:R-:W-:Y:S01]  /*174a0*/  ULDC.64 UR4, c[0x0][0xc08] ;  /* 0x0003020000047ab9 */ /* 0x000fe20000000a00 */
[----:B------:R-:W2:Y:S01]  /*174b0*/  LDC.64 R4, c[0x0][0xc00] ;  /* 0x00030000ff047b82 */ /* 0x000ea20000000a00 */
[----:B------:R-:W-:Y:S01]  /*174c0*/  ISETP.NE.U32.AND P0, PT, RZ, UR4, PT ;  /* 0x00000004ff007c0c */ /* 0x000fe2000bf05070 */
[----:B------:R-:W3:Y:S01]  /*174d0*/  LDL R8, [R1+0x4c] ;  /* 0x00004c0001087983 */ /* 0x000ee20000100800 */
[----:B------:R-:W-:Y:S02]  /*174e0*/  IMAD.MOV.U32 R3, RZ, RZ, RZ ;  /* 0x000000ffff037224 */ /* 0x000fe400078e00ff */
[----:B------:R-:W-:Y:S01]  /*174f0*/  ISETP.NE.AND.EX P1, PT, RZ, UR5, PT, P0 ;  /* 0x00000005ff007c0c */ /* 0x000fe2000bf25300 */
[----:B------:R-:W-:Y:S02]  /*17500*/  ULDC.64 UR4, c[0x0][0xc00] ;  /* 0x0003000000047ab9 */ /* 0x000fe40000000a00 */
[----:B------:R-:W-:-:S04]  /*17510*/  ISETP.NE.U32.AND P0, PT, RZ, UR4, PT ;  /* 0x00000004ff007c0c */ /* 0x000fc8000bf05070 */
[----:B------:R-:W-:-:S06]  /*17520*/  ISETP.NE.AND.EX P0, PT, RZ, UR5, PT, P0 ;  /* 0x00000005ff007c0c */ /* 0x000fcc000bf05300 */
[----:B------:R-:W4:Y:S01]  /*17530*/  @P1 LDC.64 R6, c[0x0][0xc08] ;  /* 0x00030200ff061b82 */ /* 0x000f220000000a00 */
[----:B------:R-:W-:Y:S02]  /*17540*/  ULDC UR4, c[0x0][0xa88] ;  /* 0x0002a20000047ab9 */ /* 0x000fe40000000800 */
[----:B------:R-:W-:Y:S01]  /*17550*/  IMAD.U32 R24, RZ, RZ, UR4 ;  /* 0x00000004ff187e24 */ /* 0x000fe2000f8e00ff */
[----:B------:R-:W1:Y:S01]  /*17560*/  S2R R9, SR_TID.X ;  /* 0x0000000000097919 */ /* 0x000e620000002100 */
[----:B--2---:R-:W-:-:S04]  /*17570*/  IMAD.WIDE R4, R0, 0x4, R4 ;  /* 0x0000000400047825 */ /* 0x004fc800078e0204 */
[----:B----4-:R-:W-:Y:S01]  /*17580*/  @P1 IMAD.WIDE R6, R0, 0x4, R6 ;  /* 0x0000000400061825 */ /* 0x010fe200078e0206 */
[----:B------:R2:W5:Y:S01]  /*17590*/  @P0 LDG.E R3, desc[UR42][R4.64] ;  /* 0x0000002a04030981 */ /* 0x000562000c1e1900 */
[----:B---3--:R-:W-:Y:S02]  /*175a0*/  ISETP.NE.AND P2, PT, R8, RZ, PT ;  /* 0x000000ff0800720c */ /* 0x008fe40003f45270 */
[----:B-1----:R-:W-:Y:S01]  /*175b0*/  VIADD R32, R9, 0xffffff80 ;  /* 0xffffff8009207836 */ /* 0x002fe20000000000 */
[----:B------:R2:W5:Y:S01]  /*175c0*/  @P1 LDG.E R24, desc[UR42][R6.64] ;  /* 0x0000002a06181981 */ /* 0x000562000c1e1900 */
[----:B------:R-:W-:-:S03]  /*175d0*/  SHF.R.S32.HI R26, RZ, 0x1f, R0 ;  /* 0x0000001fff1a7819 */ /* 0x000fc60000011400 */
[----:B------:R-:W-:-:S06]  /*175e0*/  ISETP.GT.AND P3, PT, R32, 0xbf, PT ;  /* 0x000000bf2000780c */ /* 0x000fcc0003f64270 */
[----:B------:R-:W1:Y:S02]  /*175f0*/  @!P2 LDC R8, c[0x0][0xad4] ;  /* 0x0002b500ff08ab82 */ /* 0x000e640000000800 */
[----:B-1----:R2:W-:Y:S01]  /*17600*/  @!P2 STL [R1+0x4c], R8 ;  /* 0x00004c080100a387 */ /* 0x0025e20000100800 */
[----:B------:R-:W-:Y:S01]  /*17610*/  ISETP.GT.AND P2, PT, R8, 0x1, PT ;  /* 0x000000010800780c */ /* 0x000fe20003f44270 */
[----:B------:R-:W-:-:S12]  /*17620*/  @P1 BRA `(.L_x_1783) ;  /* 0x0000000000101947 */ /* 0x000fd80003800000 */
[----:B------:R-:W-:Y:S05]  /*17630*/  @!P0 BRA `(.L_x_1783) ;  /* 0x00000000000c8947 */ /* 0x000fea0003800000 */
[----:B--2---:R-:W2:Y:S04]  /*17640*/  LDG.E R7, desc[UR42][R4.64] ;  /* 0x0000002a04077981 */ /* 0x004ea8000c1e1900 */
[----:B-----5:R-:W2:Y:S02]  /*17650*/  LDG.E R24, desc[UR42][R4.64+0x4] ;  /* 0x0000042a04187981 */ /* 0x020ea4000c1e1900 */
[----:B--2---:R-:W-:-:S07]  /*17660*/  IMAD.IADD R24, R24, 0x1, -R7 ;  /* 0x0000000118187824 */ /* 0x004fce00078e0a07 */
.L_x_1783:
[----:B------:R-:W-:Y:S01]  /*17670*/  BSSY B1, `(.L_x_1784) ;  /* 0x0000037000017945 */ /* 0x000fe20003800000 */
[----:B------:R-:W-:Y:S02]  /*17680*/  SEL R27, R0, RZ, !P0 ;  /* 0x000000ff001b7207 */ /* 0x000fe40004000000 */
[----:B------:R-:W-:Y:S02]  /*17690*/  SEL R26, R26, RZ, !P0 ;  /* 0x000000ff1a1a7207 */ /* 0x000fe40004000000 */
[----:B-----5:R-:W-:Y:S01]  /*176a0*/  SHF.R.S32.HI R20, RZ, 0x1f, R3 ;  /* 0x0000001fff147819 */ /* 0x020fe20000011403 */
[----:B------:R-:W-:Y:S06]  /*176b0*/  @P3 BRA `(.L_x_1785) ;  /* 0x0000000000c83947 */ /* 0x000fec0003800000 */
[----:B--2---:R-:W2:Y:S01]  /*176c0*/  LDL R4, [R1+0x14] ;  /* 0x0000140001047983 */ /* 0x004ea20000100800 */
[----:B------:R-:W1:Y:S02]  /*176d0*/  LDC R37, c[0x0][0xbe8] ;  /* 0x0002fa00ff257b82 */ /* 0x000e640000000800 */
[----:B-1----:R-:W-:Y:S01]  /*176e0*/  IMAD R0, R24, R37, RZ ;  /* 0x0000002518007224 */ /* 0x002fe200078e02ff */
[----:B--2---:R-:W-:-:S04]  /*176f0*/  IADD3 R29, R4, -0x80, R9 ;  /* 0xffffff80041d7810 */ /* 0x004fc80007ffe009 */
[----:B------:R-:W-:-:S13]  /*17700*/  ISETP.GE.AND P0, PT, R29, R0, PT ;  /* 0x000000001d00720c */ /* 0x000fda0003f06270 */
[----:B------:R-:W-:Y:S05]  /*17710*/  @P0 BRA `(.L_x_1785) ;  /* 0x0000000000b00947 */ /* 0x000fea0003800000 */
[----:B------:R-:W2:Y:S01]  /*17720*/  LDL.LU R28, [R1+0x54] ;  /* 0x00005400011c7983 */ /* 0x000ea20000300800 */
[----:B------:R-:W-:Y:S01]  /*17730*/  IMAD.MOV.U32 R14, RZ, RZ, 0x9b8 ;  /* 0x000009b8ff0e7424 */ /* 0x000fe200078e00ff */
[----:B------:R-:W-:Y:S01]  /*17740*/  ISETP.GT.AND P0, PT, R8, 0x1, PT ;  /* 0x000000010800780c */ /* 0x000fe20003f04270 */
[----:B------:R-:W1:Y:S01]  /*17750*/  LDC.64 R30, c[0x0][0xba8] ;  /* 0x0002ea00ff1e7b82 */ /* 0x000e620000000a00 */
[----:B------:R-:W-:Y:S01]  /*17760*/  ISETP.NE.AND P1, PT, R37, 0x1, PT ;  /* 0x000000012500780c */ /* 0x000fe20003f25270 */
[----:B------:R-:W-:Y:S01]  /*17770*/  IMAD.MOV.U32 R15, RZ, RZ, R29 ;  /* 0x000000ffff0f7224 */ /* 0x000fe200078e001d */
[----:B------:R-:W-:-:S05]  /*17780*/  SEL R14, R14, 0x978, P0 ;  /* 0x000009780e0e7807 */ /* 0x000fca0000000000 */
[----:B------:R-:W3:Y:S08]  /*17790*/  LDC.64 R6, c[0x0][R14+0x220] ;  /* 0x000088000e067b82 */ /* 0x000ef00000000a00 */
[----:B------:R-:W4:Y:S08]  /*177a0*/  LDC.64 R4, c[0x0][R14+0x218] ;  /* 0x000086000e047b82 */ /* 0x000f300000000a00 */
[----:B------:R-:W5:Y:S08]  /*177b0*/  LDC.64 R8, c[0x0][R14+0x228] ;  /* 0x00008a000e087b82 */ /* 0x000f700000000a00 */
[----:B------:R-:W0:Y:S08]  /*177c0*/  @P1 LDC R0, c[0x0][0xbec] ;  /* 0x0002fb00ff001b82 */ /* 0x000e300000000800 */
[----:B------:R-:W5:Y:S08]  /*177d0*/  LDC.64 R10, c[0x0][R14+0x210] ;  /* 0x000084000e0a7b82 */ /* 0x000f700000000a00 */
[----:B------:R-:W5:Y:S01]  /*177e0*/  @P1 LDC R25, c[0x0][0xbf0] ;  /* 0x0002fc00ff191b82 */ /* 0x000f620000000800 */
[----:B0-----:R-:W-:-:S07]  /*177f0*/  @P1 IMAD.HI.U32 R0, R29, R0, RZ ;  /* 0x000000001d001227 */ /* 0x001fce00078e00ff */
[----:B-1----:R-:W0:Y:S01]  /*17800*/  @!P0 LDC R30, c[0x0][0xb50] ;  /* 0x0002d400ff1e8b82 */ /* 0x002e220000000800 */
[-C--:B---3--:R-:W-:Y:S02]  /*17810*/  IMAD R7, R7, R27.reuse, RZ ;  /* 0x0000001b07077224 */ /* 0x088fe400078e02ff */
[----:B------:R-:W-:-:S05]  /*17820*/  IMAD.WIDE.U32 R12, R6, R27, RZ ;  /* 0x0000001b060c7225 */ /* 0x000fca00078e00ff */
[----:B------:R-:W1:Y:S01]  /*17830*/  @!P0 LDC R31, c[0x0][0xb54] ;  /* 0x0002d500ff1f8b82 */ /* 0x000e620000000800 */
[-C--:B----4-:R-:W-:Y:S02]  /*17840*/  IMAD R21, R5, R157.reuse, RZ ;  /* 0x0000009d05157224 */ /* 0x090fe400078e02ff */
[----:B------:R-:W-:Y:S01]  /*17850*/  IMAD.WIDE.U32 R4, R4, R157, RZ ;  /* 0x0000009d04047225 */ /* 0x000fe200078e00ff */
[----:B-----5:R-:W-:-:S03]  /*17860*/  @P1 SHF.R.U32.HI R15, RZ, R25, R0 ;  /* 0x00000019ff0f1219 */ /* 0x020fc60000011600 */
[----:B------:R-:W-:Y:S01]  /*17870*/  IMAD R25, R6, R26, R7 ;  /* 0x0000001a06197224 */ /* 0x000fe200078e0207 */
[----:B------:R-:W-:Y:S02]  /*17880*/  IADD3 R21, R5, R21, RZ ;  /* 0x0000001505157210 */ /* 0x000fe40007ffe0ff */
[----:B------:R-:W-:Y:S01]  /*17890*/  IADD3 R0, P1, P3, R12, R4, R3 ;  /* 0x000000040c007210 */ /* 0x000fe20007b3e003 */
[----:B------:R-:W-:Y:S02]  /*178a0*/  IMAD.MOV R6, RZ, RZ, -R15 ;  /* 0x000000ffff067224 */ /* 0x000fe400078e0a0f */
        /* <DEDUP_REMOVED lines=19> */
.L_x_1785:
[----:B------:R-:W-:Y:S05]  /*179e0*/  BSYNC B1 ;  /* 0x0000000000017941 */ /* 0x000fea0003800000 */
.L_x_1784:
[----:B------:R-:W-:Y:S05]  /*179f0*/  @P2 BRA `(.L_x_1778) ;  /* 0x0000000400382947 */ /* 0x000fea0003800000 */
[----:B------:R-:W3:Y:S01]  /*17a00*/  LDL R29, [R1+0x14] ;  /* 0x00001400011d7983 */ /* 0x000ee20000100800 */
[----:B------:R-:W4:Y:S01]  /*17a10*/  LDC R25, c[0x0][0xbe8] ;  /* 0x0002fa00ff197b82 */ /* 0x000f220000000800 */
[----:B------:R-:W-:Y:S01]  /*17a20*/  SHF.R.S32.HI R28, RZ, 0x1f, R32 ;  /* 0x0000001fff1c7819 */ /* 0x000fe20000011420 */
[----:B------:R-:W-:Y:S01]  /*17a30*/  ULDC.64 UR4, c[0x0][0xaa0] ;  /* 0x0002a80000047ab9 */ /* 0x000fe20000000a00 */
[----:B------:R-:W-:Y:S01]  /*17a40*/  ULDC.64 UR6, c[0x0][0xaf0] ;  /* 0x0002bc0000067ab9 */ /* 0x000fe20000000a00 */
[----:B------:R-:W-:Y:S01]  /*17a50*/  IMAD R0, R20, UR4, RZ ;  /* 0x0000000414007c24 */ /* 0x000fe2000f8e02ff */
[----:B------:R-:W-:Y:S01]  /*17a60*/  LEA.HI R28, R28, R32, RZ, 0x3 ;  /* 0x000000201c1c7211 */ /* 0x000fe200078f18ff */
[----:B-12---:R-:W-:-:S03]  /*17a70*/  IMAD.WIDE.U32 R4, R3, UR4, RZ ;  /* 0x0000000403047c25 */ /* 0x006fc6000f8e00ff */
[----:B------:R-:W-:Y:S01]  /*17a80*/  SHF.R.S32.HI R28, RZ, 0x3, R28 ;  /* 0x00000003ff1c7819 */ /* 0x000fe2000001141c */
[----:B------:R-:W-:Y:S01]  /*17a90*/  IMAD R7, R3, UR5, R0 ;  /* 0x0000000503077c24 */ /* 0x000fe2000f8e0200 */
[----:B------:R-:W-:-:S03]  /*17aa0*/  ULDC.64 UR4, c[0x0][0xae8] ;  /* 0x0002ba0000047ab9 */ /* 0x000fc60000000a00 */
[----:B------:R-:W-:Y:S02]  /*17ab0*/  IMAD R0, R48, 0x30, R28 ;  /* 0x0000003030007824 */ /* 0x000fe400078e021c */
[----:B------:R-:W-:Y:S02]  /*17ac0*/  IMAD.IADD R5, R5, 0x1, R7 ;  /* 0x0000000105057824 */ /* 0x000fe400078e0207 */
[----:B------:R-:W-:Y:S01]  /*17ad0*/  IMAD.WIDE.U32 R4, R157, UR4, R4 ;  /* 0x000000049d047c25 */ /* 0x000fe2000f8e0004 */
[----:B----4-:R-:W-:-:S03]  /*17ae0*/  ISETP.NE.AND P0, PT, R25, 0x1, PT ;  /* 0x000000011900780c */ /* 0x010fc60003f05270 */
[----:B------:R-:W-:Y:S01]  /*17af0*/  IMAD R5, R157, UR5, R5 ;  /* 0x000000059d057c24 */ /* 0x000fe2000f8e0205 */
[----:B------:R-:W-:Y:S01]  /*17b00*/  ULDC.64 UR4, c[0x0][0xae0] ;  /* 0x0002b80000047ab9 */ /* 0x000fe20000000a00 */
[----:B------:R-:W-:-:S08]  /*17b10*/  IMAD.WIDE.U32 R4, R27, UR6, R4 ;  /* 0x000000061b047c25 */ /* 0x000fd0000f8e0004 */
[----:B------:R-:W1:Y:S08]  /*17b20*/  @P0 LDC R6, c[0x0][0xbec] ;  /* 0x0002fb00ff060b82 */ /* 0x000e700000000800 */
[----:B------:R-:W2:Y:S01]  /*17b30*/  @P0 LDC R11, c[0x0][0xbf0] ;  /* 0x0002fc00ff0b0b82 */ /* 0x000ea20000000800 */
[----:B---3--:R-:W-:-:S04]  /*17b40*/  IMAD.IADD R9, R29, 0x1, R0 ;  /* 0x000000011d097824 */ /* 0x008fc800078e0200 */
[----:B-1----:R-:W-:-:S04]  /*17b50*/  @P0 IMAD.HI.U32 R0, R9, R6, RZ ;  /* 0x0000000609000227 */ /* 0x002fc800078e00ff */
[----:B------:R-:W-:Y:S01]  /*17b60*/  IMAD.MOV.U32 R3, RZ, RZ, R9 ;  /* 0x000000ffff037224 */ /* 0x000fe200078e0009 */
[----:B--2---:R-:W-:Y:S01]  /*17b70*/  @P0 SHF.R.U32.HI R3, RZ, R11, R0 ;  /* 0x0000000bff030219 */ /* 0x004fe20000011600 */
        /* <DEDUP_REMOVED lines=14> */
[C---:B------:R-:W-:Y:S01]  /*17c60*/  IMAD.WIDE.U32 R20, R7.reuse, UR4, R4 ;  /* 0x0000000407147c25 */ /* 0x040fe2000f8e0004 */
[----:B------:R-:W-:Y:S02]  /*17c70*/  ULDC UR4, c[0x0][0xac8] ;  /* 0x0002b20000047ab9 */ /* 0x000fe40000000800 */
[----:B------:R-:W-:Y:S01]  /*17c80*/  ISETP.GE.AND P0, PT, R44, UR4, PT ;  /* 0x000000042c007c0c */ /* 0x000fe2000bf06270 */
[----:B------:R-:W-:Y:S01]  /*17c90*/  IMAD R3, R7, UR5, R0 ;  /* 0x0000000507037c24 */ /* 0x000fe2000f8e0200 */
[----:B------:R-:W-:Y:S01]  /*17ca0*/  LEA R7, P1, R20, UR6, 0x1 ;  /* 0x0000000614077c11 */ /* 0x000fe2000f8208ff */
[----:B------:R-:W-:-:S02]  /*17cb0*/  UMOV UR4, 0xffffffff ;  /* 0xffffffff00047882 */ /* 0x000fc40000000000 */
[----:B------:R-:W-:-:S05]  /*17cc0*/  IMAD.IADD R3, R21, 0x1, R3 ;  /* 0x0000000115037824 */ /* 0x000fca00078e0203 */
[----:B------:R-:W-:Y:S01]  /*17cd0*/  LEA.HI.X R20, R20, UR7, R3, 0x1, P1 ;  /* 0x0000000714147c11 */ /* 0x000fe200088f0c03 */
[----:B------:R-:W-:Y:S06]  /*17ce0*/  BRA.DIV UR4, `(.L_x_1786) ;  /* 0x0000009e04447947 */ /* 0x000fec000b800000 */
[----:B------:R-:W1:Y:S01]  /*17cf0*/  SHFL.IDX PT, R3, R7, RZ, 0x181f ;  /* 0x00181fff07037589 */ /* 0x000e6200000e0000 */
[----:B------:R-:W-:Y:S02]  /*17d00*/  IMAD R21, R24, R25, RZ ;  /* 0x0000001918157224 */ /* 0x000fe400078e02ff */
[----:B------:R-:W-:Y:S01]  /*17d10*/  IMAD.IADD R24, R28, 0x1, R29 ;  /* 0x000000011c187824 */ /* 0x000fe200078e021d */
[----:B------:R-:W2:Y:S03]  /*17d20*/  SHFL.IDX PT, R0, R20, RZ, 0x181f ;  /* 0x00181fff14007589 */ /* 0x000ea600000e0000 */
[C---:B------:R-:W-:Y:S01]  /*17d30*/  VIADD R8, R24.reuse, 0x30 ;  /* 0x0000003018087836 */ /* 0x040fe20000000000 */
[----:B------:R-:W3:Y:S01]  /*17d40*/  SHFL.IDX PT, R5, R7, 0x1, 0x181f ;  /* 0x00381f0007057f89 */ /* 0x000ee200000e0000 */
[C---:B------:R-:W-:Y:S01]  /*17d50*/  ISETP.GE.OR P2, PT, R24.reuse, R21, P0 ;  /* 0x000000151800720c */ /* 0x040fe20000746670 */
[----:B------:R-:W-:-:S02]  /*17d60*/  VIADD R10, R24, 0x60 ;  /* 0x00000060180a7836 */ /* 0x000fc40000000000 */
[----:B------:R-:W4:Y:S01]  /*17d70*/  SHFL.IDX PT, R14, R7, 0x2, 0x181f ;  /* 0x00581f00070e7f89 */ /* 0x000f2200000e0000 */
[-C--:B------:R-:W-:Y:S02]  /*17d80*/  ISETP.GE.OR P3, PT, R8, R21.reuse, P0 ;  /* 0x000000150800720c */ /* 0x080fe40000766670 */
[----:B------:R-:W-:Y:S01]  /*17d90*/  ISETP.GE.OR P4, PT, R10, R21, P0 ;  /* 0x000000150a00720c */ /* 0x000fe20000786670 */
[----:B------:R-:W5:Y:S04]  /*17da0*/  SHFL.IDX PT, R4, R20, 0x1, 0x181f ;  /* 0x00381f0014047f89 */ /* 0x000f6800000e0000 */
[----:B------:R-:W0:Y:S02]  /*17db0*/  SHFL.IDX PT, R6, R20, 0x2, 0x181f ;  /* 0x00581f0014067f89 */ /* 0x000e2400000e0000 */
[----:B-1----:R-:W-:-:S04]  /*17dc0*/  @!P2 LEA R10, P5, R44, R3, 0x1 ;  /* 0x000000032c0aa211 */ /* 0x002fc800078a08ff */
[C---:B--2---:R-:W-:Y:S02]  /*17dd0*/  @!P2 LEA.HI.X R3, R44.reuse, R0, R43, 0x1, P5 ;  /* 0x000000002c03a211 */ /* 0x044fe400028f0c2b */
[----:B------:R1:W2:Y:S01]  /*17de0*/  SHFL.IDX PT, R0, R20, 0x3, 0x181f ;  /* 0x00781f0014007f89 */ /* 0x0002a200000e0000 */
[C---:B---3--:R-:W-:Y:S02]  /*17df0*/  @!P3 LEA R8, P1, R44.reuse, R5, 0x1 ;  /* 0x000000052c08b211 */ /* 0x048fe400078208ff */
[----:B------:R-:W-:Y:S01]  /*17e00*/  @!P2 IMAD.MOV.U32 R11, RZ, RZ, R3 ;  /* 0x000000ffff0ba224 */ /* 0x000fe200078e0003 */
[----:B----4-:R-:W-:-:S04]  /*17e10*/  @!P4 LEA R25, P5, R44, R14, 0x1 ;  /* 0x0000000e2c19c211 */ /* 0x010fc800078a08ff */
[----:B------:R1:W-:Y:S01]  /*17e20*/  @!P2 ST.E.128 desc[UR42][R10.64], RZ ;  /* 0x000000ff0a00a985 */ /* 0x0003e2000c101d2a */
[C---:B-----5:R-:W-:Y:S01]  /*17e30*/  @!P3 LEA.HI.X R9, R44.reuse, R4, R43, 0x1, P1 ;  /* 0x000000042c09b211 */ /* 0x060fe200008f0c2b */
[----:B------:R-:W-:Y:S02]  /*17e40*/  @!P4 IMAD.MOV.U32 R4, RZ, RZ, R25 ;  /* 0x000000ffff04c224 */ /* 0x000fe400078e0019 */
[----:B------:R1:W3:Y:S01]  /*17e50*/  SHFL.IDX PT, R14, R7, 0x3, 0x181f ;  /* 0x00781f00070e7f89 */ /* 0x0002e200000e0000 */
[----:B0-----:R-:W-:-:S03]  /*17e60*/  @!P4 LEA.HI.X R5, R44, R6, R43, 0x1, P5 ;  /* 0x000000062c05c211 */ /* 0x001fc600028f0c2b */
[----:B------:R1:W-:Y:S04]  /*17e70*/  @!P3 ST.E.128 desc[UR42][R8.64], RZ ;  /* 0x000000ff0800b985 */ /* 0x0003e8000c101d2a */
[----:B------:R1:W-:Y:S02]  /*17e80*/  @!P4 ST.E.128 desc[UR42][R4.64], RZ ;  /* 0x000000ff0400c985 */ /* 0x0003e4000c101d2a */
.L_x_2001:
[----:B------:R-:W-:-:S05]  /*17e90*/  VIADD R24, R24, 0x90 ;  /* 0x0000009018187836 */ /* 0x000fca0000000000 */
[----:B------:R-:W-:-:S13]  /*17ea0*/  ISETP.GE.OR P0, PT, R24, R21, P0 ;  /* 0x000000151800720c */ /* 0x000fda0000706670 */
[----:B---3--:R-:W-:-:S04]  /*17eb0*/  @!P0 LEA R14, P1, R44, R14, 0x1 ;  /* 0x0000000e2c0e8211 */ /* 0x008fc800078208ff */
[----:B--2---:R-:W-:-:S05]  /*17ec0*/  @!P0 LEA.HI.X R15, R44, R0, R43, 0x1, P1 ;  /* 0x000000002c0f8211 */ /* 0x004fca00008f0c2b */
[----:B------:R0:W-:Y:S04]  /*17ed0*/  @!P0 ST.E.128 desc[UR42][R14.64], RZ ;  /* 0x000000ff0e008985 */ /* 0x0001e8000c101d2a */
.L_x_1778:
[----:B------:R-:W-:Y:S05]  /*17ee0*/  BSYNC B0 ;  /* 0x0000000000007941 */ /* 0x000fea0003800000 */
.L_x_1773:
[----:B------:R-:W-:Y:S02]  /*17ef0*/  ULDC UR4, c[0x0][0xc3c] ;  /* 0x00030f0000047ab9 */ /* 0x000fe40000000800 */
[----:B------:R-:W-:-:S13]  /*17f00*/  ISETP.GE.AND P0, PT, R35, UR4, PT ;  /* 0x0000000423007c0c */ /* 0x000fda000bf06270 */
[----:B------:R-:W-:Y:S05]  /*17f10*/  @!P0 BRA `(.L_x_1787) ;  /* 0xfffffe90003c8947 */ /* 0x000fea000383ffff */
[----:B------:R-:W-:Y:S05]  /*17f20*/  BRA `(.L_x_1571) ;  /* 0x0000007c00c87947 */ /* 0x000fea0003800000 */
.L_x_1569:
        /* <DEDUP_REMOVED lines=13> */
[----:B------:R-:W0:Y:S01]  /*18000*/  LDS.128 R24, [UR4+0x168d0] ;  /* 0x0168d004ff187984 */ /* 0x000e220008000c00 */
[----:B------:R-:W-:Y:S06]  /*18010*/  BAR.ARV 0x4, 0x200 ;  /* 0x0108000000007b1d */ /* 0x000fec0000002000 */
[----:B------:R-:W-:Y:S05]  /*18020*/  BRA `(.L_x_1789) ;  /* 0x0000000c00987947 */ /* 0x000fea0003800000 */
.L_x_1788:
        /* <DEDUP_REMOVED lines=44> */
.L_x_1792:
[----:B------:R-:W0:Y:S01]  /*182f0*/  LDC R2, c[0x0][0xc3c] ;  /* 0x00030f00ff027b82 */ /* 0x000e220000000800 */
[----:B------:R-:W-:Y:S01]  /*18300*/  UIADD3 UR4, UR4, 0x1f, URZ ;  /* 0x0000001f04047890 */ /* 0x000fe2000fffe03f */
[----:B------:R-:W-:Y:S02]  /*18310*/  ULDC UR7, c[0x0][0xc3c] ;  /* 0x00030f0000077ab9 */ /* 0x000fe40000000800 */
[----:B------:R-:W-:-:S03]  /*18320*/  IMAD.U32 R27, RZ, RZ, UR7 ;  /* 0x00000007ff1b7e24 */ /* 0x000fc6000f8e00ff */
[----:B0-----:R-:W-:-:S13]  /*18330*/  ISETP.LE.AND P6, PT, R2, UR4, PT ;  /* 0x0000000402007c0c */ /* 0x001fda000bfc3270 */
[----:B------:R-:W-:Y:S05]  /*18340*/  @P6 BRA `(.L_x_1791) ;  /* 0x0000000800ac6947 */ /* 0x000fea0003800000 */
[----:B------:R-:W-:Y:S02]  /*18350*/  VIADD R9, R0, UR4 ;  /* 0x0000000400097c36 */ /* 0x000fe40008000000 */
[----:B------:R-:W-:Y:S02]  /*18360*/  IMAD.MOV.U32 R25, RZ, RZ, RZ ;  /* 0x000000ffff197224 */ /* 0x000fe400078e00ff */
[----:B------:R-:W-:Y:S01]  /*18370*/  IMAD.MOV.U32 R6, RZ, RZ, RZ ;  /* 0x000000ffff067224 */ /* 0x000fe200078e00ff */
[----:B------:R-:W-:-:S13]  /*18380*/  ISETP.GE.OR P6, PT, R9, R2, !P0 ;  /* 0x000000020900720c */ /* 0x000fda00047c6670 */
[----:B------:R-:W0:Y:S08]  /*18390*/  @!P6 LDC.64 R4, c[0x0][0xc80] ;  /* 0x00032000ff04eb82 */ /* 0x000e300000000a00 */
[----:B------:R-:W1:Y:S01]  /*183a0*/  @!P6 LDC.64 R2, c[0x0][0xc78] ;  /* 0x00031e00ff02eb82 */ /* 0x000e620000000a00 */
[----:B0-----:R-:W-:-:S05]  /*183b0*/  @!P6 IMAD.WIDE R4, R9, 0x4, R4 ;  /* 0x000000040904e825 */ /* 0x001fca00078e0204 */
[----:B------:R-:W2:Y:S01]  /*183c0*/  @!P6 LDG.E R25, desc[UR42][R4.64] ;  /* 0x0000002a0419e981 */ /* 0x000ea2000c1e1900 */
[----:B-1----:R-:W-:-:S05]  /*183d0*/  @!P6 IMAD.WIDE R2, R9, 0x4, R2 ;  /* 0x000000040902e825 */ /* 0x002fca00078e0202 */
        /* <DEDUP_REMOVED lines=22> */
.L_x_1790:
        /* <DEDUP_REMOVED lines=11> */
[----:B------:R-:W-:-:S05]  /*185f0*/  VIADD R3, R27, 0xffffffff ;  /* 0xffffffff1b037836 */ /* 0x000fca0000000000 */
[----:B------:R0:W1:Y:S02]  /*18600*/  SHFL.IDX PT, R24, R2, R3, 0x1f ;  /* 0x00001f0302187589 */ /* 0x00006400000e0000 */
.L_x_1793:
[----:B-1----:R-:W-:Y:S01]  /*18610*/  IMAD R24, R24, UR5, R5 ;  /* 0x0000000518187c24 */ /* 0x002fe2000f8e0205 */
[----:B------:R-:W-:-:S04]  /*18620*/  IADD3 R27, R27, UR4, RZ ;  /* 0x000000041b1b7c10 */ /* 0x000fc8000fffe0ff */
[----:B------:R-:W-:Y:S01]  /*18630*/  IADD3 R4, -R24, UR6, RZ ;  /* 0x0000000618047c10 */ /* 0x000fe2000fffe1ff */
[----:B------:R-:W-:Y:S06]  /*18640*/  @!P1 BRA `(.L_x_1794) ;  /* 0x0000000000e89947 */ /* 0x000fec0003800000 */
[----:B--2---:R-:W-:Y:S02]  /*18650*/  IABS R7, R25 ;  /* 0x0000001900077213 */ /* 0x004fe40000000000 */
[----:B------:R-:W-:Y:S02]  /*18660*/  IABS R5, R6 ;  /* 0x0000000600057213 */ /* 0x000fe40000000000 */
[----:B------:R-:W1:Y:S08]  /*18670*/  I2F.RP R8, R7 ;  /* 0x0000000700087306 */ /* 0x000e700000209400 */
[----:B-1----:R-:W0:Y:S02]  /*18680*/  MUFU.RCP R8, R8 ;  /* 0x0000000800087308 */ /* 0x002e240000001000 */
[----:B0-----:R-:W-:Y:S01]  /*18690*/  VIADD R2, R8, 0xffffffe ;  /* 0x0ffffffe08027836 */ /* 0x001fe20000000000 */
[----:B------:R-:W-:-:S05]  /*186a0*/  IABS R8, R4 ;  /* 0x0000000400087213 */ /* 0x000fca0000000000 */
[----:B------:R0:W1:Y:S02]  /*186b0*/  F2I.FTZ.U32.TRUNC.NTZ R3, R2 ;  /* 0x0000000200037305 */ /* 0x000064000021f000 */
[----:B0-----:R-:W-:Y:S02]  /*186c0*/  IMAD.MOV.U32 R2, RZ, RZ, RZ ;  /* 0x000000ffff027224 */ /* 0x001fe400078e00ff */
[----:B-1----:R-:W-:-:S04]  /*186d0*/  IMAD.MOV R10, RZ, RZ, -R3 ;  /* 0x000000ffff0a7224 */ /* 0x002fc800078e0a03 */
[----:B------:R-:W-:Y:S01]  /*186e0*/  IMAD R9, R10, R7, RZ ;  /* 0x000000070a097224 */ /* 0x000fe200078e02ff */
[----:B------:R-:W-:-:S03]  /*186f0*/  IABS R10, R25 ;  /* 0x00000019000a7213 */ /* 0x000fc60000000000 */
[----:B------:R-:W-:Y:S02]  /*18700*/  IMAD.HI.U32 R3, R3, R9, R2 ;  /* 0x0000000903037227 */ /* 0x000fe400078e0002 */
[----:B------:R-:W0:Y:S02]  /*18710*/  I2F.RP R9, R5 ;  /* 0x0000000500097306 */ /* 0x000e240000209400 */
[----:B------:R-:W-:Y:S01]  /*18720*/  IMAD.MOV R11, RZ, RZ, -R10 ;  /* 0x000000ffff0b7224 */ /* 0x000fe200078e0a0a */
[----:B------:R-:W-:Y:S01]  /*18730*/  IABS R10, R6 ;  /* 0x00000006000a7213 */ /* 0x000fe20000000000 */
[----:B------:R-:W-:-:S04]  /*18740*/  IMAD.HI.U32 R2, R3, R8, RZ ;  /* 0x0000000803027227 */ /* 0x000fc800078e00ff */
[----:B------:R-:W-:Y:S02]  /*18750*/  IMAD R8, R2, R11, R8 ;  /* 0x0000000b02087224 */ /* 0x000fe400078e0208 */
[----:B------:R-:W-:-:S03]  /*18760*/  IMAD.MOV R10, RZ, RZ, -R10 ;  /* 0x000000ffff0a7224 */ /* 0x000fc600078e0a0a */
[----:B------:R-:W-:Y:S01]  /*18770*/  ISETP.GT.U32.AND P1, PT, R7, R8, PT ;  /* 0x000000080700720c */ /* 0x000fe20003f24070 */
[----:B0-----:R-:W0:-:S12]  /*18780*/  MUFU.RCP R9, R9 ;  /* 0x0000000900097308 */ /* 0x001e180000001000 */
[----:B------:R-:W-:Y:S02]  /*18790*/  @!P1 IMAD.IADD R8, R8, 0x1, -R7 ;  /* 0x0000000108089824 */ /* 0x000fe400078e0a07 */
[----:B------:R-:W-:Y:S01]  /*187a0*/  @!P1 VIADD R2, R2, 0x1 ;  /* 0x0000000102029836 */ /* 0x000fe20000000000 */
[----:B------:R-:W-:Y:S02]  /*187b0*/  ISETP.NE.AND P1, PT, R25, RZ, PT ;  /* 0x000000ff1900720c */ /* 0x000fe40003f25270 */
[----:B------:R-:W-:Y:S01]  /*187c0*/  ISETP.GE.U32.AND P0, PT, R8, R7, PT ;  /* 0x000000070800720c */ /* 0x000fe20003f06070 */
[----:B0-----:R-:W-:Y:S01]  /*187d0*/  VIADD R3, R9, 0xffffffe ;  /* 0x0ffffffe09037836 */ /* 0x001fe20000000000 */
[----:B------:R-:W-:-:S04]  /*187e0*/  LOP3.LUT R7, R4, R25, RZ, 0x3c, !PT ;  /* 0x0000001904077212 */ /* 0x000fc800078e3cff */
[----:B------:R-:W-:Y:S01]  /*187f0*/  ISETP.GE.AND P2, PT, R7, RZ, PT ;  /* 0x000000ff0700720c */ /* 0x000fe20003f46270 */
[----:B------:R-:W0:Y:S06]  /*18800*/  F2I.FTZ.U32.TRUNC.NTZ R3, R3 ;  /* 0x0000000300037305 */ /* 0x000e2c000021f000 */
[----:B------:R-:W-:-:S04]  /*18810*/  @P0 VIADD R2, R2, 0x1 ;  /* 0x0000000102020836 */ /* 0x000fc80000000000 */
[----:B------:R-:W-:-:S04]  /*18820*/  IMAD.MOV.U32 R9, RZ, RZ, R2 ;  /* 0x000000ffff097224 */ /* 0x000fc800078e0002 */
[----:B------:R-:W-:Y:S01]  /*18830*/  @!P2 IMAD.MOV R9, RZ, RZ, -R9 ;  /* 0x000000ffff09a224 */ /* 0x000fe200078e0a09 */
[----:B------:R-:W-:Y:S01]  /*18840*/  @!P1 LOP3.LUT R9, RZ, R25, RZ, 0x33, !PT ;  /* 0x00000019ff099212 */ /* 0x000fe200078e33ff */
[----:B0-----:R-:W-:-:S03]  /*18850*/  IMAD.MOV R2, RZ, RZ, -R3 ;  /* 0x000000ffff027224 */ /* 0x001fc600078e0a03 */
[----:B------:R-:W-:Y:S01]  /*18860*/  IABS R8, R9 ;  /* 0x0000000900087213 */ /* 0x000fe20000000000 */
[----:B------:R-:W-:Y:S02]  /*18870*/  IMAD R7, R2, R5, RZ ;  /* 0x0000000502077224 */ /* 0x000fe400078e02ff */
[----:B------:R-:W-:-:S04]  /*18880*/  IMAD.MOV.U32 R2, RZ, RZ, RZ ;  /* 0x000000ffff027224 */ /* 0x000fc800078e00ff */
[----:B------:R-:W-:-:S04]  /*18890*/  IMAD.HI.U32 R2, R3, R7, R2 ;  /* 0x0000000703027227 */ /* 0x000fc800078e0002 */
[----:B------:R-:W-:Y:S02]  /*188a0*/  IMAD.MOV.U32 R3, RZ, RZ, R8 ;  /* 0x000000ffff037224 */ /* 0x000fe400078e0008 */
[----:B------:R-:W-:Y:S02]  /*188b0*/  IMAD.MOV.U32 R8, RZ, RZ, R10 ;  /* 0x000000ffff087224 */ /* 0x000fe400078e000a */
        /* <DEDUP_REMOVED lines=9> */
[----:B------:R-:W-:-:S12]  /*18950*/  IMAD.MOV R5, RZ, RZ, -R9 ;  /* 0x000000ffff057224 */ /* 0x000fd800078e0a09 */
[----:B------:R-:W-:-:S04]  /*18960*/  @P0 VIADD R2, R2, 0x1 ;  /* 0x0000000102020836 */ /* 0x000fc80000000000 */
        /* <DEDUP_REMOVED lines=8> */
.L_x_1794:
[----:B0-----:R-:W0:Y:S02]  /*189f0*/  LDC.64 R2, c[0x0][0xc90] ;  /* 0x00032400ff027b82 */ /* 0x001e240000000a00 */
        /* <DEDUP_REMOVED lines=14> */
[----:B------:R-:W-:Y:S02]  /*18ae0*/  IMAD.MOV.U32 R9, RZ, RZ, R11 ;  /* 0x000000ffff097224 */ /* 0x000fe400078e000b */
        /* <DEDUP_REMOVED lines=16> */
[----:B------:R-:W-:Y:S02]  /*18bf0*/  IMAD R4, R5, R2, R4 ;  /* 0x0000000205047224 */ /* 0x000fe400078e0204 */
[----:B------:R-:W-:Y:S01]  /*18c00*/  IMAD.MOV.U32 R2, RZ, RZ, RZ ;  /* 0x000000ffff027224 */ /* 0x000fe200078e00ff */
[----:B------:R-:W-:Y:S02]  /*18c10*/  VIADDMNMX R6, R3, UR5, R6, PT ;  /* 0x0000000503067c46 */ /* 0x000fe4000b800106 */
[----:B------:R-:W-:-:S02]  /*18c20*/  IABS R10, R4 ;  /* 0x00000004000a7213 */ /* 0x000fc40000000000 */
[----:B------:R-:W-:Y:S01]  /*18c30*/  IABS R8, R6 ;  /* 0x0000000600087213 */ /* 0x000fe20000000000 */
[----:B------:R-:W-:Y:S01]  /*18c40*/  IMAD.MOV R26, RZ, RZ, -R6 ;  /* 0x000000ffff1a7224 */ /* 0x000fe200078e0a06 */
[----:B------:R-:W-:Y:S02]  /*18c50*/  IADD3 R7, R7, 0x1000000, R4 ;  /* 0x0100000007077810 */ /* 0x000fe40007ffe004 */
[----:B------:R-:W0:Y:S08]  /*18c60*/  I2F.RP R9, R8 ;  /* 0x0000000800097306 */ /* 0x000e300000209400 */
[----:B0-----:R-:W0:Y:S02]  /*18c70*/  MUFU.RCP R9, R9 ;  /* 0x0000000900097308 */ /* 0x001e240000001000 */
[----:B0-----:R-:W-:-:S06]  /*18c80*/  VIADD R3, R9, 0xffffffe ;  /* 0x0ffffffe09037836 */ /* 0x001fcc0000000000 */
[----:B------:R-:W0:Y:S02]  /*18c90*/  F2I.FTZ.U32.TRUNC.NTZ R3, R3 ;  /* 0x0000000300037305 */ /* 0x000e24000021f000 */
[----:B0-----:R-:W-:-:S04]  /*18ca0*/  IMAD.MOV R11, RZ, RZ, -R3 ;  /* 0x000000ffff0b7224 */ /* 0x001fc800078e0a03 */
[----:B------:R-:W-:Y:S01]  /*18cb0*/  IMAD R5, R11, R8, RZ ;  /* 0x000000080b057224 */ /* 0x000fe200078e02ff */
[----:B------:R-:W-:-:S03]  /*18cc0*/  IABS R11, R6 ;  /* 0x00000006000b7213 */ /* 0x000fc60000000000 */
[----:B------:R-:W-:-:S04]  /*18cd0*/  IMAD.HI.U32 R2, R3, R5, R2 ;  /* 0x0000000503027227 */ /* 0x000fc800078e0002 */
[----:B------:R-:W-:Y:S02]  /*18ce0*/  IMAD.MOV.U32 R5, RZ, RZ, R10 ;  /* 0x000000ffff057224 */ /* 0x000fe400078e000a */
[----:B------:R-:W-:Y:S02]  /*18cf0*/  IMAD.MOV R3, RZ, RZ, -R11 ;  /* 0x000000ffff037224 */ /* 0x000fe400078e0a0b */
[----:B------:R-:W-:-:S04]  /*18d00*/  IMAD.HI.U32 R2, R2, R5, RZ ;  /* 0x0000000502027227 */ /* 0x000fc800078e00ff */
[----:B------:R-:W-:-:S05]  /*18d10*/  IMAD R3, R2, R3, R5 ;  /* 0x0000000302037224 */ /* 0x000fca00078e0205 */
[----:B------:R-:W-:-:S13]  /*18d20*/  ISETP.GT.U32.AND P1, PT, R8, R3, PT ;  /* 0x000000030800720c */ /* 0x000fda0003f24070 */
[----:B------:R-:W-:Y:S01]  /*18d30*/  @!P1 IMAD.IADD R3, R3, 0x1, -R8 ;  /* 0x0000000103039824 */ /* 0x000fe200078e0a08 */
[----:B------:R-:W-:Y:S02]  /*18d40*/  @!P1 IADD3 R2, R2, 0x1, RZ ;  /* 0x0000000102029810 */ /* 0x000fe40007ffe0ff */
[----:B------:R-:W-:Y:S02]  /*18d50*/  ISETP.NE.AND P1, PT, R6, RZ, PT ;  /* 0x000000ff0600720c */ /* 0x000fe40003f25270 */
[----:B------:R-:W-:Y:S02]  /*18d60*/  ISETP.GE.U32.AND P0, PT, R3, R8, PT ;  /* 0x000000080300720c */ /* 0x000fe40003f06070 */
[----:B------:R-:W-:-:S04]  /*18d70*/  LOP3.LUT R3, R4, R6, RZ, 0x3c, !PT ;  /* 0x0000000604037212 */ /* 0x000fc800078e3cff */
[----:B------:R-:W-:-:S07]  /*18d80*/  ISETP.GE.AND P2, PT, R3, RZ, PT ;  /* 0x000000ff0300720c */ /* 0x000fce0003f46270 */
[----:B------:R-:W-:-:S06]  /*18d90*/  @P0 VIADD R2, R2, 0x1 ;  /* 0x0000000102020836 */ /* 0x000fcc0000000000 */
[----:B------:R-:W-:Y:S01]  /*18da0*/  @!P2 IMAD.MOV R2, RZ, RZ, -R2 ;  /* 0x000000ffff02a224 */ /* 0x000fe200078e0a02 */
[----:B------:R-:W-:-:S05]  /*18db0*/  @!P1 LOP3.LUT R2, RZ, R6, RZ, 0x33, !PT ;  /* 0x00000006ff029212 */ /* 0x000fca00078e33ff */
[----:B------:R-:W-:-:S07]  /*18dc0*/  IMAD R26, R2, R26, R7 ;  /* 0x0000001a021a7224 */ /* 0x000fce00078e0207 */
.L_x_1795:
[----:B------:R-:W-:-:S05]  /*18dd0*/  LOP3.LUT R2, RZ, R2, RZ, 0x33, !PT ;  /* 0x00000002ff027212 */ /* 0x000fca00078e33ff */
[----:B------:R-:W-:Y:S01]  /*18de0*/  IMAD.IADD R25, R25, 0x1, R2 ;  /* 0x0000000119197824 */ /* 0x000fe200078e0202 */
[----:B------:R-:W-:Y:S06]  /*18df0*/  BRA `(.L_x_1796) ;  /* 0x00000000000c7947 */ /* 0x000fec0003800000 */
.L_x_1791:
[----:B------:R-:W-:Y:S02]  /*18e00*/  IMAD.MOV.U32 R25, RZ, RZ, RZ ;  /* 0x000000ffff197224 */ /* 0x000fe400078e00ff */
[----:B------:R-:W-:Y:S02]  /*18e10*/  IMAD.U32 R24, RZ, RZ, UR6 ;  /* 0x00000006ff187e24 */ /* 0x000fe4000f8e00ff */
[----:B------:R-:W-:-:S07]  /*18e20*/  IMAD.MOV.U32 R26, RZ, RZ, RZ ;  /* 0x000000ffff1a7224 */ /* 0x000fce00078e00ff */
.L_x_1796:
[----:B------:R-:W-:-:S13]  /*18e30*/  ISETP.NE.AND P0, PT, R0, RZ, PT ;  /* 0x000000ff0000720c */ /* 0x000fda0003f05270 */
[----:B------:R-:W0:Y:S01]  /*18e40*/  @!P0 S2R R3, SR_CgaCtaId ;  /* 0x0000000000038919 */ /* 0x000e220000008800 */
[----:B------:R-:W-:-:S04]  /*18e50*/  @!P0 MOV R0, 0x400 ;  /* 0x0000040000008802 */ /* 0x000fc80000000f00 */
[----:B0-----:R-:W-:-:S05]  /*18e60*/  @!P0 LEA R0, R3, R0, 0x18 ;  /* 0x0000000003008211 */ /* 0x001fca00078ec0ff */
[----:B------:R1:W-:Y:S01]  /*18e70*/  @!P0 STS.128 [R0+0x168d0], R24 ;  /* 0x0168d01800008388 */ /* 0x0003e20000000c00 */
[----:B------:R-:W-:Y:S06]  /*18e80*/  BAR.ARV 0x5, 0x200 ;  /* 0x0148000000007b1d */ /* 0x000fec0000002000 */
.L_x_1789:
[----:B-1----:R-:W-:Y:S01]  /*18e90*/  IMAD.MOV.U32 R0, RZ, RZ, 0x1 ;  /* 0x00000001ff007424 */ /* 0x002fe200078e00ff */
[----:B------:R-:W-:Y:S01]  /*18ea0*/  ULDC UR4, c[0x0][0xc3c] ;  /* 0x00030f0000047ab9 */ /* 0x000fe20000000800 */
[----:B------:R-:W-:Y:S01]  /*18eb0*/  IMAD.MOV.U32 R28, RZ, RZ, RZ ;  /* 0x000000ffff1c7224 */ /* 0x000fe200078e00ff */
[----:B0-----:R-:W-:Y:S02]  /*18ec0*/  ISETP.GE.AND P0, PT, R27, UR4, PT ;  /* 0x000000041b007c0c */ /* 0x001fe4000bf06270 */
[----:B------:R0:W-:Y:S04]  /*18ed0*/  STL [R1], R0 ;  /* 0x0000000001007387 */ /* 0x0001e80000100800 */
[----:B------:R0:W-:Y:S07]  /*18ee0*/  STL [R1+0x40], RZ ;  /* 0x000040ff01007387 */ /* 0x0001ee0000100800 */
[----:B------:R-:W-:Y:S05]  /*18ef0*/  @P0 BRA `(.L_x_1797) ;  /* 0x0000006800f00947 */ /* 0x000fea0003800000 */
[----:B------:R-:W1:Y:S01]  /*18f00*/  S2R R6, SR_TID.X ;  /* 0x0000000000067919 */ /* 0x000e620000002100 */
[----:B------:R-:W2:Y:S01]  /*18f10*/  S2UR UR5, SR_CgaCtaId ;  /* 0x00000000000579c3 */ /* 0x000ea20000008800 */
[----:B------:R-:W-:Y:S01]  /*18f20*/  UMOV UR4, 0x400 ;  /* 0x0000040000047882 */ /* 0x000fe20000000000 */
[----:B------:R-:W-:Y:S01]  /*18f30*/  BSSY B8, `(.L_x_1797) ;  /* 0x00006b8000087945 */ /* 0x000fe20003800000 */
[----:B------:R-:W-:Y:S01]  /*18f40*/  STL [R1+0x40], RZ ;  /* 0x000040ff01007387 */ /* 0x000fe20000100800 */
[----:B------:R-:W-:Y:S01]  /*18f50*/  CS2R R28, SRZ ;  /* 0x00000000001c7805 */ /* 0x000fe2000001ff00 */
        /* <DEDUP_REMOVED lines=12> */
[----:B------:R-:W-:Y:S01]  /*19020*/  LOP3.LUT R4, R2, 0x200, R3, 0xf8, !PT ;  /* 0x0000020002047812 */ /* 0x000fe200078ef803 */
[----:B------:R-:W-:Y:S01]  /*19030*/  IMAD.SHL.U32 R2, R6, 0x10, RZ ;  /* 0x0000001006027824 */ /* 0x000fe200078e00ff */
[----:B------:R-:W-:Y:S01]  /*19040*/  SHF.R.U32.HI R3, RZ, 0x3, R5 ;  /* 0x00000003ff037819 */ /* 0x000fe20000011605 */
[----:B------:R-:W-:-:S03]  /*19050*/  IMAD.MOV.U32 R5, RZ, RZ, 0x1 ;  /* 0x00000001ff057424 */ /* 0x000fc600078e00ff */
[----:B------:R-:W-:Y:S01]  /*19060*/  LOP3.LUT R2, R2, 0x70, RZ, 0xc0, !PT ;  /* 0x0000007002027812 */ /* 0x000fe200078ec0ff */
[----:B0-----:R-:W-:Y:S01]  /*19070*/  IMAD R0, R4, 0x2, R16 ;  /* 0x0000000204007824 */ /* 0x001fe200078e0210 */
[----:B------:R0:W-:Y:S02]  /*19080*/  STL [R1], R5 ;  /* 0x0000000501007387 */ /* 0x0001e40000100800 */
[----:B------:R-:W-:Y:S02]  /*19090*/  LOP3.LUT R2, R3, R2, RZ, 0xfc, !PT ;  /* 0x0000000203027212 */ /* 0x000fe400078efcff */
[----:B------:R0:W-:Y:S05]  /*190a0*/  STL [R1+0x24], R0 ;  /* 0x0000240001007387 */ /* 0x0001ea0000100800 */
.L_x_1910:
[----:B------:R-:W-:Y:S05]  /*190b0*/  YIELD ;  /* 0x0000000000007946 */ /* 0x000fea0003800000 */
[----:B------:R-:W-:Y:S01]  /*190c0*/  ULDC.64 UR4, c[0x0][0xa28] ;  /* 0x00028a0000047ab9 */ /* 0x000fe20000000a00 */
[----:B------:R-:W-:Y:S01]  /*190d0*/  IMAD.MOV.U32 R10, RZ, RZ, RZ ;  /* 0x000000ffff0a7224 */ /* 0x000fe200078e00ff */
[----:B------:R-:W-:Y:S01]  /*190e0*/  ISETP.NE.U32.AND P0, PT, RZ, UR4, PT ;  /* 0x00000004ff007c0c */ /* 0x000fe2000bf05070 */
[----:B0-----:R-:W0:Y:S01]  /*190f0*/  LDC.64 R4, c[0x0][0xa00] ;  /* 0x00028000ff047b82 */ /* 0x001e220000000a00 */
[----:B------:R-:W-:Y:S01]  /*19100*/  IMAD.MOV.U32 R0, RZ, RZ, RZ ;  /* 0x000000ffff007224 */ /* 0x000fe200078e00ff */
[----:B------:R-:W-:Y:S01]  /*19110*/  ULDC.64 UR6, c[0x0][0xa10] ;  /* 0x0002840000067ab9 */ /* 0x000fe20000000a00 */
[----:B------:R-:W-:Y:S01]  /*19120*/  ISETP.NE.AND.EX P0, PT, RZ, UR5, PT, P0 ;  /* 0x00000005ff007c0c */ /* 0x000fe2000bf05300 */
[----:B------:R-:W-:-:S12]  /*19130*/  ULDC.64 UR4, c[0x0][0xa18] ;  /* 0x0002860000047ab9 */ /* 0x000fd80000000a00 */
[----:B-1----:R-:W1:Y:S02]  /*19140*/  @P0 LDC.64 R2, c[0x0][0xa28] ;  /* 0x00028a00ff020b82 */ /* 0x002e640000000a00 */
[----:B-1----:R-:W-:-:S05]  /*19150*/  @P0 IMAD.WIDE R2, R27, 0x4, R2 ;  /* 0x000000041b020825 */ /* 0x002fca00078e0202 */
[----:B--2---:R1:W2:Y:S01]  /*19160*/  @P0 LDG.E R10, desc[UR42][R2.64] ;  /* 0x0000002a020a0981 */ /* 0x0042a2000c1e1900 */
[----:B------:R-:W-:Y:S01]  /*19170*/  ISETP.NE.U32.AND P0, PT, RZ, UR4, PT ;  /* 0x00000004ff007c0c */ /* 0x000fe2000bf05070 */
[----:B0-----:R-:W-:Y:S01]  /*19180*/  IMAD.WIDE R4, R27, 0x4, R4 ;  /* 0x000000041b047825 */ /* 0x001fe200078e0204 */
[----:B------:R-:W-:Y:S02]  /*19190*/  ISETP.NE.U32.AND P1, PT, RZ, UR6, PT ;  /* 0x00000006ff007c0c */ /* 0x000fe4000bf25070 */
[----:B------:R-:W-:Y:S01]  /*191a0*/  ISETP.NE.AND.EX P2, PT, RZ, UR5, PT, P0 ;  /* 0x00000005ff007c0c */ /* 0x000fe2000bf45300 */
[----:B------:R-:W-:Y:S01]  /*191b0*/  ULDC.64 UR4, c[0x0][0xa00] ;  /* 0x0002800000047ab9 */ /* 0x000fe20000000a00 */
[----:B------:R-:W-:Y:S01]  /*191c0*/  ISETP.NE.AND.EX P1, PT, RZ, UR7, PT, P1 ;  /* 0x00000007ff007c0c */ /* 0x000fe2000bf25310 */
[----:B------:R-:W-:Y:S01]  /*191d0*/  IMAD.MOV.U32 R6, RZ, RZ, RZ ;  /* 0x000000ffff067224 */ /* 0x000fe200078e00ff */
[----:B------:R-:W-:Y:S01]  /*191e0*/  ISETP.NE.U32.AND P0, PT, RZ, UR4, PT ;  /* 0x00000004ff007c0c */ /* 0x000fe2000bf05070 */
[----:B-1----:R-:W0:Y:S03]  /*191f0*/  LDC.64 R2, c[0x0][0xa10] ;  /* 0x00028400ff027b82 */ /* 0x002e260000000a00 */
[----:B------:R-:W-:-:S05]  /*19200*/  ISETP.NE.AND.EX P0, PT, RZ, UR5, PT, P0 ;  /* 0x00000005ff007c0c */ /* 0x000fca000bf05300 */
[----:B------:R-:W1:Y:S08]  /*19210*/  @P2 LDC.64 R8, c[0x0][0xa18] ;  /* 0x00028600ff082b82 */ /* 0x000e700000000a00 */
[----:B---3--:R-:W3:Y:S01]  /*19220*/  @P0 LDG.E R0, desc[UR42][R4.64] ;  /* 0x0000002a04000981 */ /* 0x008ee2000c1e1900 */
[----:B------:R-:W-:Y:S01]  /*19230*/  ULDC UR4, c[0x0][0x288] ;  /* 0x0000a20000047ab9 */ /* 0x000fe20000000800 */
[----:B0-----:R-:W-:-:S05]  /*19240*/  IMAD.WIDE R2, R27, 0x4, R2 ;  /* 0x000000041b027825 */ /* 0x001fca00078e0202 */
[----:B-----5:R-:W5:Y:S01]  /*19250*/  @P1 LDG.E R6, desc[UR42][R2.64] ;  /* 0x0000002a02061981 */ /* 0x020f62000c1e1900 */
[----:B-1----:R-:W-:-:S03]  /*19260*/  @P2 IMAD.WIDE R8, R27, 0x4, R8 ;  /* 0x000000041b082825 */ /* 0x002fc600078e0208 */
[----:B---3--:R0:W-:Y:S02]  /*19270*/  STL [R1+0x2c], R0 ;  /* 0x00002c0001007387 */ /* 0x0081e40000100800 */
[----:B0-----:R-:W-:Y:S01]  /*19280*/  IMAD.U32 R0, RZ, RZ, UR4 ;  /* 0x00000004ff007e24 */ /* 0x001fe2000f8e00ff */
[----:B------:R-:W-:-:S05]  /*19290*/  ULDC.64 UR4, c[0x0][0x418] ;  /* 0x0001060000047ab9 */ /* 0x000fca0000000a00 */
[----:B------:R0:W3:Y:S01]  /*192a0*/  @P2 LDG.E R0, desc[UR42][R8.64] ;  /* 0x0000002a08002981 */ /* 0x0000e2000c1e1900 */
[----:B------:R-:W-:-:S03]  /*192b0*/  UISETP.NE.U32.AND UP0, UPT, UR4, URZ, UPT ;  /* 0x0000003f0400728c */ /* 0x000fc6000bf05070 */
[----:B------:R-:W-:Y:S01]  /*192c0*/  ULDC UR4, c[0x0][0x424] ;  /* 0x0001090000047ab9 */ /* 0x000fe20000000800 */
[----:B------:R-:W-:-:S03]  /*192d0*/  UISETP.NE.AND.EX UP0, UPT, UR5, URZ, UPT, UP0 ;  /* 0x0000003f0500728c */ /* 0x000fc6000bf05300 */
[----:B------:R-:W-:Y:S01]  /*192e0*/  ULDC UR5, c[0x0][0x2f0] ;  /* 0x0000bc0000057ab9 */ /* 0x000fe20000000800 */
[----:B------:R-:W-:-:S04]  /*192f0*/  USEL UR4, UR4, 0x1, UP0 ;  /* 0x0000000104047887 */ /* 0x000fc80008000000 */
[----:B------:R-:W-:-:S03]  /*19300*/  UIMAD UR4, UR4, UR5, URZ ;  /* 0x00000005040472a4 */ /* 0x000fc6000f8e023f */
[----:B------:R-:W-:Y:S02]  /*19310*/  ULDC UR5, c[0x0][0x348] ;  /* 0x0000d20000057ab9 */ /* 0x000fe40000000800 */
[----:B0-----:R-:W-:Y:S02]  /*19320*/  IMAD.U32 R8, RZ, RZ, UR5 ;  /* 0x00000005ff087e24 */ /* 0x001fe4000f8e00ff */
[----:B------:R-:W-:Y:S01]  /*19330*/  IMAD.U32 R7, RZ, RZ, UR4 ;  /* 0x00000004ff077e24 */ /* 0x000fe2000f8e00ff */
[----:B---3--:R0:W-:Y:S04]  /*19340*/  STL [R1+0x28], R0 ;  /* 0x0000280001007387 */ /* 0x0081e80000100800 */
[----:B--2---:R0:W-:Y:S01]  /*19350*/  STL [R1+0x1c], R10 ;  /* 0x00001c0a01007387 */ /* 0x0041e20000100800 */
[----:B------:R-:W-:Y:S01]  /*19360*/  IMAD.MOV.U32 R13, RZ, RZ, R0 ;  /* 0x000000ffff0d7224 */ /* 0x000fe200078e0000 */
[----:B------:R-:W-:Y:S06]  /*19370*/  @P2 BRA `(.L_x_1798) ;  /* 0x0000000000142947 */ /* 0x000fec0003800000 */
[----:B------:R-:W-:Y:S05]  /*19380*/  @!P0 BRA `(.L_x_1798) ;  /* 0x0000000000108947 */ /* 0x000fea0003800000 */
[----:B0-----:R-:W2:Y:S04]  /*19390*/  LDG.E R0, desc[UR42][R4.64] ;  /* 0x0000002a04007981 */ /* 0x001ea8000c1e1900 */
[----:B------:R-:W2:Y:S02]  /*193a0*/  LDG.E R9, desc[UR42][R4.64+0x4] ;  /* 0x0000042a04097981 */ /* 0x000ea4000c1e1900 */
[----:B--2---:R-:W-:-:S05]  /*193b0*/  IMAD.IADD R13, R9, 0x1, -R0 ;  /* 0x00000001090d7824 */ /* 0x004fca00078e0a00 */
[----:B------:R1:W-:Y:S02]  /*193c0*/  STL [R1+0x28], R13 ;  /* 0x0000280d01007387 */ /* 0x0003e40000100800 */
.L_x_1798:
[----:B------:R-:W-:Y:S01]  /*193d0*/  ULDC.64 UR4, c[0x0][0xa20] ;  /* 0x0002880000047ab9 */ /* 0x000fe20000000a00 */
[C---:B0-----:R-:W-:Y:S02]  /*193e0*/  LOP3.LUT R0, R26.reuse, 0xff000000, RZ, 0xc0, !PT ;  /* 0xff0000001a007812 */ /* 0x041fe400078ec0ff */
[----:B------:R-:W-:Y:S02]  /*193f0*/  ISETP.NE.U32.AND P0, PT, RZ, UR4, PT ;  /* 0x00000004ff007c0c */ /* 0x000fe4000bf05070 */
[----:B------:R-:W-:Y:S02]  /*19400*/  SHF.R.U32.HI R0, RZ, 0x8, R0 ;  /* 0x00000008ff007819 */ /* 0x000fe40000011600 */
[----:B------:R-:W-:Y:S02]  /*19410*/  ISETP.NE.AND.EX P0, PT, RZ, UR5, PT, P0 ;  /* 0x00000005ff007c0c */ /* 0x000fe4000bf05300 */
[C---:B------:R-:W-:Y:S02]  /*19420*/  LOP3.LUT R4, R26.reuse, 0xff0000, RZ, 0xc0, !PT ;  /* 0x00ff00001a047812 */ /* 0x040fe400078ec0ff */
[----:B------:R-:W-:-:S02]  /*19430*/  LOP3.LUT R17, R26, 0xffff, RZ, 0xc0, !PT ;  /* 0x0000ffff1a117812 */ /* 0x000fc400078ec0ff */
[----:B------:R-:W-:-:S07]  /*19440*/  LEA.HI R0, R4, R0, RZ, 0x10 ;  /* 0x0000000004007211 */ /* 0x000fce00078f80ff */
[----:B------:R-:W-:Y:S05]  /*19450*/  @!P0 BRA `(.L_x_1799) ;  /* 0x0000000000108947 */ /* 0x000fea0003800000 */
[----:B------:R-:W0:Y:S02]  /*19460*/  LDC.64 R4, c[0x0][0xa20] ;  /* 0x00028800ff047b82 */ /* 0x000e240000000a00 */
[----:B0-----:R-:W-:-:S05]  /*19470*/  IMAD.WIDE R4, R27, 0x4, R4 ;  /* 0x000000041b047825 */ /* 0x001fca00078e0204 */
[----:B------:R0:W5:Y:S01]  /*19480*/  LDG.E R7, desc[UR42][R4.64] ;  /* 0x0000002a04077981 */ /* 0x000162000c1e1900 */
[----:B------:R-:W-:Y:S05]  /*19490*/  BRA `(.L_x_1800) ;  /* 0x0000000000247947 */ /* 0x000fea0003800000 */
.L_x_1799:
        /* <DEDUP_REMOVED lines=9> */
.L_x_1800:
[----:B0-----:R-:W2:Y:S04]  /*19530*/  @P1 LDG.E R4, desc[UR42][R2.64] ;  /* 0x0000002a02041981 */ /* 0x001ea8000c1e1900 */
[----:B------:R0:W2:Y:S01]  /*19540*/  @P1 LDG.E R5, desc[UR42][R2.64+0x4] ;  /* 0x0000042a02051981 */ /* 0x0000a2000c1e1900 */
[----:B------:R-:W-:Y:S02]  /*19550*/  IMAD R25, R25, 0xc0, RZ ;  /* 0x000000c019197824 */ /* 0x000fe400078e02ff */
[----:B-----5:R-:W-:Y:S02]  /*19560*/  IMAD.IADD R7, R7, 0x1, -R10 ;  /* 0x0000000107077824 */ /* 0x020fe400078e0a0a */
[----:B------:R-:W-:Y:S01]  /*19570*/  VIADD R9, R25, 0xbf ;  /* 0x000000bf19097836 */ /* 0x000fe20000000000 */
[----:B0-----:R-:W0:Y:S02]  /*19580*/  LDC R2, c[0x0][0x448] ;  /* 0x00011200ff027b82 */ /* 0x001e240000000800 */
[----:B0-----:R-:W-:-:S13]  /*19590*/  ISETP.NE.AND P2, PT, R2, 0x1, PT ;  /* 0x000000010200780c */ /* 0x001fda0003f45270 */
[----:B------:R-:W0:Y:S08]  /*195a0*/  @P2 LDC R3, c[0x0][0x44c] ;  /* 0x00011300ff032b82 */ /* 0x000e300000000800 */
[----:B------:R-:W3:Y:S01]  /*195b0*/  @P2 LDC R2, c[0x0][0x450] ;  /* 0x00011400ff022b82 */ /* 0x000ee20000000800 */
[----:B0-----:R-:W-:-:S05]  /*195c0*/  @P2 IMAD.HI.U32 R3, R9, R3, RZ ;  /* 0x0000000309032227 */ /* 0x001fca00078e00ff */
[----:B---3--:R-:W-:Y:S01]  /*195d0*/  @P2 SHF.R.U32.HI R9, RZ, R2, R3 ;  /* 0x00000002ff092219 */ /* 0x008fe20000011603 */
[----:B--2---:R-:W-:-:S04]  /*195e0*/  @P1 IMAD.IADD R8, R5, 0x1, -R4 ;  /* 0x0000000105081824 */ /* 0x004fc800078e0a04 */
[----:B------:R-:W-:-:S04]  /*195f0*/  IMAD.IADD R12, R7, 0x1, R8 ;  /* 0x00000001070c7824 */ /* 0x000fc800078e0208 */
[C---:B------:R-:W-:Y:S01]  /*19600*/  VIADD R21, R12.reuse, 0x7f ;  /* 0x0000007f0c157836 */ /* 0x040fe20000000000 */
[----:B------:R0:W-:Y:S01]  /*19610*/  STL [R1+0x14], R12 ;  /* 0x0000140c01007387 */ /* 0x0001e20000100800 */
[----:B------:R-:W-:-:S03]  /*19620*/  IADD3 R10, R12, 0x1, -R13 ;  /* 0x000000010c0a7810 */ /* 0x000fc60007ffe80d */
[----:B------:R-:W-:Y:S02]  /*19630*/  SHF.R.S32.HI R2, RZ, 0x1f, R21 ;  /* 0x0000001fff027819 */ /* 0x000fe40000011415 */
[----:B------:R-:W-:Y:S02]  /*19640*/  IMAD.IADD R9, R10, 0x1, R9 ;  /* 0x000000010a097824 */ /* 0x000fe400078e0209 */
[----:B------:R-:W-:Y:S02]  /*19650*/  LEA.HI R21, R2, R21, RZ, 0x7 ;  /* 0x0000001502157211 */ /* 0x000fe400078f38ff */
[----:B------:R-:W2:Y:S02]  /*19660*/  LDC.64 R2, c[0x0][0x9e0] ;  /* 0x00027800ff027b82 */ /* 0x000ea40000000a00 */
[----:B------:R-:W-:Y:S02]  /*19670*/  SHF.R.S32.HI R21, RZ, 0x7, R21 ;  /* 0x00000007ff157819 */ /* 0x000fe40000011415 */
[----:B--2---:R-:W-:Y:S01]  /*19680*/  ISETP.GE.AND P3, PT, R3, 0x1, PT ;  /* 0x000000010300780c */ /* 0x004fe20003f66270 */
[----:B------:R-:W-:-:S12]  /*19690*/  IMAD.IADD R2, R9, 0x1, R2 ;  /* 0x0000000109027824 */ /* 0x000fd800078e0202 */
[----:B0-----:R-:W-:Y:S05]  /*196a0*/  @!P3 BRA `(.L_x_1801) ;  /* 0x000000000048b947 */ /* 0x001fea0003800000 */
        /* <DEDUP_REMOVED lines=11> */
.L_x_1803:
[----:B------:R-:W-:-:S13]  /*19760*/  ISETP.NE.AND P0, PT, R3, 0x1, PT ;  /* 0x000000010300780c */ /* 0x000fda0003f05270 */
[----:B------:R-:W0:Y:S02]  /*19770*/  @P0 LDC.64 R4, c[0x0][0x9e8] ;  /* 0x00027a00ff040b82 */ /* 0x000e240000000a00 */
[----:B0-----:R-:W-:-:S05]  /*19780*/  @P0 IMAD.HI.U32 R4, R11, R4, RZ ;  /* 0x000000040b040227 */ /* 0x001fca00078e00ff */
[----:B------:R-:W-:-:S07]  /*19790*/  @P0 SHF.R.U32.HI R11, RZ, R5, R4 ;  /* 0x00000005ff0b0219 */ /* 0x000fce0000011604 */
.L_x_1804:
[----:B------:R-:W-:Y:S05]  /*197a0*/  BSYNC B0 ;  /* 0x0000000000007941 */ /* 0x000fea0003800000 */
.L_x_1802:
[----:B------:R-:W-:-:S05]  /*197b0*/  IMAD R11, R11, R3, R3 ;  /* 0x000000030b0b7224 */ /* 0x000fca00078e0203 */
[----:B------:R-:W-:-:S07]  /*197c0*/  VIMNMX R2, R2, R11, PT ;  /* 0x0000000b02027248 */ /* 0x000fce0003fe0100 */
.L_x_1801:
[----:B------:R-:W0:Y:S01]  /*197d0*/  @P2 LDC R9, c[0x0][0x44c] ;  /* 0x00011300ff092b82 */ /* 0x000e220000000800 */
[----:B------:R-:W-:Y:S01]  /*197e0*/  VIADD R2, R2, 0x7f ;  /* 0x0000007f02027836 */ /* 0x000fe20000000000 */
[----:B------:R-:W-:Y:S01]  /*197f0*/  ULDC UR4, c[0x0][0x9dc] ;  /* 0x0002770000047ab9 */ /* 0x000fe20000000800 */
[----:B------:R-:W-:Y:S02]  /*19800*/  IMAD.MOV.U32 R4, RZ, RZ, R25 ;  /* 0x000000ffff047224 */ /* 0x000fe400078e0019 */
[----:B------:R-:W-:-:S03]  /*19810*/  IMAD.IADD R20, R12, 0x1, -R13 ;  /* 0x000000010c147824 */ /* 0x000fc600078e0a0d */
[----:B------:R-:W2:Y:S01]  /*19820*/  @P2 LDC R5, c[0x0][0x450] ;  /* 0x00011400ff052b82 */ /* 0x000ea20000000800 */
[----:B0-----:R-:W-:-:S05]  /*19830*/  @P2 IMAD.HI.U32 R9, R25, R9, RZ ;  /* 0x0000000919092227 */ /* 0x001fca00078e00ff */
[----:B--2---:R-:W-:Y:S02]  /*19840*/  @P2 SHF.R.U32.HI R4, RZ, R5, R9 ;  /* 0x00000005ff042219 */ /* 0x004fe40000011609 */
[----:B------:R-:W-:-:S03]  /*19850*/  SHF.R.S32.HI R5, RZ, 0x1f, R2 ;  /* 0x0000001fff057819 */ /* 0x000fc60000011402 */
[----:B------:R-:W-:Y:S01]  /*19860*/  IMAD.IADD R11, R20, 0x1, R4 ;  /* 0x00000001140b7824 */ /* 0x000fe200078e0204 */
[----:B------:R-:W-:-:S03]  /*19870*/  LEA.HI R5, R5, R2, RZ, 0x7 ;  /* 0x0000000205057211 */ /* 0x000fc600078f38ff */
[----:B------:R-:W-:Y:S01]  /*19880*/  VIADD R2, R11, -UR4 ;  /* 0x800000040b027c36 */ /* 0x000fe20008000000 */
        /* <DEDUP_REMOVED lines=13> */
.L_x_1807:
[----:B------:R-:W-:-:S13]  /*19960*/  ISETP.NE.AND P0, PT, R3, 0x1, PT ;  /* 0x000000010300780c */ /* 0x000fda0003f05270 */
[----:B------:R-:W0:Y:S02]  /*19970*/  @P0 LDC.64 R4, c[0x0][0x9e8] ;  /* 0x00027a00ff040b82 */ /* 0x000e240000000a00 */
[----:B0-----:R-:W-:-:S05]  /*19980*/  @P0 IMAD.HI.U32 R4, R11, R4, RZ ;  /* 0x000000040b040227 */ /* 0x001fca00078e00ff */
[----:B------:R-:W-:-:S07]  /*19990*/  @P0 SHF.R.U32.HI R11, RZ, R5, R4 ;  /* 0x00000005ff0b0219 */ /* 0x000fce0000011604 */
.L_x_1808:
[----:B------:R-:W-:Y:S05]  /*199a0*/  BSYNC B0 ;  /* 0x0000000000007941 */ /* 0x000fea0003800000 */
.L_x_1806:
[----:B------:R-:W-:-:S05]  /*199b0*/  IMAD R3, R11, R3, RZ ;  /* 0x000000030b037224 */ /* 0x000fca00078e02ff */
[----:B------:R-:W-:-:S07]  /*199c0*/  VIMNMX R2, R2, R3, !PT ;  /* 0x0000000302027248 */ /* 0x000fce0007fe0100 */
.L_x_1805:
[----:B------:R-:W-:Y:S01]  /*199d0*/  SHF.R.S32.HI R3, RZ, 0x1f, R2 ;  /* 0x0000001fff037819 */ /* 0x000fe20000011402 */
[----:B------:R-:W-:Y:S01]  /*199e0*/  BSSY B0, `(.L_x_1809) ;  /* 0x0000027000007945 */ /* 0x000fe20003800000 */
[----:B------:R-:W-:Y:S02]  /*199f0*/  LOP3.LUT R19, R0, 0xff, RZ, 0xc0, !PT ;  /* 0x000000ff00137812 */ /* 0x000fe400078ec0ff */
[----:B------:R-:W-:Y:S02]  /*19a00*/  LEA.HI R3, R3, R2, RZ, 0x7 ;  /* 0x0000000203037211 */ /* 0x000fe400078f38ff */
[----:B------:R-:W-:Y:S02]  /*19a10*/  SHF.R.U32.HI R0, RZ, 0x10, R0 ;  /* 0x00000010ff007819 */ /* 0x000fe40000011600 */
[----:B------:R-:W-:Y:S02]  /*19a20*/  SHF.R.S32.HI R3, RZ, 0x7, R3 ;  /* 0x00000007ff037819 */ /* 0x000fe40000011403 */
[----:B------:R-:W-:-:S02]  /*19a30*/  MOV R2, RZ ;  /* 0x000000ff00027202 */ /* 0x000fc40000000f00 */
[----:B------:R-:W-:-:S04]  /*19a40*/  VIMNMX R4, RZ, R3, !PT ;  /* 0x00000003ff047248 */ /* 0x000fc80007fe0100 */
[----:B------:R-:W-:-:S13]  /*19a50*/  ISETP.GT.AND P0, PT, R9, R4, PT ;  /* 0x000000040900720c */ /* 0x000fda0003f04270 */
[----:B------:R-:W-:Y:S05]  /*19a60*/  @!P0 BRA `(.L_x_1810) ;  /* 0x0000000000788947 */ /* 0x000fea0003800000 */
[----:B------:R-:W-:Y:S01]  /*19a70*/  ISETP.NE.AND P0, PT, R0, RZ, PT ;  /* 0x000000ff0000720c */ /* 0x000fe20003f05270 */
[----:B------:R-:W-:-:S03]  /*19a80*/  ULDC UR4, c[0x0][0x9f0] ;  /* 0x00027c0000047ab9 */ /* 0x000fc60000000800 */
[----:B------:R-:W-:-:S04]  /*19a90*/  SEL R5, R0, UR4, P0 ;  /* 0x0000000400057c07 */ /* 0x000fc80008000000 */
[----:B------:R-:W-:Y:S02]  /*19aa0*/  IABS R11, R5 ;  /* 0x00000005000b7213 */ /* 0x000fe40000000000 */
[----:B------:R-:W-:Y:S02]  /*19ab0*/  IADD3 R12, R5, -0x1, R9 ;  /* 0xffffffff050c7810 */ /* 0x000fe40007ffe009 */
[----:B------:R-:W0:Y:S03]  /*19ac0*/  I2F.RP R2, R11 ;  /* 0x0000000b00027306 */ /* 0x000e260000209400 */
[----:B------:R-:W-:-:S05]  /*19ad0*/  IMAD.IADD R12, R12, 0x1, -R4 ;  /* 0x000000010c0c7824 */ /* 0x000fca00078e0a04 */
[----:B0-----:R-:W0:Y:S02]  /*19ae0*/  MUFU.RCP R2, R2 ;  /* 0x0000000200027308 */ /* 0x001e240000001000 */
[----:B0-----:R-:W-:-:S06]  /*19af0*/  VIADD R2, R2, 0xffffffe ;  /* 0x0ffffffe02027836 */ /* 0x001fcc0000000000 */
[----:B------:R0:W2:Y:S02]  /*19b00*/  F2I.FTZ.U32.TRUNC.NTZ R3, R2 ;  /* 0x0000000200037305 */ /* 0x0000a4000021f000 */
[----:B0-----:R-:W-:-:S04]  /*19b10*/  LOP3.LUT R2, R12, R5, RZ, 0x3c, !PT ;  /* 0x000000050c027212 */ /* 0x001fc800078e3cff */
[----:B------:R-:W-:Y:S01]  /*19b20*/  ISETP.GE.AND P3, PT, R2, RZ, PT ;  /* 0x000000ff0200720c */ /* 0x000fe20003f66270 */
[----:B--2---:R-:W-:-:S04]  /*19b30*/  IMAD.MOV R2, RZ, RZ, -R3 ;  /* 0x000000ffff027224 */ /* 0x004fc800078e0a03 */
[----:B-1----:R-:W-:Y:S02]  /*19b40*/  IMAD R13, R2, R11, RZ ;  /* 0x0000000b020d7224 */ /* 0x002fe400078e02ff */
[----:B------:R-:W-:-:S04]  /*19b50*/  IMAD.MOV.U32 R2, RZ, RZ, RZ ;  /* 0x000000ffff027224 */ /* 0x000fc800078e00ff */
[----:B------:R-:W-:Y:S01]  /*19b60*/  IMAD.HI.U32 R13, R3, R13, R2 ;  /* 0x0000000d030d7227 */ /* 0x000fe200078e0002 */
[----:B------:R-:W-:Y:S02]  /*19b70*/  IABS R2, R5 ;  /* 0x0000000500027213 */ /* 0x000fe40000000000 */
[----:B------:R-:W-:-:S03]  /*19b80*/  IABS R3, R12 ;  /* 0x0000000c00037213 */ /* 0x000fc60000000000 */
[----:B------:R-:W-:-:S04]  /*19b90*/  IMAD.MOV R2, RZ, RZ, -R2 ;  /* 0x000000ffff027224 */ /* 0x000fc800078e0a02 */
        /* <DEDUP_REMOVED lines=11> */
.L_x_1810:
[----:B------:R-:W-:Y:S05]  /*19c50*/  BSYNC B0 ;  /* 0x0000000000007941 */ /* 0x000fea0003800000 */
.L_x_1809:
[-C--:B------:R-:W-:Y:S01]  /*19c60*/  IMAD R4, R19, R2.reuse, R4 ;  /* 0x0000000213047224 */ /* 0x080fe200078e0204 */
[----:B------:R-:W-:Y:S04]  /*19c70*/  BSSY B0, `(.L_x_1811) ;  /* 0x00000dc000007945 */ /* 0x000fe80003800000 */
[C---:B------:R-:W-:Y:S01]  /*19c80*/  VIADDMNMX R2, R4.reuse, R2, R9, PT ;  /* 0x0000000204027246 */ /* 0x040fe20003800109 */
[----:B------:R-:W-:-:S04]  /*19c90*/  IMAD R4, R4, 0x80, -R7 ;  /* 0x0000008004047824 */ /* 0x000fc800078e0a07 */
[----:B------:R-:W-:Y:S01]  /*19ca0*/  IMAD R2, R2, 0x80, -R7 ;  /* 0x0000008002027824 */ /* 0x000fe200078e0a07 */
[----:B------:R-:W-:-:S04]  /*19cb0*/  VIMNMX R4, RZ, R4, !PT ;  /* 0x00000004ff047248 */ /* 0x000fc80007fe0100 */
[----:B------:R-:W-:Y:S02]  /*19cc0*/  VIMNMX R2, R2, R8, PT ;  /* 0x0000000802027248 */ /* 0x000fe40003fe0100 */
[----:B------:R-:W-:Y:S02]  /*19cd0*/  SHF.R.U32.HI R3, RZ, 0x7, R4 ;  /* 0x00000007ff037819 */ /* 0x000fe40000011604 */
[----:B------:R-:W-:-:S13]  /*19ce0*/  ISETP.GT.AND P0, PT, R2, R4, PT ;  /* 0x000000040200720c */ /* 0x000fda0003f04270 */
[----:B------:R-:W-:-:S05]  /*19cf0*/  @P0 VIADD R2, R2, 0x7f ;  /* 0x0000007f02020836 */ /* 0x000fca0000000000 */
[----:B------:R-:W-:-:S04]  /*19d00*/  @P0 SHF.R.S32.HI R4, RZ, 0x1f, R2 ;  /* 0x0000001fff040819 */ /* 0x000fc80000011402 */
[----:B------:R-:W-:Y:S01]  /*19d10*/  @P0 LEA.HI R2, R4, R2, RZ, 0x7 ;  /* 0x0000000204020211 */ /* 0x000fe200078f38ff */
[----:B------:R-:W-:-:S03]  /*19d20*/  IMAD.MOV.U32 R4, RZ, RZ, R3 ;  /* 0x000000ffff047224 */ /* 0x000fc600078e0003 */
        /* <DEDUP_REMOVED lines=10> */
[----:B------:R0:W2:Y:S02]  /*19dd0*/  SHFL.IDX PT, R14, R5, RZ, 0x1f ;  /* 0x00001fff050e7589 */ /* 0x0000a400000e0000 */
.L_x_2004:
[----:B--2---:R-:W-:Y:S02]  /*19de0*/  ISETP.NE.AND P0, PT, R14, RZ, PT ;  /* 0x000000ff0e00720c */ /* 0x004fe40003f05270 */
[----:B------:R-:W-:-:S11]  /*19df0*/  PLOP3.LUT P6, PT, PT, PT, PT, 0x8, 0x0 ;  /* 0x000000000000781c */ /* 0x000fd60003fce170 */
[----:B------:R-:W-:Y:S05]  /*19e00*/  @P0 BRA `(.L_x_1814) ;  /* 0x00000000000c0947 */ /* 0x000fea0003800000 */
[----:B------:R-:W-:-:S03]  /*19e10*/  UMOV UR4, 0xffffffff ;  /* 0xffffffff00047882 */ /* 0x000fc60000000000 */
[----:B------:R-:W-:Y:S05]  /*19e20*/  BRA.DIV UR4, `(.L_x_1815) ;  /* 0x0000008204287947 */ /* 0x000fea000b800000 */
[----:B------:R-:W-:-:S13]  /*19e30*/  ELECT P6, URZ, PT ;  /* 0x00000000003f782f */ /* 0x000fda00038c0000 */
.L_x_1814:
        /* <DEDUP_REMOVED lines=9> */
.L_x_2007:
[----:B------:R-:W-:Y:S05]  /*19ed0*/  BSYNC B1 ;  /* 0x0000000000017941 */ /* 0x000fea0003800000 */
.L_x_1816:
        /* <DEDUP_REMOVED lines=11> */
.L_x_2008:
[----:B------:R-:W-:Y:S05]  /*19f90*/  BSYNC B2 ;  /* 0x0000000000027941 */ /* 0x000fea0003800000 */
.L_x_1820:
[----:B------:R-:W-:Y:S04]  /*19fa0*/  BSSY B2, `(.L_x_1822) ;  /* 0x0000009000027945 */ /* 0x000fe80003800000 */
[----:B------:R-:W-:Y:S05]  /*19fb0*/  @P1 BRA `(.L_x_1823) ;  /* 0x00000000001c1947 */ /* 0x000fea0003800000 */
[----:B------:R-:W2:Y:S02]  /*19fc0*/  S2R R8, SR_TID.X ;  /* 0x0000000000087919 */ /* 0x000ea40000002100 */
[----:B--2---:R-:W-:Y:S01]  /*19fd0*/  LOP3.LUT R9, R8, 0x1f, RZ, 0xc0, !PT ;  /* 0x0000001f08097812 */ /* 0x004fe200078ec0ff */
[----:B------:R-:W-:-:S03]  /*19fe0*/  IMAD.MOV.U32 R8, RZ, RZ, 0x4000 ;  /* 0x00004000ff087424 */ /* 0x000fc600078e00ff */
[----:B------:R-:W-:Y:S01]  /*19ff0*/  ISETP.NE.AND P0, PT, R9, RZ, PT ;  /* 0x000000ff0900720c */ /* 0x000fe20003f05270 */
[----:B------:R2:W-:-:S12]  /*1a000*/  SYNCS.ARRIVE.TRANS64 RZ, [R5+URZ+0x16890], R8 ;  /* 0x0168900805ff79a7 */ /* 0x0005d8000800003f */
[----:B--2---:R-:W-:Y:S05]  /*1a010*/  @!P0 BRA `(.L_x_1823) ;  /* 0x0000000000048947 */ /* 0x004fea0003800000 */
[----:B------:R-:W-:Y:S01]  /*1a020*/  BPT.TRAP 0x1 ;  /* 0x000000040000795c */ /* 0x000fe20000300000 */
.L_x_1823:
[----:B------:R-:W-:Y:S05]  /*1a030*/  BSYNC B2 ;  /* 0x0000000000027941 */ /* 0x000fea0003800000 */
.L_x_1822:
[----:B-1----:R-:W-:Y:S01]  /*1a040*/  IMAD.MOV.U32 R13, RZ, RZ, RZ ;  /* 0x000000ffff0d7224 */ /* 0x002fe200078e00ff */
[----:B------:R-:W-:Y:S01]  /*1a050*/  UIADD3 UR4, UP0, UR40, 0x570, URZ ;  /* 0x0000057028047890 */ /* 0x000fe2000ff1e03f */
[----:B------:R-:W-:Y:S01]  /*1a060*/  IMAD R8, R4, 0x80, R6 ;  /* 0x0000008004087824 */ /* 0x000fe200078e0206 */
[----:B------:R-:W-:Y:S01]  /*1a070*/  PLOP3.LUT P0, PT, PT, PT, PT, 0x80, 0x0 ;  /* 0x000000000000781c */ /* 0x000fe20003f0f070 */
[----:B------:R-:W-:Y:S01]  /*1a080*/  IMAD R9, R29, 0x4000, R16 ;  /* 0x000040001d097824 */ /* 0x000fe200078e0210 */
[----:B------:R-:W-:Y:S01]  /*1a090*/  R2UR UR10, R13 ;  /* 0x000000000d0a72ca */ /* 0x000fe200000e0000 */
[----:B------:R-:W-:Y:S01]  /*1a0a0*/  VIADD R8, R8, 0xffffff80 ;  /* 0xffffff8008087836 */ /* 0x000fe20000000000 */
[----:B------:R-:W-:Y:S01]  /*1a0b0*/  UIADD3.X UR5, URZ, UR41, URZ, UP0, !UPT ;  /* 0x000000293f057290 */ /* 0x000fe200087fe43f */
[----:B------:R-:W-:Y:S01]  /*1a0c0*/  VIADD R9, R9, 0xe400 ;  /* 0x0000e40009097836 */ /* 0x000fe20000000000 */
[----:B------:R-:W-:Y:S01]  /*1a0d0*/  UMOV UR6, 0x0 ;  /* 0x0000000000067882 */ /* 0x000fe20000000000 */
[----:B------:R-:W-:Y:S01]  /*1a0e0*/  IMAD.SHL.U32 R12, R29, 0x2000, RZ ;  /* 0x000020001d0c7824 */ /* 0x000fe200078e00ff */
[----:B------:R-:W-:Y:S01]  /*1a0f0*/  UMOV UR7, 0x12f00000 ;  /* 0x12f0000000077882 */ /* 0x000fe20000000000 */
[----:B------:R-:W-:-:S08]  /*1a100*/  VIADD R11, R5, 0x16890 ;  /* 0x00016890050b7836 */ /* 0x000fd00000000000 */
.L_x_1824:
        /* <DEDUP_REMOVED lines=13> */
.L_x_2009:
[----:B------:R-:W-:Y:S05]  /*1a1e0*/  BSYNC B2 ;  /* 0x0000000000027941 */ /* 0x000fea0003800000 */
.L_x_1825:
        /* <DEDUP_REMOVED lines=11> */
.L_x_1828:
[----:B------:R-:W-:Y:S05]  /*1a2a0*/  BSYNC B2 ;  /* 0x0000000000027941 */ /* 0x000fea0003800000 */
.L_x_1827:
[----:B------:R-:W-:Y:S01]  /*1a2b0*/  R2UR UR10, R13 ;  /* 0x000000000d0a72ca */ /* 0x000fe200000e0000 */
[----:B------:R-:W-:Y:S01]  /*1a2c0*/  IMAD R12, R12, 0x2, R16 ;  /* 0x000000020c0c7824 */ /* 0x000fe200078e0210 */
[----:B------:R-:W-:Y:S01]  /*1a2d0*/  R2UR UR6, R14 ;  /* 0x000000000e0672ca */ /* 0x000fe200000e0000 */
[----:B------:R-:W-:Y:S01]  /*1a2e0*/  UIADD3 UR4, UP0, UR40, 0x670, URZ ;  /* 0x0000067028047890 */ /* 0x000fe2000ff1e03f */
[----:B------:R-:W-:Y:S01]  /*1a2f0*/  R2UR UR7, R15 ;  /* 0x000000000f0772ca */ /* 0x000fe200000e0000 */
[----:B01----:R-:W-:Y:S01]  /*1a300*/  VIADD R5, R5, 0x168b0 ;  /* 0x000168b005057836 */ /* 0x003fe20000000000 */
[----:B------:R-:W-:Y:S01]  /*1a310*/  PLOP3.LUT P0, PT, PT, PT, PT, 0x80, 0x0 ;  /* 0x000000000000781c */ /* 0x000fe20003f0f070 */
[----:B------:R-:W-:Y:S01]  /*1a320*/  VIADD R12, R12, 0x400 ;  /* 0x000004000c0c7836 */ /* 0x000fe20000000000 */
[----:B------:R-:W-:-:S12]  /*1a330*/  UIADD3.X UR5, URZ, UR41, URZ, UP0, !UPT ;  /* 0x000000293f057290 */ /* 0x000fd800087fe43f */
.L_x_1829:
        /* <DEDUP_REMOVED lines=9> */
[----:B--2---:R-:W-:Y:S05]  /*1a3d0*/  @P0 BRA.U.ANY `(.L_x_1829) ;  /* 0xfffffffd00d80947 */ /* 0x004fea000393ffff */
.L_x_1819:
[----:B------:R-:W-:Y:S05]  /*1a3e0*/  BSYNC B1 ;  /* 0x0000000000017941 */ /* 0x000fea0003800000 */
.L_x_1818:
        /* <DEDUP_REMOVED lines=11> */
.L_x_1842:
[----:B------:R-:W-:Y:S05]  /*1a4a0*/  YIELD ;  /* 0x0000000000007946 */ /* 0x000fea0003800000 */
[----:B------:R-:W-:Y:S04]  /*1a4b0*/  BSSY B1, `(.L_x_1830) ;  /* 0x000004d000017945 */ /* 0x000fe80003800000 */
[----:B--2---:R-:W-:Y:S05]  /*1a4c0*/  @!P6 BRA `(.L_x_1831) ;  /* 0x00000004002ce947 */ /* 0x004fea0003800000 */
[----:B0-----:R-:W2:Y:S01]  /*1a4d0*/  LDL R7, [R1+0x4] ;  /* 0x0000040001077983 */ /* 0x001ea20000100800 */
[----:B------:R-:W0:Y:S02]  /*1a4e0*/  S2R R5, SR_TID.X ;  /* 0x0000000000057919 */ /* 0x000e240000002100 */
[----:B0-----:R-:W-:Y:S01]  /*1a4f0*/  LOP3.LUT R8, R5, 0x7f, RZ, 0xc0, !PT ;  /* 0x0000007f05087812 */ /* 0x001fe200078ec0ff */
[----:B------:R-:W-:Y:S01]  /*1a500*/  IMAD R5, R29, 0x8, R16 ;  /* 0x000000081d057824 */ /* 0x000fe200078e0210 */
[----:B------:R-:W-:Y:S02]  /*1a510*/  BSSY B2, `(.L_x_1832) ;  /* 0x0000005000027945 */ /* 0x000fe40003800000 */
[----:B------:R-:W-:Y:S02]  /*1a520*/  ISETP.NE.AND P2, PT, R8, RZ, PT ;  /* 0x000000ff0800720c */ /* 0x000fe40003f45270 */
[----:B--2---:R-:W-:-:S04]  /*1a530*/  SHF.L.U32 R7, R7, 0x1f, RZ ;  /* 0x0000001f07077819 */ /* 0x004fc800000006ff */
[----:B------:R-:W0:Y:S02]  /*1a540*/  SYNCS.PHASECHK.TRANS64.TRYWAIT P1, [R5+URZ+0x168a0], R7 ;  /* 0x0168a007050075a7 */ /* 0x000e24000802017f */
[----:B0-----:R-:W-:Y:S05]  /*1a550*/  @!P1 BRA `(.L_x_1833) ;  /* 0x0000007800b89947 */ /* 0x001fea0003800000 */
.L_x_2010:
[----:B------:R-:W-:Y:S05]  /*1a560*/  BSYNC B2 ;  /* 0x0000000000027941 */ /* 0x000fea0003800000 */
.L_x_1832:
        /* <DEDUP_REMOVED lines=9> */
.L_x_1835:
[----:B------:R-:W-:Y:S05]  /*1a600*/  BSYNC B2 ;  /* 0x0000000000027941 */ /* 0x000fea0003800000 */
.L_x_1834:
[----:B-1----:R-:W-:Y:S01]  /*1a610*/  IMAD.MOV.U32 R13, RZ, RZ, RZ ;  /* 0x000000ffff0d7224 */ /* 0x002fe200078e00ff */
[----:B------:R-:W-:Y:S01]  /*1a620*/  UIADD3 UR4, UP0, UR40, 0x570, URZ ;  /* 0x0000057028047890 */ /* 0x000fe2000ff1e03f */
[----:B------:R-:W-:Y:S01]  /*1a630*/  IMAD R8, R29, 0x4000, R16 ;  /* 0x000040001d087824 */ /* 0x000fe200078e0210 */
[----:B------:R-:W-:Y:S01]  /*1a640*/  PLOP3.LUT P1, PT, PT, PT, PT, 0x80, 0x0 ;  /* 0x000000000000781c */ /* 0x000fe20003f2f070 */
[----:B------:R-:W-:Y:S01]  /*1a650*/  IMAD R9, R4, 0x80, R6 ;  /* 0x0000008004097824 */ /* 0x000fe200078e0206 */
[----:B------:R-:W-:Y:S01]  /*1a660*/  R2UR UR10, R13 ;  /* 0x000000000d0a72ca */ /* 0x000fe200000e0000 */
[----:B------:R-:W-:Y:S01]  /*1a670*/  VIADD R11, R5, 0x16890 ;  /* 0x00016890050b7836 */ /* 0x000fe20000000000 */
[----:B------:R-:W-:Y:S01]  /*1a680*/  IADD3 R12, R8, 0xe400, RZ ;  /* 0x0000e400080c7810 */ /* 0x000fe20007ffe0ff */
[----:B------:R-:W-:Y:S01]  /*1a690*/  UIADD3.X UR5, URZ, UR41, URZ, UP0, !UPT ;  /* 0x000000293f057290 */ /* 0x000fe200087fe43f */
[----:B------:R-:W-:Y:S01]  /*1a6a0*/  UMOV UR6, 0x0 ;  /* 0x0000000000067882 */ /* 0x000fe20000000000 */
[----:B------:R-:W-:-:S10]  /*1a6b0*/  UMOV UR7, 0x12f00000 ;  /* 0x12f0000000077882 */ /* 0x000fd40000000000 */
.L_x_1836:
        /* <DEDUP_REMOVED lines=13> */
.L_x_2011:
[----:B------:R-:W-:Y:S05]  /*1a790*/  BSYNC B2 ;  /* 0x0000000000027941 */ /* 0x000fea0003800000 */
.L_x_1837:
        /* <DEDUP_REMOVED lines=11> */
.L_x_1840:
[----:B------:R-:W-:Y:S05]  /*1a850*/  BSYNC B2 ;  /* 0x0000000000027941 */ /* 0x000fea0003800000 */
.L_x_1839:
[----:B------:R-:W-:Y:S01]  /*1a860*/  R2UR UR10, R13 ;  /* 0x000000000d0a72ca */ /* 0x000fe200000e0000 */
[----:B------:R-:W-:Y:S01]  /*1a870*/  UIADD3 UR4, UP0, UR40, 0x670, URZ ;  /* 0x0000067028047890 */ /* 0x000fe2000ff1e03f */
[----:B------:R-:W-:Y:S01]  /*1a880*/  R2UR UR6, R14 ;  /* 0x000000000e0672ca */ /* 0x000fe200000e0000 */
[----:B------:R-:W-:Y:S01]  /*1a890*/  VIADD R8, R8, 0x400 ;  /* 0x0000040008087836 */ /* 0x000fe20000000000 */
[----:B------:R-:W-:Y:S01]  /*1a8a0*/  R2UR UR7, R15 ;  /* 0x000000000f0772ca */ /* 0x000fe200000e0000 */
[----:B01----:R-:W-:Y:S01]  /*1a8b0*/  VIADD R5, R5, 0x168b0 ;  /* 0x000168b005057836 */ /* 0x003fe20000000000 */
[----:B------:R-:W-:Y:S01]  /*1a8c0*/  PLOP3.LUT P1, PT, PT, PT, PT, 0x80, 0x0 ;  /* 0x000000000000781c */ /* 0x000fe20003f2f070 */
[----:B------:R-:W-:-:S12]  /*1a8d0*/  UIADD3.X UR5, URZ, UR41, URZ, UP0, !UPT ;  /* 0x000000293f057290 */ /* 0x000fd800087fe43f */
.L_x_1841:
        /* <DEDUP_REMOVED lines=10> */
.L_x_1831:
[----:B------:R-:W-:Y:S05]  /*1a980*/  BSYNC B1 ;  /* 0x0000000000017941 */ /* 0x000fea0003800000 */
.L_x_1830:
[----:B0-----:R-:W2:Y:S01]  /*1a990*/  LDL.LU R7, [R1+0x4] ;  /* 0x0000040001077983 */ /* 0x001ea20000300800 */
        /* <DEDUP_REMOVED lines=9> */
.L_x_1812:
[----:B------:R-:W-:Y:S05]  /*1aa30*/  BSYNC B0 ;  /* 0x0000000000007941 */ /* 0x000fea0003800000 */
.L_x_1811:
[----:B------:R-:W3:Y:S01]  /*1aa40*/  LDC R2, c[0x0][0x448] ;  /* 0x00011200ff027b82 */ /* 0x000ee20000000800 */
[----:B------:R-:W-:Y:S01]  /*1aa50*/  VIADD R3, R25, 0xbf ;  /* 0x000000bf19037836 */ /* 0x000fe20000000000 */
[----:B------:R-:W-:Y:S06]  /*1aa60*/  @!P0 WARPSYNC.ALL ;  /* 0x0000000000008948 */ /* 0x000fec0003800000 */
[----:B------:R-:W-:Y:S01]  /*1aa70*/  @!P0 BAR.SYNC.DEFER_BLOCKING 0xc, 0x200 ;  /* 0x0308000000008b1d */ /* 0x000fe20000010000 */
[----:B---3--:R-:W-:-:S13]  /*1aa80*/  ISETP.NE.AND P1, PT, R2, 0x1, PT ;  /* 0x000000010200780c */ /* 0x008fda0003f25270 */
[----:B------:R-:W3:Y:S08]  /*1aa90*/  @P1 LDC R4, c[0x0][0x44c] ;  /* 0x00011300ff041b82 */ /* 0x000ef00000000800 */
[----:B------:R-:W4:Y:S01]  /*1aaa0*/  @P1 LDC R2, c[0x0][0x450] ;  /* 0x00011400ff021b82 */ /* 0x000f220000000800 */
[----:B---3--:R-:W-:-:S05]  /*1aab0*/  @P1 IMAD.HI.U32 R4, R3, R4, RZ ;  /* 0x0000000403041227 */ /* 0x008fca00078e00ff */
[----:B----4-:R-:W-:-:S05]  /*1aac0*/  @P1 SHF.R.U32.HI R3, RZ, R2, R4 ;  /* 0x00000002ff031219 */ /* 0x010fca0000011604 */
[----:B------:R-:W-:Y:S02]  /*1aad0*/  IMAD.IADD R10, R10, 0x1, R3 ;  /* 0x000000010a0a7824 */ /* 0x000fe400078e0203 */
[----:B------:R-:W3:Y:S02]  /*1aae0*/  LDC.64 R2, c[0x0][0x9e0] ;  /* 0x00027800ff027b82 */ /* 0x000ee40000000a00 */
[----:B---3--:R-:W-:Y:S01]  /*1aaf0*/  ISETP.GE.AND P2, PT, R3, 0x1, PT ;  /* 0x000000010300780c */ /* 0x008fe20003f46270 */
[----:B------:R-:W-:-:S12]  /*1ab00*/  IMAD.IADD R2, R10, 0x1, R2 ;  /* 0x000000010a027824 */ /* 0x000fd800078e0202 */
[----:B------:R-:W-:Y:S05]  /*1ab10*/  @!P2 BRA `(.L_x_1843) ;  /* 0x000000000048a947 */ /* 0x000fea0003800000 */
[C---:B------:R-:W-:Y:S01]  /*1ab20*/  ISETP.GT.AND P0, PT, R10.reuse, RZ, PT ;  /* 0x000000ff0a00720c */ /* 0x040fe20003f04270 */
[----:B------:R-:W-:Y:S01]  /*1ab30*/  BSSY B0, `(.L_x_1844) ;  /* 0x000000e000007945 */ /* 0x000fe20003800000 */
[----:B------:R-:W-:-:S11]  /*1ab40*/  VIADD R6, R10, 0xffffffff ;  /* 0xffffffff0a067836 */ /* 0x000fd60000000000 */
[----:B------:R-:W-:Y:S05]  /*1ab50*/  @P0 BRA `(.L_x_1845) ;  /* 0x00000000001c0947 */ /* 0x000fea0003800000 */
[----:B------:R-:W-:Y:S01]  /*1ab60*/  ISETP.NE.AND P0, PT, R3, 0x1, PT ;  /* 0x000000010300780c */ /* 0x000fe20003f05270 */
[----:B------:R-:W-:-:S12]  /*1ab70*/  IMAD.MOV R6, RZ, RZ, -R10 ;  /* 0x000000ffff067224 */ /* 0x000fd800078e0a0a */
[----:B------:R-:W3:Y:S02]  /*1ab80*/  @P0 LDC.64 R4, c[0x0][0x9e8] ;  /* 0x00027a00ff040b82 */ /* 0x000ee40000000a00 */
[----:B---3--:R-:W-:-:S05]  /*1ab90*/  @P0 IMAD.HI.U32 R4, R6, R4, RZ ;  /* 0x0000000406040227 */ /* 0x008fca00078e00ff */
[----:B------:R-:W-:-:S04]  /*1aba0*/  @P0 SHF.R.U32.HI R6, RZ, R5, R4 ;  /* 0x00000005ff060219 */ /* 0x000fc80000011604 */
[----:B------:R-:W-:Y:S01]  /*1abb0*/  LOP3.LUT R6, RZ, R6, RZ, 0x33, !PT ;  /* 0x00000006ff067212 */ /* 0x000fe200078e33ff */
[----:B------:R-:W-:Y:S06]  /*1abc0*/  BRA `(.L_x_1846) ;  /* 0x0000000000107947 */ /* 0x000fec0003800000 */
.L_x_1845:
[----:B------:R-:W-:-:S13]  /*1abd0*/  ISETP.NE.AND P0, PT, R3, 0x1, PT ;  /* 0x000000010300780c */ /* 0x000fda0003f05270 */
[----:B------:R-:W3:Y:S02]  /*1abe0*/  @P0 LDC.64 R4, c[0x0][0x9e8] ;  /* 0x00027a00ff040b82 */ /* 0x000ee40000000a00 */
[----:B---3--:R-:W-:-:S05]  /*1abf0*/  @P0 IMAD.HI.U32 R4, R6, R4, RZ ;  /* 0x0000000406040227 */ /* 0x008fca00078e00ff */
[----:B------:R-:W-:-:S07]  /*1ac00*/  @P0 SHF.R.U32.HI R6, RZ, R5, R4 ;  /* 0x00000005ff060219 */ /* 0x000fce0000011604 */
.L_x_1846:
[----:B------:R-:W-:Y:S05]  /*1ac10*/  BSYNC B0 ;  /* 0x0000000000007941 */ /* 0x000fea0003800000 */
.L_x_1844:
[----:B------:R-:W-:-:S05]  /*1ac20*/  IMAD R6, R6, R3, R3 ;  /* 0x0000000306067224 */ /* 0x000fca00078e0203 */
[----:B------:R-:W-:-:S07]  /*1ac30*/  VIMNMX R2, R2, R6, PT ;  /* 0x0000000602027248 */ /* 0x000fce0003fe0100 */
.L_x_1843:
[----:B------:R-:W-:Y:S01]  /*1ac40*/  VIADD R2, R2, 0x7f ;  /* 0x0000007f02027836 */ /* 0x000fe20000000000 */
[----:B------:R-:W-:Y:S01]  /*1ac50*/  ULDC UR4, c[0x0][0x9dc] ;  /* 0x0002770000047ab9 */ /* 0x000fe20000000800 */
[----:B------:R-:W-:-:S03]  /*1ac60*/  IMAD.MOV.U32 R5, RZ, RZ, R25 ;  /* 0x000000ffff057224 */ /* 0x000fc600078e0019 */
[----:B------:R-:W-:-:S04]  /*1ac70*/  SHF.R.S32.HI R4, RZ, 0x1f, R2 ;  /* 0x0000001fff047819 */ /* 0x000fc80000011402 */
[----:B------:R-:W-:Y:S02]  /*1ac80*/  LEA.HI R4, R4, R2, RZ, 0x7 ;  /* 0x0000000204047211 */ /* 0x000fe400078f38ff */
[----:B------:R-:W3:Y:S02]  /*1ac90*/  @P1 LDC R2, c[0x0][0x450] ;  /* 0x00011400ff021b82 */ /* 0x000ee40000000800 */
[----:B------:R-:W-:-:S04]  /*1aca0*/  SHF.R.S32.HI R4, RZ, 0x7, R4 ;  /* 0x00000007ff047819 */ /* 0x000fc80000011404 */
[----:B------:R-:W-:Y:S02]  /*1acb0*/  VIMNMX R21, R21, R4, PT ;  /* 0x0000000415157248 */ /* 0x000fe40003fe0100 */
[----:B------:R-:W4:Y:S02]  /*1acc0*/  @P1 LDC R4, c[0x0][0x44c] ;  /* 0x00011300ff041b82 */ /* 0x000f240000000800 */
[----:B----4-:R-:W-:-:S05]  /*1acd0*/  @P1 IMAD.HI.U32 R4, R25, R4, RZ ;  /* 0x0000000419041227 */ /* 0x010fca00078e00ff */
[----:B---3--:R-:W-:-:S05]  /*1ace0*/  @P1 SHF.R.U32.HI R5, RZ, R2, R4 ;  /* 0x00000002ff051219 */ /* 0x008fca0000011604 */
        /* <DEDUP_REMOVED lines=8> */
[----:B------:R-:W3:Y:S02]  /*1ad70*/  @P0 LDC.64 R4, c[0x0][0x9e8] ;  /* 0x00027a00ff040b82 */ /* 0x000ee40000000a00 */
[----:B---3--:R-:W-:-:S05]  /*1ad80*/  @P0 IMAD.HI.U32 R4, R6, R4, RZ ;  /* 0x0000000406040227 */ /* 0x008fca00078e00ff */
[----:B------:R-:W-:-:S04]  /*1ad90*/  @P0 SHF.R.U32.HI R6, RZ, R5, R4 ;  /* 0x00000005ff060219 */ /* 0x000fc80000011604 */
[----:B------:R-:W-:Y:S01]  /*1ada0*/  LOP3.LUT R6, RZ, R6, RZ, 0x33, !PT ;  /* 0x00000006ff067212 */ /* 0x000fe200078e33ff */
[----:B------:R-:W-:Y:S06]  /*1adb0*/  BRA `(.L_x_1850) ;  /* 0x0000000000107947 */ /* 0x000fec0003800000 */
.L_x_1849:
[----:B------:R-:W-:-:S13]  /*1adc0*/  ISETP.NE.AND P0, PT, R3, 0x1, PT ;  /* 0x000000010300780c */ /* 0x000fda0003f05270 */
[----:B------:R-:W3:Y:S02]  /*1add0*/  @P0 LDC.64 R4, c[0x0][0x9e8] ;  /* 0x00027a00ff040b82 */ /* 0x000ee40000000a00 */
[----:B---3--:R-:W-:-:S05]  /*1ade0*/  @P0 IMAD.HI.U32 R4, R6, R4, RZ ;  /* 0x0000000406040227 */ /* 0x008fca00078e00ff */
[----:B------:R-:W-:-:S07]  /*1adf0*/  @P0 SHF.R.U32.HI R6, RZ, R5, R4 ;  /* 0x00000005ff060219 */ /* 0x000fce0000011604 */
.L_x_1850:
[----:B------:R-:W-:Y:S05]  /*1ae00*/  BSYNC B0 ;  /* 0x0000000000007941 */ /* 0x000fea0003800000 */
.L_x_1848:
[----:B------:R-:W-:-:S05]  /*1ae10*/  IMAD R3, R6, R3, RZ ;  /* 0x0000000306037224 */ /* 0x000fca00078e02ff */
[----:B------:R-:W-:-:S07]  /*1ae20*/  VIMNMX R2, R2, R3, !PT ;  /* 0x0000000302027248 */ /* 0x000fce0007fe0100 */
.L_x_1847:
[----:B------:R-:W-:Y:S01]  /*1ae30*/  ISETP.NE.AND P1, PT, R0, RZ, PT ;  /* 0x000000ff0000720c */ /* 0x000fe20003f25270 */
[----:B------:R-:W-:Y:S01]  /*1ae40*/  BSSY B0, `(.L_x_1851) ;  /* 0x0000024000007945 */ /* 0x000fe20003800000 */
[----:B------:R-:W-:-:S04]  /*1ae50*/  SHF.R.S32.HI R3, RZ, 0x1f, R2 ;  /* 0x0000001fff037819 */ /* 0x000fc80000011402 */
[----:B------:R-:W-:Y:S01]  /*1ae60*/  LEA.HI R3, R3, R2, RZ, 0x7 ;  /* 0x0000000203037211 */ /* 0x000fe200078f38ff */
[----:B------:R-:W-:-:S03]  /*1ae70*/  IMAD.MOV.U32 R2, RZ, RZ, RZ ;  /* 0x000000ffff027224 */ /* 0x000fc600078e00ff */
[----:B------:R-:W-:-:S03]  /*1ae80*/  SHF.R.S32.HI R3, RZ, 0x7, R3 ;  /* 0x00000007ff037819 */ /* 0x000fc60000011403 */
[----:B------:R-:W3:Y:S01]  /*1ae90*/  @!P1 LDC R0, c[0x0][0x9f0] ;  /* 0x00027c00ff009b82 */ /* 0x000ee20000000800 */
[----:B------:R-:W-:-:S04]  /*1aea0*/  VIMNMX R4, RZ, R3, !PT ;  /* 0x00000003ff047248 */ /* 0x000fc80007fe0100 */
[----:B------:R-:W-:-:S13]  /*1aeb0*/  ISETP.GT.AND P0, PT, R21, R4, PT ;  /* 0x000000041500720c */ /* 0x000fda0003f04270 */
[----:B------:R-:W-:Y:S05]  /*1aec0*/  @!P0 BRA `(.L_x_1852) ;  /* 0x00000000006c8947 */ /* 0x000fea0003800000 */
[-C--:B---3--:R-:W-:Y:S02]  /*1aed0*/  IABS R5, R0.reuse ;  /* 0x0000000000057213 */ /* 0x088fe40000000000 */
[----:B0-2---:R-:W-:Y:S02]  /*1aee0*/  IABS R7, R0 ;  /* 0x0000000000077213 */ /* 0x005fe40000000000 */
[----:B------:R-:W0:Y:S03]  /*1aef0*/  I2F.RP R2, R5 ;  /* 0x0000000500027306 */ /* 0x000e260000209400 */
[----:B------:R-:W-:-:S05]  /*1af00*/  IMAD.MOV R7, RZ, RZ, -R7 ;  /* 0x000000ffff077224 */ /* 0x000fca00078e0a07 */
[----:B0-----:R-:W0:Y:S02]  /*1af10*/  MUFU.RCP R2, R2 ;  /* 0x0000000200027308 */ /* 0x001e240000001000 */
[----:B0-----:R-:W-:-:S06]  /*1af20*/  VIADD R2, R2, 0xffffffe ;  /* 0x0ffffffe02027836 */ /* 0x001fcc0000000000 */
[----:B------:R-:W0:Y:S02]  /*1af30*/  F2I.FTZ.U32.TRUNC.NTZ R3, R2 ;  /* 0x0000000200037305 */ /* 0x000e24000021f000 */
[----:B0-----:R-:W-:-:S04]  /*1af40*/  IMAD.MOV R2, RZ, RZ, -R3 ;  /* 0x000000ffff027224 */ /* 0x001fc800078e0a03 */
[----:B------:R-:W-:Y:S02]  /*1af50*/  IMAD R6, R2, R5, RZ ;  /* 0x0000000502067224 */ /* 0x000fe400078e02ff */
[----:B------:R-:W-:-:S04]  /*1af60*/  IMAD.MOV.U32 R2, RZ, RZ, RZ ;  /* 0x000000ffff027224 */ /* 0x000fc800078e00ff */
[----:B------:R-:W-:Y:S01]  /*1af70*/  IMAD.HI.U32 R6, R3, R6, R2 ;  /* 0x0000000603067227 */ /* 0x000fe200078e0002 */
[----:B------:R-:W-:-:S05]  /*1af80*/  IADD3 R3, R0, -0x1, R21 ;  /* 0xffffffff00037810 */ /* 0x000fca0007ffe015 */
[----:B------:R-:W-:-:S05]  /*1af90*/  IMAD.IADD R3, R3, 0x1, -R4 ;  /* 0x0000000103037824 */ /* 0x000fca00078e0a04 */
[----:B------:R-:W-:Y:S02]  /*1afa0*/  IABS R2, R3 ;  /* 0x0000000300027213 */ /* 0x000fe40000000000 */
[----:B------:R-:W-:-:S03]  /*1afb0*/  LOP3.LUT R3, R3, R0, RZ, 0x3c, !PT ;  /* 0x0000000003037212 */ /* 0x000fc600078e3cff */
[----:B------:R-:W-:Y:S01]  /*1afc0*/  IMAD.HI.U32 R6, R6, R2, RZ ;  /* 0x0000000206067227 */ /* 0x000fe200078e00ff */
[----:B------:R-:W-:-:S03]  /*1afd0*/  ISETP.GE.AND P2, PT, R3, RZ, PT ;  /* 0x000000ff0300720c */ /* 0x000fc60003f46270 */
        /* <DEDUP_REMOVED lines=10> */
.L_x_1852:
[----:B------:R-:W-:Y:S05]  /*1b080*/  BSYNC B0 ;  /* 0x0000000000007941 */ /* 0x000fea0003800000 */
.L_x_1851:
[-C--:B---3--:R-:W-:Y:S01]  /*1b090*/  IMAD R0, R19, R2.reuse, R4 ;  /* 0x0000000213007224 */ /* 0x088fe200078e0204 */
[----:B------:R-:W-:Y:S04]  /*1b0a0*/  BSSY B7, `(.L_x_1853) ;  /* 0x000039c000077945 */ /* 0x000fe80003800000 */
[----:B------:R-:W-:Y:S01]  /*1b0b0*/  VIADDMNMX R23, R0, R2, R21, PT ;  /* 0x0000000200177246 */ /* 0x000fe20003800115 */
[----:B------:R3:W-:Y:S03]  /*1b0c0*/  STL [R1+0x18], R0 ;  /* 0x0000180001007387 */ /* 0x0007e60000100800 */
[----:B------:R-:W-:Y:S01]  /*1b0d0*/  ISETP.GT.AND P0, PT, R23, R0, PT ;  /* 0x000000001700720c */ /* 0x000fe20003f04270 */
[----:B------:R3:W-:-:S12]  /*1b0e0*/  STL [R1+0x38], R23 ;  /* 0x0000381701007387 */ /* 0x0007d80000100800 */
[----:B---3--:R-:W-:Y:S05]  /*1b0f0*/  @P0 BRA `(.L_x_1854) ;  /* 0x0000000000440947 */ /* 0x008fea0003800000 */
[----:B------:R-:W3:Y:S02]  /*1b100*/  S2R R0, SR_TID.X ;  /* 0x0000000000007919 */ /* 0x000ee40000002100 */
[----:B---3--:R-:W-:-:S04]  /*1b110*/  LOP3.LUT R0, R0, 0x7f, RZ, 0xc0, !PT ;  /* 0x0000007f00007812 */ /* 0x008fc800078ec0ff */
[----:B------:R-:W-:-:S13]  /*1b120*/  ISETP.NE.AND P0, PT, R0, RZ, PT ;  /* 0x000000ff0000720c */ /* 0x000fda0003f05270 */
[----:B------:R-:W-:Y:S05]  /*1b130*/  @P0 BRA `(.L_x_1855) ;  /* 0x0000003800480947 */ /* 0x000fea0003800000 */
[----:B------:R-:W3:Y:S01]  /*1b140*/  S2R R5, SR_LANEID ;  /* 0x0000000000057919 */ /* 0x000ee20000000000 */
[----:B------:R-:W-:Y:S01]  /*1b150*/  VOTEU.ANY UR4, UPT, PT ;  /* 0x0000000000047886 */ /* 0x000fe200038e0100 */
[----:B------:R-:W4:Y:S01]  /*1b160*/  LDC.64 R2, c[0x0][0xc60] ;  /* 0x00031800ff027b82 */ /* 0x000f220000000a00 */
[----:B------:R-:W3:Y:S02]  /*1b170*/  FLO.U32 R0, UR4 ;  /* 0x0000000400007d00 */ /* 0x000ee400080e0000 */
[----:B---3--:R-:W-:-:S06]  /*1b180*/  ISETP.EQ.U32.AND P0, PT, R0, R5, PT ;  /* 0x000000050000720c */ /* 0x008fcc0003f02070 */
[----:B------:R-:W4:Y:S07]  /*1b190*/  POPC R5, UR4 ;  /* 0x0000000400057d09 */ /* 0x000f2e0008000000 */
[----:B----4-:R-:W3:Y:S01]  /*1b1a0*/  @P0 ATOMG.E.ADD.STRONG.GPU PT, R3, desc[UR42][R2.64], R5 ;  /* 0x00000005020309a8 */ /* 0x010ee200081ee1ea */
[----:B------:R-:W4:Y:S02]  /*1b1b0*/  S2R R4, SR_LTMASK ;  /* 0x0000000000047919 */ /* 0x000f240000003900 */
[----:B----4-:R-:W-:-:S04]  /*1b1c0*/  LOP3.LUT R4, R4, UR4, RZ, 0xc0, !PT ;  /* 0x0000000404047c12 */ /* 0x010fc8000f8ec0ff */
[----:B0-2---:R-:W0:Y:S01]  /*1b1d0*/  POPC R7, R4 ;  /* 0x0000000400077309 */ /* 0x005e220000000000 */
[----:B---3--:R-:W0:Y:S02]  /*1b1e0*/  SHFL.IDX PT, R0, R3, R0, 0x1f ;  /* 0x00001f0003007589 */ /* 0x008e2400000e0000 */
[----:B0-----:R-:W-:Y:S01]  /*1b1f0*/  IADD3 R24, R0, UR36, R7 ;  /* 0x0000002400187c10 */ /* 0x001fe2000fffe007 */
[----:B------:R-:W-:Y:S06]  /*1b200*/  BRA `(.L_x_1855) ;  /* 0x0000003800147947 */ /* 0x000fec0003800000 */
.L_x_1854:
        /* <DEDUP_REMOVED lines=9> */
[----:B------:R-:W3:Y:S01]  /*1b2a0*/  LDC.64 R2, c[0x4][R2] ;  /* 0x0100000002027b82 */ /* 0x000ee20000000a00 */
[----:B------:R-:W-:Y:S02]  /*1b2b0*/  IMAD.U32 R5, RZ, RZ, UR7 ;  /* 0x00000007ff057e24 */ /* 0x000fe4000f8e00ff */
[----:B------:R-:W-:Y:S02]  /*1b2c0*/  IMAD.U32 R6, RZ, RZ, UR8 ;  /* 0x00000008ff067e24 */ /* 0x000fe4000f8e00ff */
[----:B0-2---:R-:W-:-:S02]  /*1b2d0*/  IMAD.U32 R7, RZ, RZ, UR9 ;  /* 0x00000009ff077e24 */ /* 0x005fc4000f8e00ff */
[----:B------:R-:W-:Y:S02]  /*1b2e0*/  IMAD.U32 R10, RZ, RZ, UR4 ;  /* 0x00000004ff0a7e24 */ /* 0x000fe4000f8e00ff */
[----:B------:R-:W-:Y:S02]  /*1b2f0*/  IMAD.U32 R11, RZ, RZ, UR5 ;  /* 0x00000005ff0b7e24 */ /* 0x000fe4000f8e00ff */
[----:B------:R-:W-:Y:S02]  /*1b300*/  IMAD.MOV.U32 R8, RZ, RZ, 0x70 ;  /* 0x00000070ff087424 */ /* 0x000fe400078e00ff */
[----:B------:R-:W-:Y:S02]  /*1b310*/  IMAD.MOV.U32 R12, RZ, RZ, 0x1 ;  /* 0x00000001ff0c7424 */ /* 0x000fe400078e00ff */
[----:B-1----:R-:W-:-:S07]  /*1b320*/  IMAD.MOV.U32 R13, RZ, RZ, RZ ;  /* 0x000000ffff0d7224 */ /* 0x002fce00078e00ff */
[----:B------:R-:W-:-:S07]  /*1b330*/  LEPC R20, `(.L_x_1857) ;  /* 0x000000001014794e */ /* 0x000fce0000000000 */
[----:B---3--:R-:W-:Y:S05]  /*1b340*/  CALL.ABS.NOINC R2 ;  /* 0x0000000002007343 */ /* 0x008fea0003c00000 */
.L_x_1857:
[----:B------:R-:W-:Y:S05]  /*1b350*/  BSYNC B6 ;  /* 0x0000000000067941 */ /* 0x000fea0003800000 */
.L_x_1856:
        /* <DEDUP_REMOVED lines=8> */
[----:B------:R3:W4:Y:S01]  /*1b3e0*/  LDC.64 R2, c[0x4][R19] ;  /* 0x0100000013027b82 */ /* 0x0007220000000a00 */
[----:B------:R-:W-:Y:S01]  /*1b3f0*/  IMAD.U32 R4, RZ, RZ, UR6 ;  /* 0x00000006ff047e24 */ /* 0x000fe2000f8e00ff */
[----:B------:R-:W-:Y:S01]  /*1b400*/  MOV R5, UR7 ;  /* 0x0000000700057c02 */ /* 0x000fe20008000f00 */
[----:B------:R-:W-:Y:S02]  /*1b410*/  IMAD.U32 R6, RZ, RZ, UR8 ;  /* 0x00000008ff067e24 */ /* 0x000fe4000f8e00ff */
[----:B0-2---:R-:W-:Y:S02]  /*1b420*/  IMAD.U32 R7, RZ, RZ, UR9 ;  /* 0x00000009ff077e24 */ /* 0x005fe4000f8e00ff */
[----:B------:R-:W-:-:S02]  /*1b430*/  IMAD.U32 R10, RZ, RZ, UR4 ;  /* 0x00000004ff0a7e24 */ /* 0x000fc4000f8e00ff */
[----:B------:R-:W-:Y:S02]  /*1b440*/  IMAD.U32 R11, RZ, RZ, UR5 ;  /* 0x00000005ff0b7e24 */ /* 0x000fe4000f8e00ff */
[----:B------:R-:W-:Y:S02]  /*1b450*/  IMAD.MOV.U32 R8, RZ, RZ, 0x70 ;  /* 0x00000070ff087424 */ /* 0x000fe400078e00ff */
[----:B------:R-:W-:Y:S02]  /*1b460*/  IMAD.MOV.U32 R12, RZ, RZ, 0x1 ;  /* 0x00000001ff0c7424 */ /* 0x000fe400078e00ff */
[----:B-1-3--:R-:W-:-:S07]  /*1b470*/  IMAD.MOV.U32 R13, RZ, RZ, RZ ;  /* 0x000000ffff0d7224 */ /* 0x00afce00078e00ff */
[----:B------:R-:W-:-:S07]  /*1b480*/  LEPC R20, `(.L_x_1860) ;  /* 0x000000001014794e */ /* 0x000fce0000000000 */
[----:B----4-:R-:W-:Y:S05]  /*1b490*/  CALL.ABS.NOINC R2 ;  /* 0x0000000002007343 */ /* 0x010fea0003c00000 */
.L_x_1860:
        /* <DEDUP_REMOVED lines=15> */
.L_x_1859:
[----:B------:R-:W-:Y:S05]  /*1b590*/  BSYNC B6 ;  /* 0x0000000000067941 */ /* 0x000fea0003800000 */
.L_x_1858:
[----:B------:R-:W-:Y:S01]  /*1b5a0*/  ULDC.64 UR4, c[0x0][0x9f8] ;  /* 0x00027e0000047ab9 */ /* 0x000fe20000000a00 */
[----:B------:R-:W3:Y:S01]  /*1b5b0*/  LDL R20, [R1+0x14] ;  /* 0x0000140001147983 */ /* 0x000ee20000100800 */
[----:B------:R-:W-:-:S03]  /*1b5c0*/  ISETP.NE.U32.AND P0, PT, RZ, UR4, PT ;  /* 0x00000004ff007c0c */ /* 0x000fc6000bf05070 */
[----:B------:R-:W4:Y:S01]  /*1b5d0*/  LDL R19, [R1+0x1c] ;  /* 0x00001c0001137983 */ /* 0x000f220000100800 */
[----:B------:R-:W-:Y:S01]  /*1b5e0*/  ISETP.NE.AND.EX P0, PT, RZ, UR5, PT, P0 ;  /* 0x00000005ff007c0c */ /* 0x000fe2000bf05300 */
[----:B0-2---:R-:W-:Y:S01]  /*1b5f0*/  IMAD.MOV.U32 R7, RZ, RZ, R27 ;  /* 0x000000ffff077224 */ /* 0x005fe200078e001b */
[----:B------:R-:W0:Y:S01]  /*1b600*/  LDC R6, c[0x0][0x430] ;  /* 0x00010c00ff067b82 */ /* 0x000e220000000800 */
[----:B------:R-:W2:Y:S10]  /*1b610*/  S2R R21, SR_TID.X ;  /* 0x0000000000157919 */ /* 0x000eb40000002100 */
[----:B------:R-:W1:Y:S02]  /*1b620*/  @P0 LDC.64 R2, c[0x0][0x9f8] ;  /* 0x00027e00ff020b82 */ /* 0x000e640000000a00 */
[----:B-1----:R-:W-:-:S05]  /*1b630*/  @P0 IMAD.WIDE R2, R27, 0x4, R2 ;  /* 0x000000041b020825 */ /* 0x002fca00078e0202 */
[----:B------:R1:W4:Y:S01]  /*1b640*/  @P0 LDG.E R7, desc[UR42][R2.64] ;  /* 0x0000002a02070981 */ /* 0x000322000c1e1900 */
[----:B0-----:R-:W-:Y:S01]  /*1b650*/  ISETP.NE.AND P1, PT, R6, 0x1, PT ;  /* 0x000000010600780c */ /* 0x001fe20003f25270 */
[----:B------:R-:W-:Y:S01]  /*1b660*/  VIADD R23, R23, 0xffffffff ;  /* 0xffffffff17177836 */ /* 0x000fe20000000000 */
[----:B--2---:R-:W-:Y:S01]  /*1b670*/  LOP3.LUT R21, R21, 0x7f, RZ, 0xc0, !PT ;  /* 0x0000007f15157812 */ /* 0x004fe200078ec0ff */
[----:B------:R-:W0:Y:S02]  /*1b680*/  S2R R22, SR_TID.X ;  /* 0x0000000000167919 */ /* 0x000e240000002100 */
[----:B------:R-:W-:Y:S01]  /*1b690*/  IMAD.SHL.U32 R8, R23, 0x80, RZ ;  /* 0x0000008017087824 */ /* 0x000fe200078e00ff */
[----:B------:R-:W-:-:S07]  /*1b6a0*/  SHF.R.U32.HI R21, RZ, 0x3, R21 ;  /* 0x00000003ff157819 */ /* 0x000fce0000011615 */
[----:B-1----:R-:W1:Y:S08]  /*1b6b0*/  @P1 LDC R3, c[0x0][0x434] ;  /* 0x00010d00ff031b82 */ /* 0x002e700000000800 */
[----:B------:R-:W2:Y:S01]  /*1b6c0*/  @P1 LDC R2, c[0x0][0x438] ;  /* 0x00010e00ff021b82 */ /* 0x000ea20000000800 */
[----:B0-----:R-:W-:-:S05]  /*1b6d0*/  IMAD.SHL.U32 R22, R22, 0x10, RZ ;  /* 0x0000001016167824 */ /* 0x001fca00078e00ff */
[----:B------:R-:W-:-:S04]  /*1b6e0*/  LOP3.LUT R22, R22, 0x70, RZ, 0xc0, !PT ;  /* 0x0000007016167812 */ /* 0x000fc800078ec0ff */
[----:B------:R-:W-:-:S04]  /*1b6f0*/  LOP3.LUT R0, R8, R21, R22, 0xfe, !PT ;  /* 0x0000001508007212 */ /* 0x000fc800078efe16 */
[C---:B---3--:R-:W-:Y:S01]  /*1b700*/  ISETP.GE.AND P0, PT, R0.reuse, R20, PT ;  /* 0x000000140000720c */ /* 0x048fe20003f06270 */
[----:B----4-:R-:W-:-:S04]  /*1b710*/  IMAD.IADD R0, R0, 0x1, R19 ;  /* 0x0000000100007824 */ /* 0x010fc800078e0213 */
[----:B-1----:R-:W-:-:S04]  /*1b720*/  @P1 IMAD.HI.U32 R3, R0, R3, RZ ;  /* 0x0000000300031227 */ /* 0x002fc800078e00ff */
[----:B------:R-:W-:Y:S01]  /*1b730*/  IMAD.MOV.U32 R4, RZ, RZ, R0 ;  /* 0x000000ffff047224 */ /* 0x000fe200078e0000 */
[----:B--2---:R-:W-:-:S03]  /*1b740*/  @P1 SHF.R.U32.HI R4, RZ, R2, R3 ;  /* 0x00000002ff041219 */ /* 0x004fc60000011603 */
[----:B------:R-:W0:Y:S02]  /*1b750*/  @!P0 LDC.64 R2, c[0x0][0x428] ;  /* 0x00010a00ff028b82 */ /* 0x000e240000000a00 */
[----:B------:R-:W-:-:S04]  /*1b760*/  IMAD.MOV R5, RZ, RZ, -R4 ;  /* 0x000000ffff057224 */ /* 0x000fc800078e0a04 */
[----:B------:R-:W-:Y:S01]  /*1b770*/  IMAD R0, R6, R5, R0 ;  /* 0x0000000506007224 */ /* 0x000fe200078e0200 */
[--C-:B------:R-:W-:Y:S02]  /*1b780*/  @!P0 SHF.R.S32.HI R5, RZ, 0x1f, R4.reuse ;  /* 0x0000001fff058819 */ /* 0x100fe40000011404 */
[----:B------:R-:W-:Y:S01]  /*1b790*/  SHF.R.S32.HI R9, RZ, 0x1f, R7 ;  /* 0x0000001fff097819 */ /* 0x000fe20000011407 */
[-C--:B0-----:R-:W-:Y:S01]  /*1b7a0*/  @!P0 IMAD.WIDE.U32 R4, R7, R2.reuse, R4 ;  /* 0x0000000207048225 */ /* 0x081fe200078e0004 */
[----:B------:R0:W-:Y:S03]  /*1b7b0*/  STL [R1+0xc], R7 ;  /* 0x00000c0701007387 */ /* 0x0001e60000100800 */
[----:B------:R-:W-:Y:S01]  /*1b7c0*/  @!P0 IMAD R6, R9, R2, RZ ;  /* 0x0000000209068224 */ /* 0x000fe200078e02ff */
[----:B------:R1:W-:Y:S03]  /*1b7d0*/  STL [R1+0x20], R9 ;  /* 0x0000200901007387 */ /* 0x0003e60000100800 */
[----:B------:R-:W-:-:S02]  /*1b7e0*/  @!P0 IMAD R6, R7, R3, R6 ;  /* 0x0000000307068224 */ /* 0x000fc400078e0206 */
[----:B------:R-:W2:Y:S02]  /*1b7f0*/  @!P0 LDC.64 R2, c[0x0][0x418] ;  /* 0x00010600ff028b82 */ /* 0x000ea40000000a00 */
[----:B------:R-:W-:Y:S01]  /*1b800*/  @!P0 IMAD.IADD R5, R5, 0x1, R6 ;  /* 0x0000000105058824 */ /* 0x000fe200078e0206 */
[----:B--2---:R-:W-:Y:S01]  /*1b810*/  @!P0 LEA R6, P1, R4, R2, 0x2 ;  /* 0x0000000204068211 */ /* 0x004fe200078210ff */
[----:B------:R-:W-:-:S03]  /*1b820*/  IMAD.MOV.U32 R2, RZ, RZ, RZ ;  /* 0x000000ffff027224 */ /* 0x000fc600078e00ff */
[----:B0-----:R-:W-:-:S05]  /*1b830*/  @!P0 LEA.HI.X R7, R4, R3, R5, 0x2, P1 ;  /* 0x0000000304078211 */ /* 0x001fca00008f1405 */
[----:B------:R0:W5:Y:S01]  /*1b840*/  @!P0 LDG.E R2, desc[UR42][R6.64] ;  /* 0x0000002a06028981 */ /* 0x000162000c1e1900 */
[----:B-1----:R-:W-:Y:S01]  /*1b850*/  IMAD.U32 R9, RZ, RZ, UR38 ;  /* 0x00000026ff097e24 */ /* 0x002fe2000f8e00ff */
[----:B------:R-:W-:Y:S01]  /*1b860*/  UMOV UR4, 0xffffffff ;  /* 0xffffffff00047882 */ /* 0x000fe20000000000 */
[----:B------:R-:W-:-:S03]  /*1b870*/  LOP3.LUT R18, R18, 0xfffffffd, RZ, 0xc0, !PT ;  /* 0xfffffffd12127812 */ /* 0x000fc600078ec0ff */
[----:B------:R-:W-:-:S13]  /*1b880*/  ISETP.NE.AND P2, PT, R9, 0x3, PT ;  /* 0x000000030900780c */ /* 0x000fda0003f45270 */
[----:B------:R-:W-:Y:S01]  /*1b890*/  @P2 LOP3.LUT R18, R18, 0x2, RZ, 0xfc, !PT ;  /* 0x0000000212122812 */ /* 0x000fe200078efcff */
[----:B0-----:R-:W-:Y:S06]  /*1b8a0*/  BRA.DIV UR4, `(.L_x_1861) ;  /* 0x0000006a040c7947 */ /* 0x001fec000b800000 */
.L_x_2014:
[----:B------:R-:W-:Y:S05]  /*1b8b0*/  @!P2 BRA `(.L_x_1862) ;  /* 0x000000000004a947 */ /* 0x000fea0003800000 */
[----:B------:R-:W-:Y:S01]  /*1b8c0*/  BPT.TRAP 0x1 ;  /* 0x000000040000795c */ /* 0x000fe20000300000 */
.L_x_1862:
[----:B------:R-:W2:Y:S01]  /*1b8d0*/  LDL R9, [R1] ;  /* 0x0000000001097983 */ /* 0x000ea20000100800 */
        /* <DEDUP_REMOVED lines=20> */
[----:B--2---:R-:W-:-:S06]  /*1ba20*/  SHF.L.U32 R4, R9, 0x1f, RZ ;  /* 0x0000001f09047819 */ /* 0x004fcc00000006ff */
[----:B------:R-:W0:Y:S02]  /*1ba30*/  SYNCS.PHASECHK.TRANS64.TRYWAIT P0, [R3+URZ+0x16840], R4 ;  /* 0x01684004030075a7 */ /* 0x000e24000800017f */
[----:B0-----:R-:W-:Y:S05]  /*1ba40*/  @!P0 BRA `(.L_x_1864) ;  /* 0x0000006400d88947 */ /* 0x001fea0003800000 */
.L_x_2015:
[----:B------:R-:W-:Y:S05]  /*1ba50*/  BSYNC B0 ;  /* 0x0000000000007941 */ /* 0x000fea0003800000 */
.L_x_1863:
[----:B------:R-:W2:Y:S01]  /*1ba60*/  LDL R13, [R1+0x14] ;  /* 0x00001400010d7983 */ /* 0x000ea20000100800 */
[----:B------:R-:W-:Y:S01]  /*1ba70*/  ULDC.64 UR4, c[0x0][0x300] ;  /* 0x0000c00000047ab9 */ /* 0x000fe20000000a00 */
[----:B------:R-:W-:Y:S01]  /*1ba80*/  ULDC.64 UR6, c[0x0][0x2e8] ;  /* 0x0000ba0000067ab9 */ /* 0x000fe20000000a00 */
[----:B------:R-:W-:Y:S01]  /*1ba90*/  IMAD R6, R6, UR4, RZ ;  /* 0x0000000406067c24 */ /* 0x000fe2000f8e02ff */
[----:B------:R-:W1:Y:S01]  /*1baa0*/  S2R R9, SR_TID.X ;  /* 0x0000000000097919 */ /* 0x000e620000002100 */
[----:B0-----:R-:W-:Y:S01]  /*1bab0*/  IMAD.WIDE.U32 R4, R0, UR4, RZ ;  /* 0x0000000400047c25 */ /* 0x001fe2000f8e00ff */
        /* <DEDUP_REMOVED lines=10> */
[----:B------:R-:W-:Y:S01]  /*1bb60*/  IMAD.WIDE.U32 R4, R17, UR4, R4 ;  /* 0x0000000411047c25 */ /* 0x000fe2000f8e0004 */
[----:B------:R-:W-:-:S03]  /*1bb70*/  ULDC UR4, c[0x0][0x2f4] ;  /* 0x0000bd0000047ab9 */ /* 0x000fc60000000800 */
[----:B------:R-:W-:Y:S01]  /*1bb80*/  IMAD R2, R17, UR5, R5 ;  /* 0x0000000511027c24 */ /* 0x000fe2000f8e0205 */
[----:B------:R-:W-:-:S04]  /*1bb90*/  LEA R0, P0, R4, UR6, 0x1 ;  /* 0x0000000604007c11 */ /* 0x000fc8000f8008ff */
[----:B------:R-:W-:Y:S02]  /*1bba0*/  LEA.HI.X R2, R4, UR7, R2, 0x1, P0 ;  /* 0x0000000704027c11 */ /* 0x000fe400080f0c02 */
[----:B-1----:R-:W-:Y:S01]  /*1bbb0*/  LOP3.LUT R10, R9, 0x7f, RZ, 0xc0, !PT ;  /* 0x0000007f090a7812 */ /* 0x002fe200078ec0ff */
[----:B0-----:R-:W-:-:S03]  /*1bbc0*/  IMAD.SHL.U32 R9, R12, 0x8, RZ ;  /* 0x000000080c097824 */ /* 0x001fc600078e00ff */
[----:B------:R-:W-:Y:S02]  /*1bbd0*/  SHF.R.U32.HI R11, RZ, 0x3, R10 ;  /* 0x00000003ff0b7819 */ /* 0x000fe4000001160a */
[----:B------:R-:W-:-:S04]  /*1bbe0*/  LOP3.LUT R9, R9, 0x38, RZ, 0xc0, !PT ;  /* 0x0000003809097812 */ /* 0x000fc800078ec0ff */
[----:B------:R-:W-:Y:S01]  /*1bbf0*/  ISETP.GE.AND P2, PT, R9, UR4, PT ;  /* 0x0000000409007c0c */ /* 0x000fe2000bf46270 */
[----:B------:R-:W-:-:S12]  /*1bc00*/  UMOV UR4, 0xffffffff ;  /* 0xffffffff00047882 */ /* 0x000fd80000000000 */
[----:B------:R-:W-:Y:S02]  /*1bc10*/  @P2 LOP3.LUT R18, R18, 0x1, RZ, 0xfc, !PT ;  /* 0x0000000112122812 */ /* 0x000fe400078efcff */
[----:B--2---:R-:W-:Y:S01]  /*1bc20*/  IADD3 R4, -R11, R13, -R8 ;  /* 0x0000000d0b047210 */ /* 0x004fe20007ffe908 */
[----:B------:R-:W-:Y:S02]  /*1bc30*/  IMAD.SHL.U32 R11, R10, 0x8, RZ ;  /* 0x000000080a0b7824 */ /* 0x000fe400078e00ff */
[----:B------:R-:W-:Y:S01]  /*1bc40*/  IMAD.SHL.U32 R10, R12, 0x8, RZ ;  /* 0x000000080c0a7824 */ /* 0x000fe200078e00ff */
[----:B------:R-:W-:-:S04]  /*1bc50*/  ISETP.GE.AND P0, PT, R4, 0x1, PT ;  /* 0x000000010400780c */ /* 0x000fc80003f06270 */
        /* <DEDUP_REMOVED lines=9> */
[----:B-1----:R-:W-:-:S05]  /*1bcf0*/  @P0 IMAD.X R6, RZ, RZ, R6, P1 ;  /* 0x000000ffff060224 */ /* 0x002fca00008e0606 */
[----:B------:R-:W-:-:S04]  /*1bd00*/  @P0 LOP3.LUT R7, R7, R6, RZ, 0x3c, !PT ;  /* 0x0000000607070212 */ /* 0x000fc800078e3cff */
[----:B------:R-:W-:-:S04]  /*1bd10*/  @P0 LOP3.LUT R6, R7, R6, RZ, 0x3c, !PT ;  /* 0x0000000607060212 */ /* 0x000fc800078e3cff */
[----:B------:R-:W-:-:S05]  /*1bd20*/  @P0 LOP3.LUT R7, R7, R6, RZ, 0x3c, !PT ;  /* 0x0000000607070212 */ /* 0x000fca00078e3cff */
[----:B------:R-:W-:Y:S01]  /*1bd30*/  @!PT LDS RZ, [RZ] ;  /* 0x00000000fffff984 */ /* 0x000fe20000000800 */
        /* <DEDUP_REMOVED lines=15> */
[----:B0-----:R-:W-:-:S04]  /*1be30*/  @P0 LEA R7, P1, R9, R7, 0x1 ;  /* 0x0000000709070211 */ /* 0x001fc800078208ff */
[----:B-1----:R-:W-:-:S04]  /*1be40*/  @P0 IADD3.X R6, RZ, R6, RZ, P1, !PT ;  /* 0x00000006ff060210 */ /* 0x002fc80000ffe4ff */
        /* <DEDUP_REMOVED lines=46> */
.L_x_2033:
[----:B------:R-:W-:-:S13]  /*1c130*/  ISETP.GE.AND P0, PT, R4, 0x71, PT ;  /* 0x000000710400780c */ /* 0x000fda0003f06270 */
[----:B0-----:R-:W-:Y:S01]  /*1c140*/  @P0 LEA R6, P1, R9, R0, 0x1 ;  /* 0x0000000009060211 */ /* 0x001fe200078208ff */
        /* <DEDUP_REMOVED lines=8> */
.L_x_1866:
        /* <DEDUP_REMOVED lines=11> */
.L_x_1867:
[----:B------:R1:W5:Y:S01]  /*1c280*/  LDL.LU R4, [R1+0x2c] ;  /* 0x00002c0001047983 */ /* 0x0003620000300800 */
[----:B------:R1:W-:Y:S02]  /*1c290*/  SYNCS.ARRIVE.TRANS64.A1T0 RZ, [R3+URZ+0x16830], RZ ;  /* 0x016830ff03ff79a7 */ /* 0x0003e4000810003f */
        /* <DEDUP_REMOVED lines=8> */
[----:B------:R-:W-:-:S04]  /*1c320*/  ISETP.NE.AND.EX P0, PT, RZ, UR7, PT, P0 ;  /* 0x00000007ff007c0c */ /* 0x000fc8000bf05300 */
[----:B------:R-:W-:Y:S02]  /*1c330*/  SEL R26, R27, RZ, !P0 ;  /* 0x000000ff1b1a7207 */ /* 0x000fe40004000000 */
[----:B-----5:R-:W-:-:S05]  /*1c340*/  SHF.R.S32.HI R2, RZ, 0x1f, R4 ;  /* 0x0000001fff027819 */ /* 0x020fca0000011404 */
[----:B------:R-:W-:-:S04]  /*1c350*/  IMAD R2, R2, UR4, RZ ;  /* 0x0000000402027c24 */ /* 0x000fc8000f8e02ff */
[C---:B------:R-:W-:Y:S01]  /*1c360*/  IMAD R0, R4.reuse, UR5, R2 ;  /* 0x0000000504007c24 */ /* 0x040fe2000f8e0202 */
[----:B------:R-:W-:Y:S01]  /*1c370*/  SHF.R.S32.HI R2, RZ, 0x1f, R27 ;  /* 0x0000001fff027819 */ /* 0x000fe2000001141b */
[----:B0-----:R-:W-:-:S04]  /*1c380*/  IMAD.WIDE.U32 R4, R4, UR4, RZ ;  /* 0x0000000404047c25 */ /* 0x001fc8000f8e00ff */
[----:B-1----:R-:W-:Y:S01]  /*1c390*/  IMAD.IADD R3, R5, 0x1, R0 ;  /* 0x0000000105037824 */ /* 0x002fe200078e0200 */
[----:B------:R-:W-:Y:S01]  /*1c3a0*/  SEL R0, R2, RZ, !P0 ;  /* 0x000000ff02007207 */ /* 0x000fe20004000000 */
[----:B------:R0:W-:Y:S04]  /*1c3b0*/  STL.64 [R1+0x30], R4 ;  /* 0x0000300401007387 */ /* 0x0001e80000100a00 */
[----:B------:R0:W-:Y:S04]  /*1c3c0*/  STL [R1+0x2c], R3 ;  /* 0x00002c0301007387 */ /* 0x0001e80000100800 */
[----:B------:R0:W-:Y:S01]  /*1c3d0*/  STL [R1+0x3c], R0 ;  /* 0x00003c0001007387 */ /* 0x0001e20000100800 */
[----:B------:R-:W-:Y:S05]  /*1c3e0*/  @!P1 BRA `(.L_x_1869) ;  /* 0x0000000000409947 */ /* 0x000fea0003800000 */
[----:B------:R-:W-:Y:S01]  /*1c3f0*/  MOV R2, 0x0 ;  /* 0x0000000000027802 */ /* 0x000fe20000000f00 */
[----:B------:R-:W-:Y:S01]  /*1c400*/  ULDC.64 UR4, c[0x4][0x88] ;  /* 0x0100220000047ab9 */ /* 0x000fe20000000a00 */
[----:B------:R-:W-:Y:S01]  /*1c410*/  ULDC.64 UR6, c[0x4][0x90] ;  /* 0x0100240000067ab9 */ /* 0x000fe20000000a00 */
[----:B------:R-:W-:Y:S01]  /*1c420*/  ULDC.64 UR8, c[0x4][0x20] ;  /* 0x0100080000087ab9 */ /* 0x000fe20000000a00 */
[----:B0-----:R-:W-:Y:S02]  /*1c430*/  IMAD.U32 R4, RZ, RZ, UR4 ;  /* 0x00000004ff047e24 */ /* 0x001fe4000f8e00ff */
        /* <DEDUP_REMOVED lines=11> */
.L_x_1869:
[----:B------:R-:W-:Y:S05]  /*1c4f0*/  BSYNC B6 ;  /* 0x0000000000067941 */ /* 0x000fea0003800000 */
.L_x_1868:
[----:B------:R-:W2:Y:S01]  /*1c500*/  LDL.LU R2, [R1+0x2c] ;  /* 0x00002c0001027983 */ /* 0x000ea20000300800 */
[----:B------:R-:W-:Y:S01]  /*1c510*/  ULDC.64 UR4, c[0x0][0x2d8] ;  /* 0x0000b60000047ab9 */ /* 0x000fe20000000a00 */
[----:B------:R-:W-:Y:S01]  /*1c520*/  ULDC.64 UR6, c[0x0][0x2e0] ;  /* 0x0000b80000067ab9 */ /* 0x000fe20000000a00 */
[----:B------:R-:W1:Y:S01]  /*1c530*/  LDC R9, c[0x0][0x448] ;  /* 0x00011200ff097b82 */ /* 0x000e620000000800 */
[----:B------:R-:W3:Y:S01]  /*1c540*/  LDL.LU.64 R20, [R1+0x30] ;  /* 0x0000300001147983 */ /* 0x000ee20000300a00 */
[----:B------:R-:W-:-:S03]  /*1c550*/  ULDC.64 UR8, c[0x0][0x280] ;  /* 0x0000a00000087ab9 */ /* 0x000fc60000000a00 */
[----:B0-----:R-:W4:Y:S04]  /*1c560*/  LDL.LU R0, [R1+0x3c] ;  /* 0x00003c0001007983 */ /* 0x001f280000300800 */
[----:B------:R0:W5:Y:S01]  /*1c570*/  LDL R10, [R1+0x24] ;  /* 0x00002400010a7983 */ /* 0x0001620000100800 */
[----:B-1----:R-:W-:-:S13]  /*1c580*/  ISETP.NE.AND P1, PT, R9, 0x1, PT ;  /* 0x000000010900780c */ /* 0x002fda0003f25270 */
[----:B------:R-:W1:Y:S08]  /*1c590*/  @P1 LDC R4, c[0x0][0x44c] ;  /* 0x00011300ff041b82 */ /* 0x000e700000000800 */
[----:B------:R-:W0:Y:S08]  /*1c5a0*/  @P1 LDC R5, c[0x0][0x450] ;  /* 0x00011400ff051b82 */ /* 0x000e300000000800 */
[----:B------:R-:W0:Y:S01]  /*1c5b0*/  @P1 LDC R8, c[0x0][0x450] ;  /* 0x00011400ff081b82 */ /* 0x000e220000000800 */
[----:B--2---:R-:W-:-:S02]  /*1c5c0*/  IMAD.MOV.U32 R3, RZ, RZ, R2 ;  /* 0x000000ffff037224 */ /* 0x004fc400078e0002 */
        /* <DEDUP_REMOVED lines=10> */
[----:B------:R4:W5:Y:S02]  /*1c670*/  LDL R26, [R1+0x28] ;  /* 0x00002800011a7983 */ /* 0x0009640000100800 */
[----:B------:R-:W-:Y:S02]  /*1c680*/  IMAD.IADD R3, R3, 0x1, R0 ;  /* 0x0000000103037824 */ /* 0x000fe400078e0200 */
[----:B--2---:R-:W-:Y:S01]  /*1c690*/  IMAD.SHL.U32 R21, R21, 0x10, RZ ;  /* 0x0000001015157824 */ /* 0x004fe200078e00ff */
[----:B---3--:R-:W-:-:S04]  /*1c6a0*/  LOP3.LUT R20, R20, 0x7f, RZ, 0xc0, !PT ;  /* 0x0000007f14147812 */ /* 0x008fc800078ec0ff */
[----:B------:R-:W-:Y:S02]  /*1c6b0*/  LOP3.LUT R21, R21, 0x70, RZ, 0xc0, !PT ;  /* 0x0000007015157812 */ /* 0x000fe400078ec0ff */
[----:B------:R-:W-:-:S04]  /*1c6c0*/  SHF.R.U32.HI R20, RZ, 0x3, R20 ;  /* 0x00000003ff147819 */ /* 0x000fc80000011614 */
[----:B------:R-:W-:-:S05]  /*1c6d0*/  LOP3.LUT R20, R20, R21, RZ, 0xfc, !PT ;  /* 0x0000001514147212 */ /* 0x000fca00078efcff */
[----:B------:R-:W-:-:S04]  /*1c6e0*/  IMAD.IADD R6, R20, 0x1, R25 ;  /* 0x0000000114067824 */ /* 0x000fc800078e0219 */
[----:B-1----:R-:W-:-:S04]  /*1c6f0*/  @P1 IMAD.HI.U32 R0, R6, R4, RZ ;  /* 0x0000000406001227 */ /* 0x002fc800078e00ff */
[----:B------:R-:W-:Y:S01]  /*1c700*/  IMAD.MOV.U32 R4, RZ, RZ, R6 ;  /* 0x000000ffff047224 */ /* 0x000fe200078e0006 */
[----:B0-----:R-:W-:-:S04]  /*1c710*/  @P1 SHF.R.U32.HI R4, RZ, R5, R0 ;  /* 0x00000005ff041219 */ /* 0x001fc80000011600 */
        /* <DEDUP_REMOVED lines=15> */
[----:B------:R-:W-:Y:S01]  /*1c810*/  VIADD R5, R6, 0x80 ;  /* 0x0000008006057836 */ /* 0x000fe20000000000 */
[----:B------:R-:W1:Y:S03]  /*1c820*/  S2R R11, SR_TID.X ;  /* 0x00000000000b7919 */ /* 0x000e660000002100 */
[----:B------:R-:W-:Y:S02]  /*1c830*/  IMAD.MOV.U32 R6, RZ, RZ, R5 ;  /* 0x000000ffff067224 */ /* 0x000fe400078e0005 */
[----:B0-----:R-:W-:-:S05]  /*1c840*/  @P1 IMAD.HI.U32 R7, R5, R7, RZ ;  /* 0x0000000705071227 */ /* 0x001fca00078e00ff */
[----:B------:R-:W-:-:S05]  /*1c850*/  @P1 SHF.R.U32.HI R6, RZ, R8, R7 ;  /* 0x00000008ff061219 */ /* 0x000fca0000011607 */
[----:B------:R-:W-:-:S04]  /*1c860*/  IMAD.MOV R7, RZ, RZ, -R6 ;  /* 0x000000ffff077224 */ /* 0x000fc800078e0a06 */
[----:B------:R-:W-:Y:S01]  /*1c870*/  IMAD R5, R9, R7, R5 ;  /* 0x0000000709057224 */ /* 0x000fe200078e0205 */
[----:B------:R-:W-:Y:S01]  /*1c880*/  SHF.R.S32.HI R7, RZ, 0x1f, R6 ;  /* 0x0000001fff077819 */ /* 0x000fe20000011406 */
[----:B------:R-:W-:-:S04]  /*1c890*/  IMAD.WIDE.U32 R2, R6, UR4, R2 ;  /* 0x0000000406027c25 */ /* 0x000fc8000f8e0002 */
[----:B------:R-:W-:Y:S01]  /*1c8a0*/  IMAD R7, R7, UR4, RZ ;  /* 0x0000000407077c24 */ /* 0x000fe2000f8e02ff */
[----:B------:R-:W-:-:S03]  /*1c8b0*/  ULDC UR4, c[0x0][0x2b8] ;  /* 0x0000ae0000047ab9 */ /* 0x000fc60000000800 */
[----:B------:R-:W-:Y:S01]  /*1c8c0*/  IMAD R7, R6, UR5, R7 ;  /* 0x0000000506077c24 */ /* 0x000fe2000f8e0207 */
[----:B------:R-:W-:Y:S01]  /*1c8d0*/  SHF.R.S32.HI R6, RZ, 0x1f, R5 ;  /* 0x0000001fff067819 */ /* 0x000fe20000011405 */
[----:B-1----:R-:W-:Y:S02]  /*1c8e0*/  IMAD.SHL.U32 R20, R11, 0x8, RZ ;  /* 0x000000080b147824 */ /* 0x002fe400078e00ff */
[----:B------:R-:W-:Y:S02]  /*1c8f0*/  IMAD.IADD R3, R3, 0x1, R7 ;  /* 0x0000000103037824 */ /* 0x000fe400078e0207 */
[----:B------:R-:W-:Y:S02]  /*1c900*/  IMAD R6, R6, UR6, RZ ;  /* 0x0000000606067c24 */ /* 0x000fe4000f8e02ff */
[----:B------:R-:W-:Y:S01]  /*1c910*/  IMAD.WIDE.U32 R2, R5, UR6, R2 ;  /* 0x0000000605027c25 */ /* 0x000fe2000f8e0002 */
[----:B------:R-:W-:-:S03]  /*1c920*/  LOP3.LUT R20, R20, 0x38, RZ, 0xc0, !PT ;  /* 0x0000003814147812 */ /* 0x000fc600078ec0ff */
[----:B------:R-:W-:Y:S01]  /*1c930*/  IMAD R6, R5, UR7, R6 ;  /* 0x0000000705067c24 */ /* 0x000fe2000f8e0206 */
[----:B------:R-:W-:-:S03]  /*1c940*/  LEA R5, P1, R2, UR8, 0x1 ;  /* 0x0000000802057c11 */ /* 0x000fc6000f8208ff */
[----:B------:R-:W-:Y:S01]  /*1c950*/  IMAD.IADD R3, R3, 0x1, R6 ;  /* 0x0000000103037824 */ /* 0x000fe200078e0206 */
        /* <DEDUP_REMOVED lines=8> */
[----:B------:R-:W-:Y:S01]  /*1c9e0*/  IMAD.IADD R25, R21, 0x1, R25 ;  /* 0x0000000115197824 */ /* 0x000fe200078e0219 */
        /* <DEDUP_REMOVED lines=76> */
[----:B-1----:R-:W-:-:S05]  /*1ceb0*/  @!P3 LEA R6, P2, R20, R6, 0x1 ;  /* 0x000000061406b211 */ /* 0x002fca00078408ff */
[----:B------:R-:W-:-:S04]  /*1cec0*/  @!P3 IMAD.X R4, RZ, RZ, R4, P2 ;  /* 0x000000ffff04b224 */ /* 0x000fc800010e0604 */
[----:B------:R-:W-:-:S05]  /*1ced0*/  @!P3 IMAD.MOV.U32 R7, RZ, RZ, R4 ;  /* 0x000000ffff07b224 */ /* 0x000fca00078e0004 */
[----:B------:R1:W-:Y:S02]  /*1cee0*/  @!P3 LDGSTS.E.BYPASS.LTC128B.128 [R10+0xbc00], desc[UR42][R6.64], !P0 ;  /* 0x0bc00000060abfae */ /* 0x0003e4000c101d6a */
[----:B-1----:R-:W-:-:S05]  /*1cef0*/  @!P1 LEA R6, P2, R20, R8, 0x1 ;  /* 0x0000000814069211 */ /* 0x002fca00078408ff */
[----:B0-----:R-:W-:-:S04]  /*1cf00*/  @!P1 IMAD.X R0, RZ, RZ, R0, P2 ;  /* 0x000000ffff009224 */ /* 0x001fc800010e0600 */
        /* <DEDUP_REMOVED lines=13> */
[----:B------:R-:W-:Y:S04]  /*1cfe0*/  SHFL.IDX PT, R3, R3, 0x3, 0x181f ;  /* 0x00781f0003037f89 */ /* 0x000fe800000e0000 */
[----:B0-----:R-:W0:Y:S04]  /*1cff0*/  SHFL.IDX PT, R6, R5, 0x2, 0x181f ;  /* 0x00581f0005067f89 */ /* 0x001e2800000e0000 */
[----:B------:R-:W1:Y:S01]  /*1d000*/  SHFL.IDX PT, R5, R5, 0x3, 0x181f ;  /* 0x00781f0005057f89 */ /* 0x000e6200000e0000 */
[----:B0-----:R-:W-:-:S05]  /*1d010*/  @!P1 LEA R6, P2, R20, R6, 0x1 ;  /* 0x0000000614069211 */ /* 0x001fca00078408ff */
[----:B------:R-:W-:-:S04]  /*1d020*/  @!P1 IMAD.X R0, RZ, RZ, R0, P2 ;  /* 0x000000ffff009224 */ /* 0x000fc800010e0600 */
[----:B------:R-:W-:-:S05]  /*1d030*/  @!P1 IMAD.MOV.U32 R7, RZ, RZ, R0 ;  /* 0x000000ffff079224 */ /* 0x000fca00078e0000 */
[----:B-1----:R0:W-:Y:S02]  /*1d040*/  @!P1 LDGSTS.E.BYPASS.LTC128B.128 [R10+0xd400], desc[UR42][R6.64], !P0 ;  /* 0x0d400000060a9fae */ /* 0x0021e4000c101d6a */
.L_x_2058:
[----:B------:R-:W-:-:S05]  /*1d050*/  VIADD R25, R25, 0xb0 ;  /* 0x000000b019197836 */ /* 0x000fca0000000000 */
        /* <DEDUP_REMOVED lines=9> */
.L_x_1871:
        /* <DEDUP_REMOVED lines=18> */
.L_x_2059:
[----:B------:R-:W-:Y:S05]  /*1d210*/  BSYNC B0 ;  /* 0x0000000000007941 */ /* 0x000fea0003800000 */
.L_x_1872:
[----:B------:R-:W0:Y:S04]  /*1d220*/  LDL.LU R3, [R1+0x38] ;  /* 0x0000380001037983 */ /* 0x000e280000300800 */
[----:B------:R-:W2:Y:S01]  /*1d230*/  LDL R2, [R1+0x18] ;  /* 0x0000180001027983 */ /* 0x000ea20000100800 */
[----:B------:R-:W-:Y:S01]  /*1d240*/  BSSY B0, `(.L_x_1874) ;  /* 0x0000108000007945 */ /* 0x000fe20003800000 */
[----:B0-----:R-:W-:-:S05]  /*1d250*/  VIADD R7, R3, 0xfffffffe ;  /* 0xfffffffe03077836 */ /* 0x001fca0000000000 */
[----:B--2---:R-:W-:-:S13]  /*1d260*/  ISETP.GE.AND P0, PT, R7, R2, PT ;  /* 0x000000020700720c */ /* 0x004fda0003f06270 */
[----:B------:R-:W-:Y:S05]  /*1d270*/  @!P0 BRA `(.L_x_1875) ;  /* 0x0000001000108947 */ /* 0x000fea0003800000 */
[----:B------:R0:W5:Y:S01]  /*1d280*/  LDL.LU R20, [R1] ;  /* 0x0000000001147983 */ /* 0x0001620000300800 */
[----:B------:R-:W-:Y:S01]  /*1d290*/  ULDC UR4, c[0x0][0x2f4] ;  /* 0x0000bd0000047ab9 */ /* 0x000fe20000000800 */
[----:B------:R-:W-:Y:S01]  /*1d2a0*/  IMAD.MOV.U32 R6, RZ, RZ, R28 ;  /* 0x000000ffff067224 */ /* 0x000fe200078e001c */
[----:B------:R-:W2:Y:S01]  /*1d2b0*/  S2R R2, SR_TID.X ;  /* 0x0000000000027919 */ /* 0x000ea20000002100 */
[----:B------:R-:W-:Y:S02]  /*1d2c0*/  IMAD.MOV.U32 R26, RZ, RZ, R23 ;  /* 0x000000ffff1a7224 */ /* 0x000fe400078e0017 */
[----:B--2---:R-:W-:-:S05]  /*1d2d0*/  IMAD.SHL.U32 R2, R2, 0x8, RZ ;  /* 0x0000000802027824 */ /* 0x004fca00078e00ff */
[----:B------:R-:W-:-:S04]  /*1d2e0*/  LOP3.LUT R2, R2, 0x38, RZ, 0xc0, !PT ;  /* 0x0000003802027812 */ /* 0x000fc800078ec0ff */
[----:B0-----:R-:W-:-:S13]  /*1d2f0*/  ISETP.GE.AND P1, PT, R2, UR4, PT ;  /* 0x0000000402007c0c */ /* 0x001fda000bf26270 */
.L_x_1888:
        /* <DEDUP_REMOVED lines=10> */
[----:B------:R-:W-:Y:S02]  /*1d3a0*/  IMAD.SHL.U32 R2, R2, 0x10, RZ ;  /* 0x0000001002027824 */ /* 0x000fe400078e00ff */
[----:B------:R-:W-:-:S03]  /*1d3b0*/  IMAD R4, R7, 0x80, R4 ;  /* 0x0000008007047824 */ /* 0x000fc600078e0204 */
        /* <DEDUP_REMOVED lines=18> */
[----:B------:R-:W-:-:S05]  /*1d4e0*/  VIADD R28, R6, 0x1 ;  /* 0x00000001061c7836 */ /* 0x000fca0000000000 */
[----:B------:R-:W-:-:S04]  /*1d4f0*/  ISETP.NE.AND P0, PT, R28, 0x2, PT ;  /* 0x000000021c00780c */ /* 0x000fc80003f05270 */
[----:B------:R-:W-:-:S04]  /*1d500*/  SEL R2, RZ, 0x1, P0 ;  /* 0x00000001ff027807 */ /* 0x000fc80000000000 */
[----:B-----5:R-:W-:Y:S01]  /*1d510*/  LOP3.LUT R2, R20, R2, RZ, 0x3c, !PT ;  /* 0x0000000214027212 */ /* 0x020fe200078e3cff */
[----:B------:R-:W-:-:S04]  /*1d520*/  IMAD.U32 R8, RZ, RZ, UR38 ;  /* 0x00000026ff087e24 */ /* 0x000fc8000f8e00ff */
[----:B------:R0:W-:Y:S01]  /*1d530*/  STL [R1], R2 ;  /* 0x0000000201007387 */ /* 0x0001e20000100800 */
[----:B------:R-:W-:Y:S02]  /*1d540*/  ISETP.NE.AND P2, PT, R8, 0x3, PT ;  /* 0x000000030800780c */ /* 0x000fe40003f45270 */
[----:B------:R-:W-:Y:S02]  /*1d550*/  MOV R23, R7 ;  /* 0x0000000700177202 */ /* 0x000fe40000000f00 */
[----:B------:R-:W-:Y:S02]  /*1d560*/  SEL R28, R28, RZ, P0 ;  /* 0x000000ff1c1c7207 */ /* 0x000fe40000000000 */
[----:B--2---:R-:W-:-:S07]  /*1d570*/  SHF.R.S32.HI R25, RZ, 0x1f, R4 ;  /* 0x0000001fff197819 */ /* 0x004fce0000011404 */
[----:B0-----:R-:W-:Y:S05]  /*1d580*/  @!P2 BRA `(.L_x_1876) ;  /* 0x000000000004a947 */ /* 0x001fea0003800000 */
[----:B------:R-:W-:Y:S01]  /*1d590*/  BPT.TRAP 0x1 ;  /* 0x000000040000795c */ /* 0x000fe20000300000 */
.L_x_1876:
[----:B------:R-:W-:Y:S01]  /*1d5a0*/  IMAD R5, R28, 0x8, R16 ;  /* 0x000000081c057824 */ /* 0x000fe200078e0210 */
[----:B------:R-:W-:Y:S01]  /*1d5b0*/  SHF.L.U32 R2, R2, 0x1f, RZ ;  /* 0x0000001f02027819 */ /* 0x000fe200000006ff */
[----:B------:R-:W-:Y:S03]  /*1d5c0*/  BSSY B1, `(.L_x_1877) ;  /* 0x0000003000017945 */ /* 0x000fe60003800000 */
[----:B------:R-:W0:Y:S02]  /*1d5d0*/  SYNCS.PHASECHK.TRANS64.TRYWAIT P0, [R5+URZ+0x16840], R2 ;  /* 0x01684002050075a7 */ /* 0x000e24000800017f */
[----:B0-----:R-:W-:Y:S05]  /*1d5e0*/  @!P0 BRA `(.L_x_1878) ;  /* 0x0000006400ac8947 */ /* 0x001fea0003800000 */
.L_x_2060:
[----:B------:R-:W-:Y:S05]  /*1d5f0*/  BSYNC B1 ;  /* 0x0000000000017941 */ /* 0x000fea0003800000 */
.L_x_1877:
        /* <DEDUP_REMOVED lines=15> */
[----:B-1----:R-:W-:Y:S01]  /*1d6f0*/  LOP3.LUT R9, R8, 0x7f, RZ, 0xc0, !PT ;  /* 0x0000007f08097812 */ /* 0x002fe200078ec0ff */
[----:B------:R-:W-:Y:S01]  /*1d700*/  IMAD.WIDE.U32 R2, R17, UR4, R2 ;  /* 0x0000000411027c25 */ /* 0x000fe2000f8e0002 */
[----:B------:R-:W-:-:S03]  /*1d710*/  UMOV UR4, 0xffffffff ;  /* 0xffffffff00047882 */ /* 0x000fc60000000000 */
[----:B------:R-:W-:Y:S02]  /*1d720*/  IMAD.SHL.U32 R11, R9, 0x8, RZ ;  /* 0x00000008090b7824 */ /* 0x000fe400078e00ff */
[----:B------:R-:W-:Y:S02]  /*1d730*/  IMAD.SHL.U32 R9, R8, 0x8, RZ ;  /* 0x0000000808097824 */ /* 0x000fe400078e00ff */
[----:B------:R-:W-:-:S03]  /*1d740*/  IMAD R10, R17, UR5, R3 ;  /* 0x00000005110a7c24 */ /* 0x000fc6000f8e0203 */
[----:B------:R-:W-:-:S04]  /*1d750*/  LOP3.LUT R9, R9, 0x1f8, RZ, 0xc0, !PT ;  /* 0x000001f809097812 */ /* 0x000fc800078ec0ff */
[----:B------:R-:W-:Y:S02]  /*1d760*/  LOP3.LUT R9, R9, 0x38, R8, 0x78, !PT ;  /* 0x0000003809097812 */ /* 0x000fe400078e7808 */
[C---:B------:R-:W-:Y:S02]  /*1d770*/  LEA R8, P0, R2.reuse, UR6, 0x1 ;  /* 0x0000000602087c11 */ /* 0x040fe4000f8008ff */
[----:B------:R-:W-:Y:S02]  /*1d780*/  LOP3.LUT R9, R9, 0x200, R11, 0xf8, !PT ;  /* 0x0000020009097812 */ /* 0x000fe400078ef80b */
[----:B------:R-:W-:-:S03]  /*1d790*/  LEA.HI.X R10, R2, UR7, R10, 0x1, P0 ;  /* 0x00000007020a7c11 */ /* 0x000fc600080f0c0a */
[----:B------:R-:W-:Y:S01]  /*1d7a0*/  IMAD R9, R28, 0x2000, R9 ;  /* 0x000020001c097824 */ /* 0x000fe200078e0209 */
[----:B------:R-:W-:Y:S06]  /*1d7b0*/  BRA.DIV UR4, `(.L_x_1879) ;  /* 0x00000066044c7947 */ /* 0x000fec000b800000 */
[----:B------:R-:W0:Y:S01]  /*1d7c0*/  S2R R3, SR_TID.X ;  /* 0x0000000000037919 */ /* 0x000e220000002100 */
[----:B------:R-:W-:Y:S01]  /*1d7d0*/  IMAD R9, R9, 0x2, R16 ;  /* 0x0000000209097824 */ /* 0x000fe200078e0210 */
[----:B------:R-:W1:Y:S01]  /*1d7e0*/  SHFL.IDX PT, R2, R8, RZ, 0x181f ;  /* 0x00181fff08027589 */ /* 0x000e6200000e0000 */
[----:B0-----:R-:W-:-:S03]  /*1d7f0*/  IMAD.SHL.U32 R11, R3, 0x8, RZ ;  /* 0x00000008030b7824 */ /* 0x001fc600078e00ff */
[----:B------:R-:W0:Y:S02]  /*1d800*/  SHFL.IDX PT, R3, R10, RZ, 0x181f ;  /* 0x00181fff0a037589 */ /* 0x000e2400000e0000 */
[----:B------:R-:W-:-:S05]  /*1d810*/  LOP3.LUT R11, R11, 0x38, RZ, 0xc0, !PT ;  /* 0x000000380b0b7812 */ /* 0x000fca00078ec0ff */
[----:B------:R-:W-:-:S05]  /*1d820*/  IMAD.SHL.U32 R7, R11, 0x2, RZ ;  /* 0x000000020b077824 */ /* 0x000fca00078e00ff */
[----:B-1----:R-:W-:-:S05]  /*1d830*/  IADD3 R2, P0, R2, R7, RZ ;  /* 0x0000000702027210 */ /* 0x002fca0007f1e0ff */
[----:B0-----:R-:W-:-:S05]  /*1d840*/  IMAD.X R3, RZ, RZ, R3, P0 ;  /* 0x000000ffff037224 */ /* 0x001fca00000e0603 */
        /* <DEDUP_REMOVED lines=34> */
.L_x_2078:
        /* <DEDUP_REMOVED lines=8> */
.L_x_1880:
        /* <DEDUP_REMOVED lines=11> */
.L_x_1881:
[----:B------:R1:W-:Y:S01]  /*1dba0*/  SYNCS.ARRIVE.TRANS64.A1T0 RZ, [R5+URZ+0x16830], RZ ;  /* 0x016830ff05ff79a7 */ /* 0x0003e2000810003f */
[----:B------:R-:W-:Y:S05]  /*1dbb0*/  @!P3 BRA `(.L_x_1882) ;  /* 0x000000000004b947 */ /* 0x000fea0003800000 */
[----:B------:R-:W-:Y:S01]  /*1dbc0*/  BPT.TRAP 0x1 ;  /* 0x000000040000795c */ /* 0x000fe20000300000 */
.L_x_1882:
[----:B------:R-:W-:Y:S01]  /*1dbd0*/  SHF.L.U32 R2, R20, 0x1f, RZ ;  /* 0x0000001f14027819 */ /* 0x000fe200000006ff */
[----:B-1----:R-:W-:Y:S01]  /*1dbe0*/  IMAD R5, R6, 0x8, R16 ;  /* 0x0000000806057824 */ /* 0x002fe200078e0210 */
[----:B------:R-:W-:Y:S03]  /*1dbf0*/  BSSY B1, `(.L_x_1883) ;  /* 0x0000003000017945 */ /* 0x000fe60003800000 */
[----:B------:R-:W1:Y:S02]  /*1dc00*/  SYNCS.PHASECHK.TRANS64.TRYWAIT P0, [R5+URZ+0x16860], R2 ;  /* 0x01686002050075a7 */ /* 0x000e64000800017f */
[----:B-1----:R-:W-:Y:S05]  /*1dc10*/  @!P0 BRA `(.L_x_1884) ;  /* 0x0000006800708947 */ /* 0x002fea0003800000 */
.L_x_2079:
[----:B------:R-:W-:Y:S05]  /*1dc20*/  BSYNC B1 ;  /* 0x0000000000017941 */ /* 0x000fea0003800000 */
.L_x_1883:
[----:B0-----:R-:W2:Y:S01]  /*1dc30*/  LDL R8, [R1+0x14] ;  /* 0x0000140001087983 */ /* 0x001ea20000100800 */
        /* <DEDUP_REMOVED lines=59> */
.L_x_2097:
        /* <DEDUP_REMOVED lines=25> */
.L_x_1886:
        /* <DEDUP_REMOVED lines=12> */
.L_x_1887:
[----:B------:R-:W2:Y:S01]  /*1e240*/  LDL R0, [R1+0x18] ;  /* 0x0000180001007983 */ /* 0x000ea20000100800 */
[----:B------:R0:W-:Y:S01]  /*1e250*/  SYNCS.ARRIVE.TRANS64.A1T0 RZ, [R5+URZ+0x16850], RZ ;  /* 0x016850ff05ff79a7 */ /* 0x0001e2000810003f */
[C---:B------:R-:W-:Y:S02]  /*1e260*/  VIADD R7, R23.reuse, 0xffffffff ;  /* 0xffffffff17077836 */ /* 0x040fe40000000000 */
[----:B------:R0:W5:Y:S01]  /*1e270*/  LDL R20, [R1] ;  /* 0x0000000001147983 */ /* 0x0001620000100800 */
[----:B------:R-:W-:Y:S02]  /*1e280*/  IMAD.MOV.U32 R6, RZ, RZ, R28 ;  /* 0x000000ffff067224 */ /* 0x000fe400078e001c */
[----:B------:R-:W-:Y:S01]  /*1e290*/  IMAD.MOV.U32 R26, RZ, RZ, R23 ;  /* 0x000000ffff1a7224 */ /* 0x000fe200078e0017 */
[----:B--2---:R-:W-:-:S13]  /*1e2a0*/  ISETP.GT.AND P0, PT, R23, R0, PT ;  /* 0x000000001700720c */ /* 0x004fda0003f04270 */
[----:B0-----:R-:W-:Y:S05]  /*1e2b0*/  @P0 BRA `(.L_x_1888) ;  /* 0xfffffff000100947 */ /* 0x001fea000383ffff */
.L_x_1875:
[----:B------:R-:W-:Y:S05]  /*1e2c0*/  BSYNC B0 ;  /* 0x0000000000007941 */ /* 0x000fea0003800000 */
.L_x_1874:
        /* <DEDUP_REMOVED lines=17> */
.L_x_1890:
[----:B------:R-:W-:Y:S05]  /*1e3e0*/  BSYNC B0 ;  /* 0x0000000000007941 */ /* 0x000fea0003800000 */
.L_x_1889:
[----:B------:R-:W-:-:S04]  /*1e3f0*/  MOV R0, UR38 ;  /* 0x0000002600007c02 */ /* 0x000fc80008000f00 */
[----:B------:R-:W-:-:S13]  /*1e400*/  ISETP.NE.AND P0, PT, R0, 0x3, PT ;  /* 0x000000030000780c */ /* 0x000fda0003f05270 */
[----:B------:R-:W-:Y:S05]  /*1e410*/  @!P0 BRA `(.L_x_1891) ;  /* 0x0000000000048947 */ /* 0x000fea0003800000 */
[----:B------:R-:W-:Y:S01]  /*1e420*/  BPT.TRAP 0x1 ;  /* 0x000000040000795c */ /* 0x000fe20000300000 */
.L_x_1891:
[----:B------:R-:W2:Y:S04]  /*1e430*/  LDL R3, [R1] ;  /* 0x0000000001037983 */ /* 0x000ea80000100800 */
[----:B------:R-:W3:Y:S01]  /*1e440*/  LDL.LU R2, [R1+0x14] ;  /* 0x0000140001027983 */ /* 0x000ee20000300800 */
[----:B------:R-:W-:Y:S01]  /*1e450*/  IMAD R0, R28, 0x8, R16 ;  /* 0x000000081c007824 */ /* 0x000fe200078e0210 */
[----:B------:R-:W-:Y:S01]  /*1e460*/  BSSY B0, `(.L_x_1892) ;  /* 0x0000005000007945 */ /* 0x000fe20003800000 */
[----:B--2---:R-:W-:-:S04]  /*1e470*/  SHF.L.U32 R3, R3, 0x1f, RZ ;  /* 0x0000001f03037819 */ /* 0x004fc800000006ff */
[----:B------:R-:W0:Y:S01]  /*1e480*/  SYNCS.PHASECHK.TRANS64.TRYWAIT P0, [R0+URZ+0x16860], R3 ;  /* 0x01686003000075a7 */ /* 0x000e22000800017f */
[----:B---3--:R-:W-:Y:S01]  /*1e490*/  IMAD R6, R23, -0x80, R2 ;  /* 0xffffff8017067824 */ /* 0x008fe200078e0202 */
[----:B0-----:R-:W-:Y:S06]  /*1e4a0*/  @!P0 BRA `(.L_x_1893) ;  /* 0x0000006800a88947 */ /* 0x001fec0003800000 */
.L_x_2098:
[----:B------:R-:W-:Y:S05]  /*1e4b0*/  BSYNC B0 ;  /* 0x0000000000007941 */ /* 0x000fea0003800000 */
.L_x_1892:
[----:B------:R-:W1:Y:S01]  /*1e4c0*/  S2R R8, SR_TID.X ;  /* 0x0000000000087919 */ /* 0x000e620000002100 */
[----:B------:R-:W-:Y:S01]  /*1e4d0*/  ULDC UR4, c[0x0][0x2f4] ;  /* 0x0000bd0000047ab9 */ /* 0x000fe20000000800 */
[C---:B-1----:R-:W-:Y:S01]  /*1e4e0*/  IMAD.SHL.U32 R2, R8.reuse, 0x8, RZ ;  /* 0x0000000808027824 */ /* 0x042fe200078e00ff */
[C---:B------:R-:W-:Y:S01]  /*1e4f0*/  LOP3.LUT R5, R8.reuse, 0x7f, RZ, 0xc0, !PT ;  /* 0x0000007f08057812 */ /* 0x040fe200078ec0ff */
[----:B------:R-:W-:-:S03]  /*1e500*/  IMAD.SHL.U32 R7, R8, 0x8, RZ ;  /* 0x0000000808077824 */ /* 0x000fc600078e00ff */
[----:B------:R-:W-:Y:S01]  /*1e510*/  LOP3.LUT R2, R2, 0x1f8, RZ, 0xc0, !PT ;  /* 0x000001f802027812 */ /* 0x000fe200078ec0ff */
[----:B------:R-:W-:Y:S01]  /*1e520*/  IMAD.SHL.U32 R4, R5, 0x8, RZ ;  /* 0x0000000805047824 */ /* 0x000fe200078e00ff */
[----:B------:R-:W-:Y:S02]  /*1e530*/  LOP3.LUT R7, R7, 0x38, RZ, 0xc0, !PT ;  /* 0x0000003807077812 */ /* 0x000fe400078ec0ff */
[----:B------:R-:W-:Y:S02]  /*1e540*/  LOP3.LUT R2, R2, 0x38, R8, 0x78, !PT ;  /* 0x0000003802027812 */ /* 0x000fe400078e7808 */
[----:B------:R-:W-:Y:S01]  /*1e550*/  ISETP.GE.AND P0, PT, R7, UR4, PT ;  /* 0x0000000407007c0c */ /* 0x000fe2000bf06270 */
[----:B------:R-:W-:Y:S01]  /*1e560*/  UMOV UR4, 0xffffffff ;  /* 0xffffffff00047882 */ /* 0x000fe20000000000 */
[----:B------:R-:W-:Y:S02]  /*1e570*/  SHF.R.U32.HI R5, RZ, 0x3, R5 ;  /* 0x00000003ff057819 */ /* 0x000fe40000011605 */
        /* <DEDUP_REMOVED lines=50> */
.L_x_2116:
        /* <DEDUP_REMOVED lines=9> */
.L_x_1895:
        /* <DEDUP_REMOVED lines=11> */
.L_x_1896:
[----:B------:R-:W2:Y:S01]  /*1e9e0*/  LDL.LU R2, [R1] ;  /* 0x0000000001027983 */ /* 0x000ea20000300800 */
[----:B------:R-:W-:Y:S01]  /*1e9f0*/  VIADD R28, R28, 0x1 ;  /* 0x000000011c1c7836 */ /* 0x000fe20000000000 */
[----:B------:R0:W-:Y:S04]  /*1ea00*/  SYNCS.ARRIVE.TRANS64.A1T0 RZ, [R0+URZ+0x16850], RZ ;  /* 0x016850ff00ff79a7 */ /* 0x0001e8000810003f */
[----:B------:R-:W-:-:S04]  /*1ea10*/  ISETP.NE.AND P0, PT, R28, 0x2, PT ;  /* 0x000000021c00780c */ /* 0x000fc80003f05270 */
[----:B0-----:R-:W-:Y:S02]  /*1ea20*/  SEL R0, RZ, 0x1, P0 ;  /* 0x00000001ff007807 */ /* 0x001fe40000000000 */
[----:B------:R-:W-:Y:S02]  /*1ea30*/  SEL R28, R28, RZ, P0 ;  /* 0x000000ff1c1c7207 */ /* 0x000fe40000000000 */
[----:B--2---:R-:W-:-:S05]  /*1ea40*/  LOP3.LUT R2, R2, R0, RZ, 0x3c, !PT ;  /* 0x0000000002027212 */ /* 0x004fca00078e3cff */
[----:B------:R0:W-:Y:S02]  /*1ea50*/  STL [R1], R2 ;  /* 0x0000000201007387 */ /* 0x0001e40000100800 */
.L_x_1855:
[----:B------:R-:W-:Y:S05]  /*1ea60*/  BSYNC B7 ;  /* 0x0000000000077941 */ /* 0x000fea0003800000 */
.L_x_1853:
[----:B------:R-:W-:-:S13]  /*1ea70*/  LOP3.LUT P0, RZ, R18, 0x4, RZ, 0xc0, !PT ;  /* 0x0000000412ff7812 */ /* 0x000fda000780c0ff */
[----:B------:R-:W-:Y:S05]  /*1ea80*/  @!P0 BRA `(.L_x_1897) ;  /* 0x0000000000248947 */ /* 0x000fea0003800000 */
[----:B------:R-:W-:Y:S05]  /*1ea90*/  WARPSYNC.ALL ;  /* 0x0000000000007948 */ /* 0x000fea0003800000 */
[----:B------:R-:W3:Y:S08]  /*1eaa0*/  S2UR UR5, SR_CgaCtaId ;  /* 0x00000000000579c3 */ /* 0x000ef00000008800 */
[----:B------:R-:W-:Y:S06]  /*1eab0*/  BAR.SYNC.DEFER_BLOCKING 0x5, 0x200 ;  /* 0x0148000000007b1d */ /* 0x000fec0000010000 */
[----:B------:R-:W-:-:S02]  /*1eac0*/  UMOV UR4, 0x400 ;  /* 0x0000040000047882 */ /* 0x000fc40000000000 */
[----:B---3--:R-:W-:-:S06]  /*1ead0*/  ULEA UR4, UR5, UR4, 0x18 ;  /* 0x0000000405047291 */ /* 0x008fcc000f8ec03f */
[----:B------:R-:W-:-:S05]  /*1eae0*/  IMAD.U32 R16, RZ, RZ, UR4 ;  /* 0x00000004ff107e24 */ /* 0x000fca000f8e00ff */
[----:B------:R3:W4:Y:S01]  /*1eaf0*/  LDS.128 R24, [R16+0x168d0] ;  /* 0x0168d00010187984 */ /* 0x0007220000000c00 */
[----:B------:R-:W-:Y:S06]  /*1eb00*/  BAR.ARV 0x4, 0x200 ;  /* 0x0108000000007b1d */ /* 0x000fec0000002000 */
[----:B------:R-:W-:Y:S05]  /*1eb10*/  BRA `(.L_x_1898) ;  /* 0x0000000c00d87947 */ /* 0x000fea0003800000 */
.L_x_1897:
[----:B------:R-:W3:Y:S01]  /*1eb20*/  S2R R0, SR_TID.X ;  /* 0x0000000000007919 */ /* 0x000ee20000002100 */
[----:B------:R-:W-:Y:S01]  /*1eb30*/  UMOV UR4, 0xffffffff ;  /* 0xffffffff00047882 */ /* 0x000fe20000000000 */
[----:B---3--:R-:W-:-:S04]  /*1eb40*/  LOP3.LUT R8, R0, 0x1f, RZ, 0xc0, !PT ;  /* 0x0000001f00087812 */ /* 0x008fc800078ec0ff */
[----:B------:R-:W-:Y:S01]  /*1eb50*/  ISETP.NE.AND P0, PT, R8, 0x1f, PT ;  /* 0x0000001f0800780c */ /* 0x000fe20003f05270 */
[----:B------:R-:W-:-:S12]  /*1eb60*/  BRA.DIV UR4, `(.L_x_1899) ;  /* 0x0000006e04387947 */ /* 0x000fd8000b800000 */
[----:B------:R-:W-:Y:S01]  /*1eb70*/  IMAD.IADD R9, R27, 0x1, R8 ;  /* 0x000000011b097824 */ /* 0x000fe200078e0208 */
[----:B------:R-:W-:-:S04]  /*1eb80*/  ULDC UR4, c[0x0][0xc3c] ;  /* 0x00030f0000047ab9 */ /* 0x000fc80000000800 */
[----:B------:R-:W-:-:S13]  /*1eb90*/  ISETP.GE.OR P1, PT, R9, UR4, !P0 ;  /* 0x0000000409007c0c */ /* 0x000fda000c726670 */
[----:B0-----:R-:W0:Y:S08]  /*1eba0*/  @!P1 LDC.64 R2, c[0x0][0xc80] ;  /* 0x00032000ff029b82 */ /* 0x001e300000000a00 */
[----:B------:R-:W3:Y:S01]  /*1ebb0*/  @!P1 LDC.64 R4, c[0x0][0xc78] ;  /* 0x00031e00ff049b82 */ /* 0x000ee20000000a00 */
[----:B0-----:R-:W-:-:S05]  /*1ebc0*/  @!P1 IMAD.WIDE R2, R9, 0x4, R2 ;  /* 0x0000000409029825 */ /* 0x001fca00078e0202 */
[----:B--2---:R3:W2:Y:S02]  /*1ebd0*/  @!P1 LDG.E R7, desc[UR42][R2.64] ;  /* 0x0000002a02079981 */ /* 0x0046a4000c1e1900 */
[----:B---3--:R-:W-:-:S05]  /*1ebe0*/  @!P1 IMAD.WIDE R2, R9, 0x4, R4 ;  /* 0x0000000409029825 */ /* 0x008fca00078e0204 */
        /* <DEDUP_REMOVED lines=13> */
[----:B-1----:R-:W-:-:S05]  /*1ecc0*/  IMAD R13, R5, R25, RZ ;  /* 0x00000019050d7224 */ /* 0x002fca00078e02ff */
        /* <DEDUP_REMOVED lines=16> */
.L_x_2126:
[----:B------:R-:W-:Y:S02]  /*1edd0*/  ULDC UR4, c[0x0][0xc38] ;  /* 0x00030e0000047ab9 */ /* 0x000fe40000000800 */
[----:B------:R-:W-:-:S04]  /*1ede0*/  IMAD.U32 R4, RZ, RZ, UR4 ;  /* 0x00000004ff047e24 */ /* 0x000fc8000f8e00ff */
[----:B-1----:R-:W-:-:S04]  /*1edf0*/  IMAD R3, R14, R4, RZ ;  /* 0x000000040e037224 */ /* 0x002fc800078e02ff */
[----:B------:R-:W-:-:S05]  /*1ee00*/  IMAD.IADD R6, R6, 0x1, R3 ;  /* 0x0000000106067824 */ /* 0x000fca00078e0203 */
[----:B------:R-:W-:-:S13]  /*1ee10*/  ISETP.GT.AND P6, PT, R6, R0, PT ;  /* 0x000000000600720c */ /* 0x000fda0003fc4270 */
[----:B------:R-:W-:Y:S05]  /*1ee20*/  @P6 BRA `(.L_x_1900) ;  /* 0x0000000000a46947 */ /* 0x000fea0003800000 */
.L_x_1903:
        /* <DEDUP_REMOVED lines=35> */
.L_x_2134:
[----:B------:R-:W-:Y:S02]  /*1f060*/  ULDC UR4, c[0x0][0xc38] ;  /* 0x00030e0000047ab9 */ /* 0x000fe40000000800 */
[----:B------:R-:W-:-:S04]  /*1f070*/  IMAD.U32 R4, RZ, RZ, UR4 ;  /* 0x00000004ff047e24 */ /* 0x000fc8000f8e00ff */
[----:B-1----:R-:W-:-:S04]  /*1f080*/  IMAD R3, R14, R4, RZ ;  /* 0x000000040e037224 */ /* 0x002fc800078e02ff */
[----:B------:R-:W-:-:S05]  /*1f090*/  IMAD.IADD R6, R3, 0x1, R6 ;  /* 0x0000000103067824 */ /* 0x000fca00078e0206 */
[----:B------:R-:W-:-:S13]  /*1f0a0*/  ISETP.GT.AND P6, PT, R6, R0, PT ;  /* 0x000000000600720c */ /* 0x000fda0003fc4270 */
[----:B------:R-:W-:Y:S05]  /*1f0b0*/  @!P6 BRA `(.L_x_1903) ;  /* 0xfffffffc005ce947 */ /* 0x000fea000383ffff */
.L_x_1900:
        /* <DEDUP_REMOVED lines=10> */
.L_x_2139:
[----:B------:R-:W-:-:S13]  /*1f160*/  ISETP.NE.AND P0, PT, R3, RZ, PT ;  /* 0x000000ff0300720c */ /* 0x000fda0003f05270 */
[----:B------:R-:W-:Y:S05]  /*1f170*/  @!P0 BRA `(.L_x_1905) ;  /* 0x0000000000108947 */ /* 0x000fea0003800000 */
[----:B------:R-:W-:Y:S01]  /*1f180*/  UMOV UR4, 0xffffffff ;  /* 0xffffffff00047882 */ /* 0x000fe20000000000 */
[----:B------:R-:W-:Y:S02]  /*1f190*/  VIADD R12, R7, 0xffffffff ;  /* 0xffffffff070c7836 */ /* 0x000fe40000000000 */
[----:B------:R-:W-:Y:S05]  /*1f1a0*/  BRA.DIV UR4, `(.L_x_1906) ;  /* 0x0000006e04f87947 */ /* 0x000fea000b800000 */
[----:B------:R4:W0:Y:S02]  /*1f1b0*/  SHFL.IDX PT, R24, R2, R12, 0x1f ;  /* 0x00001f0c02187589 */ /* 0x00082400000e0000 */
.L_x_1905:
        /* <DEDUP_REMOVED lines=10> */
[----:B0-----:R-:W-:Y:S01]  /*1f260*/  VIADD R8, R7, 0xffffffe ;  /* 0x0ffffffe07087836 */ /* 0x001fe20000000000 */
[----:B------:R-:W-:-:S05]  /*1f270*/  IABS R7, R25 ;  /* 0x0000001900077213 */ /* 0x000fca0000000000 */
[----:B------:R0:W1:Y:S02]  /*1f280*/  F2I.FTZ.U32.TRUNC.NTZ R3, R8 ;  /* 0x0000000800037305 */ /* 0x000064000021f000 */
[----:B0-----:R-:W-:Y:S01]  /*1f290*/  IABS R8, R0 ;  /* 0x0000000000087213 */ /* 0x001fe20000000000 */
[----:B-1----:R-:W-:-:S04]  /*1f2a0*/  IMAD.MOV R9, RZ, RZ, -R3 ;  /* 0x000000ffff097224 */ /* 0x002fc800078e0a03 */
[----:B------:R-:W-:-:S04]  /*1f2b0*/  IMAD R9, R9, R4, RZ ;  /* 0x0000000409097224 */ /* 0x000fc800078e02ff */
[----:B------:R-:W-:Y:S02]  /*1f2c0*/  IMAD.HI.U32 R3, R3, R9, R2 ;  /* 0x0000000903037227 */ /* 0x000fe400078e0002 */
[----:B------:R-:W0:Y:S02]  /*1f2d0*/  MUFU.RCP R2, R10 ;  /* 0x0000000a00027308 */ /* 0x000e240000001000 */
[----:B------:R-:W-:Y:S02]  /*1f2e0*/  IMAD.MOV R9, RZ, RZ, -R7 ;  /* 0x000000ffff097224 */ /* 0x000fe400078e0a07 */
[----:B------:R-:W-:-:S04]  /*1f2f0*/  IMAD.HI.U32 R7, R3, R8, RZ ;  /* 0x0000000803077227 */ /* 0x000fc800078e00ff */
[----:B------:R-:W-:-:S05]  /*1f300*/  IMAD R9, R7, R9, R8 ;  /* 0x0000000907097224 */ /* 0x000fca00078e0208 */
[----:B------:R-:W-:Y:S01]  /*1f310*/  ISETP.GT.U32.AND P1, PT, R4, R9, PT ;  /* 0x000000090400720c */ /* 0x000fe20003f24070 */
[----:B0-----:R-:W-:Y:S02]  /*1f320*/  VIADD R8, R2, 0xffffffe ;  /* 0x0ffffffe02087836 */ /* 0x001fe40000000000 */
[----:B------:R-:W-:Y:S02]  /*1f330*/  IMAD.MOV.U32 R2, RZ, RZ, RZ ;  /* 0x000000ffff027224 */ /* 0x000fe400078e00ff */
[----:B------:R-:W0:Y:S08]  /*1f340*/  F2I.FTZ.U32.TRUNC.NTZ R3, R8 ;  /* 0x0000000800037305 */ /* 0x000e30000021f000 */
[----:B------:R-:W-:-:S02]  /*1f350*/  @!P1 IMAD.IADD R9, R9, 0x1, -R4 ;  /* 0x0000000109099824 */ /* 0x000fc400078e0a04 */
[----:B------:R-:W-:Y:S01]  /*1f360*/  @!P1 VIADD R7, R7, 0x1 ;  /* 0x0000000107079836 */ /* 0x000fe20000000000 */
[----:B------:R-:W-:Y:S02]  /*1f370*/  ISETP.NE.AND P1, PT, R25, RZ, PT ;  /* 0x000000ff1900720c */ /* 0x000fe40003f25270 */
[----:B------:R-:W-:Y:S02]  /*1f380*/  ISETP.GE.U32.AND P0, PT, R9, R4, PT ;  /* 0x000000040900720c */ /* 0x000fe40003f06070 */
[----:B------:R-:W-:Y:S01]  /*1f390*/  IABS R4, R5 ;  /* 0x0000000500047213 */ /* 0x000fe20000000000 */
[----:B0-----:R-:W-:-:S04]  /*1f3a0*/  IMAD.MOV R9, RZ, RZ, -R3 ;  /* 0x000000ffff097224 */ /* 0x001fc800078e0a03 */
[----:B------:R-:W-:Y:S02]  /*1f3b0*/  IMAD.MOV R4, RZ, RZ, -R4 ;  /* 0x000000ffff047224 */ /* 0x000fe400078e0a04 */
[----:B------:R-:W-:-:S04]  /*1f3c0*/  IMAD R9, R9, R6, RZ ;  /* 0x0000000609097224 */ /* 0x000fc800078e02ff */
[----:B------:R-:W-:Y:S01]  /*1f3d0*/  IMAD.HI.U32 R2, R3, R9, R2 ;  /* 0x0000000903027227 */ /* 0x000fe200078e0002 */
[----:B------:R-:W-:-:S03]  /*1f3e0*/  LOP3.LUT R3, R0, R25, RZ, 0x3c, !PT ;  /* 0x0000001900037212 */ /* 0x000fc600078e3cff */
[----:B------:R-:W-:Y:S01]  /*1f3f0*/  @P0 VIADD R7, R7, 0x1 ;  /* 0x0000000107070836 */ /* 0x000fe20000000000 */
[----:B------:R-:W-:-:S13]  /*1f400*/  ISETP.GE.AND P2, PT, R3, RZ, PT ;  /* 0x000000ff0300720c */ /* 0x000fda0003f46270 */
[----:B------:R-:W-:Y:S01]  /*1f410*/  @!P2 IMAD.MOV R7, RZ, RZ, -R7 ;  /* 0x000000ffff07a224 */ /* 0x000fe200078e0a07 */
[----:B------:R-:W-:-:S04]  /*1f420*/  @!P1 LOP3.LUT R7, RZ, R25, RZ, 0x33, !PT ;  /* 0x00000019ff079212 */ /* 0x000fc800078e33ff */
[----:B------:R-:W-:-:S05]  /*1f430*/  IABS R3, R7 ;  /* 0x0000000700037213 */ /* 0x000fca0000000000 */
        /* <DEDUP_REMOVED lines=14> */
[--C-:B------:R-:W-:Y:S02]  /*1f520*/  IMAD R5, R5, R4, R7.reuse ;  /* 0x0000000405057224 */ /* 0x100fe400078e0207 */
[----:B------:R-:W-:Y:S02]  /*1f530*/  IMAD.MOV R2, RZ, RZ, -R7 ;  /* 0x000000ffff027224 */ /* 0x000fe400078e0a07 */
[----:B------:R-:W-:Y:S02]  /*1f540*/  IMAD R26, R5, 0x10000, R26 ;  /* 0x00010000051a7824 */ /* 0x000fe400078e021a */
[----:B------:R-:W-:Y:S01]  /*1f550*/  IMAD R2, R25, R2, R0 ;  /* 0x0000000219027224 */ /* 0x000fe200078e0200 */
[----:B------:R-:W-:Y:S06]  /*1f560*/  BRA `(.L_x_1908) ;  /* 0x0000000000f47947 */ /* 0x000fec0003800000 */
.L_x_1907:
[----:B----4-:R-:W0:Y:S02]  /*1f570*/  LDC.64 R2, c[0x0][0xc90] ;  /* 0x00032400ff027b82 */ /* 0x010e240000000a00 */
[----:B0-----:R-:W-:-:S05]  /*1f580*/  IMAD.WIDE R2, R27, 0x4, R2 ;  /* 0x000000041b027825 */ /* 0x001fca00078e0202 */
[----:B-1----:R0:W2:Y:S02]  /*1f590*/  LDG.E R7, desc[UR42][R2.64] ;  /* 0x0000002a02077981 */ /* 0x0020a4000c1e1900 */
[----:B0-----:R-:W-:Y:S02]  /*1f5a0*/  IMAD.MOV.U32 R2, RZ, RZ, RZ ;  /* 0x000000ffff027224 */ /* 0x001fe400078e00ff */
[----:B--2---:R-:W-:-:S05]  /*1f5b0*/  IMAD R5, R25, R7, RZ ;  /* 0x0000000719057224 */ /* 0x004fca00078e02ff */
[-C--:B------:R-:W-:Y:S02]  /*1f5c0*/  IABS R6, R5.reuse ;  /* 0x0000000500067213 */ /* 0x080fe40000000000 */
[----:B------:R-:W-:Y:S02]  /*1f5d0*/  IABS R10, R5 ;  /* 0x00000005000a7213 */ /* 0x000fe40000000000 */
[----:B------:R-:W0:Y:S08]  /*1f5e0*/  I2F.RP R8, R6 ;  /* 0x0000000600087306 */ /* 0x000e300000209400 */
[----:B0-----:R-:W0:Y:S02]  /*1f5f0*/  MUFU.RCP R8, R8 ;  /* 0x0000000800087308 */ /* 0x001e240000001000 */
[----:B0-----:R-:W-:-:S02]  /*1f600*/  VIADD R9, R8, 0xffffffe ;  /* 0x0ffffffe08097836 */ /* 0x001fc40000000000 */
[----:B------:R-:W-:-:S04]  /*1f610*/  IMAD.MOV R8, RZ, RZ, -R10 ;  /* 0x000000ffff087224 */ /* 0x000fc800078e0a0a */
[----:B------:R-:W0:Y:S02]  /*1f620*/  F2I.FTZ.U32.TRUNC.NTZ R3, R9 ;  /* 0x0000000900037305 */ /* 0x000e24000021f000 */
[----:B0-----:R-:W-:-:S04]  /*1f630*/  IMAD.MOV R11, RZ, RZ, -R3 ;  /* 0x000000ffff0b7224 */ /* 0x001fc800078e0a03 */
[----:B------:R-:W-:-:S04]  /*1f640*/  IMAD R11, R11, R6, RZ ;  /* 0x000000060b0b7224 */ /* 0x000fc800078e02ff */
[----:B------:R-:W-:Y:S01]  /*1f650*/  IMAD.HI.U32 R3, R3, R11, R2 ;  /* 0x0000000b03037227 */ /* 0x000fe200078e0002 */
        /* <DEDUP_REMOVED lines=9> */
[----:B------:R-:W-:-:S13]  /*1f6f0*/  ISETP.GE.U32.AND P0, PT, R9, R6, PT ;  /* 0x000000060900720c */ /* 0x000fda0003f06070 */
[----:B------:R-:W-:-:S04]  /*1f700*/  @P0 VIADD R3, R3, 0x1 ;  /* 0x0000000103030836 */ /* 0x000fc80000000000 */
[----:B------:R-:W-:-:S04]  /*1f710*/  IMAD.MOV.U32 R2, RZ, RZ, R3 ;  /* 0x000000ffff027224 */ /* 0x000fc800078e0003 */
[----:B------:R-:W-:Y:S01]  /*1f720*/  @!P2 IMAD.MOV R2, RZ, RZ, -R2 ;  /* 0x000000ffff02a224 */ /* 0x000fe200078e0a02 */
[----:B------:R-:W-:-:S05]  /*1f730*/  @!P1 LOP3.LUT R2, RZ, R5, RZ, 0x33, !PT ;  /* 0x00000005ff029212 */ /* 0x000fca00078e33ff */
[----:B------:R-:W-:Y:S02]  /*1f740*/  IMAD R6, R7, R2, RZ ;  /* 0x0000000207067224 */ /* 0x000fe400078e02ff */
[----:B------:R-:W-:Y:S02]  /*1f750*/  IMAD.MOV R2, RZ, RZ, -R2 ;  /* 0x000000ffff027224 */ /* 0x000fe400078e0a02 */
[----:B------:R-:W-:Y:S02]  /*1f760*/  IMAD.MOV R3, RZ, RZ, -R6 ;  /* 0x000000ffff037224 */ /* 0x000fe400078e0a06 */
[----:B------:R-:W-:Y:S02]  /*1f770*/  IMAD R5, R5, R2, R0 ;  /* 0x0000000205057224 */ /* 0x000fe400078e0200 */
[----:B------:R-:W-:Y:S01]  /*1f780*/  IMAD.MOV.U32 R2, RZ, RZ, RZ ;  /* 0x000000ffff027224 */ /* 0x000fe200078e00ff */
[----:B------:R-:W-:-:S04]  /*1f790*/  VIADDMNMX R4, R3, R4, R7, PT ;  /* 0x0000000403047246 */ /* 0x000fc80003800107 */
[----:B------:R-:W-:-:S04]  /*1f7a0*/  IABS R7, R4 ;  /* 0x0000000400077213 */ /* 0x000fc80000000000 */
[----:B------:R-:W0:Y:S08]  /*1f7b0*/  I2F.RP R8, R7 ;  /* 0x0000000700087306 */ /* 0x000e300000209400 */
[----:B0-----:R-:W0:Y:S02]  /*1f7c0*/  MUFU.RCP R8, R8 ;  /* 0x0000000800087308 */ /* 0x001e240000001000 */
[----:B0-----:R-:W-:-:S06]  /*1f7d0*/  VIADD R3, R8, 0xffffffe ;  /* 0x0ffffffe08037836 */ /* 0x001fcc0000000000 */
[----:B------:R-:W0:Y:S02]  /*1f7e0*/  F2I.FTZ.U32.TRUNC.NTZ R3, R3 ;  /* 0x0000000300037305 */ /* 0x000e24000021f000 */
[----:B0-----:R-:W-:-:S05]  /*1f7f0*/  IADD3 R0, RZ, -R3, RZ ;  /* 0x80000003ff007210 */ /* 0x001fca0007ffe0ff */
        /* <DEDUP_REMOVED lines=12> */
[----:B------:R-:W-:Y:S02]  /*1f8c0*/  LOP3.LUT R0, R5, R4, RZ, 0x3c, !PT ;  /* 0x0000000405007212 */ /* 0x000fe400078e3cff */
[----:B------:R-:W-:Y:S02]  /*1f8d0*/  IADD3 R5, R6, 0x1000000, R5 ;  /* 0x0100000006057810 */ /* 0x000fe40007ffe005 */
[----:B------:R-:W-:-:S07]  /*1f8e0*/  ISETP.GE.AND P2, PT, R0, RZ, PT ;  /* 0x000000ff0000720c */ /* 0x000fce0003f46270 */
[----:B------:R-:W-:-:S06]  /*1f8f0*/  @P0 VIADD R2, R2, 0x1 ;  /* 0x0000000102020836 */ /* 0x000fcc0000000000 */
[----:B------:R-:W-:Y:S01]  /*1f900*/  @!P2 IMAD.MOV R2, RZ, RZ, -R2 ;  /* 0x000000ffff02a224 */ /* 0x000fe200078e0a02 */
[----:B------:R-:W-:Y:S01]  /*1f910*/  @!P1 LOP3.LUT R2, RZ, R4, RZ, 0x33, !PT ;  /* 0x00000004ff029212 */ /* 0x000fe200078e33ff */
[----:B------:R-:W-:-:S04]  /*1f920*/  IMAD.MOV R4, RZ, RZ, -R4 ;  /* 0x000000ffff047224 */ /* 0x000fc800078e0a04 */
[----:B------:R-:W-:-:S07]  /*1f930*/  IMAD R26, R2, R4, R5 ;  /* 0x00000004021a7224 */ /* 0x000fce00078e0205 */
.L_x_1908:
[----:B------:R-:W-:-:S05]  /*1f940*/  LOP3.LUT R2, RZ, R2, RZ, 0x33, !PT ;  /* 0x00000002ff027212 */ /* 0x000fca00078e33ff */
[----:B------:R-:W-:Y:S01]  /*1f950*/  IMAD.IADD R25, R25, 0x1, R2 ;  /* 0x0000000119197824 */ /* 0x000fe200078e0202 */
[----:B------:R-:W-:Y:S06]  /*1f960*/  BRA `(.L_x_1909) ;  /* 0x00000000001c7947 */ /* 0x000fec0003800000 */
.L_x_1901:
[----:B------:R-:W-:Y:S01]  /*1f970*/  UMOV UR4, URZ ;  /* 0x0000003f00047c82 */ /* 0x000fe20008000000 */
[----:B------:R-:W-:Y:S01]  /*1f980*/  UMOV UR5, URZ ;  /* 0x0000003f00057c82 */ /* 0x000fe20008000000 */
[----:B------:R-:W-:Y:S01]  /*1f990*/  ULDC UR6, c[0x0][0xc3c] ;  /* 0x00030f0000067ab9 */ /* 0x000fe20000000800 */
[----:B------:R-:W-:Y:S02]  /*1f9a0*/  IMAD.MOV.U32 R24, RZ, RZ, R0 ;  /* 0x000000ffff187224 */ /* 0x000fe400078e0000 */
[----:B------:R-:W-:Y:S02]  /*1f9b0*/  IMAD.U32 R25, RZ, RZ, UR4 ;  /* 0x00000004ff197e24 */ /* 0x000fe4000f8e00ff */
[----:B------:R-:W-:Y:S02]  /*1f9c0*/  IMAD.U32 R26, RZ, RZ, UR5 ;  /* 0x00000005ff1a7e24 */ /* 0x000fe4000f8e00ff */
[----:B------:R-:W-:-:S07]  /*1f9d0*/  IMAD.U32 R27, RZ, RZ, UR6 ;  /* 0x00000006ff1b7e24 */ /* 0x000fce000f8e00ff */
.L_x_1909:
        /* <DEDUP_REMOVED lines=10> */
.L_x_1898:
[----:B------:R-:W-:Y:S02]  /*1fa80*/  ULDC UR4, c[0x0][0xc3c] ;  /* 0x00030f0000047ab9 */ /* 0x000fe40000000800 */
[----:B----4-:R-:W-:-:S13]  /*1fa90*/  ISETP.GE.AND P0, PT, R27, UR4, PT ;  /* 0x000000041b007c0c */ /* 0x010fda000bf06270 */
[----:B------:R-:W-:Y:S05]  /*1faa0*/  @!P0 BRA `(.L_x_1910) ;  /* 0xffffff9400808947 */ /* 0x000fea000383ffff */
[----:B------:R-:W-:Y:S05]  /*1fab0*/  BSYNC B8 ;  /* 0x0000000000087941 */ /* 0x000fea0003800000 */
.L_x_1797:
[----:B0-----:R-:W4:Y:S01]  /*1fac0*/  LDL.LU R0, [R1+0x40] ;  /* 0x0000400001007983 */ /* 0x001f220000300800 */
[----:B------:R-:W-:Y:S01]  /*1fad0*/  BSSY B0, `(.L_x_1911) ;  /* 0x000000b000007945 */ /* 0x000fe20003800000 */
[----:B------:R-:W0:Y:S01]  /*1fae0*/  S2R R5, SR_CgaCtaId ;  /* 0x0000000000057919 */ /* 0x000e220000008800 */
[----:B----4-:R-:W-:-:S05]  /*1faf0*/  VIADD R0, R0, 0x1 ;  /* 0x0000000100007836 */ /* 0x010fca0000000000 */
        /* <DEDUP_REMOVED lines=8> */
.L_x_2142:
[----:B------:R-:W-:Y:S05]  /*1fb80*/  BSYNC B0 ;  /* 0x0000000000007941 */ /* 0x000fea0003800000 */
.L_x_1911:
[----:B------:R-:W-:-:S03]  /*1fb90*/  UMOV UR4, 0xffffffff ;  /* 0xffffffff00047882 */ /* 0x000fc60000000000 */
[----:B------:R-:W-:Y:S05]  /*1fba0*/  BRA.DIV UR4, `(.L_x_1913) ;  /* 0x0000006604b47947 */ /* 0x000fea000b800000 */
[----:B0-----:R-:W0:Y:S02]  /*1fbb0*/  S2R R0, SR_TID.X ;  /* 0x0000000000007919 */ /* 0x001e240000002100 */
[----:B0-----:R-:W-:-:S04]  /*1fbc0*/  SHF.R.U32.HI R0, RZ, 0x5, R0 ;  /* 0x00000005ff007819 */ /* 0x001fc80000011600 */
[----:B------:R-:W-:-:S05]  /*1fbd0*/  LOP3.LUT R0, R0, 0x3, RZ, 0xc0, !PT ;  /* 0x0000000300007812 */ /* 0x000fca00078ec0ff */
[----:B------:R0:W4:Y:S02]  /*1fbe0*/  SHFL.IDX PT, R14, R0, RZ, 0x1f ;  /* 0x00001fff000e7589 */ /* 0x00012400000e0000 */
.L_x_2145:
[----:B----4-:R-:W-:-:S13]  /*1fbf0*/  ISETP.NE.AND P0, PT, R14, RZ, PT ;  /* 0x000000ff0e00720c */ /* 0x010fda0003f05270 */
[----:B------:R-:W-:Y:S05]  /*1fc00*/  @P0 BRA `(.L_x_1571) ;  /* 0x0000000000900947 */ /* 0x000fea0003800000 */
[----:B------:R-:W-:-:S03]  /*1fc10*/  UMOV UR4, 0xffffffff ;  /* 0xffffffff00047882 */ /* 0x000fc60000000000 */
[----:B------:R-:W-:Y:S05]  /*1fc20*/  BRA.DIV UR4, `(.L_x_1914) ;  /* 0x0000006604c87947 */ /* 0x000fea000b800000 */
[----:B------:R-:W-:-:S13]  /*1fc30*/  ELECT P6, URZ, PT ;  /* 0x00000000003f782f */ /* 0x000fda00038c0000 */
.L_x_2148:
[----:B------:R-:W-:Y:S05]  /*1fc40*/  @!P6 BRA `(.L_x_1571) ;  /* 0x000000000080e947 */ /* 0x000fea0003800000 */
[----:B------:R-:W-:-:S06]  /*1fc50*/  ULOP3.LUT UR4, UR37, 0x2, URZ, 0xfc, !UPT ;  /* 0x0000000225047892 */ /* 0x000fcc000f8efc3f */
[----:B0-----:R-:W-:-:S05]  /*1fc60*/  IMAD.U32 R0, RZ, RZ, UR4 ;  /* 0x00000004ff007e24 */ /* 0x001fca000f8e00ff */
[----:B------:R-:W-:-:S13]  /*1fc70*/  ISETP.NE.AND P0, PT, R0, 0x3, PT ;  /* 0x000000030000780c */ /* 0x000fda0003f05270 */
[----:B------:R-:W-:Y:S05]  /*1fc80*/  @!P0 BRA `(.L_x_1915) ;  /* 0x0000000000048947 */ /* 0x000fea0003800000 */
[----:B------:R-:W-:Y:S01]  /*1fc90*/  BPT.TRAP 0x1 ;  /* 0x000000040000795c */ /* 0x000fe20000300000 */
.L_x_1915:
[----:B------:R-:W4:Y:S01]  /*1fca0*/  LDL R0, [R1] ;  /* 0x0000000001007983 */ /* 0x000f220000100800 */
[C---:B------:R-:W-:Y:S02]  /*1fcb0*/  IMAD R3, R28.reuse, 0x8, R5 ;  /* 0x000000081c037824 */ /* 0x040fe400078e0205 */
[----:B------:R-:W-:-:S05]  /*1fcc0*/  VIADD R28, R28, 0x1 ;  /* 0x000000011c1c7836 */ /* 0x000fca0000000000 */
[----:B------:R-:W-:Y:S02]  /*1fcd0*/  ISETP.NE.AND P2, PT, R28, 0x2, PT ;  /* 0x000000021c00780c */ /* 0x000fe40003f45270 */
[----:B----4-:R-:W-:Y:S02]  /*1fce0*/  SHF.L.U32 R2, R0, 0x1f, RZ ;  /* 0x0000001f00027819 */ /* 0x010fe400000006ff */
[----:B------:R-:W-:Y:S02]  /*1fcf0*/  SEL R0, RZ, 0x1, P2 ;  /* 0x00000001ff007807 */ /* 0x000fe40001000000 */
[----:B------:R-:W0:Y:S02]  /*1fd00*/  SYNCS.PHASECHK.TRANS64.TRYWAIT P1, [R3+URZ+0x16840], R2 ;  /* 0x01684002030075a7 */ /* 0x000e24000802017f */
[----:B0-----:R-:W-:Y:S05]  /*1fd10*/  @!P1 BRA `(.L_x_1916) ;  /* 0x0000006400ac9947 */ /* 0x001fea0003800000 */
.L_x_2149:
[----:B------:R-:W4:Y:S01]  /*1fd20*/  LDL.LU R4, [R1] ;  /* 0x0000000001047983 */ /* 0x000f220000300800 */
[----:B------:R-:W-:Y:S02]  /*1fd30*/  SEL R28, R28, RZ, P2 ;  /* 0x000000ff1c1c7207 */ /* 0x000fe40001000000 */
[----:B----4-:R-:W-:Y:S01]  /*1fd40*/  LOP3.LUT R0, R4, R0, RZ, 0x3c, !PT ;  /* 0x0000000004007212 */ /* 0x010fe200078e3cff */
[----:B------:R-:W-:Y:S06]  /*1fd50*/  @!P0 BRA `(.L_x_1917) ;  /* 0x0000000000048947 */ /* 0x000fec0003800000 */
[----:B------:R-:W-:Y:S01]  /*1fd60*/  BPT.TRAP 0x1 ;  /* 0x000000040000795c */ /* 0x000fe20000300000 */
.L_x_1917:
[----:B------:R-:W-:Y:S01]  /*1fd70*/  IMAD R5, R28, 0x8, R5 ;  /* 0x000000081c057824 */ /* 0x000fe200078e0205 */
[----:B------:R-:W-:-:S04]  /*1fd80*/  SHF.L.U32 R0, R0, 0x1f, RZ ;  /* 0x0000001f00007819 */ /* 0x000fc800000006ff */
[----:B------:R-:W4:Y:S02]  /*1fd90*/  SYNCS.PHASECHK.TRANS64.TRYWAIT P1, [R5+URZ+0x16840], R0 ;  /* 0x01684000050075a7 */ /* 0x000f24000802017f */
[----:B----4-:R-:W-:Y:S05]  /*1fda0*/  @!P1 BRA `(.L_x_1918) ;  /* 0x00000064009c9947 */ /* 0x010fea0003800000 */
.L_x_2150:
[----:B------:R-:W-:Y:S05]  /*1fdb0*/  @!P0 BRA `(.L_x_1919) ;  /* 0x0000000000048947 */ /* 0x000fea0003800000 */
[----:B------:R-:W-:Y:S01]  /*1fdc0*/  BPT.TRAP 0x1 ;  /* 0x000000040000795c */ /* 0x000fe20000300000 */
.L_x_1919:
[----:B------:R-:W0:Y:S02]  /*1fdd0*/  SYNCS.PHASECHK.TRANS64.TRYWAIT P1, [R3+URZ+0x16860], R2 ;  /* 0x01686002030075a7 */ /* 0x000e24000802017f */
[----:B0-----:R-:W-:Y:S05]  /*1fde0*/  @!P1 BRA `(.L_x_1920) ;  /* 0x0000006400a09947 */ /* 0x001fea0003800000 */
.L_x_2151:
[----:B------:R-:W-:Y:S05]  /*1fdf0*/  @!P0 BRA `(.L_x_1921) ;  /* 0x0000000000048947 */ /* 0x000fea0003800000 */
[----:B------:R-:W-:Y:S01]  /*1fe00*/  BPT.TRAP 0x1 ;  /* 0x000000040000795c */ /* 0x000fe20000300000 */
.L_x_1921:
[----:B------:R0:W0:Y:S02]  /*1fe10*/  SYNCS.PHASECHK.TRANS64.TRYWAIT P0, [R5+URZ+0x16860], R0 ;  /* 0x01686000050075a7 */ /* 0x000024000800017f */
[----:B0-----:R-:W-:Y:S05]  /*1fe20*/  @!P0 NANOSLEEP.SYNCS 0x989680 ;  /* 0x009896800000895d */ /* 0x001fea0003900000 */
[----:B------:R-:W0:Y:S02]  /*1fe30*/  @!P0 SYNCS.PHASECHK.TRANS64 P0, [R5+URZ+0x16860], R0 ;  /* 0x01686000050085a7 */ /* 0x000e24000800007f */
[----:B0-----:R-:W-:Y:S05]  /*1fe40*/  @!P0 BRA `(.L_x_1921) ;  /* 0xfffffffc00f08947 */ /* 0x001fea000383ffff */
.L_x_1571:
[----:B------:R-:W-:Y:S05]  /*1fe50*/  BSYNC B9 ;  /* 0x0000000000097941 */ /* 0x000fea0003800000 */
.L_x_1568:
[----:B------:R-:W-:Y:S05]  /*1fe60*/  EXIT ;  /* 0x000000000000794d */ /* 0x000fea0003800000 */
.L_x_1599:
[----:B0-----:R0:W1:Y:S02]  /*1fe70*/  SYNCS.PHASECHK.TRANS64.TRYWAIT P6, [R69+URZ+0x16890], R77 ;  /* 0x0168904d450075a7 */ /* 0x00106400080c017f */
[----:B-1----:R-:W-:Y:S05]  /*1fe80*/  @!P6 NANOSLEEP.SYNCS 0x989680 ;  /* 0x009896800000e95d */ /* 0x002fea0003900000 */
[----:B------:R-:W1:Y:S02]  /*1fe90*/  @!P6 SYNCS.PHASECHK.TRANS64 P6, [R69+URZ+0x16890], R77 ;  /* 0x0168904d4500e5a7 */ /* 0x000e6400080c007f */
[----:B-1----:R-:W-:Y:S05]  /*1fea0*/  @!P6 BRA `(.L_x_1599) ;  /* 0xfffffffc00f0e947 */ /* 0x002fea000383ffff */
[----:B------:R-:W-:Y:S05]  /*1feb0*/  BRA `(.L_x_1922) ;  /* 0xfffffe3000947947 */ /* 0x000fea000383ffff */
.L_x_1600:
        /* <DEDUP_REMOVED lines=8> */
.L_x_1924:
[----:B------:R-:W-:Y:S05]  /*1ff40*/  BSYNC B1 ;  /* 0x0000000000017941 */ /* 0x000fea0003800000 */
.L_x_1923:
[----:B------:R-:W-:Y:S02]  /*1ff50*/  IMAD.MOV.U32 R13, RZ, RZ, R82 ;  /* 0x000000ffff0d7224 */ /* 0x000fe400078e0052 */
[----:B------:R-:W-:Y:S02]  /*1ff60*/  IMAD.MOV.U32 R12, RZ, RZ, RZ ;  /* 0x000000ffff0c7224 */ /* 0x000fe400078e00ff */
[----:B------:R-:W-:Y:S02]  /*1ff70*/  IMAD.MOV.U32 R11, RZ, RZ, 0x1c1f ;  /* 0x00001c1fff0b7424 */ /* 0x000fe400078e00ff */
[----:B------:R-:W-:Y:S02]  /*1ff80*/  IMAD.MOV.U32 R15, RZ, RZ, -0x1 ;  /* 0xffffffffff0f7424 */ /* 0x000fe400078e00ff */
[----:B------:R-:W-:-:S07]  /*1ff90*/  IMAD.MOV.U32 R79, RZ, RZ, R14 ;  /* 0x000000ffff4f7224 */ /* 0x000fce00078e000e */
[----:B------:R-:W-:Y:S05]  /*1ffa0*/  WARPSYNC.COLLECTIVE R15, `(.L_x_1925) ;  /* 0x000000000f087348 */ /* 0x000fea0003c00000 */
[----:B------:R0:W1:Y:S02]  /*1ffb0*/  SHFL.IDX P6, R14, R13, R12, R11 ;  /* 0x0000000c0d0e7389 */ /* 0x00006400000c000b */
[----:B01----:R-:W-:Y:S01]  /*1ffc0*/  ENDCOLLECTIVE ;  /* 0x000000000000791b */ /* 0x003fe20003800000 */
.L_x_1925:
[----:B------:R-:W-:Y:S05]  /*1ffd0*/  BRA `(.L_x_1926) ;  /* 0xfffffe3000607947 */ /* 0x000fea000383ffff */
.L_x_1609:
[----:B------:R-:W-:Y:S01]  /*1ffe0*/  BSSY B1, `(.L_x_1927) ;  /* 0x0000008000017945 */ /* 0x000fe20003800000 */
[----:B--2-4-:R-:W-:Y:S02]  /*1fff0*/  IMAD.MOV.U32 R13, RZ, RZ, R83 ;  /* 0x000000ffff0d7224 */ /* 0x014fe400078e0053 */
[----:B------:R-:W-:Y:S02]  /*20000*/  IMAD.MOV.U32 R12, RZ, RZ, 0x1 ;  /* 0x00000001ff0c7424 */ /* 0x000fe400078e00ff */
[----:B------:R-:W-:Y:S02]  /*20010*/  IMAD.MOV.U32 R11, RZ, RZ, 0x1c1f ;  /* 0x00001c1fff0b7424 */ /* 0x000fe400078e00ff */
[----:B------:R-:W-:-:S07]  /*20020*/  IMAD.MOV.U32 R15, RZ, RZ, -0x1 ;  /* 0xffffffffff0f7424 */ /* 0x000fce00078e00ff */
[----:B01-3--:R-:W-:Y:S05]  /*20030*/  WARPSYNC.COLLECTIVE R15, `(.L_x_1928) ;  /* 0x000000000f087348 */ /* 0x00bfea0003c00000 */
[----:B---3--:R2:W3:Y:S02]  /*20040*/  SHFL.IDX P6, R14, R13, R12, R11 ;  /* 0x0000000c0d0e7389 */ /* 0x0084e400000c000b */
[----:B0123--:R-:W-:Y:S01]  /*20050*/  ENDCOLLECTIVE ;  /* 0x000000000000791b */ /* 0x00ffe20003800000 */
.L_x_1928:
[----:B------:R-:W-:Y:S05]  /*20060*/  BSYNC B1 ;  /* 0x0000000000017941 */ /* 0x000fea0003800000 */
.L_x_1927:
[----:B------:R-:W-:Y:S02]  /*20070*/  IMAD.MOV.U32 R13, RZ, RZ, R82 ;  /* 0x000000ffff0d7224 */ /* 0x000fe400078e0052 */
[----:B------:R-:W-:Y:S02]  /*20080*/  IMAD.MOV.U32 R12, RZ, RZ, 0x1 ;  /* 0x00000001ff0c7424 */ /* 0x000fe400078e00ff */
[----:B------:R-:W-:Y:S02]  /*20090*/  IMAD.MOV.U32 R11, RZ, RZ, 0x1c1f ;  /* 0x00001c1fff0b7424 */ /* 0x000fe400078e00ff */
[----:B------:R-:W-:Y:S02]  /*200a0*/  IMAD.MOV.U32 R15, RZ, RZ, -0x1 ;  /* 0xffffffffff0f7424 */ /* 0x000fe400078e00ff */
[----:B------:R-:W-:-:S07]  /*200b0*/  IMAD.MOV.U32 R83, RZ, RZ, R14 ;  /* 0x000000ffff537224 */ /* 0x000fce00078e000e */
[----:B------:R-:W-:Y:S05]  /*200c0*/  WARPSYNC.COLLECTIVE R15, `(.L_x_1929) ;  /* 0x000000000f087348 */ /* 0x000fea0003c00000 */
[----:B------:R0:W1:Y:S02]  /*200d0*/  SHFL.IDX P6, R14, R13, R12, R11 ;  /* 0x0000000c0d0e7389 */ /* 0x00006400000c000b */
[----:B01----:R-:W-:Y:S01]  /*200e0*/  ENDCOLLECTIVE ;  /* 0x000000000000791b */ /* 0x003fe20003800000 */
.L_x_1929:
[----:B------:R-:W-:Y:S05]  /*200f0*/  BRA `(.L_x_1930) ;  /* 0xfffffe3400d47947 */ /* 0x000fea000383ffff */
.L_x_1621:
[----:B-1----:R1:W2:Y:S02]  /*20100*/  SYNCS.PHASECHK.TRANS64.TRYWAIT P4, [R69+URZ+0x16890], R77 ;  /* 0x0168904d450075a7 */ /* 0x0022a4000808017f */
[----:B--2---:R-:W-:Y:S05]  /*20110*/  @!P4 NANOSLEEP.SYNCS 0x989680 ;  /* 0x009896800000c95d */ /* 0x004fea0003900000 */
[----:B------:R-:W2:Y:S02]  /*20120*/  @!P4 SYNCS.PHASECHK.TRANS64 P4, [R69+URZ+0x16890], R77 ;  /* 0x0168904d4500c5a7 */ /* 0x000ea4000808007f */
[----:B--2---:R-:W-:Y:S05]  /*20130*/  @!P4 BRA `(.L_x_1621) ;  /* 0xfffffffc00f0c947 */ /* 0x004fea000383ffff */
[----:B------:R-:W-:Y:S05]  /*20140*/  BRA `(.L_x_1931) ;  /* 0xfffffe4000f87947 */ /* 0x000fea000383ffff */
.L_x_1622:
[----:B------:R-:W-:Y:S01]  /*20150*/  BSSY B1, `(.L_x_1932) ;  /* 0x0000008000017945 */ /* 0x000fe20003800000 */
[----:B0-----:R-:W-:Y:S01]  /*20160*/  IMAD.MOV.U32 R13, RZ, RZ, R83 ;  /* 0x000000ffff0d7224 */ /* 0x001fe200078e0053 */
[----:B------:R-:W-:Y:S01]  /*20170*/  MOV R15, 0xffffffff ;  /* 0xffffffff000f7802 */ /* 0x000fe20000000f00 */
[----:B------:R-:W-:Y:S02]  /*20180*/  IMAD.MOV.U32 R12, RZ, RZ, RZ ;  /* 0x000000ffff0c7224 */ /* 0x000fe400078e00ff */
[----:B------:R-:W-:-:S07]  /*20190*/  IMAD.MOV.U32 R11, RZ, RZ, 0x1c1f ;  /* 0x00001c1fff0b7424 */ /* 0x000fce00078e00ff */
[----:B-1----:R-:W-:Y:S05]  /*201a0*/  WARPSYNC.COLLECTIVE R15, `(.L_x_1933) ;  /* 0x000000000f087348 */ /* 0x002fea0003c00000 */
[----:B------:R0:W2:Y:S02]  /*201b0*/  SHFL.IDX P6, R14, R13, R12, R11 ;  /* 0x0000000c0d0e7389 */ /* 0x0000a400000c000b */
[----:B012---:R-:W-:Y:S01]  /*201c0*/  ENDCOLLECTIVE ;  /* 0x000000000000791b */ /* 0x007fe20003800000 */
.L_x_1933:
[----:B------:R-:W-:Y:S05]  /*201d0*/  BSYNC B1 ;  /* 0x0000000000017941 */ /* 0x000fea0003800000 */
.L_x_1932:
        /* <DEDUP_REMOVED lines=8> */
.L_x_1934:
[----:B------:R-:W-:Y:S01]  /*20260*/  IMAD.MOV.U32 R80, RZ, RZ, R14 ;  /* 0x000000ffff507224 */ /* 0x000fe200078e000e */
[----:B------:R-:W-:Y:S06]  /*20270*/  BRA `(.L_x_1935) ;  /* 0xfffffe4000c47947 */ /* 0x000fec000383ffff */
.L_x_1627:
[----:B------:R-:W-:Y:S01]  /*20280*/  BSSY B1, `(.L_x_1936) ;  /* 0x0000008000017945 */ /* 0x000fe20003800000 */
[----:B0-----:R-:W-:Y:S02]  /*20290*/  IMAD.MOV.U32 R13, RZ, RZ, R83 ;  /* 0x000000ffff0d7224 */ /* 0x001fe400078e0053 */
[----:B------:R-:W-:Y:S02]  /*202a0*/  IMAD.MOV.U32 R12, RZ, RZ, 0x1 ;  /* 0x00000001ff0c7424 */ /* 0x000fe400078e00ff */
[----:B------:R-:W-:Y:S02]  /*202b0*/  IMAD.MOV.U32 R11, RZ, RZ, 0x1c1f ;  /* 0x00001c1fff0b7424 */ /* 0x000fe400078e00ff */
[----:B------:R-:W-:-:S07]  /*202c0*/  IMAD.MOV.U32 R15, RZ, RZ, -0x1 ;  /* 0xffffffffff0f7424 */ /* 0x000fce00078e00ff */
[----:B-1234-:R-:W-:Y:S05]  /*202d0*/  WARPSYNC.COLLECTIVE R15, `(.L_x_1937) ;  /* 0x000000000f087348 */ /* 0x01efea0003c00000 */
[----:B------:R0:W0:Y:S02]  /*202e0*/  SHFL.IDX P6, R14, R13, R12, R11 ;  /* 0x0000000c0d0e7389 */ /* 0x00002400000c000b */
[----:B01234-:R-:W-:Y:S01]  /*202f0*/  ENDCOLLECTIVE ;  /* 0x000000000000791b */ /* 0x01ffe20003800000 */
.L_x_1937:
[----:B------:R-:W-:Y:S05]  /*20300*/  BSYNC B1 ;  /* 0x0000000000017941 */ /* 0x000fea0003800000 */
.L_x_1936:
        /* <DEDUP_REMOVED lines=8> */
.L_x_1938:
[----:B------:R-:W-:Y:S01]  /*20390*/  IMAD.MOV.U32 R82, RZ, RZ, R14 ;  /* 0x000000ffff527224 */ /* 0x000fe200078e000e */
[----:B------:R-:W-:Y:S06]  /*203a0*/  BRA `(.L_x_1939) ;  /* 0xfffffe4800707947 */ /* 0x000fec000383ffff */
.L_x_1632:
[----:B0-----:R0:W1:Y:S02]  /*203b0*/  SYNCS.PHASECHK.TRANS64.TRYWAIT P3, [R69+URZ+0x16890], R77 ;  /* 0x0168904d450075a7 */ /* 0x001064000806017f */
[----:B-1----:R-:W-:Y:S05]  /*203c0*/  @!P3 NANOSLEEP.SYNCS 0x989680 ;  /* 0x009896800000b95d */ /* 0x002fea0003900000 */
[----:B------:R-:W1:Y:S02]  /*203d0*/  @!P3 SYNCS.PHASECHK.TRANS64 P3, [R69+URZ+0x16890], R77 ;  /* 0x0168904d4500b5a7 */ /* 0x000e64000806007f */
[----:B-1----:R-:W-:Y:S05]  /*203e0*/  @!P3 BRA `(.L_x_1632) ;  /* 0xfffffffc00f0b947 */ /* 0x002fea000383ffff */
[----:B------:R-:W-:Y:S05]  /*203f0*/  BRA `(.L_x_1940) ;  /* 0xfffffe50007c7947 */ /* 0x000fea000383ffff */
.L_x_1633:
        /* <DEDUP_REMOVED lines=8> */
.L_x_1942:
[----:B------:R-:W-:Y:S05]  /*20480*/  BSYNC B1 ;  /* 0x0000000000017941 */ /* 0x000fea0003800000 */
.L_x_1941:
        /* <DEDUP_REMOVED lines=8> */
.L_x_1943:
[----:B------:R-:W-:Y:S01]  /*20510*/  IMAD.MOV.U32 R9, RZ, RZ, R14 ;  /* 0x000000ffff097224 */ /* 0x000fe200078e000e */
[----:B------:R-:W-:Y:S06]  /*20520*/  BRA `(.L_x_1944) ;  /* 0xfffffe5000ac7947 */ /* 0x000fec000383ffff */
.L_x_1636:
[----:B------:R-:W-:Y:S01]  /*20530*/  BSSY B1, `(.L_x_1945) ;  /* 0x0000008000017945 */ /* 0x000fe20003800000 */
[----:B----4-:R-:W-:Y:S02]  /*20540*/  IMAD.MOV.U32 R13, RZ, RZ, R37 ;  /* 0x000000ffff0d7224 */ /* 0x010fe400078e0025 */
[----:B------:R-:W-:Y:S02]  /*20550*/  IMAD.MOV.U32 R12, RZ, RZ, 0x1 ;  /* 0x00000001ff0c7424 */ /* 0x000fe400078e00ff */
[----:B------:R-:W-:Y:S02]  /*20560*/  IMAD.MOV.U32 R11, RZ, RZ, 0x1c1f ;  /* 0x00001c1fff0b7424 */ /* 0x000fe400078e00ff */
[----:B------:R-:W-:-:S07]  /*20570*/  IMAD.MOV.U32 R15, RZ, RZ, -0x1 ;  /* 0xffffffffff0f7424 */ /* 0x000fce00078e00ff */
[----:B0123--:R-:W-:Y:S05]  /*20580*/  WARPSYNC.COLLECTIVE R15, `(.L_x_1946) ;  /* 0x000000000f087348 */ /* 0x00ffea0003c00000 */
[----:B------:R4:W0:Y:S02]  /*20590*/  SHFL.IDX P6, R14, R13, R12, R11 ;  /* 0x0000000c0d0e7389 */ /* 0x00082400000c000b */
[----:B01234-:R-:W-:Y:S01]  /*205a0*/  ENDCOLLECTIVE ;  /* 0x000000000000791b */ /* 0x01ffe20003800000 */
.L_x_1946:
[----:B------:R-:W-:Y:S05]  /*205b0*/  BSYNC B1 ;  /* 0x0000000000017941 */ /* 0x000fea0003800000 */
.L_x_1945:
        /* <DEDUP_REMOVED lines=8> */
.L_x_1947:
[----:B------:R-:W-:Y:S01]  /*20640*/  IMAD.MOV.U32 R9, RZ, RZ, R14 ;  /* 0x000000ffff097224 */ /* 0x000fe200078e000e */
[----:B------:R-:W-:Y:S06]  /*20650*/  BRA `(.L_x_1948) ;  /* 0xfffffe5000ac7947 */ /* 0x000fec000383ffff */
.L_x_1640:
[----:B0-----:R0:W3:Y:S02]  /*20660*/  SYNCS.PHASECHK.TRANS64.TRYWAIT P4, [R69+URZ+0x168b0], R77 ;  /* 0x0168b04d450075a7 */ /* 0x0010e4000808017f */
[----:B---3--:R-:W-:Y:S05]  /*20670*/  @!P4 NANOSLEEP.SYNCS 0x989680 ;  /* 0x009896800000c95d */ /* 0x008fea0003900000 */
[----:B------:R-:W3:Y:S02]  /*20680*/  @!P4 SYNCS.PHASECHK.TRANS64 P4, [R69+URZ+0x168b0], R77 ;  /* 0x0168b04d4500c5a7 */ /* 0x000ee4000808007f */
[----:B---3--:R-:W-:Y:S05]  /*20690*/  @!P4 BRA `(.L_x_1640) ;  /* 0xfffffffc00f0c947 */ /* 0x008fea000383ffff */
[----:B------:R-:W-:Y:S05]  /*206a0*/  BRA `(.L_x_1949) ;  /* 0xfffffe5400287947 */ /* 0x000fea000383ffff */
.L_x_1658:
[----:B------:R-:W0:Y:S01]  /*206b0*/  S2R R0, SR_TID.X ;  /* 0x0000000000007919 */ /* 0x000e220000002100 */
[----:B------:R-:W-:Y:S01]  /*206c0*/  BSSY B0, `(.L_x_1950) ;  /* 0x000000c000007945 */ /* 0x000fe20003800000 */
[----:B------:R-:W-:Y:S01]  /*206d0*/  IMAD.MOV.U32 R12, RZ, RZ, RZ ;  /* 0x000000ffff0c7224 */ /* 0x000fe200078e00ff */
[----:B------:R-:W-:Y:S01]  /*206e0*/  MOV R11, 0x1f ;  /* 0x0000001f000b7802 */ /* 0x000fe20000000f00 */
[----:B------:R-:W-:Y:S02]  /*206f0*/  IMAD.MOV.U32 R15, RZ, RZ, -0x1 ;  /* 0xffffffffff0f7424 */ /* 0x000fe400078e00ff */
[----:B0-----:R-:W-:-:S05]  /*20700*/  VIADD R3, R0, 0xffffff80 ;  /* 0xffffff8000037836 */ /* 0x001fca0000000000 */
[----:B------:R-:W-:-:S04]  /*20710*/  SHF.R.S32.HI R0, RZ, 0x1f, R3 ;  /* 0x0000001fff007819 */ /* 0x000fc80000011403 */
[----:B------:R-:W-:-:S04]  /*20720*/  LEA.HI R0, R0, R3, RZ, 0x7 ;  /* 0x0000000300007211 */ /* 0x000fc800078f38ff */
[----:B------:R-:W-:-:S05]  /*20730*/  SHF.R.S32.HI R0, RZ, 0x7, R0 ;  /* 0x00000007ff007819 */ /* 0x000fca0000011400 */
[----:B------:R-:W-:-:S07]  /*20740*/  IMAD.MOV.U32 R13, RZ, RZ, R0 ;  /* 0x000000ffff0d7224 */ /* 0x000fce00078e0000 */
[----:B-----5:R-:W-:Y:S05]  /*20750*/  WARPSYNC.COLLECTIVE R15, `(.L_x_1951) ;  /* 0x000000000f087348 */ /* 0x020fea0003c00000 */
[----:B------:R0:W1:Y:S02]  /*20760*/  SHFL.IDX P6, R14, R13, R12, R11 ;  /* 0x0000000c0d0e7389 */ /* 0x00006400000c000b */
[----:B01---5:R-:W-:Y:S01]  /*20770*/  ENDCOLLECTIVE ;  /* 0x000000000000791b */ /* 0x023fe20003800000 */
.L_x_1951:
[----:B------:R-:W-:Y:S05]  /*20780*/  BSYNC B0 ;  /* 0x0000000000007941 */ /* 0x000fea0003800000 */
.L_x_1950:
[----:B------:R0:W-:Y:S01]  /*20790*/  STL [R1+0x2c], R14 ;  /* 0x00002c0e01007387 */ /* 0x0001e20000100800 */
[----:B------:R-:W-:Y:S05]  /*207a0*/  BRA `(.L_x_1952) ;  /* 0xfffffe6000607947 */ /* 0x000fea000383ffff */
.L_x_1670:
[----:B------:R-:W-:Y:S01]  /*207b0*/  BSSY B1, `(.L_x_1953) ;  /* 0x0000008000017945 */ /* 0x000fe20003800000 */
[----:B------:R-:W-:Y:S02]  /*207c0*/  IMAD.MOV.U32 R13, RZ, RZ, R6 ;  /* 0x000000ffff0d7224 */ /* 0x000fe400078e0006 */
[----:B------:R-:W-:Y:S02]  /*207d0*/  IMAD.MOV.U32 R12, RZ, RZ, RZ ;  /* 0x000000ffff0c7224 */ /* 0x000fe400078e00ff */
[----:B------:R-:W-:Y:S02]  /*207e0*/  IMAD.MOV.U32 R11, RZ, RZ, 0x1c1f ;  /* 0x00001c1fff0b7424 */ /* 0x000fe400078e00ff */
[----:B------:R-:W-:-:S07]  /*207f0*/  IMAD.MOV.U32 R15, RZ, RZ, -0x1 ;  /* 0xffffffffff0f7424 */ /* 0x000fce00078e00ff */
[----:B0-----:R-:W-:Y:S05]  /*20800*/  WARPSYNC.COLLECTIVE R15, `(.L_x_1954) ;  /* 0x000000000f087348 */ /* 0x001fea0003c00000 */
[----:B0-----:R0:W1:Y:S02]  /*20810*/  SHFL.IDX P6, R14, R13, R12, R11 ;  /* 0x0000000c0d0e7389 */ /* 0x00106400000c000b */
[----:B01----:R-:W-:Y:S01]  /*20820*/  ENDCOLLECTIVE ;  /* 0x000000000000791b */ /* 0x003fe20003800000 */
.L_x_1954:
[----:B------:R-:W-:Y:S05]  /*20830*/  BSYNC B1 ;  /* 0x0000000000017941 */ /* 0x000fea0003800000 */
.L_x_1953:
        /* <DEDUP_REMOVED lines=8> */
.L_x_1955:
[----:B------:R-:W-:Y:S02]  /*208c0*/  IMAD.MOV.U32 R13, RZ, RZ, R8 ;  /* 0x000000ffff0d7224 */ /* 0x000fe400078e0008 */
[----:B------:R-:W-:-:S07]  /*208d0*/  IMAD.MOV.U32 R0, RZ, RZ, R14 ;  /* 0x000000ffff007224 */ /* 0x000fce00078e000e */
[----:B------:R-:W-:Y:S05]  /*208e0*/  WARPSYNC.COLLECTIVE R15, `(.L_x_1956) ;  /* 0x000000000f087348 */ /* 0x000fea0003c00000 */
[----:B------:R0:W1:Y:S02]  /*208f0*/  SHFL.IDX P6, R14, R13, R12, R11 ;  /* 0x0000000c0d0e7389 */ /* 0x00006400000c000b */
[----:B01----:R-:W-:Y:S01]  /*20900*/  ENDCOLLECTIVE ;  /* 0x000000000000791b */ /* 0x003fe20003800000 */
.L_x_1956:
[----:B------:R-:W-:Y:S02]  /*20910*/  IMAD.MOV.U32 R13, RZ, RZ, R7 ;  /* 0x000000ffff0d7224 */ /* 0x000fe400078e0007 */
[----:B------:R-:W-:-:S07]  /*20920*/  IMAD.MOV.U32 R5, RZ, RZ, R14 ;  /* 0x000000ffff057224 */ /* 0x000fce00078e000e */
[----:B------:R-:W-:Y:S05]  /*20930*/  WARPSYNC.COLLECTIVE R15, `(.L_x_1957) ;  /* 0x000000000f087348 */ /* 0x000fea0003c00000 */
[----:B------:R0:W1:Y:S02]  /*20940*/  SHFL.IDX P6, R14, R13, R12, R11 ;  /* 0x0000000c0d0e7389 */ /* 0x00006400000c000b */
[----:B01----:R-:W-:Y:S01]  /*20950*/  ENDCOLLECTIVE ;  /* 0x000000000000791b */ /* 0x003fe20003800000 */
.L_x_1957:
[----:B------:R-:W-:Y:S05]  /*20960*/  BRA `(.L_x_1958) ;  /* 0xfffffe6400fc7947 */ /* 0x000fea000383ffff */
.L_x_1673:
[----:B------:R-:W-:Y:S01]  /*20970*/  BSSY B1, `(.L_x_1959) ;  /* 0x0000008000017945 */ /* 0x000fe20003800000 */
[----:B------:R-:W-:Y:S02]  /*20980*/  IMAD.MOV.U32 R13, RZ, RZ, R6 ;  /* 0x000000ffff0d7224 */ /* 0x000fe400078e0006 */
[----:B------:R-:W-:Y:S02]  /*20990*/  IMAD.MOV.U32 R12, RZ, RZ, 0x1 ;  /* 0x00000001ff0c7424 */ /* 0x000fe400078e00ff */
[----:B------:R-:W-:Y:S02]  /*209a0*/  IMAD.MOV.U32 R11, RZ, RZ, 0x1c1f ;  /* 0x00001c1fff0b7424 */ /* 0x000fe400078e00ff */
[----:B------:R-:W-:-:S07]  /*209b0*/  IMAD.MOV.U32 R15, RZ, RZ, -0x1 ;  /* 0xffffffffff0f7424 */ /* 0x000fce00078e00ff */
[----:B-1----:R-:W-:Y:S05]  /*209c0*/  WARPSYNC.COLLECTIVE R15, `(.L_x_1960) ;  /* 0x000000000f087348 */ /* 0x002fea0003c00000 */
[----:B------:R0:W2:Y:S02]  /*209d0*/  SHFL.IDX P6, R14, R13, R12, R11 ;  /* 0x0000000c0d0e7389 */ /* 0x0000a400000c000b */
[----:B012---:R-:W-:Y:S01]  /*209e0*/  ENDCOLLECTIVE ;  /* 0x000000000000791b */ /* 0x007fe20003800000 */
.L_x_1960:
[----:B------:R-:W-:Y:S05]  /*209f0*/  BSYNC B1 ;  /* 0x0000000000017941 */ /* 0x000fea0003800000 */
.L_x_1959:
        /* <DEDUP_REMOVED lines=8> */
.L_x_1961:
[----:B------:R-:W-:Y:S02]  /*20a80*/  IMAD.MOV.U32 R13, RZ, RZ, R8 ;  /* 0x000000ffff0d7224 */ /* 0x000fe400078e0008 */
[----:B------:R-:W-:-:S07]  /*20a90*/  IMAD.MOV.U32 R0, RZ, RZ, R14 ;  /* 0x000000ffff007224 */ /* 0x000fce00078e000e */
[----:B------:R-:W-:Y:S05]  /*20aa0*/  WARPSYNC.COLLECTIVE R15, `(.L_x_1962) ;  /* 0x000000000f087348 */ /* 0x000fea0003c00000 */
[----:B------:R0:W1:Y:S02]  /*20ab0*/  SHFL.IDX P6, R14, R13, R12, R11 ;  /* 0x0000000c0d0e7389 */ /* 0x00006400000c000b */
[----:B01----:R-:W-:Y:S01]  /*20ac0*/  ENDCOLLECTIVE ;  /* 0x000000000000791b */ /* 0x003fe20003800000 */
.L_x_1962:
[----:B------:R-:W-:Y:S02]  /*20ad0*/  IMAD.MOV.U32 R13, RZ, RZ, R7 ;  /* 0x000000ffff0d7224 */ /* 0x000fe400078e0007 */
[----:B------:R-:W-:-:S07]  /*20ae0*/  IMAD.MOV.U32 R5, RZ, RZ, R14 ;  /* 0x000000ffff057224 */ /* 0x000fce00078e000e */
[----:B------:R-:W-:Y:S05]  /*20af0*/  WARPSYNC.COLLECTIVE R15, `(.L_x_1963) ;  /* 0x000000000f087348 */ /* 0x000fea0003c00000 */
[----:B------:R0:W1:Y:S02]  /*20b00*/  SHFL.IDX P6, R14, R13, R12, R11 ;  /* 0x0000000c0d0e7389 */ /* 0x00006400000c000b */
[----:B01----:R-:W-:Y:S01]  /*20b10*/  ENDCOLLECTIVE ;  /* 0x000000000000791b */ /* 0x003fe20003800000 */
.L_x_1963:
[----:B------:R-:W-:Y:S05]  /*20b20*/  BRA `(.L_x_1964) ;  /* 0xfffffe68005c7947 */ /* 0x000fea000383ffff */
.L_x_1677:
[----:B0-----:R0:W1:Y:S02]  /*20b30*/  SYNCS.PHASECHK.TRANS64.TRYWAIT P0, [R2+URZ+0x16800], R5 ;  /* 0x01680005020075a7 */ /* 0x001064000800017f */
[----:B-1----:R-:W-:Y:S05]  /*20b40*/  @!P0 NANOSLEEP.SYNCS 0x989680 ;  /* 0x009896800000895d */ /* 0x002fea0003900000 */
[----:B------:R-:W1:Y:S02]  /*20b50*/  @!P0 SYNCS.PHASECHK.TRANS64 P0, [R2+URZ+0x16800], R5 ;  /* 0x01680005020085a7 */ /* 0x000e64000800007f */
[----:B-1----:R-:W-:Y:S05]  /*20b60*/  @!P0 BRA `(.L_x_1677) ;  /* 0xfffffffc00f08947 */ /* 0x002fea000383ffff */
[----:B------:R-:W-:Y:S05]  /*20b70*/  BRA `(.L_x_1965) ;  /* 0xfffffe6c005c7947 */ /* 0x000fea000383ffff */
.L_x_1685:
[----:B------:R-:W1:Y:S01]  /*20b80*/  LDC R41, c[0x0][0x3f4] ;  /* 0x0000fd00ff297b82 */ /* 0x000e620000000800 */
[----:B------:R-:W-:Y:S01]  /*20b90*/  BSSY B1, `(.L_x_1966) ;  /* 0x0000008000017945 */ /* 0x000fe20003800000 */
[----:B------:R-:W-:Y:S02]  /*20ba0*/  IMAD.MOV.U32 R13, RZ, RZ, R26 ;  /* 0x000000ffff0d7224 */ /* 0x000fe400078e001a */
[----:B------:R-:W-:Y:S02]  /*20bb0*/  IMAD.MOV.U32 R12, RZ, RZ, RZ ;  /* 0x000000ffff0c7224 */ /* 0x000fe400078e00ff */
[----:B------:R-:W-:Y:S02]  /*20bc0*/  IMAD.MOV.U32 R11, RZ, RZ, 0x1c1f ;  /* 0x00001c1fff0b7424 */ /* 0x000fe400078e00ff */
[----:B------:R-:W-:-:S07]  /*20bd0*/  IMAD.MOV.U32 R15, RZ, RZ, -0x1 ;  /* 0xffffffffff0f7424 */ /* 0x000fce00078e00ff */
[----:B01----:R-:W-:Y:S05]  /*20be0*/  WARPSYNC.COLLECTIVE R15, `(.L_x_1967) ;  /* 0x000000000f087348 */ /* 0x003fea0003c00000 */
[----:B0-----:R0:W2:Y:S02]  /*20bf0*/  SHFL.IDX P6, R14, R13, R12, R11 ;  /* 0x0000000c0d0e7389 */ /* 0x0010a400000c000b */
[----:B012---:R-:W-:Y:S01]  /*20c00*/  ENDCOLLECTIVE ;  /* 0x000000000000791b */ /* 0x007fe20003800000 */
.L_x_1967:
[----:B------:R-:W-:Y:S05]  /*20c10*/  BSYNC B1 ;  /* 0x0000000000017941 */ /* 0x000fea0003800000 */
.L_x_1966:
[----:B------:R-:W-:Y:S01]  /*20c20*/  IMAD.MOV.U32 R13, RZ, RZ, R25 ;  /* 0x000000ffff0d7224 */ /* 0x000fe200078e0019 */
[----:B------:R-:W-:Y:S01]  /*20c30*/  ISETP.GE.AND P0, PT, R16, R41, PT ;  /* 0x000000291000720c */ /* 0x000fe20003f06270 */
[----:B------:R-:W-:Y:S02]  /*20c40*/  IMAD.MOV.U32 R12, RZ, RZ, RZ ;  /* 0x000000ffff0c7224 */ /* 0x000fe400078e00ff */
[----:B------:R-:W-:Y:S02]  /*20c50*/  IMAD.MOV.U32 R11, RZ, RZ, 0x1c1f ;  /* 0x00001c1fff0b7424 */ /* 0x000fe400078e00ff */
[----:B------:R-:W-:Y:S02]  /*20c60*/  IMAD.MOV.U32 R15, RZ, RZ, -0x1 ;  /* 0xffffffffff0f7424 */ /* 0x000fe400078e00ff */
[----:B------:R-:W-:Y:S02]  /*20c70*/  IMAD.MOV.U32 R0, RZ, RZ, R14 ;  /* 0x000000ffff007224 */ /* 0x000fe400078e000e */
[----:B------:R-:W-:-:S07]  /*20c80*/  IMAD R32, R156, R21, RZ ;  /* 0x000000159c207224 */ /* 0x000fce00078e02ff */
[----:B------:R-:W-:Y:S05]  /*20c90*/  WARPSYNC.COLLECTIVE R15, `(.L_x_1968) ;  /* 0x000000000f087348 */ /* 0x000fea0003c00000 */
[----:B------:R0:W1:Y:S02]  /*20ca0*/  SHFL.IDX P6, R14, R13, R12, R11 ;  /* 0x0000000c0d0e7389 */ /* 0x00006400000c000b */
[----:B01----:R-:W-:Y:S01]  /*20cb0*/  ENDCOLLECTIVE ;  /* 0x000000000000791b */ /* 0x003fe20003800000 */
.L_x_1968:
[----:B------:R-:W-:Y:S01]  /*20cc0*/  ISETP.GE.OR P1, PT, R39, R32, P0 ;  /* 0x000000202700720c */ /* 0x000fe20000726670 */
[----:B------:R-:W-:-:S12]  /*20cd0*/  IMAD.MOV.U32 R13, RZ, RZ, R24 ;  /* 0x000000ffff0d7224 */ /* 0x000fd800078e0018 */
[C---:B------:R-:W-:Y:S01]  /*20ce0*/  @!P1 IMAD.SHL.U32 R5, R16.reuse, 0x2, RZ ;  /* 0x0000000210059824 */ /* 0x040fe200078e00ff */
[----:B------:R-:W-:Y:S01]  /*20cf0*/  @!P1 SHF.L.U64.HI R21, R16, 0x1, R17 ;  /* 0x0000000110159819 */ /* 0x000fe20000010211 */
[----:B------:R-:W-:-:S07]  /*20d00*/  IMAD.MOV.U32 R3, RZ, RZ, R14 ;  /* 0x000000ffff037224 */ /* 0x000fce00078e000e */
[----:B------:R-:W-:Y:S05]  /*20d10*/  WARPSYNC.COLLECTIVE R15, `(.L_x_1969) ;  /* 0x000000000f087348 */ /* 0x000fea0003c00000 */
[----:B------:R0:W1:Y:S02]  /*20d20*/  SHFL.IDX P6, R14, R13, R12, R11 ;  /* 0x0000000c0d0e7389 */ /* 0x00006400000c000b */
[----:B01----:R-:W-:Y:S01]  /*20d30*/  ENDCOLLECTIVE ;  /* 0x000000000000791b */ /* 0x003fe20003800000 */
.L_x_1969:
[----:B------:R-:W-:-:S05]  /*20d40*/  @!P1 IADD3 R6, P2, R3, R5, RZ ;  /* 0x0000000503069210 */ /* 0x000fca0007f5e0ff */
[----:B------:R-:W-:Y:S01]  /*20d50*/  @!P1 IMAD.X R7, R0, 0x1, R21, P2 ;  /* 0x0000000100079824 */ /* 0x000fe200010e0615 */
[----:B------:R-:W-:Y:S01]  /*20d60*/  MOV R13, R27 ;  /* 0x0000001b000d7202 */ /* 0x000fe20000000f00 */
[----:B------:R-:W-:-:S07]  /*20d70*/  IMAD.MOV.U32 R4, RZ, RZ, R14 ;  /* 0x000000ffff047224 */ /* 0x000fce00078e000e */
[----:B------:R-:W-:Y:S05]  /*20d80*/  WARPSYNC.COLLECTIVE R15, `(.L_x_1970) ;  /* 0x000000000f087348 */ /* 0x000fea0003c00000 */
[----:B------:R0:W1:Y:S02]  /*20d90*/  SHFL.IDX P6, R14, R13, R12, R11 ;  /* 0x0000000c0d0e7389 */ /* 0x00006400000c000b */
[----:B01----:R-:W-:Y:S01]  /*20da0*/  ENDCOLLECTIVE ;  /* 0x000000000000791b */ /* 0x003fe20003800000 */
.L_x_1970:
[----:B------:R-:W2:Y:S01]  /*20db0*/  @!P1 LD.E.128 R8, desc[UR42][R6.64] ;  /* 0x0000002a06089980 */ /* 0x000ea2000c101d00 */
[----:B------:R-:W-:-:S05]  /*20dc0*/  @!P1 IADD3 R14, P2, R14, R5, RZ ;  /* 0x000000050e0e9210 */ /* 0x000fca0007f5e0ff */
[----:B------:R-:W-:-:S04]  /*20dd0*/  @!P1 IMAD.X R3, R4, 0x1, R21, P2 ;  /* 0x0000000104039824 */ /* 0x000fc800010e0615 */
[----:B------:R-:W-:-:S05]  /*20de0*/  @!P1 IMAD.MOV.U32 R15, RZ, RZ, R3 ;  /* 0x000000ffff0f9224 */ /* 0x000fca00078e0003 */
[----:B------:R0:W5:Y:S01]  /*20df0*/  @!P1 LD.E.128 R4, desc[UR42][R14.64] ;  /* 0x0000002a0e049980 */ /* 0x000162000c101d00 */
[----:B------:R-:W-:Y:S01]  /*20e00*/  CS2R R36, SRZ ;  /* 0x0000000000247805 */ /* 0x000fe2000001ff00 */
[----:B------:R-:W-:Y:S01]  /*20e10*/  IMAD.MOV.U32 R13, RZ, RZ, R26 ;  /* 0x000000ffff0d7224 */ /* 0x000fe200078e001a */
[----:B------:R-:W-:Y:S01]  /*20e20*/  CS2R R34, SRZ ;  /* 0x0000000000227805 */ /* 0x000fe2000001ff00 */
[----:B------:R-:W-:Y:S01]  /*20e30*/  IMAD.MOV.U32 R12, RZ, RZ, 0x1 ;  /* 0x00000001ff0c7424 */ /* 0x000fe200078e00ff */
[----:B------:R-:W-:Y:S02]  /*20e40*/  CS2R R28, SRZ ;  /* 0x00000000001c7805 */ /* 0x000fe4000001ff00 */
[----:B------:R-:W-:Y:S01]  /*20e50*/  CS2R R20, SRZ ;  /* 0x0000000000147805 */ /* 0x000fe2000001ff00 */
[----:B0-----:R-:W-:Y:S02]  /*20e60*/  IMAD.MOV.U32 R15, RZ, RZ, -0x1 ;  /* 0xffffffffff0f7424 */ /* 0x001fe400078e00ff */
[----:B--2---:R-:W-:-:S02]  /*20e70*/  @!P1 IMAD.MOV.U32 R37, RZ, RZ, R11 ;  /* 0x000000ffff259224 */ /* 0x004fc400078e000b */
[----:B------:R-:W-:Y:S02]  /*20e80*/  IMAD.MOV.U32 R11, RZ, RZ, 0x1c1f ;  /* 0x00001c1fff0b7424 */ /* 0x000fe400078e00ff */
[----:B------:R-:W-:Y:S02]  /*20e90*/  @!P1 IMAD.MOV.U32 R34, RZ, RZ, R8 ;  /* 0x000000ffff229224 */ /* 0x000fe400078e0008 */
[----:B------:R-:W-:-:S07]  /*20ea0*/  @!P1 IMAD.MOV.U32 R35, RZ, RZ, R9 ;  /* 0x000000ffff239224 */ /* 0x000fce00078e0009 */
[----:B-----5:R-:W-:Y:S05]  /*20eb0*/  WARPSYNC.COLLECTIVE R15, `(.L_x_1971) ;  /* 0x000000000f087348 */ /* 0x020fea0003c00000 */
[----:B------:R0:W1:Y:S02]  /*20ec0*/  SHFL.IDX P6, R14, R13, R12, R11 ;  /* 0x0000000c0d0e7389 */ /* 0x00006400000c000b */
[----:B01---5:R-:W-:Y:S01]  /*20ed0*/  ENDCOLLECTIVE ;  /* 0x000000000000791b */ /* 0x023fe20003800000 */
.L_x_1971:
[----:B------:R-:W-:Y:S02]  /*20ee0*/  IMAD.MOV.U32 R0, RZ, RZ, R34 ;  /* 0x000000ffff007224 */ /* 0x000fe400078e0022 */
[----:B------:R-:W-:Y:S02]  /*20ef0*/  IMAD.MOV.U32 R3, RZ, RZ, R35 ;  /* 0x000000ffff037224 */ /* 0x000fe400078e0023 */
[----:B------:R-:W-:Y:S01]  /*20f00*/  @!P1 IMAD.MOV.U32 R36, RZ, RZ, R10 ;  /* 0x000000ffff249224 */ /* 0x000fe200078e000a */
[----:B------:R-:W-:Y:S01]  /*20f10*/  PRMT R42, R0, 0x7610, R42 ;  /* 0x00007610002a7816 */ /* 0x000fe2000000002a */
[----:B------:R-:W-:Y:S01]  /*20f20*/  IMAD.MOV.U32 R9, RZ, RZ, R37 ;  /* 0x000000ffff097224 */ /* 0x000fe200078e0025 */
[----:B------:R-:W-:Y:S01]  /*20f30*/  PRMT R43, R3, 0x7610, R43 ;  /* 0x00007610032b7816 */ /* 0x000fe2000000002b */
[----:B------:R-:W-:Y:S02]  /*20f40*/  IMAD.MOV.U32 R8, RZ, RZ, R36 ;  /* 0x000000ffff087224 */ /* 0x000fe400078e0024 */
[----:B------:R-:W-:-:S03]  /*20f50*/  IMAD.MOV.U32 R13, RZ, RZ, R25 ;  /* 0x000000ffff0d7224 */ /* 0x000fc600078e0019 */
[----:B------:R-:W-:Y:S01]  /*20f60*/  PRMT R31, R8, 0x5410, R9 ;  /* 0x00005410081f7816 */ /* 0x000fe20000000009 */
[----:B------:R-:W-:Y:S02]  /*20f70*/  @!P1 IMAD.MOV.U32 R28, RZ, RZ, R4 ;  /* 0x000000ffff1c9224 */ /* 0x000fe400078e0004 */
[----:B------:R-:W-:Y:S02]  /*20f80*/  @!P1 IMAD.MOV.U32 R29, RZ, RZ, R5 ;  /* 0x000000ffff1d9224 */ /* 0x000fe400078e0005 */
[----:B------:R-:W-:Y:S02]  /*20f90*/  @!P1 IMAD.MOV.U32 R20, RZ, RZ, R6 ;  /* 0x000000ffff149224 */ /* 0x000fe400078e0006 */
[----:B------:R-:W-:Y:S02]  /*20fa0*/  @!P1 IMAD.MOV.U32 R21, RZ, RZ, R7 ;  /* 0x000000ffff159224 */ /* 0x000fe400078e0007 */
[----:B------:R-:W-:-:S07]  /*20fb0*/  IMAD.MOV.U32 R0, RZ, RZ, R14 ;  /* 0x000000ffff007224 */ /* 0x000fce00078e000e */
[----:B------:R-:W-:Y:S05]  /*20fc0*/  WARPSYNC.COLLECTIVE R15, `(.L_x_1972) ;  /* 0x000000000f087348 */ /* 0x000fea0003c00000 */
[----:B------:R0:W1:Y:S02]  /*20fd0*/  SHFL.IDX P6, R14, R13, R12, R11 ;  /* 0x0000000c0d0e7389 */ /* 0x00006400000c000b */
[----:B01----:R-:W-:Y:S01]  /*20fe0*/  ENDCOLLECTIVE ;  /* 0x000000000000791b */ /* 0x003fe20003800000 */
.L_x_1972:
[----:B------:R-:W-:Y:S02]  /*20ff0*/  IMAD.MOV.U32 R4, RZ, RZ, R28 ;  /* 0x000000ffff047224 */ /* 0x000fe400078e001c */
[----:B------:R-:W-:Y:S02]  /*21000*/  IMAD.MOV.U32 R5, RZ, RZ, R29 ;  /* 0x000000ffff057224 */ /* 0x000fe400078e001d */
[----:B------:R-:W-:Y:S02]  /*21010*/  IMAD.MOV.U32 R6, RZ, RZ, R20 ;  /* 0x000000ffff067224 */ /* 0x000fe400078e0014 */
[----:B------:R-:W-:Y:S01]  /*21020*/  IMAD.MOV.U32 R7, RZ, RZ, R21 ;  /* 0x000000ffff077224 */ /* 0x000fe200078e0015 */
[----:B------:R-:W-:Y:S02]  /*21030*/  PRMT R45, R5, 0x7610, R45 ;  /* 0x00007610052d7816 */ /* 0x000fe4000000002d */
[----:B------:R-:W-:Y:S02]  /*21040*/  PRMT R56, R4, 0x5410, R6 ;  /* 0x0000541004387816 */ /* 0x000fe40000000006 */
[----:B------:R-:W-:-:S02]  /*21050*/  CS2R R4, SRZ ;  /* 0x0000000000047805 */ /* 0x000fc4000001ff00 */
[----:B------:R-:W-:Y:S01]  /*21060*/  PRMT R42, R42, 0x5410, R7 ;  /* 0x000054102a2a7816 */ /* 0x000fe20000000007 */
[----:B------:R-:W-:Y:S02]  /*21070*/  IMAD.MOV.U32 R13, RZ, RZ, R24 ;  /* 0x000000ffff0d7224 */ /* 0x000fe400078e0018 */
[----:B------:R-:W-:-:S07]  /*21080*/  IMAD.MOV.U32 R3, RZ, RZ, R14 ;  /* 0x000000ffff037224 */ /* 0x000fce00078e000e */
[----:B------:R-:W-:Y:S05]  /*21090*/  WARPSYNC.COLLECTIVE R15, `(.L_x_1973) ;  /* 0x000000000f087348 */ /* 0x000fea0003c00000 */
[----:B------:R0:W1:Y:S02]  /*210a0*/  SHFL.IDX P6, R14, R13, R12, R11 ;  /* 0x0000000c0d0e7389 */ /* 0x00006400000c000b */
[----:B01----:R-:W-:Y:S01]  /*210b0*/  ENDCOLLECTIVE ;  /* 0x000000000000791b */ /* 0x003fe20003800000 */
.L_x_1973:
[----:B------:R-:W-:Y:S02]  /*210c0*/  IMAD.MOV.U32 R13, RZ, RZ, R27 ;  /* 0x000000ffff0d7224 */ /* 0x000fe400078e001b */
[----:B------:R-:W-:-:S07]  /*210d0*/  IMAD.MOV.U32 R24, RZ, RZ, R14 ;  /* 0x000000ffff187224 */ /* 0x000fce00078e000e */
[----:B------:R-:W-:Y:S05]  /*210e0*/  WARPSYNC.COLLECTIVE R15, `(.L_x_1974) ;  /* 0x000000000f087348 */ /* 0x000fea0003c00000 */
[----:B------:R0:W1:Y:S02]  /*210f0*/  SHFL.IDX P6, R14, R13, R12, R11 ;  /* 0x0000000c0d0e7389 */ /* 0x00006400000c000b */
[----:B01----:R-:W-:Y:S01]  /*21100*/  ENDCOLLECTIVE ;  /* 0x000000000000791b */ /* 0x003fe20003800000 */
.L_x_1974:
[----:B------:R-:W-:Y:S05]  /*21110*/  BRA `(.L_x_1975) ;  /* 0xfffffe7800607947 */ /* 0x000fea000383ffff */
.L_x_1689:
[----:B0-----:R0:W1:Y:S02]  /*21120*/  SYNCS.PHASECHK.TRANS64.TRYWAIT P1, [R2+URZ+0x16800], R3 ;  /* 0x01680003020075a7 */ /* 0x001064000802017f */
[----:B-1----:R-:W-:Y:S05]  /*21130*/  @!P1 NANOSLEEP.SYNCS 0x989680 ;  /* 0x009896800000995d */ /* 0x002fea0003900000 */
[----:B------:R-:W1:Y:S02]  /*21140*/  @!P1 SYNCS.PHASECHK.TRANS64 P1, [R2+URZ+0x16800], R3 ;  /* 0x01680003020095a7 */ /* 0x000e64000802007f */
[----:B-1----:R-:W-:Y:S05]  /*21150*/  @!P1 BRA `(.L_x_1689) ;  /* 0xfffffffc00f09947 */ /* 0x002fea000383ffff */
[----:B------:R-:W-:Y:S05]  /*21160*/  BRA `(.L_x_1976) ;  /* 0xfffffe7c00207947 */ /* 0x000fea000383ffff */
.L_x_1695:
[----:B-1----:R1:W3:Y:S02]  /*21170*/  SYNCS.PHASECHK.TRANS64.TRYWAIT P1, [R12+URZ+0x16830], R3 ;  /* 0x016830030c0075a7 */ /* 0x0022e4000802017f */
[----:B---3--:R-:W-:Y:S05]  /*21180*/  @!P1 NANOSLEEP.SYNCS 0x989680 ;  /* 0x009896800000995d */ /* 0x008fea0003900000 */
[----:B------:R-:W3:Y:S02]  /*21190*/  @!P1 SYNCS.PHASECHK.TRANS64 P1, [R12+URZ+0x16830], R3 ;  /* 0x016830030c0095a7 */ /* 0x000ee4000802007f */
[----:B---3--:R-:W-:Y:S05]  /*211a0*/  @!P1 BRA `(.L_x_1695) ;  /* 0xfffffffc00f09947 */ /* 0x008fea000383ffff */
[----:B------:R-:W-:Y:S05]  /*211b0*/  BRA `(.L_x_1694) ;  /* 0xfffffe88009c7947 */ /* 0x000fea000383ffff */
.L_x_1714:
[----:B-1----:R1:W2:Y:S02]  /*211c0*/  SYNCS.PHASECHK.TRANS64.TRYWAIT P2, [R11+URZ+0x16830], R10 ;  /* 0x0168300a0b0075a7 */ /* 0x0022a4000804017f */
[----:B--2---:R-:W-:Y:S05]  /*211d0*/  @!P2 NANOSLEEP.SYNCS 0x989680 ;  /* 0x009896800000a95d */ /* 0x004fea0003900000 */
[----:B------:R-:W2:Y:S02]  /*211e0*/  @!P2 SYNCS.PHASECHK.TRANS64 P2, [R11+URZ+0x16830], R10 ;  /* 0x0168300a0b00a5a7 */ /* 0x000ea4000804007f */
[----:B--2---:R-:W-:Y:S05]  /*211f0*/  @!P2 BRA `(.L_x_1714) ;  /* 0xfffffffc00f0a947 */ /* 0x004fea000383ffff */
[----:B------:R-:W-:Y:S05]  /*21200*/  BRA `(.L_x_1713) ;  /* 0xfffffebc00407947 */ /* 0x000fea000383ffff */
.L_x_1718:
[----:B-1----:R1:W2:Y:S02]  /*21210*/  SYNCS.PHASECHK.TRANS64.TRYWAIT P1, [R11+URZ+0x16850], R10 ;  /* 0x0168500a0b0075a7 */ /* 0x0022a4000802017f */
[----:B--2---:R-:W-:Y:S05]  /*21220*/  @!P1 NANOSLEEP.SYNCS 0x989680 ;  /* 0x009896800000995d */ /* 0x004fea0003900000 */
[----:B------:R-:W2:Y:S02]  /*21230*/  @!P1 SYNCS.PHASECHK.TRANS64 P1, [R11+URZ+0x16850], R10 ;  /* 0x0168500a0b0095a7 */ /* 0x000ea4000802007f */
[----:B--2---:R-:W-:Y:S05]  /*21240*/  @!P1 BRA `(.L_x_1718) ;  /* 0xfffffffc00f09947 */ /* 0x004fea000383ffff */
[----:B------:R-:W-:Y:S05]  /*21250*/  BRA `(.L_x_1715) ;  /* 0xfffffec000087947 */ /* 0x000fea000383ffff */
.L_x_1739:
[----:B-1----:R1:W2:Y:S02]  /*21260*/  SYNCS.PHASECHK.TRANS64.TRYWAIT P2, [R3+URZ+0x16830], R0 ;  /* 0x01683000030075a7 */ /* 0x0022a4000804017f */
[----:B--2---:R-:W-:Y:S05]  /*21270*/  @!P2 NANOSLEEP.SYNCS 0x989680 ;  /* 0x009896800000a95d */ /* 0x004fea0003900000 */
[----:B------:R-:W2:Y:S02]  /*21280*/  @!P2 SYNCS.PHASECHK.TRANS64 P2, [R3+URZ+0x16830], R0 ;  /* 0x016830000300a5a7 */ /* 0x000ea4000804007f */
[----:B--2---:R-:W-:Y:S05]  /*21290*/  @!P2 BRA `(.L_x_1739) ;  /* 0xfffffffc00f0a947 */ /* 0x004fea000383ffff */
[----:B------:R-:W-:Y:S05]  /*212a0*/  BRA `(.L_x_1738) ;  /* 0xfffffeec00fc7947 */ /* 0x000fea000383ffff */
.L_x_1743:
[----:B-1----:R1:W2:Y:S02]  /*212b0*/  SYNCS.PHASECHK.TRANS64.TRYWAIT P1, [R3+URZ+0x16850], R0 ;  /* 0x01685000030075a7 */ /* 0x0022a4000802017f */
[----:B--2---:R-:W-:Y:S05]  /*212c0*/  @!P1 NANOSLEEP.SYNCS 0x989680 ;  /* 0x009896800000995d */ /* 0x004fea0003900000 */
[----:B------:R-:W2:Y:S02]  /*212d0*/  @!P1 SYNCS.PHASECHK.TRANS64 P1, [R3+URZ+0x16850], R0 ;  /* 0x01685000030095a7 */ /* 0x000ea4000802007f */
[----:B--2---:R-:W-:Y:S05]  /*212e0*/  @!P1 BRA `(.L_x_1743) ;  /* 0xfffffffc00f09947 */ /* 0x004fea000383ffff */
[----:B------:R-:W-:Y:S05]  /*212f0*/  BRA `(.L_x_1740) ;  /* 0xfffffef000d87947 */ /* 0x000fea000383ffff */
.L_x_1752:
[----:B-1----:R1:W2:Y:S02]  /*21300*/  SYNCS.PHASECHK.TRANS64.TRYWAIT P2, [R3+URZ+0x16830], R0 ;  /* 0x01683000030075a7 */ /* 0x0022a4000804017f */
[----:B--2---:R-:W-:Y:S05]  /*21310*/  @!P2 NANOSLEEP.SYNCS 0x989680 ;  /* 0x009896800000a95d */ /* 0x004fea0003900000 */
[----:B------:R-:W2:Y:S02]  /*21320*/  @!P2 SYNCS.PHASECHK.TRANS64 P2, [R3+URZ+0x16830], R0 ;  /* 0x016830000300a5a7 */ /* 0x000ea4000804007f */
[----:B--2---:R-:W-:Y:S05]  /*21330*/  @!P2 BRA `(.L_x_1752) ;  /* 0xfffffffc00f0a947 */ /* 0x004fea000383ffff */
[----:B------:R-:W-:Y:S05]  /*21340*/  BRA `(.L_x_1751) ;  /* 0xffffff0c00d87947 */ /* 0x000fea000383ffff */
.L_x_1756:
[----:B-1----:R1:W2:Y:S02]  /*21350*/  SYNCS.PHASECHK.TRANS64.TRYWAIT P1, [R3+URZ+0x16850], R0 ;  /* 0x01685000030075a7 */ /* 0x0022a4000802017f */
[----:B--2---:R-:W-:Y:S05]  /*21360*/  @!P1 NANOSLEEP.SYNCS 0x989680 ;  /* 0x009896800000995d */ /* 0x004fea0003900000 */
[----:B------:R-:W2:Y:S02]  /*21370*/  @!P1 SYNCS.PHASECHK.TRANS64 P1, [R3+URZ+0x16850], R0 ;  /* 0x01685000030095a7 */ /* 0x000ea4000802007f */
[----:B--2---:R-:W-:Y:S05]  /*21380*/  @!P1 BRA `(.L_x_1756) ;  /* 0xfffffffc00f09947 */ /* 0x004fea000383ffff */
[----:B------:R-:W-:Y:S05]  /*21390*/  BRA `(.L_x_1753) ;  /* 0xffffff1000b47947 */ /* 0x000fea000383ffff */
.L_x_1771:
[----:B-1----:R1:W2:Y:S02]  /*213a0*/  SYNCS.PHASECHK.TRANS64.TRYWAIT P1, [R11+URZ+0x16850], R4 ;  /* 0x016850040b0075a7 */ /* 0x0022a4000802017f */
[----:B--2---:R-:W-:Y:S05]  /*213b0*/  @!P1 NANOSLEEP.SYNCS 0x989680 ;  /* 0x009896800000995d */ /* 0x004fea0003900000 */
[----:B------:R-:W2:Y:S02]  /*213c0*/  @!P1 SYNCS.PHASECHK.TRANS64 P1, [R11+URZ+0x16850], R4 ;  /* 0x016850040b0095a7 */ /* 0x000ea4000802007f */
[----:B--2---:R-:W-:Y:S05]  /*213d0*/  @!P1 BRA `(.L_x_1771) ;  /* 0xfffffffc00f09947 */ /* 0x004fea000383ffff */
[----:B------:R-:W-:Y:S05]  /*213e0*/  BRA `(.L_x_1770) ;  /* 0xffffff3c00a47947 */ /* 0x000fea000383ffff */
.L_x_1777:
[----:B------:R-:W-:Y:S02]  /*213f0*/  IMAD.MOV.U32 R13, RZ, RZ, R41 ;  /* 0x000000ffff0d7224 */ /* 0x000fe400078e0029 */
[----:B------:R-:W-:Y:S02]  /*21400*/  IMAD.MOV.U32 R12, RZ, RZ, RZ ;  /* 0x000000ffff0c7224 */ /* 0x000fe400078e00ff */
[----:B------:R-:W-:Y:S02]  /*21410*/  IMAD.MOV.U32 R11, RZ, RZ, 0x181f ;  /* 0x0000181fff0b7424 */ /* 0x000fe400078e00ff */
[----:B------:R-:W-:Y:S02]  /*21420*/  IMAD.MOV.U32 R15, RZ, RZ, -0x1 ;  /* 0xffffffffff0f7424 */ /* 0x000fe400078e00ff */
[----:B------:R-:W-:-:S07]  /*21430*/  IMAD.IADD R42, R50, 0x1, R51 ;  /* 0x00000001322a7824 */ /* 0x000fce00078e0233 */
[----:B0----5:R-:W-:Y:S05]  /*21440*/  WARPSYNC.COLLECTIVE R15, `(.L_x_1977) ;  /* 0x000000000f087348 */ /* 0x021fea0003c00000 */
[----:B------:R1:W2:Y:S02]  /*21450*/  SHFL.IDX P6, R14, R13, R12, R11 ;  /* 0x0000000c0d0e7389 */ /* 0x0002a400000c000b */
[----:B012--5:R-:W-:Y:S01]  /*21460*/  ENDCOLLECTIVE ;  /* 0x000000000000791b */ /* 0x027fe20003800000 */
.L_x_1977:
[----:B------:R-:W-:Y:S02]  /*21470*/  VIADD R20, R42, 0x30 ;  /* 0x000000302a147836 */ /* 0x000fe40000000000 */
[----:B------:R-:W-:Y:S02]  /*21480*/  IMAD.MOV.U32 R13, RZ, RZ, R40 ;  /* 0x000000ffff0d7224 */ /* 0x000fe400078e0028 */
[----:B------:R-:W-:-:S07]  /*21490*/  IMAD.MOV.U32 R0, RZ, RZ, R14 ;  /* 0x000000ffff007224 */ /* 0x000fce00078e000e */
[----:B------:R-:W-:Y:S05]  /*214a0*/  WARPSYNC.COLLECTIVE R15, `(.L_x_1978) ;  /* 0x000000000f087348 */ /* 0x000fea0003c00000 */
[----:B------:R0:W1:Y:S02]  /*214b0*/  SHFL.IDX P6, R14, R13, R12, R11 ;  /* 0x0000000c0d0e7389 */ /* 0x00006400000c000b */
[----:B01----:R-:W-:Y:S01]  /*214c0*/  ENDCOLLECTIVE ;  /* 0x000000000000791b */ /* 0x003fe20003800000 */
.L_x_1978:
[----:B------:R-:W-:Y:S02]  /*214d0*/  ULDC UR4, c[0x0][0xac8] ;  /* 0x0002b20000047ab9 */ /* 0x000fe40000000800 */
[----:B------:R-:W-:-:S04]  /*214e0*/  ISETP.GE.AND P0, PT, R44, UR4, PT ;  /* 0x000000042c007c0c */ /* 0x000fc8000bf06270 */
[-C--:B------:R-:W-:Y:S01]  /*214f0*/  ISETP.GE.OR P4, PT, R20, R45.reuse, P0 ;  /* 0x0000002d1400720c */ /* 0x080fe20000786670 */
[C---:B------:R-:W-:Y:S01]  /*21500*/  VIADD R20, R42.reuse, 0x60 ;  /* 0x000000602a147836 */ /* 0x040fe20000000000 */
[----:B------:R-:W-:-:S04]  /*21510*/  ISETP.GE.OR P3, PT, R42, R45, P0 ;  /* 0x0000002d2a00720c */ /* 0x000fc80000766670 */
[----:B------:R-:W-:Y:S01]  /*21520*/  ISETP.GE.OR P2, PT, R20, R45, P0 ;  /* 0x0000002d1400720c */ /* 0x000fe20000746670 */
[----:B------:R-:W-:Y:S02]  /*21530*/  IMAD.MOV.U32 R13, RZ, RZ, R41 ;  /* 0x000000ffff0d7224 */ /* 0x000fe400078e0029 */
[----:B------:R-:W-:Y:S02]  /*21540*/  IMAD.MOV.U32 R12, RZ, RZ, 0x1 ;  /* 0x00000001ff0c7424 */ /* 0x000fe400078e00ff */
[----:B------:R-:W-:-:S08]  /*21550*/  IMAD.MOV.U32 R3, RZ, RZ, R14 ;  /* 0x000000ffff037224 */ /* 0x000fd000078e000e */
[----:B------:R-:W-:Y:S05]  /*21560*/  WARPSYNC.COLLECTIVE R15, `(.L_x_1979) ;  /* 0x000000000f087348 */ /* 0x000fea0003c00000 */
[----:B------:R0:W1:Y:S02]  /*21570*/  SHFL.IDX P6, R14, R13, R12, R11 ;  /* 0x0000000c0d0e7389 */ /* 0x00006400000c000b */
[----:B01----:R-:W-:Y:S01]  /*21580*/  ENDCOLLECTIVE ;  /* 0x000000000000791b */ /* 0x003fe20003800000 */
.L_x_1979:
[----:B------:R-:W-:-:S04]  /*21590*/  @!P3 LEA R32, P5, R44, R3, 0x1 ;  /* 0x000000032c20b211 */ /* 0x000fc800078a08ff */
[----:B------:R-:W-:Y:S01]  /*215a0*/  @!P3 LEA.HI.X R3, R44, R0, R43, 0x1, P5 ;  /* 0x000000002c03b211 */ /* 0x000fe200028f0c2b */
[----:B------:R-:W-:Y:S01]  /*215b0*/  IMAD.MOV.U32 R13, RZ, RZ, R40 ;  /* 0x000000ffff0d7224 */ /* 0x000fe200078e0028 */
[----:B------:R-:W-:-:S07]  /*215c0*/  MOV R8, R14 ;  /* 0x0000000e00087202 */ /* 0x000fce0000000f00 */
[----:B------:R-:W-:Y:S05]  /*215d0*/  WARPSYNC.COLLECTIVE R15, `(.L_x_1980) ;  /* 0x000000000f087348 */ /* 0x000fea0003c00000 */
[----:B------:R0:W1:Y:S02]  /*215e0*/  SHFL.IDX P6, R14, R13, R12, R11 ;  /* 0x0000000c0d0e7389 */ /* 0x00006400000c000b */
[----:B01----:R-:W-:Y:S01]  /*215f0*/  ENDCOLLECTIVE ;  /* 0x000000000000791b */ /* 0x003fe20003800000 */
.L_x_1980:
[----:B------:R-:W-:Y:S02]  /*21600*/  IMAD.MOV.U32 R13, RZ, RZ, R41 ;  /* 0x000000ffff0d7224 */ /* 0x000fe400078e0029 */
[----:B------:R-:W-:Y:S02]  /*21610*/  IMAD.MOV.U32 R12, RZ, RZ, 0x2 ;  /* 0x00000002ff0c7424 */ /* 0x000fe400078e00ff */
[----:B------:R-:W-:-:S07]  /*21620*/  IMAD.MOV.U32 R9, RZ, RZ, R14 ;  /* 0x000000ffff097224 */ /* 0x000fce00078e000e */
[----:B------:R-:W-:Y:S05]  /*21630*/  WARPSYNC.COLLECTIVE R15, `(.L_x_1981) ;  /* 0x000000000f087348 */ /* 0x000fea0003c00000 */
[----:B------:R0:W1:Y:S02]  /*21640*/  SHFL.IDX P6, R14, R13, R12, R11 ;  /* 0x0000000c0d0e7389 */ /* 0x00006400000c000b */
[----:B01----:R-:W-:Y:S01]  /*21650*/  ENDCOLLECTIVE ;  /* 0x000000000000791b */ /* 0x003fe20003800000 */
.L_x_1981:
[----:B------:R-:W-:Y:S01]  /*21660*/  @!P4 LEA R20, P1, R44, R9, 0x1 ;  /* 0x000000092c14c211 */ /* 0x000fe200078208ff */
[----:B------:R-:W-:-:S03]  /*21670*/  @!P3 IMAD.MOV.U32 R9, RZ, RZ, R3 ;  /* 0x000000ffff09b224 */ /* 0x000fc600078e0003 */
[----:B------:R-:W-:Y:S01]  /*21680*/  @!P4 LEA.HI.X R21, R44, R8, R43, 0x1, P1 ;  /* 0x000000082c15c211 */ /* 0x000fe200008f0c2b */
[----:B------:R-:W-:-:S05]  /*21690*/  @!P3 IMAD.MOV.U32 R8, RZ, RZ, R32 ;  /* 0x000000ffff08b224 */ /* 0x000fca00078e0020 */
[----:B------:R0:W-:Y:S01]  /*216a0*/  @!P3 ST.E.128 desc[UR42][R8.64], R4 ;  /* 0x000000040800b985 */ /* 0x0001e2000c101d2a */
[----:B------:R-:W-:-:S03]  /*216b0*/  IMAD.MOV.U32 R13, RZ, RZ, R40 ;  /* 0x000000ffff0d7224 */ /* 0x000fc600078e0028 */
[----:B------:R0:W-:Y:S01]  /*216c0*/  @!P4 ST.E.128 desc[UR42][R20.64], R24 ;  /* 0x000000181400c985 */ /* 0x0001e2000c101d2a */
[----:B------:R-:W-:-:S07]  /*216d0*/  IMAD.MOV.U32 R10, RZ, RZ, R14 ;  /* 0x000000ffff0a7224 */ /* 0x000fce00078e000e */
[----:B0-----:R-:W-:Y:S05]  /*216e0*/  WARPSYNC.COLLECTIVE R15, `(.L_x_1982) ;  /* 0x000000000f087348 */ /* 0x001fea0003c00000 */
[----:B------:R1:W2:Y:S02]  /*216f0*/  SHFL.IDX P6, R14, R13, R12, R11 ;  /* 0x0000000c0d0e7389 */ /* 0x0002a400000c000b */
[----:B012---:R-:W-:Y:S01]  /*21700*/  ENDCOLLECTIVE ;  /* 0x000000000000791b */ /* 0x007fe20003800000 */
.L_x_1982:
[----:B------:R-:W-:Y:S02]  /*21710*/  IMAD.MOV.U32 R13, RZ, RZ, R41 ;  /* 0x000000ffff0d7224 */ /* 0x000fe400078e0029 */
[----:B------:R-:W-:Y:S01]  /*21720*/  IMAD.MOV.U32 R12, RZ, RZ, 0x3 ;  /* 0x00000003ff0c7424 */ /* 0x000fe200078e00ff */
[----:B------:R-:W-:-:S13]  /*21730*/  @!P2 LEA R46, P5, R44, R14, 0x1 ;  /* 0x0000000e2c2ea211 */ /* 0x000fda00078a08ff */
[----:B------:R-:W-:Y:S05]  /*21740*/  WARPSYNC.COLLECTIVE R15, `(.L_x_1983) ;  /* 0x000000000f087348 */ /* 0x000fea0003c00000 */
[----:B------:R0:W1:Y:S02]  /*21750*/  SHFL.IDX P6, R14, R13, R12, R11 ;  /* 0x0000000c0d0e7389 */ /* 0x00006400000c000b */
[----:B01----:R-:W-:Y:S01]  /*21760*/  ENDCOLLECTIVE ;  /* 0x000000000000791b */ /* 0x003fe20003800000 */
.L_x_1983:
[----:B------:R-:W-:Y:S01]  /*21770*/  @!P2 LEA.HI.X R47, R44, R10, R43, 0x1, P5 ;  /* 0x0000000a2c2fa211 */ /* 0x000fe200028f0c2b */
[----:B------:R-:W-:-:S04]  /*21780*/  @!P2 IMAD.MOV.U32 R4, RZ, RZ, R46 ;  /* 0x000000ffff04a224 */ /* 0x000fc800078e002e */
[----:B------:R-:W-:-:S05]  /*21790*/  @!P2 IMAD.MOV.U32 R5, RZ, RZ, R47 ;  /* 0x000000ffff05a224 */ /* 0x000fca00078e002f */
[----:B------:R0:W-:Y:S01]  /*217a0*/  @!P2 ST.E.128 desc[UR42][R4.64], R28 ;  /* 0x0000001c0400a985 */ /* 0x0001e2000c101d2a */
[----:B------:R-:W-:Y:S02]  /*217b0*/  IMAD.MOV.U32 R13, RZ, RZ, R40 ;  /* 0x000000ffff0d7224 */ /* 0x000fe400078e0028 */
[----:B------:R-:W-:-:S07]  /*217c0*/  IMAD.MOV.U32 R0, RZ, RZ, R14 ;  /* 0x000000ffff007224 */ /* 0x000fce00078e000e */
[----:B0-----:R-:W-:Y:S05]  /*217d0*/  WARPSYNC.COLLECTIVE R15, `(.L_x_1984) ;  /* 0x000000000f087348 */ /* 0x001fea0003c00000 */
[----:B------:R1:W2:Y:S02]  /*217e0*/  SHFL.IDX P6, R14, R13, R12, R11 ;  /* 0x0000000c0d0e7389 */ /* 0x0002a400000c000b */
[----:B012---:R-:W-:Y:S01]  /*217f0*/  ENDCOLLECTIVE ;  /* 0x000000000000791b */ /* 0x007fe20003800000 */
.L_x_1984:
[----:B------:R-:W-:Y:S05]  /*21800*/  BRA `(.L_x_1985) ;  /* 0xffffff5000d87947 */ /* 0x000fea000383ffff */
.L_x_1779:
[----:B------:R-:W-:Y:S02]  /*21810*/  IMAD.MOV.U32 R13, RZ, RZ, R4 ;  /* 0x000000ffff0d7224 */ /* 0x000fe400078e0004 */
[----:B------:R-:W-:Y:S02]  /*21820*/  IMAD.MOV.U32 R12, RZ, RZ, RZ ;  /* 0x000000ffff0c7224 */ /* 0x000fe400078e00ff */
[----:B------:R-:W-:Y:S02]  /*21830*/  IMAD.MOV.U32 R11, RZ, RZ, 0x1c1f ;  /* 0x00001c1fff0b7424 */ /* 0x000fe400078e00ff */
[----:B------:R-:W-:-:S07]  /*21840*/  IMAD.MOV.U32 R15, RZ, RZ, -0x1 ;  /* 0xffffffffff0f7424 */ /* 0x000fce00078e00ff */
[----:B------:R-:W-:Y:S05]  /*21850*/  WARPSYNC.COLLECTIVE R15, `(.L_x_1986) ;  /* 0x000000000f087348 */ /* 0x000fea0003c00000 */
[----:B------:R0:W1:Y:S02]  /*21860*/  SHFL.IDX P6, R14, R13, R12, R11 ;  /* 0x0000000c0d0e7389 */ /* 0x00006400000c000b */
[----:B01----:R-:W-:Y:S01]  /*21870*/  ENDCOLLECTIVE ;  /* 0x000000000000791b */ /* 0x003fe20003800000 */
.L_x_1986:
[----:B------:R-:W-:Y:S02]  /*21880*/  IMAD.MOV.U32 R13, RZ, RZ, R3 ;  /* 0x000000ffff0d7224 */ /* 0x000fe400078e0003 */
[----:B------:R-:W-:-:S07]  /*21890*/  IMAD.MOV.U32 R0, RZ, RZ, R14 ;  /* 0x000000ffff007224 */ /* 0x000fce00078e000e */
[----:B------:R-:W-:Y:S05]  /*218a0*/  WARPSYNC.COLLECTIVE R15, `(.L_x_1987) ;  /* 0x000000000f087348 */ /* 0x000fea0003c00000 */
[----:B------:R0:W1:Y:S02]  /*218b0*/  SHFL.IDX P6, R14, R13, R12, R11 ;  /* 0x0000000c0d0e7389 */ /* 0x00006400000c000b */
[----:B01----:R-:W-:Y:S01]  /*218c0*/  ENDCOLLECTIVE ;  /* 0x000000000000791b */ /* 0x003fe20003800000 */
.L_x_1987:
[----:B------:R-:W-:Y:S05]  /*218d0*/  BRA `(.L_x_1988) ;  /* 0xffffff5400b47947 */ /* 0x000fea000383ffff */
.L_x_1782:
[----:B------:R-:W-:Y:S01]  /*218e0*/  BSSY B1, `(.L_x_1989) ;  /* 0x0000008000017945 */ /* 0x000fe20003800000 */
[----:B---3--:R-:W-:Y:S02]  /*218f0*/  IMAD.MOV.U32 R13, RZ, RZ, R4 ;  /* 0x000000ffff0d7224 */ /* 0x008fe400078e0004 */
[----:B------:R-:W-:Y:S02]  /*21900*/  IMAD.MOV.U32 R12, RZ, RZ, 0x1 ;  /* 0x00000001ff0c7424 */ /* 0x000fe400078e00ff */
[----:B------:R-:W-:Y:S02]  /*21910*/  IMAD.MOV.U32 R11, RZ, RZ, 0x1c1f ;  /* 0x00001c1fff0b7424 */ /* 0x000fe400078e00ff */
[----:B------:R-:W-:-:S07]  /*21920*/  IMAD.MOV.U32 R15, RZ, RZ, -0x1 ;  /* 0xffffffffff0f7424 */ /* 0x000fce00078e00ff */
[----:B012---:R-:W-:Y:S05]  /*21930*/  WARPSYNC.COLLECTIVE R15, `(.L_x_1990) ;  /* 0x000000000f087348 */ /* 0x007fea0003c00000 */
[----:B--2---:R2:W3:Y:S02]  /*21940*/  SHFL.IDX P6, R14, R13, R12, R11 ;  /* 0x0000000c0d0e7389 */ /* 0x0044e400000c000b */
[----:B0123--:R-:W-:Y:S01]  /*21950*/  ENDCOLLECTIVE ;  /* 0x000000000000791b */ /* 0x00ffe20003800000 */
.L_x_1990:
[----:B------:R-:W-:Y:S05]  /*21960*/  BSYNC B1 ;  /* 0x0000000000017941 */ /* 0x000fea0003800000 */
.L_x_1989:
        /* <DEDUP_REMOVED lines=8> */
.L_x_1991:
[----:B------:R-:W-:Y:S05]  /*219f0*/  BRA `(.L_x_1992) ;  /* 0xffffff5800107947 */ /* 0x000fea000383ffff */
.L_x_1786:
[----:B------:R-:W-:Y:S02]  /*21a00*/  IMAD.MOV.U32 R13, RZ, RZ, R20 ;  /* 0x000000ffff0d7224 */ /* 0x000fe400078e0014 */
[----:B------:R-:W-:Y:S02]  /*21a10*/  IMAD.MOV.U32 R12, RZ, RZ, RZ ;  /* 0x000000ffff0c7224 */ /* 0x000fe400078e00ff */
[----:B------:R-:W-:Y:S02]  /*21a20*/  IMAD.MOV.U32 R11, RZ, RZ, 0x181f ;  /* 0x0000181fff0b7424 */ /* 0x000fe400078e00ff */
[----:B------:R-:W-:Y:S02]  /*21a30*/  IMAD.MOV.U32 R15, RZ, RZ, -0x1 ;  /* 0xffffffffff0f7424 */ /* 0x000fe400078e00ff */
[----:B------:R-:W-:Y:S02]  /*21a40*/  IMAD R21, R24, R25, RZ ;  /* 0x0000001918157224 */ /* 0x000fe400078e02ff */
[----:B------:R-:W-:-:S07]  /*21a50*/  IMAD.IADD R24, R28, 0x1, R29 ;  /* 0x000000011c187824 */ /* 0x000fce00078e021d */
[----:B0-----:R-:W-:Y:S05]  /*21a60*/  WARPSYNC.COLLECTIVE R15, `(.L_x_1993) ;  /* 0x000000000f087348 */ /* 0x001fea0003c00000 */
[----:B------:R1:W2:Y:S02]  /*21a70*/  SHFL.IDX P6, R14, R13, R12, R11 ;  /* 0x0000000c0d0e7389 */ /* 0x0002a400000c000b */
[----:B012---:R-:W-:Y:S01]  /*21a80*/  ENDCOLLECTIVE ;  /* 0x000000000000791b */ /* 0x007fe20003800000 */
.L_x_1993:
[C---:B------:R-:W-:Y:S01]  /*21a90*/  VIADD R8, R24.reuse, 0x30 ;  /* 0x0000003018087836 */ /* 0x040fe20000000000 */
[----:B------:R-:W-:-:S04]  /*21aa0*/  ISETP.GE.OR P3, PT, R24, R21, P0 ;  /* 0x000000151800720c */ /* 0x000fc80000766670 */
[----:B------:R-:W-:Y:S01]  /*21ab0*/  ISETP.GE.OR P4, PT, R8, R21, P0 ;  /* 0x000000150800720c */ /* 0x000fe20000786670 */
[----:B------:R-:W-:Y:S02]  /*21ac0*/  VIADD R8, R24, 0x60 ;  /* 0x0000006018087836 */ /* 0x000fe40000000000 */
[----:B------:R-:W-:-:S03]  /*21ad0*/  IMAD.MOV.U32 R13, RZ, RZ, R7 ;  /* 0x000000ffff0d7224 */ /* 0x000fc600078e0007 */
[----:B------:R-:W-:Y:S01]  /*21ae0*/  ISETP.GE.OR P2, PT, R8, R21, P0 ;  /* 0x000000150800720c */ /* 0x000fe20000746670 */
[----:B------:R-:W-:-:S12]  /*21af0*/  IMAD.MOV.U32 R0, RZ, RZ, R14 ;  /* 0x000000ffff007224 */ /* 0x000fd800078e000e */
[----:B------:R-:W-:Y:S05]  /*21b00*/  WARPSYNC.COLLECTIVE R15, `(.L_x_1994) ;  /* 0x000000000f087348 */ /* 0x000fea0003c00000 */
[----:B------:R0:W1:Y:S02]  /*21b10*/  SHFL.IDX P6, R14, R13, R12, R11 ;  /* 0x0000000c0d0e7389 */ /* 0x00006400000c000b */
[----:B01----:R-:W-:Y:S01]  /*21b20*/  ENDCOLLECTIVE ;  /* 0x000000000000791b */ /* 0x003fe20003800000 */
.L_x_1994:
[----:B------:R-:W-:Y:S01]  /*21b30*/  MOV R13, R20 ;  /* 0x00000014000d7202 */ /* 0x000fe20000000f00 */
[----:B------:R-:W-:Y:S02]  /*21b40*/  IMAD.MOV.U32 R12, RZ, RZ, 0x1 ;  /* 0x00000001ff0c7424 */ /* 0x000fe400078e00ff */
[----:B------:R-:W-:-:S07]  /*21b50*/  IMAD.MOV.U32 R3, RZ, RZ, R14 ;  /* 0x000000ffff037224 */ /* 0x000fce00078e000e */
[----:B------:R-:W-:Y:S05]  /*21b60*/  WARPSYNC.COLLECTIVE R15, `(.L_x_1995) ;  /* 0x000000000f087348 */ /* 0x000fea0003c00000 */
[----:B------:R0:W1:Y:S02]  /*21b70*/  SHFL.IDX P6, R14, R13, R12, R11 ;  /* 0x0000000c0d0e7389 */ /* 0x00006400000c000b */
[----:B01----:R-:W-:Y:S01]  /*21b80*/  ENDCOLLECTIVE ;  /* 0x000000000000791b */ /* 0x003fe20003800000 */
.L_x_1995:
[----:B------:R-:W-:-:S04]  /*21b90*/  @!P3 LEA R10, P5, R44, R3, 0x1 ;  /* 0x000000032c0ab211 */ /* 0x000fc800078a08ff */
[----:B------:R-:W-:Y:S01]  /*21ba0*/  @!P3 LEA.HI.X R3, R44, R0, R43, 0x1, P5 ;  /* 0x000000002c03b211 */ /* 0x000fe200028f0c2b */
[----:B------:R-:W-:Y:S02]  /*21bb0*/  IMAD.MOV.U32 R13, RZ, RZ, R7 ;  /* 0x000000ffff0d7224 */ /* 0x000fe400078e0007 */
[----:B------:R-:W-:-:S07]  /*21bc0*/  IMAD.MOV.U32 R4, RZ, RZ, R14 ;  /* 0x000000ffff047224 */ /* 0x000fce00078e000e */
[----:B------:R-:W-:Y:S05]  /*21bd0*/  WARPSYNC.COLLECTIVE R15, `(.L_x_1996) ;  /* 0x000000000f087348 */ /* 0x000fea0003c00000 */
[----:B------:R0:W1:Y:S02]  /*21be0*/  SHFL.IDX P6, R14, R13, R12, R11 ;  /* 0x0000000c0d0e7389 */ /* 0x00006400000c000b */
[----:B01----:R-:W-:Y:S01]  /*21bf0*/  ENDCOLLECTIVE ;  /* 0x000000000000791b */ /* 0x003fe20003800000 */
.L_x_1996:
[----:B------:R-:W-:Y:S02]  /*21c00*/  IMAD.MOV.U32 R13, RZ, RZ, R20 ;  /* 0x000000ffff0d7224 */ /* 0x000fe400078e0014 */
[----:B------:R-:W-:Y:S02]  /*21c10*/  IMAD.MOV.U32 R12, RZ, RZ, 0x2 ;  /* 0x00000002ff0c7424 */ /* 0x000fe400078e00ff */
[----:B------:R-:W-:-:S07]  /*21c20*/  IMAD.MOV.U32 R5, RZ, RZ, R14 ;  /* 0x000000ffff057224 */ /* 0x000fce00078e000e */
[----:B------:R-:W-:Y:S05]  /*21c30*/  WARPSYNC.COLLECTIVE R15, `(.L_x_1997) ;  /* 0x000000000f087348 */ /* 0x000fea0003c00000 */
[----:B------:R0:W1:Y:S02]  /*21c40*/  SHFL.IDX P6, R14, R13, R12, R11 ;  /* 0x0000000c0d0e7389 */ /* 0x00006400000c000b */
[----:B01----:R-:W-:Y:S01]  /*21c50*/  ENDCOLLECTIVE ;  /* 0x000000000000791b */ /* 0x003fe20003800000 */
.L_x_1997:
[----:B------:R-:W-:-:S04]  /*21c60*/  @!P4 LEA R8, P1, R44, R5, 0x1 ;  /* 0x000000052c08c211 */ /* 0x000fc800078208ff */
[----:B------:R-:W-:Y:S01]  /*21c70*/  @!P4 LEA.HI.X R9, R44, R4, R43, 0x1, P1 ;  /* 0x000000042c09c211 */ /* 0x000fe200008f0c2b */
[----:B------:R-:W-:Y:S02]  /*21c80*/  IMAD.MOV.U32 R13, RZ, RZ, R7 ;  /* 0x000000ffff0d7224 */ /* 0x000fe400078e0007 */
[----:B------:R-:W-:-:S07]  /*21c90*/  IMAD.MOV.U32 R6, RZ, RZ, R14 ;  /* 0x000000ffff067224 */ /* 0x000fce00078e000e */
[----:B------:R-:W-:Y:S05]  /*21ca0*/  WARPSYNC.COLLECTIVE R15, `(.L_x_1998) ;  /* 0x000000000f087348 */ /* 0x000fea0003c00000 */
[----:B------:R0:W1:Y:S02]  /*21cb0*/  SHFL.IDX P6, R14, R13, R12, R11 ;  /* 0x0000000c0d0e7389 */ /* 0x00006400000c000b */
[----:B01----:R-:W-:Y:S01]  /*21cc0*/  ENDCOLLECTIVE ;  /* 0x000000000000791b */ /* 0x003fe20003800000 */
.L_x_1998:
[----:B------:R-:W-:Y:S02]  /*21cd0*/  @!P3 IMAD.MOV.U32 R11, RZ, RZ, R3 ;  /* 0x000000ffff0bb224 */ /* 0x000fe400078e0003 */
[----:B------:R-:W-:Y:S02]  /*21ce0*/  IMAD.MOV.U32 R13, RZ, RZ, R20 ;  /* 0x000000ffff0d7224 */ /* 0x000fe400078e0014 */
[----:B------:R-:W-:Y:S01]  /*21cf0*/  IMAD.MOV.U32 R12, RZ, RZ, 0x3 ;  /* 0x00000003ff0c7424 */ /* 0x000fe200078e00ff */
        /* <DEDUP_REMOVED lines=9> */
.L_x_1999:
[----:B------:R0:W-:Y:S01]  /*21d90*/  @!P2 ST.E.128 desc[UR42][R4.64], RZ ;  /* 0x000000ff0400a985 */ /* 0x0001e2000c101d2a */
[----:B------:R-:W-:Y:S02]  /*21da0*/  IMAD.MOV.U32 R13, RZ, RZ, R7 ;  /* 0x000000ffff0d7224 */ /* 0x000fe400078e0007 */
[----:B------:R-:W-:-:S07]  /*21db0*/  IMAD.MOV.U32 R0, RZ, RZ, R14 ;  /* 0x000000ffff007224 */ /* 0x000fce00078e000e */
[----:B0-----:R-:W-:Y:S05]  /*21dc0*/  WARPSYNC.COLLECTIVE R15, `(.L_x_2000) ;  /* 0x000000000f087348 */ /* 0x001fea0003c00000 */
[----:B------:R1:W2:Y:S02]  /*21dd0*/  SHFL.IDX P6, R14, R13, R12, R11 ;  /* 0x0000000c0d0e7389 */ /* 0x0002a400000c000b */
[----:B012---:R-:W-:Y:S01]  /*21de0*/  ENDCOLLECTIVE ;  /* 0x000000000000791b */ /* 0x007fe20003800000 */
.L_x_2000:
[----:B------:R-:W-:Y:S05]  /*21df0*/  BRA `(.L_x_2001) ;  /* 0xffffff6000247947 */ /* 0x000fea000383ffff */
.L_x_1813:
[----:B------:R-:W0:Y:S01]  /*21e00*/  S2R R5, SR_TID.X ;  /* 0x0000000000057919 */ /* 0x000e220000002100 */
[----:B------:R-:W-:Y:S01]  /*21e10*/  BSSY B1, `(.L_x_2002) ;  /* 0x000000a000017945 */ /* 0x000fe20003800000 */
[----:B------:R-:W-:Y:S02]  /*21e20*/  IMAD.MOV.U32 R12, RZ, RZ, RZ ;  /* 0x000000ffff0c7224 */ /* 0x000fe400078e00ff */
[----:B------:R-:W-:Y:S02]  /*21e30*/  IMAD.MOV.U32 R11, RZ, RZ, 0x1f ;  /* 0x0000001fff0b7424 */ /* 0x000fe400078e00ff */
[----:B------:R-:W-:Y:S01]  /*21e40*/  IMAD.MOV.U32 R15, RZ, RZ, -0x1 ;  /* 0xffffffffff0f7424 */ /* 0x000fe200078e00ff */
[----:B0-----:R-:W-:-:S04]  /*21e50*/  SHF.R.U32.HI R5, RZ, 0x5, R5 ;  /* 0x00000005ff057819 */ /* 0x001fc80000011605 */
[----:B------:R-:W-:-:S05]  /*21e60*/  LOP3.LUT R5, R5, 0x3, RZ, 0xc0, !PT ;  /* 0x0000000305057812 */ /* 0x000fca00078ec0ff */
[----:B-1----:R-:W-:-:S07]  /*21e70*/  IMAD.MOV.U32 R13, RZ, RZ, R5 ;  /* 0x000000ffff0d7224 */ /* 0x002fce00078e0005 */
[----:B------:R-:W-:Y:S05]  /*21e80*/  WARPSYNC.COLLECTIVE R15, `(.L_x_2003) ;  /* 0x000000000f087348 */ /* 0x000fea0003c00000 */
[----:B------:R0:W1:Y:S02]  /*21e90*/  SHFL.IDX P6, R14, R13, R12, R11 ;  /* 0x0000000c0d0e7389 */ /* 0x00006400000c000b */
[----:B01----:R-:W-:Y:S01]  /*21ea0*/  ENDCOLLECTIVE ;  /* 0x000000000000791b */ /* 0x003fe20003800000 */
.L_x_2003:
[----:B------:R-:W-:Y:S05]  /*21eb0*/  BSYNC B1 ;  /* 0x0000000000017941 */ /* 0x000fea0003800000 */
.L_x_2002:
[----:B------:R-:W-:Y:S05]  /*21ec0*/  BRA `(.L_x_2004) ;  /* 0xffffff7c00c47947 */ /* 0x000fea000383ffff */
.L_x_1815:
[----:B------:R-:W-:Y:S01]  /*21ed0*/  BSSY B1, `(.L_x_2005) ;  /* 0x0000006000017945 */ /* 0x000fe20003800000 */
[----:B------:R-:W-:-:S07]  /*21ee0*/  IMAD.MOV.U32 R15, RZ, RZ, -0x1 ;  /* 0xffffffffff0f7424 */ /* 0x000fce00078e00ff */
[----:B01----:R-:W-:Y:S05]  /*21ef0*/  WARPSYNC.COLLECTIVE R15, `(.L_x_2006) ;  /* 0x000000000f0c7348 */ /* 0x003fea0003c00000 */
[----:B------:R-:W-:Y:S02]  /*21f00*/  ELECT P6, UR62, PT ;  /* 0x00000000003e782f */ /* 0x000fe400038c0000 */
[----:B------:R-:W-:Y:S01]  /*21f10*/  MOV R14, UR62 ;  /* 0x0000003e000e7c02 */ /* 0x000fe20008000f00 */
[----:B01----:R-:W-:Y:S10]  /*21f20*/  ENDCOLLECTIVE ;  /* 0x000000000000791b */ /* 0x003ff40003800000 */
.L_x_2006:
[----:B------:R-:W-:Y:S05]  /*21f30*/  BSYNC B1 ;  /* 0x0000000000017941 */ /* 0x000fea0003800000 */
.L_x_2005:
[----:B------:R-:W-:Y:S05]  /*21f40*/  BRA `(.L_x_1814) ;  /* 0xffffff7c00bc7947 */ /* 0x000fea000383ffff */
.L_x_1817:
[----:B0-----:R0:W2:Y:S02]  /*21f50*/  SYNCS.PHASECHK.TRANS64.TRYWAIT P0, [R16+URZ+0x16820], R5 ;  /* 0x01682005100075a7 */ /* 0x0010a4000800017f */
[----:B--2---:R-:W-:Y:S05]  /*21f60*/  @!P0 NANOSLEEP.SYNCS 0x989680 ;  /* 0x009896800000895d */ /* 0x004fea0003900000 */
[----:B------:R-:W2:Y:S02]  /*21f70*/  @!P0 SYNCS.PHASECHK.TRANS64 P0, [R16+URZ+0x16820], R5 ;  /* 0x01682005100085a7 */ /* 0x000ea4000800007f */
[----:B--2---:R-:W-:Y:S05]  /*21f80*/  @!P0 BRA `(.L_x_1817) ;  /* 0xfffffffc00f08947 */ /* 0x004fea000383ffff */
[----:B------:R-:W-:Y:S05]  /*21f90*/  BRA `(.L_x_2007) ;  /* 0xffffff7c00cc7947 */ /* 0x000fea000383ffff */
.L_x_1821:
[----:B0-----:R0:W2:Y:S02]  /*21fa0*/  SYNCS.PHASECHK.TRANS64.TRYWAIT P0, [R5+URZ+0x168a0], R7 ;  /* 0x0168a007050075a7 */ /* 0x0010a4000800017f */
[----:B--2---:R-:W-:Y:S05]  /*21fb0*/  @!P0 NANOSLEEP.SYNCS 0x989680 ;  /* 0x009896800000895d */ /* 0x004fea0003900000 */
[----:B------:R-:W2:Y:S02]  /*21fc0*/  @!P0 SYNCS.PHASECHK.TRANS64 P0, [R5+URZ+0x168a0], R7 ;  /* 0x0168a007050085a7 */ /* 0x000ea4000800007f */
[----:B--2---:R-:W-:Y:S05]  /*21fd0*/  @!P0 BRA `(.L_x_1821) ;  /* 0xfffffffc00f08947 */ /* 0x004fea000383ffff */
[----:B------:R-:W-:Y:S05]  /*21fe0*/  BRA `(.L_x_2008) ;  /* 0xffffff7c00e87947 */ /* 0x000fea000383ffff */
.L_x_1826:
[----:B-1----:R1:W2:Y:S02]  /*21ff0*/  SYNCS.PHASECHK.TRANS64.TRYWAIT P0, [R5+URZ+0x168c0], R7 ;  /* 0x0168c007050075a7 */ /* 0x0022a4000800017f */
[----:B--2---:R-:W-:Y:S05]  /*22000*/  @!P0 NANOSLEEP.SYNCS 0x989680 ;  /* 0x009896800000895d */ /* 0x004fea0003900000 */
[----:B------:R-:W2:Y:S02]  /*22010*/  @!P0 SYNCS.PHASECHK.TRANS64 P0, [R5+URZ+0x168c0], R7 ;  /* 0x0168c007050085a7 */ /* 0x000ea4000800007f */
[----:B--2---:R-:W-:Y:S05]  /*22020*/  @!P0 BRA `(.L_x_1826) ;  /* 0xfffffffc00f08947 */ /* 0x004fea000383ffff */
[----:B------:R-:W-:Y:S05]  /*22030*/  BRA `(.L_x_2009) ;  /* 0xffffff8000687947 */ /* 0x000fea000383ffff */
.L_x_1833:
[----:B0-----:R0:W2:Y:S02]  /*22040*/  SYNCS.PHASECHK.TRANS64.TRYWAIT P1, [R5+URZ+0x168a0], R7 ;  /* 0x0168a007050075a7 */ /* 0x0010a4000802017f */
[----:B--2---:R-:W-:Y:S05]  /*22050*/  @!P1 NANOSLEEP.SYNCS 0x989680 ;  /* 0x009896800000995d */ /* 0x004fea0003900000 */
[----:B------:R-:W2:Y:S02]  /*22060*/  @!P1 SYNCS.PHASECHK.TRANS64 P1, [R5+URZ+0x168a0], R7 ;  /* 0x0168a007050095a7 */ /* 0x000ea4000802007f */
[----:B--2---:R-:W-:Y:S05]  /*22070*/  @!P1 BRA `(.L_x_1833) ;  /* 0xfffffffc00f09947 */ /* 0x004fea000383ffff */
[----:B------:R-:W-:Y:S05]  /*22080*/  BRA `(.L_x_2010) ;  /* 0xffffff8400347947 */ /* 0x000fea000383ffff */
.L_x_1838:
[----:B-1----:R1:W2:Y:S02]  /*22090*/  SYNCS.PHASECHK.TRANS64.TRYWAIT P1, [R5+URZ+0x168c0], R7 ;  /* 0x0168c007050075a7 */ /* 0x0022a4000802017f */
[----:B--2---:R-:W-:Y:S05]  /*220a0*/  @!P1 NANOSLEEP.SYNCS 0x989680 ;  /* 0x009896800000995d */ /* 0x004fea0003900000 */
[----:B------:R-:W2:Y:S02]  /*220b0*/  @!P1 SYNCS.PHASECHK.TRANS64 P1, [R5+URZ+0x168c0], R7 ;  /* 0x0168c007050095a7 */ /* 0x000ea4000802007f */
[----:B--2---:R-:W-:Y:S05]  /*220c0*/  @!P1 BRA `(.L_x_1838) ;  /* 0xfffffffc00f09947 */ /* 0x004fea000383ffff */
[----:B------:R-:W-:Y:S05]  /*220d0*/  BRA `(.L_x_2011) ;  /* 0xffffff8400ac7947 */ /* 0x000fea000383ffff */
.L_x_1861:
        /* <DEDUP_REMOVED lines=11> */
.L_x_2013:
[----:B------:R-:W-:Y:S05]  /*22190*/  BSYNC B0 ;  /* 0x0000000000007941 */ /* 0x000fea0003800000 */
.L_x_2012:
[----:B------:R-:W-:Y:S05]  /*221a0*/  BRA `(.L_x_2014) ;  /* 0xffffff9400c07947 */ /* 0x000fea000383ffff */
.L_x_1864:
[----:B0-----:R0:W1:Y:S02]  /*221b0*/  SYNCS.PHASECHK.TRANS64.TRYWAIT P0, [R3+URZ+0x16840], R4 ;  /* 0x01684004030075a7 */ /* 0x001064000800017f */
[----:B-1----:R-:W-:Y:S05]  /*221c0*/  @!P0 NANOSLEEP.SYNCS 0x989680 ;  /* 0x009896800000895d */ /* 0x002fea0003900000 */
[----:B------:R-:W1:Y:S02]  /*221d0*/  @!P0 SYNCS.PHASECHK.TRANS64 P0, [R3+URZ+0x16840], R4 ;  /* 0x01684004030085a7 */ /* 0x000e64000800007f */
[----:B-1----:R-:W-:Y:S05]  /*221e0*/  @!P0 BRA `(.L_x_1864) ;  /* 0xfffffffc00f08947 */ /* 0x002fea000383ffff */
[----:B------:R-:W-:Y:S05]  /*221f0*/  BRA `(.L_x_2015) ;  /* 0xffffff9800147947 */ /* 0x000fea000383ffff */
.L_x_1865:
        /* <DEDUP_REMOVED lines=8> */
.L_x_2017:
[----:B------:R-:W-:Y:S05]  /*22280*/  BSYNC B0 ;  /* 0x0000000000007941 */ /* 0x000fea0003800000 */
.L_x_2016:
        /* <DEDUP_REMOVED lines=9> */
.L_x_2018:
[----:B------:R-:W-:Y:S01]  /*22320*/  MOV R13, R2 ;  /* 0x00000002000d7202 */ /* 0x000fe20000000f00 */
[----:B------:R-:W-:Y:S02]  /*22330*/  IMAD.MOV.U32 R12, RZ, RZ, 0x1 ;  /* 0x00000001ff0c7424 */ /* 0x000fe400078e00ff */
[----:B------:R-:W-:-:S07]  /*22340*/  IMAD.MOV.U32 R7, RZ, RZ, R14 ;  /* 0x000000ffff077224 */ /* 0x000fce00078e000e */
[----:B------:R-:W-:Y:S05]  /*22350*/  WARPSYNC.COLLECTIVE R15, `(.L_x_2019) ;  /* 0x000000000f087348 */ /* 0x000fea0003c00000 */
[----:B------:R0:W1:Y:S02]  /*22360*/  SHFL.IDX P6, R14, R13, R12, R11 ;  /* 0x0000000c0d0e7389 */ /* 0x00006400000c000b */
[----:B01----:R-:W-:Y:S01]  /*22370*/  ENDCOLLECTIVE ;  /* 0x000000000000791b */ /* 0x003fe20003800000 */
.L_x_2019:
        /* <DEDUP_REMOVED lines=15> */
.L_x_2020:
[----:B------:R-:W-:Y:S02]  /*22470*/  @P0 IMAD R8, R5, 0x2, R16 ;  /* 0x0000000205080824 */ /* 0x000fe400078e0210 */
[----:B------:R-:W-:Y:S02]  /*22480*/  IMAD.MOV.U32 R13, RZ, RZ, R2 ;  /* 0x000000ffff0d7224 */ /* 0x000fe400078e0002 */
[----:B------:R-:W-:Y:S02]  /*22490*/  IMAD.MOV.U32 R12, RZ, RZ, 0x2 ;  /* 0x00000002ff0c7424 */ /* 0x000fe400078e00ff */
[----:B------:R-:W-:-:S07]  /*224a0*/  IMAD.MOV.U32 R7, RZ, RZ, R14 ;  /* 0x000000ffff077224 */ /* 0x000fce00078e000e */
[----:B------:R-:W-:Y:S05]  /*224b0*/  WARPSYNC.COLLECTIVE R15, `(.L_x_2021) ;  /* 0x000000000f087348 */ /* 0x000fea0003c00000 */
[----:B------:R0:W1:Y:S02]  /*224c0*/  SHFL.IDX P6, R14, R13, R12, R11 ;  /* 0x0000000c0d0e7389 */ /* 0x00006400000c000b */
[----:B01----:R-:W-:Y:S01]  /*224d0*/  ENDCOLLECTIVE ;  /* 0x000000000000791b */ /* 0x003fe20003800000 */
.L_x_2021:
        /* <DEDUP_REMOVED lines=15> */
.L_x_2022:
[----:B------:R-:W-:Y:S02]  /*225d0*/  @P0 IMAD R8, R5, 0x2, R16 ;  /* 0x0000000205080824 */ /* 0x000fe400078e0210 */
[----:B------:R-:W-:Y:S02]  /*225e0*/  IMAD.MOV.U32 R13, RZ, RZ, R2 ;  /* 0x000000ffff0d7224 */ /* 0x000fe400078e0002 */
[----:B------:R-:W-:Y:S02]  /*225f0*/  IMAD.MOV.U32 R12, RZ, RZ, 0x3 ;  /* 0x00000003ff0c7424 */ /* 0x000fe400078e00ff */
[----:B------:R-:W-:-:S07]  /*22600*/  IMAD.MOV.U32 R7, RZ, RZ, R14 ;  /* 0x000000ffff077224 */ /* 0x000fce00078e000e */
[----:B------:R-:W-:Y:S05]  /*22610*/  WARPSYNC.COLLECTIVE R15, `(.L_x_2023) ;  /* 0x000000000f087348 */ /* 0x000fea0003c00000 */
[----:B------:R0:W1:Y:S02]  /*22620*/  SHFL.IDX P6, R14, R13, R12, R11 ;  /* 0x0000000c0d0e7389 */ /* 0x00006400000c000b */
[----:B01----:R-:W-:Y:S01]  /*22630*/  ENDCOLLECTIVE ;  /* 0x000000000000791b */ /* 0x003fe20003800000 */
.L_x_2023:
        /* <DEDUP_REMOVED lines=15> */
.L_x_2024:
[----:B------:R-:W-:Y:S02]  /*22730*/  @P0 IMAD R8, R5, 0x2, R16 ;  /* 0x0000000205080824 */ /* 0x000fe400078e0210 */
[----:B------:R-:W-:Y:S02]  /*22740*/  IMAD.MOV.U32 R13, RZ, RZ, R2 ;  /* 0x000000ffff0d7224 */ /* 0x000fe400078e0002 */
[----:B------:R-:W-:Y:S02]  /*22750*/  IMAD.MOV.U32 R12, RZ, RZ, 0x4 ;  /* 0x00000004ff0c7424 */ /* 0x000fe400078e00ff */
[----:B------:R-:W-:-:S07]  /*22760*/  IMAD.MOV.U32 R7, RZ, RZ, R14 ;  /* 0x000000ffff077224 */ /* 0x000fce00078e000e */
[----:B------:R-:W-:Y:S05]  /*22770*/  WARPSYNC.COLLECTIVE R15, `(.L_x_2025) ;  /* 0x000000000f087348 */ /* 0x000fea0003c00000 */
[----:B------:R0:W1:Y:S02]  /*22780*/  SHFL.IDX P6, R14, R13, R12, R11 ;  /* 0x0000000c0d0e7389 */ /* 0x00006400000c000b */
[----:B01----:R-:W-:Y:S01]  /*22790*/  ENDCOLLECTIVE ;  /* 0x000000000000791b */ /* 0x003fe20003800000 */
.L_x_2025:
        /* <DEDUP_REMOVED lines=15> */
.L_x_2026:
[----:B------:R-:W-:Y:S02]  /*22890*/  @P0 IMAD R8, R5, 0x2, R16 ;  /* 0x0000000205080824 */ /* 0x000fe400078e0210 */
[----:B------:R-:W-:Y:S02]  /*228a0*/  IMAD.MOV.U32 R13, RZ, RZ, R2 ;  /* 0x000000ffff0d7224 */ /* 0x000fe400078e0002 */
[----:B------:R-:W-:Y:S02]  /*228b0*/  IMAD.MOV.U32 R12, RZ, RZ, 0x5 ;  /* 0x00000005ff0c7424 */ /* 0x000fe400078e00ff */
[----:B------:R-:W-:-:S07]  /*228c0*/  IMAD.MOV.U32 R7, RZ, RZ, R14 ;  /* 0x000000ffff077224 */ /* 0x000fce00078e000e */
[----:B------:R-:W-:Y:S05]  /*228d0*/  WARPSYNC.COLLECTIVE R15, `(.L_x_2027) ;  /* 0x000000000f087348 */ /* 0x000fea0003c00000 */
[----:B------:R0:W1:Y:S02]  /*228e0*/  SHFL.IDX P6, R14, R13, R12, R11 ;  /* 0x0000000c0d0e7389 */ /* 0x00006400000c000b */
[----:B01----:R-:W-:Y:S01]  /*228f0*/  ENDCOLLECTIVE ;  /* 0x000000000000791b */ /* 0x003fe20003800000 */
.L_x_2027:
        /* <DEDUP_REMOVED lines=15> */
.L_x_2028:
[----:B------:R-:W-:Y:S02]  /*229f0*/  @P0 IMAD R8, R5, 0x2, R16 ;  /* 0x0000000205080824 */ /* 0x000fe400078e0210 */
[----:B------:R-:W-:Y:S02]  /*22a00*/  IMAD.MOV.U32 R13, RZ, RZ, R2 ;  /* 0x000000ffff0d7224 */ /* 0x000fe400078e0002 */
[----:B------:R-:W-:Y:S02]  /*22a10*/  IMAD.MOV.U32 R12, RZ, RZ, 0x6 ;  /* 0x00000006ff0c7424 */ /* 0x000fe400078e00ff */
[----:B------:R-:W-:-:S07]  /*22a20*/  IMAD.MOV.U32 R7, RZ, RZ, R14 ;  /* 0x000000ffff077224 */ /* 0x000fce00078e000e */
[----:B------:R-:W-:Y:S05]  /*22a30*/  WARPSYNC.COLLECTIVE R15, `(.L_x_2029) ;  /* 0x000000000f087348 */ /* 0x000fea0003c00000 */
[----:B------:R0:W1:Y:S02]  /*22a40*/  SHFL.IDX P6, R14, R13, R12, R11 ;  /* 0x0000000c0d0e7389 */ /* 0x00006400000c000b */
[----:B01----:R-:W-:Y:S01]  /*22a50*/  ENDCOLLECTIVE ;  /* 0x000000000000791b */ /* 0x003fe20003800000 */
.L_x_2029:
        /* <DEDUP_REMOVED lines=15> */
.L_x_2030:
[----:B------:R-:W-:Y:S02]  /*22b50*/  @P0 IMAD R8, R5, 0x2, R16 ;  /* 0x0000000205080824 */ /* 0x000fe400078e0210 */
[----:B------:R-:W-:Y:S02]  /*22b60*/  IMAD.MOV.U32 R13, RZ, RZ, R2 ;  /* 0x000000ffff0d7224 */ /* 0x000fe400078e0002 */
[----:B------:R-:W-:Y:S02]  /*22b70*/  IMAD.MOV.U32 R12, RZ, RZ, 0x7 ;  /* 0x00000007ff0c7424 */ /* 0x000fe400078e00ff */
[----:B------:R-:W-:-:S07]  /*22b80*/  IMAD.MOV.U32 R7, RZ, RZ, R14 ;  /* 0x000000ffff077224 */ /* 0x000fce00078e000e */
[----:B------:R-:W-:Y:S05]  /*22b90*/  WARPSYNC.COLLECTIVE R15, `(.L_x_2031) ;  /* 0x000000000f087348 */ /* 0x000fea0003c00000 */
[----:B------:R0:W1:Y:S02]  /*22ba0*/  SHFL.IDX P6, R14, R13, R12, R11 ;  /* 0x0000000c0d0e7389 */ /* 0x00006400000c000b */
[----:B01----:R-:W-:Y:S01]  /*22bb0*/  ENDCOLLECTIVE ;  /* 0x000000000000791b */ /* 0x003fe20003800000 */
.L_x_2031:
[----:B------:R-:W-:-:S04]  /*22bc0*/  @P0 LEA R7, P1, R9, R7, 0x1 ;  /* 0x0000000709070211 */ /* 0x000fc800078208ff */
[----:B------:R-:W-:-:S04]  /*22bd0*/  @P0 IADD3.X R6, RZ, R6, RZ, P1, !PT ;  /* 0x00000006ff060210 */ /* 0x000fc80000ffe4ff */
        /* <DEDUP_REMOVED lines=12> */
.L_x_2032:
[----:B------:R-:W-:Y:S01]  /*22ca0*/  IMAD.MOV.U32 R0, RZ, RZ, R14 ;  /* 0x000000ffff007224 */ /* 0x000fe200078e000e */
[----:B------:R-:W-:Y:S06]  /*22cb0*/  BRA `(.L_x_2033) ;  /* 0xffffff94001c7947 */ /* 0x000fec000383ffff */
.L_x_1870:
        /* <DEDUP_REMOVED lines=9> */
.L_x_2034:
[C---:B------:R-:W-:Y:S01]  /*22d50*/  VIADD R9, R25.reuse, 0x10 ;  /* 0x0000001019097836 */ /* 0x040fe20000000000 */
[----:B------:R-:W-:Y:S01]  /*22d60*/  ISETP.GE.AND P1, PT, R25, R2, PT ;  /* 0x000000021900720c */ /* 0x000fe20003f26270 */
[----:B------:R-:W-:Y:S02]  /*22d70*/  IMAD.MOV.U32 R13, RZ, RZ, R0 ;  /* 0x000000ffff0d7224 */ /* 0x000fe400078e0000 */
[----:B------:R-:W-:-:S10]  /*22d80*/  IMAD.MOV.U32 R6, RZ, RZ, R14 ;  /* 0x000000ffff067224 */ /* 0x000fd400078e000e */
[----:B------:R-:W-:Y:S05]  /*22d90*/  WARPSYNC.COLLECTIVE R15, `(.L_x_2035) ;  /* 0x000000000f087348 */ /* 0x000fea0003c00000 */
[----:B------:R0:W1:Y:S02]  /*22da0*/  SHFL.IDX P6, R14, R13, R12, R11 ;  /* 0x0000000c0d0e7389 */ /* 0x00006400000c000b */
[----:B01----:R-:W-:Y:S01]  /*22db0*/  ENDCOLLECTIVE ;  /* 0x000000000000791b */ /* 0x003fe20003800000 */
.L_x_2035:
[----:B------:R-:W-:Y:S02]  /*22dc0*/  IMAD.MOV.U32 R13, RZ, RZ, R4 ;  /* 0x000000ffff0d7224 */ /* 0x000fe400078e0004 */
[----:B------:R-:W-:Y:S02]  /*22dd0*/  IMAD.MOV.U32 R12, RZ, RZ, 0x1 ;  /* 0x00000001ff0c7424 */ /* 0x000fe400078e00ff */
[----:B------:R-:W-:-:S07]  /*22de0*/  IMAD.MOV.U32 R7, RZ, RZ, R14 ;  /* 0x000000ffff077224 */ /* 0x000fce00078e000e */
[----:B------:R-:W-:Y:S05]  /*22df0*/  WARPSYNC.COLLECTIVE R15, `(.L_x_2036) ;  /* 0x000000000f087348 */ /* 0x000fea0003c00000 */
[----:B------:R0:W1:Y:S02]  /*22e00*/  SHFL.IDX P6, R14, R13, R12, R11 ;  /* 0x0000000c0d0e7389 */ /* 0x00006400000c000b */
[----:B01----:R-:W-:Y:S01]  /*22e10*/  ENDCOLLECTIVE ;  /* 0x000000000000791b */ /* 0x003fe20003800000 */
.L_x_2036:
        /* <DEDUP_REMOVED lines=15> */
.L_x_2037:
[----:B------:R-:W-:Y:S02]  /*22f10*/  IMAD.MOV.U32 R13, RZ, RZ, R4 ;  /* 0x000000ffff0d7224 */ /* 0x000fe400078e0004 */
[----:B------:R-:W-:Y:S02]  /*22f20*/  IMAD.MOV.U32 R12, RZ, RZ, 0x2 ;  /* 0x00000002ff0c7424 */ /* 0x000fe400078e00ff */
[----:B------:R-:W-:-:S07]  /*22f30*/  IMAD.MOV.U32 R7, RZ, RZ, R14 ;  /* 0x000000ffff077224 */ /* 0x000fce00078e000e */
[----:B------:R-:W-:Y:S05]  /*22f40*/  WARPSYNC.COLLECTIVE R15, `(.L_x_2038) ;  /* 0x000000000f087348 */ /* 0x000fea0003c00000 */
[----:B------:R0:W1:Y:S02]  /*22f50*/  SHFL.IDX P6, R14, R13, R12, R11 ;  /* 0x0000000c0d0e7389 */ /* 0x00006400000c000b */
[----:B01----:R-:W-:Y:S01]  /*22f60*/  ENDCOLLECTIVE ;  /* 0x000000000000791b */ /* 0x003fe20003800000 */
.L_x_2038:
        /* <DEDUP_REMOVED lines=16> */
.L_x_2039:
[----:B------:R-:W-:Y:S02]  /*23070*/  IMAD.MOV.U32 R13, RZ, RZ, R4 ;  /* 0x000000ffff0d7224 */ /* 0x000fe400078e0004 */
[----:B------:R-:W-:Y:S02]  /*23080*/  IMAD.MOV.U32 R12, RZ, RZ, 0x3 ;  /* 0x00000003ff0c7424 */ /* 0x000fe400078e00ff */
[----:B------:R-:W-:-:S07]  /*23090*/  IMAD.MOV.U32 R7, RZ, RZ, R14 ;  /* 0x000000ffff077224 */ /* 0x000fce00078e000e */
[----:B------:R-:W-:Y:S05]  /*230a0*/  WARPSYNC.COLLECTIVE R15, `(.L_x_2040) ;  /* 0x000000000f087348 */ /* 0x000fea0003c00000 */
[----:B------:R0:W1:Y:S02]  /*230b0*/  SHFL.IDX P6, R14, R13, R12, R11 ;  /* 0x0000000c0d0e7389 */ /* 0x00006400000c000b */
[----:B01----:R-:W-:Y:S01]  /*230c0*/  ENDCOLLECTIVE ;  /* 0x000000000000791b */ /* 0x003fe20003800000 */
.L_x_2040:
        /* <DEDUP_REMOVED lines=16> */
.L_x_2041:
[----:B------:R-:W-:Y:S02]  /*231d0*/  IMAD.MOV.U32 R13, RZ, RZ, R4 ;  /* 0x000000ffff0d7224 */ /* 0x000fe400078e0004 */
[----:B------:R-:W-:Y:S02]  /*231e0*/  IMAD.MOV.U32 R12, RZ, RZ, 0x4 ;  /* 0x00000004ff0c7424 */ /* 0x000fe400078e00ff */
[----:B------:R-:W-:-:S07]  /*231f0*/  IMAD.MOV.U32 R7, RZ, RZ, R14 ;  /* 0x000000ffff077224 */ /* 0x000fce00078e000e */
[----:B------:R-:W-:Y:S05]  /*23200*/  WARPSYNC.COLLECTIVE R15, `(.L_x_2042) ;  /* 0x000000000f087348 */ /* 0x000fea0003c00000 */
[----:B------:R0:W1:Y:S02]  /*23210*/  SHFL.IDX P6, R14, R13, R12, R11 ;  /* 0x0000000c0d0e7389 */ /* 0x00006400000c000b */
[----:B01----:R-:W-:Y:S01]  /*23220*/  ENDCOLLECTIVE ;  /* 0x000000000000791b */ /* 0x003fe20003800000 */
.L_x_2042:
        /* <DEDUP_REMOVED lines=16> */
.L_x_2043:
[----:B------:R-:W-:Y:S02]  /*23330*/  IMAD.MOV.U32 R13, RZ, RZ, R4 ;  /* 0x000000ffff0d7224 */ /* 0x000fe400078e0004 */
[----:B------:R-:W-:Y:S02]  /*23340*/  IMAD.MOV.U32 R12, RZ, RZ, 0x5 ;  /* 0x00000005ff0c7424 */ /* 0x000fe400078e00ff */
[----:B------:R-:W-:-:S07]  /*23350*/  IMAD.MOV.U32 R7, RZ, RZ, R14 ;  /* 0x000000ffff077224 */ /* 0x000fce00078e000e */
[----:B------:R-:W-:Y:S05]  /*23360*/  WARPSYNC.COLLECTIVE R15, `(.L_x_2044) ;  /* 0x000000000f087348 */ /* 0x000fea0003c00000 */
[----:B------:R0:W1:Y:S02]  /*23370*/  SHFL.IDX P6, R14, R13, R12, R11 ;  /* 0x0000000c0d0e7389 */ /* 0x00006400000c000b */
[----:B01----:R-:W-:Y:S01]  /*23380*/  ENDCOLLECTIVE ;  /* 0x000000000000791b */ /* 0x003fe20003800000 */
.L_x_2044:
        /* <DEDUP_REMOVED lines=16> */
.L_x_2045:
[----:B------:R-:W-:Y:S02]  /*23490*/  IMAD.MOV.U32 R13, RZ, RZ, R4 ;  /* 0x000000ffff0d7224 */ /* 0x000fe400078e0004 */
[----:B------:R-:W-:Y:S02]  /*234a0*/  IMAD.MOV.U32 R12, RZ, RZ, 0x6 ;  /* 0x00000006ff0c7424 */ /* 0x000fe400078e00ff */
[----:B------:R-:W-:-:S07]  /*234b0*/  IMAD.MOV.U32 R7, RZ, RZ, R14 ;  /* 0x000000ffff077224 */ /* 0x000fce00078e000e */
[----:B------:R-:W-:Y:S05]  /*234c0*/  WARPSYNC.COLLECTIVE R15, `(.L_x_2046) ;  /* 0x000000000f087348 */ /* 0x000fea0003c00000 */
[----:B------:R0:W1:Y:S02]  /*234d0*/  SHFL.IDX P6, R14, R13, R12, R11 ;  /* 0x0000000c0d0e7389 */ /* 0x00006400000c000b */
[----:B01----:R-:W-:Y:S01]  /*234e0*/  ENDCOLLECTIVE ;  /* 0x000000000000791b */ /* 0x003fe20003800000 */
.L_x_2046:
        /* <DEDUP_REMOVED lines=16> */
.L_x_2047:
[----:B------:R-:W-:Y:S02]  /*235f0*/  IMAD.MOV.U32 R13, RZ, RZ, R4 ;  /* 0x000000ffff0d7224 */ /* 0x000fe400078e0004 */
[----:B------:R-:W-:Y:S02]  /*23600*/  IMAD.MOV.U32 R12, RZ, RZ, 0x7 ;  /* 0x00000007ff0c7424 */ /* 0x000fe400078e00ff */
[----:B------:R-:W-:-:S07]  /*23610*/  IMAD.MOV.U32 R7, RZ, RZ, R14 ;  /* 0x000000ffff077224 */ /* 0x000fce00078e000e */
[----:B------:R-:W-:Y:S05]  /*23620*/  WARPSYNC.COLLECTIVE R15, `(.L_x_2048) ;  /* 0x000000000f087348 */ /* 0x000fea0003c00000 */
[----:B------:R0:W1:Y:S02]  /*23630*/  SHFL.IDX P6, R14, R13, R12, R11 ;  /* 0x0000000c0d0e7389 */ /* 0x00006400000c000b */
[----:B01----:R-:W-:Y:S01]  /*23640*/  ENDCOLLECTIVE ;  /* 0x000000000000791b */ /* 0x003fe20003800000 */
.L_x_2048:
        /* <DEDUP_REMOVED lines=11> */
.L_x_2049:
        /* <DEDUP_REMOVED lines=12> */
.L_x_2050:
[----:B------:R-:W-:-:S05]  /*237c0*/  @!P1 LEA R6, P2, R20, R6, 0x1 ;  /* 0x0000000614069211 */ /* 0x000fca00078408ff */
[----:B------:R-:W-:-:S04]  /*237d0*/  @!P1 IMAD.X R4, RZ, RZ, R4, P2 ;  /* 0x000000ffff049224 */ /* 0x000fc800010e0604 */
[----:B------:R-:W-:Y:S02]  /*237e0*/  @!P1 IMAD.MOV.U32 R7, RZ, RZ, R4 ;  /* 0x000000ffff079224 */ /* 0x000fe400078e0004 */
[----:B------:R-:W-:Y:S02]  /*237f0*/  IMAD.MOV.U32 R13, RZ, RZ, R5 ;  /* 0x000000ffff0d7224 */ /* 0x000fe400078e0005 */
[----:B------:R-:W-:Y:S01]  /*23800*/  VIADD R4, R25, 0xa0 ;  /* 0x000000a019047836 */ /* 0x000fe20000000000 */
        /* <DEDUP_REMOVED lines=9> */
.L_x_2051:
[----:B------:R-:W-:Y:S02]  /*238a0*/  IMAD.MOV.U32 R13, RZ, RZ, R3 ;  /* 0x000000ffff0d7224 */ /* 0x000fe400078e0003 */
[----:B------:R-:W-:Y:S02]  /*238b0*/  IMAD.MOV.U32 R12, RZ, RZ, 0x1 ;  /* 0x00000001ff0c7424 */ /* 0x000fe400078e00ff */
[----:B------:R-:W-:-:S07]  /*238c0*/  IMAD.MOV.U32 R8, RZ, RZ, R14 ;  /* 0x000000ffff087224 */ /* 0x000fce00078e000e */
[----:B------:R-:W-:Y:S05]  /*238d0*/  WARPSYNC.COLLECTIVE R15, `(.L_x_2052) ;  /* 0x000000000f087348 */ /* 0x000fea0003c00000 */
[----:B------:R0:W1:Y:S02]  /*238e0*/  SHFL.IDX P6, R14, R13, R12, R11 ;  /* 0x0000000c0d0e7389 */ /* 0x00006400000c000b */
[----:B01----:R-:W-:Y:S01]  /*238f0*/  ENDCOLLECTIVE ;  /* 0x000000000000791b */ /* 0x003fe20003800000 */
.L_x_2052:
[----:B------:R-:W-:-:S05]  /*23900*/  @!P1 LEA R6, P2, R20, R8, 0x1 ;  /* 0x0000000814069211 */ /* 0x000fca00078408ff */
[----:B------:R-:W-:-:S04]  /*23910*/  @!P1 IMAD.X R0, RZ, RZ, R0, P2 ;  /* 0x000000ffff009224 */ /* 0x000fc800010e0600 */
[----:B------:R-:W-:Y:S02]  /*23920*/  @!P1 IMAD.MOV.U32 R7, RZ, RZ, R0 ;  /* 0x000000ffff079224 */ /* 0x000fe400078e0000 */
[----:B------:R-:W-:Y:S02]  /*23930*/  VIADD R0, R25, 0x90 ;  /* 0x0000009019007836 */ /* 0x000fe40000000000 */
[----:B------:R-:W-:Y:S01]  /*23940*/  IMAD.MOV.U32 R13, RZ, RZ, R5 ;  /* 0x000000ffff0d7224 */ /* 0x000fe200078e0005 */
[----:B------:R-:W-:Y:S01]  /*23950*/  @!PT LDS RZ, [RZ] ;  /* 0x00000000fffff984 */ /* 0x000fe20000000800 */
[----:B------:R-:W-:Y:S01]  /*23960*/  @!PT LDS RZ, [RZ] ;  /* 0x00000000fffff984 */ /* 0x000fe20000000800 */
[----:B------:R-:W-:Y:S01]  /*23970*/  @!PT LDS RZ, [RZ] ;  /* 0x00000000fffff984 */ /* 0x000fe20000000800 */
[----:B------:R0:W-:Y:S02]  /*23980*/  @!P1 LDGSTS.E.BYPASS.LTC128B.128 [R10+0xc400], desc[UR42][R6.64], !P0 ;  /* 0x0c400000060a9fae */ /* 0x0001e4000c101d6a */
[----:B------:R-:W-:Y:S01]  /*23990*/  ISETP.GE.AND P1, PT, R0, R2, PT ;  /* 0x000000020000720c */ /* 0x000fe20003f26270 */
[----:B------:R-:W-:-:S12]  /*239a0*/  IMAD.MOV.U32 R0, RZ, RZ, R14 ;  /* 0x000000ffff007224 */ /* 0x000fd800078e000e */
[----:B0-----:R-:W-:Y:S05]  /*239b0*/  WARPSYNC.COLLECTIVE R15, `(.L_x_2053) ;  /* 0x000000000f087348 */ /* 0x001fea0003c00000 */
[----:B------:R1:W2:Y:S02]  /*239c0*/  SHFL.IDX P6, R14, R13, R12, R11 ;  /* 0x0000000c0d0e7389 */ /* 0x0002a400000c000b */
[----:B012---:R-:W-:Y:S01]  /*239d0*/  ENDCOLLECTIVE ;  /* 0x000000000000791b */ /* 0x007fe20003800000 */
.L_x_2053:
[----:B------:R-:W-:Y:S02]  /*239e0*/  IMAD.MOV.U32 R13, RZ, RZ, R3 ;  /* 0x000000ffff0d7224 */ /* 0x000fe400078e0003 */
[----:B------:R-:W-:Y:S02]  /*239f0*/  IMAD.MOV.U32 R12, RZ, RZ, 0x2 ;  /* 0x00000002ff0c7424 */ /* 0x000fe400078e00ff */
[----:B------:R-:W-:-:S07]  /*23a00*/  IMAD.MOV.U32 R6, RZ, RZ, R14 ;  /* 0x000000ffff067224 */ /* 0x000fce00078e000e */
[----:B------:R-:W-:Y:S05]  /*23a10*/  WARPSYNC.COLLECTIVE R15, `(.L_x_2054) ;  /* 0x000000000f087348 */ /* 0x000fea0003c00000 */
[----:B------:R0:W1:Y:S02]  /*23a20*/  SHFL.IDX P6, R14, R13, R12, R11 ;  /* 0x0000000c0d0e7389 */ /* 0x00006400000c000b */
[----:B01----:R-:W-:Y:S01]  /*23a30*/  ENDCOLLECTIVE ;  /* 0x000000000000791b */ /* 0x003fe20003800000 */
.L_x_2054:
[----:B------:R-:W-:-:S04]  /*23a40*/  @!P1 LEA R6, P2, R20, R6, 0x1 ;  /* 0x0000000614069211 */ /* 0x000fc800078408ff */
[----:B------:R-:W-:-:S05]  /*23a50*/  @!P1 IADD3.X R0, RZ, R0, RZ, P2, !PT ;  /* 0x00000000ff009210 */ /* 0x000fca00017fe4ff */
[----:B------:R-:W-:Y:S02]  /*23a60*/  @!P1 IMAD.MOV.U32 R7, RZ, RZ, R0 ;  /* 0x000000ffff079224 */ /* 0x000fe400078e0000 */
[----:B------:R-:W-:-:S03]  /*23a70*/  IMAD.MOV.U32 R13, RZ, RZ, R5 ;  /* 0x000000ffff0d7224 */ /* 0x000fc600078e0005 */
        /* <DEDUP_REMOVED lines=9> */
.L_x_2055:
[----:B------:R-:W-:Y:S02]  /*23b10*/  IMAD.MOV.U32 R13, RZ, RZ, R3 ;  /* 0x000000ffff0d7224 */ /* 0x000fe400078e0003 */
[----:B------:R-:W-:Y:S02]  /*23b20*/  IMAD.MOV.U32 R12, RZ, RZ, 0x3 ;  /* 0x00000003ff0c7424 */ /* 0x000fe400078e00ff */
[----:B------:R-:W-:-:S07]  /*23b30*/  IMAD.MOV.U32 R6, RZ, RZ, R14 ;  /* 0x000000ffff067224 */ /* 0x000fce00078e000e */
[----:B------:R-:W-:Y:S05]  /*23b40*/  WARPSYNC.COLLECTIVE R15, `(.L_x_2056) ;  /* 0x000000000f087348 */ /* 0x000fea0003c00000 */
[----:B------:R0:W1:Y:S02]  /*23b50*/  SHFL.IDX P6, R14, R13, R12, R11 ;  /* 0x0000000c0d0e7389 */ /* 0x00006400000c000b */
[----:B01----:R-:W-:Y:S01]  /*23b60*/  ENDCOLLECTIVE ;  /* 0x000000000000791b */ /* 0x003fe20003800000 */
.L_x_2056:
        /* <DEDUP_REMOVED lines=12> */
.L_x_2057:
[----:B------:R-:W-:Y:S01]  /*23c30*/  IMAD.MOV.U32 R5, RZ, RZ, R14 ;  /* 0x000000ffff057224 */ /* 0x000fe200078e000e */
[----:B------:R-:W-:Y:S06]  /*23c40*/  BRA `(.L_x_2058) ;  /* 0xffffff9400007947 */ /* 0x000fec000383ffff */
.L_x_1873:
[----:B-1----:R1:W2:Y:S02]  /*23c50*/  SYNCS.PHASECHK.TRANS64.TRYWAIT P0, [R16+URZ+0x16820], R0 ;  /* 0x01682000100075a7 */ /* 0x0022a4000800017f */
[----:B--2---:R-:W-:Y:S05]  /*23c60*/  @!P0 NANOSLEEP.SYNCS 0x989680 ;  /* 0x009896800000895d */ /* 0x004fea0003900000 */
[----:B------:R-:W2:Y:S02]  /*23c70*/  @!P0 SYNCS.PHASECHK.TRANS64 P0, [R16+URZ+0x16820], R0 ;  /* 0x01682000100085a7 */ /* 0x000ea4000800007f */
[----:B--2---:R-:W-:Y:S05]  /*23c80*/  @!P0 BRA `(.L_x_1873) ;  /* 0xfffffffc00f08947 */ /* 0x004fea000383ffff */
[----:B------:R-:W-:Y:S05]  /*23c90*/  BRA `(.L_x_2059) ;  /* 0xffffff94005c7947 */ /* 0x000fea000383ffff */
.L_x_1878:
[----:B0-----:R0:W1:Y:S02]  /*23ca0*/  SYNCS.PHASECHK.TRANS64.TRYWAIT P0, [R5+URZ+0x16840], R2 ;  /* 0x01684002050075a7 */ /* 0x001064000800017f */
[----:B-1----:R-:W-:Y:S05]  /*23cb0*/  @!P0 NANOSLEEP.SYNCS 0x989680 ;  /* 0x009896800000895d */ /* 0x002fea0003900000 */
[----:B------:R-:W1:Y:S02]  /*23cc0*/  @!P0 SYNCS.PHASECHK.TRANS64 P0, [R5+URZ+0x16840], R2 ;  /* 0x01684002050085a7 */ /* 0x000e64000800007f */
[----:B-1----:R-:W-:Y:S05]  /*23cd0*/  @!P0 BRA `(.L_x_1878) ;  /* 0xfffffffc00f08947 */ /* 0x002fea000383ffff */
[----:B------:R-:W-:Y:S05]  /*23ce0*/  BRA `(.L_x_2060) ;  /* 0xffffff9800407947 */ /* 0x000fea000383ffff */
.L_x_1879:
        /* <DEDUP_REMOVED lines=8> */
.L_x_2062:
[----:B------:R-:W-:Y:S05]  /*23d70*/  BSYNC B1 ;  /* 0x0000000000017941 */ /* 0x000fea0003800000 */
.L_x_2061:
[----:B------:R-:W0:Y:S01]  /*23d80*/  S2R R7, SR_TID.X ;  /* 0x0000000000077919 */ /* 0x000e220000002100 */
[----:B------:R-:W-:Y:S02]  /*23d90*/  IMAD.MOV.U32 R13, RZ, RZ, R8 ;  /* 0x000000ffff0d7224 */ /* 0x000fe400078e0008 */
[----:B------:R-:W-:Y:S02]  /*23da0*/  IMAD.MOV.U32 R12, RZ, RZ, RZ ;  /* 0x000000ffff0c7224 */ /* 0x000fe400078e00ff */
[----:B------:R-:W-:Y:S02]  /*23db0*/  IMAD.MOV.U32 R11, RZ, RZ, 0x181f ;  /* 0x0000181fff0b7424 */ /* 0x000fe400078e00ff */
[----:B------:R-:W-:Y:S02]  /*23dc0*/  IMAD.MOV.U32 R15, RZ, RZ, -0x1 ;  /* 0xffffffffff0f7424 */ /* 0x000fe400078e00ff */
[----:B------:R-:W-:Y:S02]  /*23dd0*/  IMAD.MOV.U32 R3, RZ, RZ, R14 ;  /* 0x000000ffff037224 */ /* 0x000fe400078e000e */
[----:B------:R-:W-:-:S07]  /*23de0*/  IMAD R9, R9, 0x2, R16 ;  /* 0x0000000209097824 */ /* 0x000fce00078e0210 */
[----:B0-----:R-:W-:Y:S05]  /*23df0*/  WARPSYNC.COLLECTIVE R15, `(.L_x_2063) ;  /* 0x000000000f087348 */ /* 0x001fea0003c00000 */
[----:B------:R1:W2:Y:S02]  /*23e00*/  SHFL.IDX P6, R14, R13, R12, R11 ;  /* 0x0000000c0d0e7389 */ /* 0x0002a400000c000b */
[----:B012---:R-:W-:Y:S01]  /*23e10*/  ENDCOLLECTIVE ;  /* 0x000000000000791b */ /* 0x007fe20003800000 */
.L_x_2063:
[----:B------:R-:W-:Y:S02]  /*23e20*/  IMAD.MOV.U32 R13, RZ, RZ, R10 ;  /* 0x000000ffff0d7224 */ /* 0x000fe400078e000a */
[----:B------:R-:W-:Y:S02]  /*23e30*/  IMAD.MOV.U32 R12, RZ, RZ, 0x1 ;  /* 0x00000001ff0c7424 */ /* 0x000fe400078e00ff */
[----:B------:R-:W-:Y:S02]  /*23e40*/  IMAD.SHL.U32 R7, R7, 0x8, RZ ;  /* 0x0000000807077824 */ /* 0x000fe400078e00ff */
[----:B------:R-:W-:-:S03]  /*23e50*/  IMAD.MOV.U32 R2, RZ, RZ, R14 ;  /* 0x000000ffff027224 */ /* 0x000fc600078e000e */
[----:B------:R-:W-:-:S07]  /*23e60*/  LOP3.LUT R7, R7, 0x38, RZ, 0xc0, !PT ;  /* 0x0000003807077812 */ /* 0x000fce00078ec0ff */
[----:B------:R-:W-:Y:S05]  /*23e70*/  WARPSYNC.COLLECTIVE R15, `(.L_x_2064) ;  /* 0x000000000f087348 */ /* 0x000fea0003c00000 */
[----:B------:R0:W1:Y:S02]  /*23e80*/  SHFL.IDX P6, R14, R13, R12, R11 ;  /* 0x0000000c0d0e7389 */ /* 0x00006400000c000b */
[----:B01----:R-:W-:Y:S01]  /*23e90*/  ENDCOLLECTIVE ;  /* 0x000000000000791b */ /* 0x003fe20003800000 */
.L_x_2064:
[----:B------:R-:W-:-:S05]  /*23ea0*/  IMAD.SHL.U32 R7, R7, 0x2, RZ ;  /* 0x0000000207077824 */ /* 0x000fca00078e00ff */
[----:B------:R-:W-:-:S05]  /*23eb0*/  IADD3 R2, P0, R2, R7, RZ ;  /* 0x0000000702027210 */ /* 0x000fca0007f1e0ff */
[----:B------:R-:W-:Y:S02]  /*23ec0*/  IMAD.X R3, RZ, RZ, R3, P0 ;  /* 0x000000ffff037224 */ /* 0x000fe400000e0603 */
[----:B------:R-:W-:-:S03]  /*23ed0*/  IMAD.MOV.U32 R13, RZ, RZ, R8 ;  /* 0x000000ffff0d7224 */ /* 0x000fc600078e0008 */
        /* <DEDUP_REMOVED lines=8> */
.L_x_2065:
[----:B------:R-:W-:Y:S02]  /*23f60*/  IMAD.MOV.U32 R13, RZ, RZ, R10 ;  /* 0x000000ffff0d7224 */ /* 0x000fe400078e000a */
[----:B------:R-:W-:Y:S02]  /*23f70*/  IMAD.MOV.U32 R12, RZ, RZ, 0x2 ;  /* 0x00000002ff0c7424 */ /* 0x000fe400078e00ff */
[----:B------:R-:W-:-:S07]  /*23f80*/  IMAD.MOV.U32 R2, RZ, RZ, R14 ;  /* 0x000000ffff027224 */ /* 0x000fce00078e000e */
[----:B------:R-:W-:Y:S05]  /*23f90*/  WARPSYNC.COLLECTIVE R15, `(.L_x_2066) ;  /* 0x000000000f087348 */ /* 0x000fea0003c00000 */
[----:B------:R0:W1:Y:S02]  /*23fa0*/  SHFL.IDX P6, R14, R13, R12, R11 ;  /* 0x0000000c0d0e7389 */ /* 0x00006400000c000b */
[----:B01----:R-:W-:Y:S01]  /*23fb0*/  ENDCOLLECTIVE ;  /* 0x000000000000791b */ /* 0x003fe20003800000 */
.L_x_2066:
        /* <DEDUP_REMOVED lines=11> */
.L_x_2067:
[----:B------:R-:W-:Y:S02]  /*24070*/  IMAD.MOV.U32 R13, RZ, RZ, R10 ;  /* 0x000000ffff0d7224 */ /* 0x000fe400078e000a */
[----:B------:R-:W-:Y:S02]  /*24080*/  IMAD.MOV.U32 R12, RZ, RZ, 0x3 ;  /* 0x00000003ff0c7424 */ /* 0x000fe400078e00ff */
[----:B------:R-:W-:-:S07]  /*24090*/  IMAD.MOV.U32 R2, RZ, RZ, R14 ;  /* 0x000000ffff027224 */ /* 0x000fce00078e000e */
[----:B------:R-:W-:Y:S05]  /*240a0*/  WARPSYNC.COLLECTIVE R15, `(.L_x_2068) ;  /* 0x000000000f087348 */ /* 0x000fea0003c00000 */
[----:B------:R0:W1:Y:S02]  /*240b0*/  SHFL.IDX P6, R14, R13, R12, R11 ;  /* 0x0000000c0d0e7389 */ /* 0x00006400000c000b */
[----:B01----:R-:W-:Y:S01]  /*240c0*/  ENDCOLLECTIVE ;  /* 0x000000000000791b */ /* 0x003fe20003800000 */
.L_x_2068:
[----:B------:R-:W-:-:S04]  /*240d0*/  IADD3 R2, P0, R2, R7, RZ ;  /* 0x0000000702027210 */ /* 0x000fc80007f1e0ff */
[----:B------:R-:W-:-:S05]  /*240e0*/  IADD3.X R3, RZ, R3, RZ, P0, !PT ;  /* 0x00000003ff037210 */ /* 0x000fca00007fe4ff */
        /* <DEDUP_REMOVED lines=9> */
.L_x_2069:
[----:B------:R-:W-:Y:S02]  /*24180*/  IMAD.MOV.U32 R13, RZ, RZ, R10 ;  /* 0x000000ffff0d7224 */ /* 0x000fe400078e000a */
[----:B------:R-:W-:Y:S02]  /*24190*/  IMAD.MOV.U32 R12, RZ, RZ, 0x4 ;  /* 0x00000004ff0c7424 */ /* 0x000fe400078e00ff */
[----:B------:R-:W-:-:S07]  /*241a0*/  IMAD.MOV.U32 R2, RZ, RZ, R14 ;  /* 0x000000ffff027224 */ /* 0x000fce00078e000e */
[----:B------:R-:W-:Y:S05]  /*241b0*/  WARPSYNC.COLLECTIVE R15, `(.L_x_2070) ;  /* 0x000000000f087348 */ /* 0x000fea0003c00000 */
[----:B------:R0:W1:Y:S02]  /*241c0*/  SHFL.IDX P6, R14, R13, R12, R11 ;  /* 0x0000000c0d0e7389 */ /* 0x00006400000c000b */
[----:B01----:R-:W-:Y:S01]  /*241d0*/  ENDCOLLECTIVE ;  /* 0x000000000000791b */ /* 0x003fe20003800000 */
.L_x_2070:
        /* <DEDUP_REMOVED lines=11> */
.L_x_2071:
[----:B------:R-:W-:Y:S02]  /*24290*/  IMAD.MOV.U32 R13, RZ, RZ, R10 ;  /* 0x000000ffff0d7224 */ /* 0x000fe400078e000a */
[----:B------:R-:W-:Y:S02]  /*242a0*/  IMAD.MOV.U32 R12, RZ, RZ, 0x5 ;  /* 0x00000005ff0c7424 */ /* 0x000fe400078e00ff */
[----:B------:R-:W-:-:S07]  /*242b0*/  IMAD.MOV.U32 R2, RZ, RZ, R14 ;  /* 0x000000ffff027224 */ /* 0x000fce00078e000e */
[----:B------:R-:W-:Y:S05]  /*242c0*/  WARPSYNC.COLLECTIVE R15, `(.L_x_2072) ;  /* 0x000000000f087348 */ /* 0x000fea0003c00000 */
[----:B------:R0:W1:Y:S02]  /*242d0*/  SHFL.IDX P6, R14, R13, R12, R11 ;  /* 0x0000000c0d0e7389 */ /* 0x00006400000c000b */
[----:B01----:R-:W-:Y:S01]  /*242e0*/  ENDCOLLECTIVE ;  /* 0x000000000000791b */ /* 0x003fe20003800000 */
.L_x_2072:
        /* <DEDUP_REMOVED lines=11> */
.L_x_2073:
[----:B------:R-:W-:Y:S02]  /*243a0*/  IMAD.MOV.U32 R13, RZ, RZ, R10 ;  /* 0x000000ffff0d7224 */ /* 0x000fe400078e000a */
[----:B------:R-:W-:Y:S02]  /*243b0*/  IMAD.MOV.U32 R12, RZ, RZ, 0x6 ;  /* 0x00000006ff0c7424 */ /* 0x000fe400078e00ff */
[----:B------:R-:W-:-:S07]  /*243c0*/  IMAD.MOV.U32 R2, RZ, RZ, R14 ;  /* 0x000000ffff027224 */ /* 0x000fce00078e000e */
[----:B------:R-:W-:Y:S05]  /*243d0*/  WARPSYNC.COLLECTIVE R15, `(.L_x_2074) ;  /* 0x000000000f087348 */ /* 0x000fea0003c00000 */
[----:B------:R0:W1:Y:S02]  /*243e0*/  SHFL.IDX P6, R14, R13, R12, R11 ;  /* 0x0000000c0d0e7389 */ /* 0x00006400000c000b */
[----:B01----:R-:W-:Y:S01]  /*243f0*/  ENDCOLLECTIVE ;  /* 0x000000000000791b */ /* 0x003fe20003800000 */
.L_x_2074:
        /* <DEDUP_REMOVED lines=11> */
.L_x_2075:
[----:B------:R-:W-:Y:S02]  /*244b0*/  IMAD.MOV.U32 R13, RZ, RZ, R10 ;  /* 0x000000ffff0d7224 */ /* 0x000fe400078e000a */
[----:B------:R-:W-:Y:S02]  /*244c0*/  IMAD.MOV.U32 R12, RZ, RZ, 0x7 ;  /* 0x00000007ff0c7424 */ /* 0x000fe400078e00ff */
[----:B------:R-:W-:-:S07]  /*244d0*/  IMAD.MOV.U32 R2, RZ, RZ, R14 ;  /* 0x000000ffff027224 */ /* 0x000fce00078e000e */
[----:B------:R-:W-:Y:S05]  /*244e0*/  WARPSYNC.COLLECTIVE R15, `(.L_x_2076) ;  /* 0x000000000f087348 */ /* 0x000fea0003c00000 */
[----:B------:R0:W1:Y:S02]  /*244f0*/  SHFL.IDX P6, R14, R13, R12, R11 ;  /* 0x0000000c0d0e7389 */ /* 0x00006400000c000b */
[----:B01----:R-:W-:Y:S01]  /*24500*/  ENDCOLLECTIVE ;  /* 0x000000000000791b */ /* 0x003fe20003800000 */
.L_x_2076:
        /* <DEDUP_REMOVED lines=11> */
.L_x_2077:
[----:B------:R-:W-:Y:S01]  /*245c0*/  IMAD.MOV.U32 R2, RZ, RZ, R14 ;  /* 0x000000ffff027224 */ /* 0x000fe200078e000e */
[----:B------:R-:W-:Y:S06]  /*245d0*/  BRA `(.L_x_2078) ;  /* 0xffffff9400247947 */ /* 0x000fec000383ffff */
.L_x_1884:
[----:B-1----:R1:W2:Y:S02]  /*245e0*/  SYNCS.PHASECHK.TRANS64.TRYWAIT P0, [R5+URZ+0x16860], R2 ;  /* 0x01686002050075a7 */ /* 0x0022a4000800017f */
[----:B--2---:R-:W-:Y:S05]  /*245f0*/  @!P0 NANOSLEEP.SYNCS 0x989680 ;  /* 0x009896800000895d */ /* 0x004fea0003900000 */
[----:B------:R-:W2:Y:S02]  /*24600*/  @!P0 SYNCS.PHASECHK.TRANS64 P0, [R5+URZ+0x16860], R2 ;  /* 0x01686002050085a7 */ /* 0x000ea4000800007f */
[----:B--2---:R-:W-:Y:S05]  /*24610*/  @!P0 BRA `(.L_x_1884) ;  /* 0xfffffffc00f08947 */ /* 0x004fea000383ffff */
[----:B------:R-:W-:Y:S05]  /*24620*/  BRA `(.L_x_2079) ;  /* 0xffffff94007c7947 */ /* 0x000fea000383ffff */
.L_x_1885:
        /* <DEDUP_REMOVED lines=8> */
.L_x_2081:
[----:B------:R-:W-:Y:S05]  /*246b0*/  BSYNC B1 ;  /* 0x0000000000017941 */ /* 0x000fea0003800000 */
.L_x_2080:
        /* <DEDUP_REMOVED lines=10> */
.L_x_2082:
[----:B------:R-:W-:Y:S02]  /*24760*/  IMAD.MOV.U32 R13, RZ, RZ, R22 ;  /* 0x000000ffff0d7224 */ /* 0x000fe400078e0016 */
[----:B------:R-:W-:Y:S02]  /*24770*/  IMAD.MOV.U32 R12, RZ, RZ, 0x1 ;  /* 0x00000001ff0c7424 */ /* 0x000fe400078e00ff */
[----:B------:R-:W-:-:S07]  /*24780*/  IMAD.MOV.U32 R2, RZ, RZ, R14 ;  /* 0x000000ffff027224 */ /* 0x000fce00078e000e */
[----:B------:R-:W-:Y:S05]  /*24790*/  WARPSYNC.COLLECTIVE R15, `(.L_x_2083) ;  /* 0x000000000f087348 */ /* 0x000fea0003c00000 */
[----:B------:R0:W1:Y:S02]  /*247a0*/  SHFL.IDX P6, R14, R13, R12, R11 ;  /* 0x0000000c0d0e7389 */ /* 0x00006400000c000b */
[----:B01----:R-:W-:Y:S01]  /*247b0*/  ENDCOLLECTIVE ;  /* 0x000000000000791b */ /* 0x003fe20003800000 */
.L_x_2083:
        /* <DEDUP_REMOVED lines=12> */
.L_x_2084:
[----:B------:R-:W-:Y:S02]  /*24880*/  IMAD.MOV.U32 R13, RZ, RZ, R22 ;  /* 0x000000ffff0d7224 */ /* 0x000fe400078e0016 */
[----:B------:R-:W-:Y:S02]  /*24890*/  IMAD.MOV.U32 R12, RZ, RZ, 0x2 ;  /* 0x00000002ff0c7424 */ /* 0x000fe400078e00ff */
[----:B------:R-:W-:-:S07]  /*248a0*/  IMAD.MOV.U32 R2, RZ, RZ, R14 ;  /* 0x000000ffff027224 */ /* 0x000fce00078e000e */
[----:B------:R-:W-:Y:S05]  /*248b0*/  WARPSYNC.COLLECTIVE R15, `(.L_x_2085) ;  /* 0x000000000f087348 */ /* 0x000fea0003c00000 */
[----:B------:R0:W1:Y:S02]  /*248c0*/  SHFL.IDX P6, R14, R13, R12, R11 ;  /* 0x0000000c0d0e7389 */ /* 0x00006400000c000b */
[----:B01----:R-:W-:Y:S01]  /*248d0*/  ENDCOLLECTIVE ;  /* 0x000000000000791b */ /* 0x003fe20003800000 */
.L_x_2085:
        /* <DEDUP_REMOVED lines=12> */
.L_x_2086:
[----:B------:R-:W-:Y:S02]  /*249a0*/  IMAD.MOV.U32 R13, RZ, RZ, R22 ;  /* 0x000000ffff0d7224 */ /* 0x000fe400078e0016 */
[----:B------:R-:W-:Y:S02]  /*249b0*/  IMAD.MOV.U32 R12, RZ, RZ, 0x3 ;  /* 0x00000003ff0c7424 */ /* 0x000fe400078e00ff */
[----:B------:R-:W-:-:S07]  /*249c0*/  IMAD.MOV.U32 R2, RZ, RZ, R14 ;  /* 0x000000ffff027224 */ /* 0x000fce00078e000e */
[----:B------:R-:W-:Y:S05]  /*249d0*/  WARPSYNC.COLLECTIVE R15, `(.L_x_2087) ;  /* 0x000000000f087348 */ /* 0x000fea0003c00000 */
[----:B------:R0:W1:Y:S02]  /*249e0*/  SHFL.IDX P6, R14, R13, R12, R11 ;  /* 0x0000000c0d0e7389 */ /* 0x00006400000c000b */
[----:B01----:R-:W-:Y:S01]  /*249f0*/  ENDCOLLECTIVE ;  /* 0x000000000000791b */ /* 0x003fe20003800000 */
.L_x_2087:
        /* <DEDUP_REMOVED lines=12> */
.L_x_2088:
[----:B------:R-:W-:Y:S02]  /*24ac0*/  IMAD.MOV.U32 R13, RZ, RZ, R22 ;  /* 0x000000ffff0d7224 */ /* 0x000fe400078e0016 */
[----:B------:R-:W-:Y:S02]  /*24ad0*/  IMAD.MOV.U32 R12, RZ, RZ, 0x4 ;  /* 0x00000004ff0c7424 */ /* 0x000fe400078e00ff */
[----:B------:R-:W-:-:S07]  /*24ae0*/  IMAD.MOV.U32 R2, RZ, RZ, R14 ;  /* 0x000000ffff027224 */ /* 0x000fce00078e000e */
[----:B------:R-:W-:Y:S05]  /*24af0*/  WARPSYNC.COLLECTIVE R15, `(.L_x_2089) ;  /* 0x000000000f087348 */ /* 0x000fea0003c00000 */
[----:B------:R0:W1:Y:S02]  /*24b00*/  SHFL.IDX P6, R14, R13, R12, R11 ;  /* 0x0000000c0d0e7389 */ /* 0x00006400000c000b */
[----:B01----:R-:W-:Y:S01]  /*24b10*/  ENDCOLLECTIVE ;  /* 0x000000000000791b */ /* 0x003fe20003800000 */
.L_x_2089:
        /* <DEDUP_REMOVED lines=12> */
.L_x_2090:
[----:B------:R-:W-:Y:S02]  /*24be0*/  IMAD.MOV.U32 R13, RZ, RZ, R22 ;  /* 0x000000ffff0d7224 */ /* 0x000fe400078e0016 */
[----:B------:R-:W-:Y:S02]  /*24bf0*/  IMAD.MOV.U32 R12, RZ, RZ, 0x5 ;  /* 0x00000005ff0c7424 */ /* 0x000fe400078e00ff */
[----:B------:R-:W-:-:S07]  /*24c00*/  IMAD.MOV.U32 R2, RZ, RZ, R14 ;  /* 0x000000ffff027224 */ /* 0x000fce00078e000e */
[----:B------:R-:W-:Y:S05]  /*24c10*/  WARPSYNC.COLLECTIVE R15, `(.L_x_2091) ;  /* 0x000000000f087348 */ /* 0x000fea0003c00000 */
[----:B------:R0:W1:Y:S02]  /*24c20*/  SHFL.IDX P6, R14, R13, R12, R11 ;  /* 0x0000000c0d0e7389 */ /* 0x00006400000c000b */
[----:B01----:R-:W-:Y:S01]  /*24c30*/  ENDCOLLECTIVE ;  /* 0x000000000000791b */ /* 0x003fe20003800000 */
.L_x_2091:
        /* <DEDUP_REMOVED lines=12> */
.L_x_2092:
[----:B------:R-:W-:Y:S02]  /*24d00*/  IMAD.MOV.U32 R13, RZ, RZ, R22 ;  /* 0x000000ffff0d7224 */ /* 0x000fe400078e0016 */
[----:B------:R-:W-:Y:S02]  /*24d10*/  IMAD.MOV.U32 R12, RZ, RZ, 0x6 ;  /* 0x00000006ff0c7424 */ /* 0x000fe400078e00ff */
[----:B------:R-:W-:-:S07]  /*24d20*/  IMAD.MOV.U32 R2, RZ, RZ, R14 ;  /* 0x000000ffff027224 */ /* 0x000fce00078e000e */
[----:B------:R-:W-:Y:S05]  /*24d30*/  WARPSYNC.COLLECTIVE R15, `(.L_x_2093) ;  /* 0x000000000f087348 */ /* 0x000fea0003c00000 */
[----:B------:R0:W1:Y:S02]  /*24d40*/  SHFL.IDX P6, R14, R13, R12, R11 ;  /* 0x0000000c0d0e7389 */ /* 0x00006400000c000b */
[----:B01----:R-:W-:Y:S01]  /*24d50*/  ENDCOLLECTIVE ;  /* 0x000000000000791b */ /* 0x003fe20003800000 */
.L_x_2093:
        /* <DEDUP_REMOVED lines=12> */
.L_x_2094:
[----:B------:R-:W-:Y:S02]  /*24e20*/  IMAD.MOV.U32 R13, RZ, RZ, R22 ;  /* 0x000000ffff0d7224 */ /* 0x000fe400078e0016 */
[----:B------:R-:W-:Y:S02]  /*24e30*/  IMAD.MOV.U32 R12, RZ, RZ, 0x7 ;  /* 0x00000007ff0c7424 */ /* 0x000fe400078e00ff */
[----:B------:R-:W-:-:S07]  /*24e40*/  IMAD.MOV.U32 R2, RZ, RZ, R14 ;  /* 0x000000ffff027224 */ /* 0x000fce00078e000e */
[----:B------:R-:W-:Y:S05]  /*24e50*/  WARPSYNC.COLLECTIVE R15, `(.L_x_2095) ;  /* 0x000000000f087348 */ /* 0x000fea0003c00000 */
[----:B------:R0:W1:Y:S02]  /*24e60*/  SHFL.IDX P6, R14, R13, R12, R11 ;  /* 0x0000000c0d0e7389 */ /* 0x00006400000c000b */
[----:B01----:R-:W-:Y:S01]  /*24e70*/  ENDCOLLECTIVE ;  /* 0x000000000000791b */ /* 0x003fe20003800000 */
.L_x_2095:
[----:B------:R-:W-:-:S05]  /*24e80*/  IADD3 R2, P0, R2, R7, RZ ;  /* 0x0000000702027210 */ /* 0x000fca0007f1e0ff */
[----:B------:R-:W-:-:S05]  /*24e90*/  IMAD.X R3, RZ, RZ, R3, P0 ;  /* 0x000000ffff037224 */ /* 0x000fca00000e0603 */
[----:B------:R-:W-:Y:S01]  /*24ea0*/  @!PT LDS RZ, [RZ] ;  /* 0x00000000fffff984 */ /* 0x000fe20000000800 */
[----:B------:R-:W-:Y:S01]  /*24eb0*/  @!PT LDS RZ, [RZ] ;  /* 0x00000000fffff984 */ /* 0x000fe20000000800 */
[----:B------:R-:W-:Y:S01]  /*24ec0*/  @!PT LDS RZ, [RZ] ;  /* 0x00000000fffff984 */ /* 0x000fe20000000800 */
[----:B------:R0:W-:Y:S01]  /*24ed0*/  LDGSTS.E.BYPASS.LTC128B.128 [R6+0x3400], desc[UR42][R2.64], !P2 ;  /* 0x0340000002067fae */ /* 0x0001e2000d101d6a */
[----:B------:R-:W-:Y:S01]  /*24ee0*/  IMAD.MOV.U32 R13, RZ, RZ, R19 ;  /* 0x000000ffff0d7224 */ /* 0x000fe200078e0013 */
[----:B------:R-:W-:-:S07]  /*24ef0*/  MOV R22, R14 ;  /* 0x0000000e00167202 */ /* 0x000fce0000000f00 */
[----:B0-----:R-:W-:Y:S05]  /*24f00*/  WARPSYNC.COLLECTIVE R15, `(.L_x_2096) ;  /* 0x000000000f087348 */ /* 0x001fea0003c00000 */
[----:B------:R1:W2:Y:S02]  /*24f10*/  SHFL.IDX P6, R14, R13, R12, R11 ;  /* 0x0000000c0d0e7389 */ /* 0x0002a400000c000b */
[----:B012---:R-:W-:Y:S01]  /*24f20*/  ENDCOLLECTIVE ;  /* 0x000000000000791b */ /* 0x007fe20003800000 */
.L_x_2096:
[----:B------:R-:W-:Y:S01]  /*24f30*/  IMAD.MOV.U32 R2, RZ, RZ, R14 ;  /* 0x000000ffff027224 */ /* 0x000fe200078e000e */
[----:B------:R-:W-:Y:S06]  /*24f40*/  BRA `(.L_x_2097) ;  /* 0xffffff9000287947 */ /* 0x000fec000383ffff */
.L_x_1893:
[----:B0-----:R0:W1:Y:S02]  /*24f50*/  SYNCS.PHASECHK.TRANS64.TRYWAIT P0, [R0+URZ+0x16860], R3 ;  /* 0x01686003000075a7 */ /* 0x001064000800017f */
[----:B-1----:R-:W-:Y:S05]  /*24f60*/  @!P0 NANOSLEEP.SYNCS 0x989680 ;  /* 0x009896800000895d */ /* 0x002fea0003900000 */
[----:B------:R-:W1:Y:S02]  /*24f70*/  @!P0 SYNCS.PHASECHK.TRANS64 P0, [R0+URZ+0x16860], R3 ;  /* 0x01686003000085a7 */ /* 0x000e64000800007f */
[----:B-1----:R-:W-:Y:S05]  /*24f80*/  @!P0 BRA `(.L_x_1893) ;  /* 0xfffffffc00f08947 */ /* 0x002fea000383ffff */
[----:B------:R-:W-:Y:S05]  /*24f90*/  BRA `(.L_x_2098) ;  /* 0xffffff9400447947 */ /* 0x000fea000383ffff */
.L_x_1894:
[----:B------:R-:W-:Y:S01]  /*24fa0*/  BSSY B0, `(.L_x_2099) ;  /* 0x0000008000007945 */ /* 0x000fe20003800000 */
[----:B------:R-:W-:Y:S02]  /*24fb0*/  IMAD.MOV.U32 R13, RZ, RZ, R22 ;  /* 0x000000ffff0d7224 */ /* 0x000fe400078e0016 */
[----:B------:R-:W-:Y:S02]  /*24fc0*/  IMAD.MOV.U32 R12, RZ, RZ, RZ ;  /* 0x000000ffff0c7224 */ /* 0x000fe400078e00ff */
[----:B------:R-:W-:Y:S02]  /*24fd0*/  IMAD.MOV.U32 R11, RZ, RZ, 0x181f ;  /* 0x0000181fff0b7424 */ /* 0x000fe400078e00ff */
[----:B------:R-:W-:-:S07]  /*24fe0*/  IMAD.MOV.U32 R15, RZ, RZ, -0x1 ;  /* 0xffffffffff0f7424 */ /* 0x000fce00078e00ff */
[----:B0----5:R-:W-:Y:S05]  /*24ff0*/  WARPSYNC.COLLECTIVE R15, `(.L_x_2100) ;  /* 0x000000000f087348 */ /* 0x021fea0003c00000 */
[----:B------:R1:W2:Y:S02]  /*25000*/  SHFL.IDX P6, R14, R13, R12, R11 ;  /* 0x0000000c0d0e7389 */ /* 0x0002a400000c000b */
[----:B012--5:R-:W-:Y:S01]  /*25010*/  ENDCOLLECTIVE ;  /* 0x000000000000791b */ /* 0x027fe20003800000 */
.L_x_2100:
[----:B------:R-:W-:Y:S05]  /*25020*/  BSYNC B0 ;  /* 0x0000000000007941 */ /* 0x000fea0003800000 */
.L_x_2099:
        /* <DEDUP_REMOVED lines=10> */
.L_x_2101:
[----:B------:R-:W-:Y:S02]  /*250d0*/  IMAD R4, R4, 0x2, R16 ;  /* 0x0000000204047824 */ /* 0x000fe400078e0210 */
[----:B------:R-:W-:Y:S02]  /*250e0*/  IMAD.MOV.U32 R13, RZ, RZ, R22 ;  /* 0x000000ffff0d7224 */ /* 0x000fe400078e0016 */
[----:B------:R-:W-:Y:S01]  /*250f0*/  IMAD.MOV.U32 R12, RZ, RZ, 0x1 ;  /* 0x00000001ff0c7424 */ /* 0x000fe200078e00ff */
[----:B------:R-:W-:-:S13]  /*25100*/  IADD3 R2, P1, R14, R5, RZ ;  /* 0x000000050e027210 */ /* 0x000fda0007f3e0ff */
[----:B------:R-:W-:Y:S05]  /*25110*/  WARPSYNC.COLLECTIVE R15, `(.L_x_2102) ;  /* 0x000000000f087348 */ /* 0x000fea0003c00000 */
[----:B------:R0:W1:Y:S02]  /*25120*/  SHFL.IDX P6, R14, R13, R12, R11 ;  /* 0x0000000c0d0e7389 */ /* 0x00006400000c000b */
[----:B01----:R-:W-:Y:S01]  /*25130*/  ENDCOLLECTIVE ;  /* 0x000000000000791b */ /* 0x003fe20003800000 */
.L_x_2102:
        /* <DEDUP_REMOVED lines=11> */
.L_x_2103:
[----:B------:R-:W-:Y:S02]  /*251f0*/  IMAD.MOV.U32 R13, RZ, RZ, R22 ;  /* 0x000000ffff0d7224 */ /* 0x000fe400078e0016 */
[----:B------:R-:W-:Y:S01]  /*25200*/  IMAD.MOV.U32 R12, RZ, RZ, 0x2 ;  /* 0x00000002ff0c7424 */ /* 0x000fe200078e00ff */
[----:B------:R-:W-:-:S13]  /*25210*/  IADD3 R2, P1, R14, R5, RZ ;  /* 0x000000050e027210 */ /* 0x000fda0007f3e0ff */
[----:B------:R-:W-:Y:S05]  /*25220*/  WARPSYNC.COLLECTIVE R15, `(.L_x_2104) ;  /* 0x000000000f087348 */ /* 0x000fea0003c00000 */
[----:B------:R0:W1:Y:S02]  /*25230*/  SHFL.IDX P6, R14, R13, R12, R11 ;  /* 0x0000000c0d0e7389 */ /* 0x00006400000c000b */
[----:B01----:R-:W-:Y:S01]  /*25240*/  ENDCOLLECTIVE ;  /* 0x000000000000791b */ /* 0x003fe20003800000 */
.L_x_2104:
        /* <DEDUP_REMOVED lines=11> */
.L_x_2105:
[----:B------:R-:W-:Y:S02]  /*25300*/  IMAD.MOV.U32 R13, RZ, RZ, R22 ;  /* 0x000000ffff0d7224 */ /* 0x000fe400078e0016 */
[----:B------:R-:W-:Y:S01]  /*25310*/  IMAD.MOV.U32 R12, RZ, RZ, 0x3 ;  /* 0x00000003ff0c7424 */ /* 0x000fe200078e00ff */
[----:B------:R-:W-:-:S13]  /*25320*/  IADD3 R2, P1, R14, R5, RZ ;  /* 0x000000050e027210 */ /* 0x000fda0007f3e0ff */
[----:B------:R-:W-:Y:S05]  /*25330*/  WARPSYNC.COLLECTIVE R15, `(.L_x_2106) ;  /* 0x000000000f087348 */ /* 0x000fea0003c00000 */
[----:B------:R0:W1:Y:S02]  /*25340*/  SHFL.IDX P6, R14, R13, R12, R11 ;  /* 0x0000000c0d0e7389 */ /* 0x00006400000c000b */
[----:B01----:R-:W-:Y:S01]  /*25350*/  ENDCOLLECTIVE ;  /* 0x000000000000791b */ /* 0x003fe20003800000 */
.L_x_2106:
        /* <DEDUP_REMOVED lines=11> */
.L_x_2107:
[----:B------:R-:W-:Y:S02]  /*25410*/  IMAD.MOV.U32 R13, RZ, RZ, R22 ;  /* 0x000000ffff0d7224 */ /* 0x000fe400078e0016 */
[----:B------:R-:W-:Y:S01]  /*25420*/  IMAD.MOV.U32 R12, RZ, RZ, 0x4 ;  /* 0x00000004ff0c7424 */ /* 0x000fe200078e00ff */
[----:B------:R-:W-:-:S13]  /*25430*/  IADD3 R2, P1, R14, R5, RZ ;  /* 0x000000050e027210 */ /* 0x000fda0007f3e0ff */
[----:B------:R-:W-:Y:S05]  /*25440*/  WARPSYNC.COLLECTIVE R15, `(.L_x_2108) ;  /* 0x000000000f087348 */ /* 0x000fea0003c00000 */
[----:B------:R0:W1:Y:S02]  /*25450*/  SHFL.IDX P6, R14, R13, R12, R11 ;  /* 0x0000000c0d0e7389 */ /* 0x00006400000c000b */
[----:B01----:R-:W-:Y:S01]  /*25460*/  ENDCOLLECTIVE ;  /* 0x000000000000791b */ /* 0x003fe20003800000 */
.L_x_2108:
        /* <DEDUP_REMOVED lines=11> */
.L_x_2109:
[----:B------:R-:W-:Y:S02]  /*25520*/  IMAD.MOV.U32 R13, RZ, RZ, R22 ;  /* 0x000000ffff0d7224 */ /* 0x000fe400078e0016 */
[----:B------:R-:W-:Y:S01]  /*25530*/  IMAD.MOV.U32 R12, RZ, RZ, 0x5 ;  /* 0x00000005ff0c7424 */ /* 0x000fe200078e00ff */
[----:B------:R-:W-:-:S13]  /*25540*/  IADD3 R2, P1, R14, R5, RZ ;  /* 0x000000050e027210 */ /* 0x000fda0007f3e0ff */
[----:B------:R-:W-:Y:S05]  /*25550*/  WARPSYNC.COLLECTIVE R15, `(.L_x_2110) ;  /* 0x000000000f087348 */ /* 0x000fea0003c00000 */
[----:B------:R0:W1:Y:S02]  /*25560*/  SHFL.IDX P6, R14, R13, R12, R11 ;  /* 0x0000000c0d0e7389 */ /* 0x00006400000c000b */
[----:B01----:R-:W-:Y:S01]  /*25570*/  ENDCOLLECTIVE ;  /* 0x000000000000791b */ /* 0x003fe20003800000 */
.L_x_2110:
        /* <DEDUP_REMOVED lines=11> */
.L_x_2111:
[----:B------:R-:W-:Y:S01]  /*25630*/  MOV R13, R22 ;  /* 0x00000016000d7202 */ /* 0x000fe20000000f00 */
[----:B------:R-:W-:Y:S01]  /*25640*/  IMAD.MOV.U32 R12, RZ, RZ, 0x6 ;  /* 0x00000006ff0c7424 */ /* 0x000fe200078e00ff */
[----:B------:R-:W-:-:S13]  /*25650*/  IADD3 R2, P1, R14, R5, RZ ;  /* 0x000000050e027210 */ /* 0x000fda0007f3e0ff */
[----:B------:R-:W-:Y:S05]  /*25660*/  WARPSYNC.COLLECTIVE R15, `(.L_x_2112) ;  /* 0x000000000f087348 */ /* 0x000fea0003c00000 */
[----:B------:R0:W1:Y:S02]  /*25670*/  SHFL.IDX P6, R14, R13, R12, R11 ;  /* 0x0000000c0d0e7389 */ /* 0x00006400000c000b */
[----:B01----:R-:W-:Y:S01]  /*25680*/  ENDCOLLECTIVE ;  /* 0x000000000000791b */ /* 0x003fe20003800000 */
.L_x_2112:
        /* <DEDUP_REMOVED lines=11> */
.L_x_2113:
[----:B------:R-:W-:Y:S02]  /*25740*/  IMAD.MOV.U32 R13, RZ, RZ, R22 ;  /* 0x000000ffff0d7224 */ /* 0x000fe400078e0016 */
[----:B------:R-:W-:Y:S01]  /*25750*/  IMAD.MOV.U32 R12, RZ, RZ, 0x7 ;  /* 0x00000007ff0c7424 */ /* 0x000fe200078e00ff */
[----:B------:R-:W-:-:S13]  /*25760*/  IADD3 R2, P1, R14, R5, RZ ;  /* 0x000000050e027210 */ /* 0x000fda0007f3e0ff */
[----:B------:R-:W-:Y:S05]  /*25770*/  WARPSYNC.COLLECTIVE R15, `(.L_x_2114) ;  /* 0x000000000f087348 */ /* 0x000fea0003c00000 */
[----:B------:R0:W1:Y:S02]  /*25780*/  SHFL.IDX P6, R14, R13, R12, R11 ;  /* 0x0000000c0d0e7389 */ /* 0x00006400000c000b */
[----:B01----:R-:W-:Y:S01]  /*25790*/  ENDCOLLECTIVE ;  /* 0x000000000000791b */ /* 0x003fe20003800000 */
.L_x_2114:
        /* <DEDUP_REMOVED lines=10> */
.L_x_2115:
[----:B------:R-:W-:Y:S05]  /*25840*/  BRA `(.L_x_2116) ;  /* 0xffffff9000147947 */ /* 0x000fea000383ffff */
.L_x_1899:
[----:B------:R-:W-:Y:S01]  /*25850*/  BSSY B0, `(.L_x_2117) ;  /* 0x0000008000007945 */ /* 0x000fe20003800000 */
[----:B-1----:R-:W-:Y:S02]  /*25860*/  IMAD.MOV.U32 R13, RZ, RZ, R24 ;  /* 0x000000ffff0d7224 */ /* 0x002fe400078e0018 */
[----:B------:R-:W-:Y:S02]  /*25870*/  IMAD.MOV.U32 R12, RZ, RZ, RZ ;  /* 0x000000ffff0c7224 */ /* 0x000fe400078e00ff */
[----:B------:R-:W-:Y:S02]  /*25880*/  IMAD.MOV.U32 R11, RZ, RZ, 0x1f ;  /* 0x0000001fff0b7424 */ /* 0x000fe400078e00ff */
[----:B------:R-:W-:-:S07]  /*25890*/  IMAD.MOV.U32 R15, RZ, RZ, -0x1 ;  /* 0xffffffffff0f7424 */ /* 0x000fce00078e00ff */
[----:B0-2--5:R-:W-:Y:S05]  /*258a0*/  WARPSYNC.COLLECTIVE R15, `(.L_x_2118) ;  /* 0x000000000f087348 */ /* 0x025fea0003c00000 */
[----:B------:R1:W3:Y:S02]  /*258b0*/  SHFL.IDX P6, R14, R13, R12, R11 ;  /* 0x0000000c0d0e7389 */ /* 0x0002e400000c000b */
[----:B0123-5:R-:W-:Y:S01]  /*258c0*/  ENDCOLLECTIVE ;  /* 0x000000000000791b */ /* 0x02ffe20003800000 */
.L_x_2118:
[----:B------:R-:W-:Y:S05]  /*258d0*/  BSYNC B0 ;  /* 0x0000000000007941 */ /* 0x000fea0003800000 */
.L_x_2117:
        /* <DEDUP_REMOVED lines=9> */
.L_x_2119:
        /* <DEDUP_REMOVED lines=23> */
.L_x_2120:
[----:B------:R-:W-:Y:S01]  /*25ae0*/  IMAD.MOV.U32 R12, RZ, RZ, 0x2 ;  /* 0x00000002ff0c7424 */ /* 0x000fe200078e00ff */
[----:B------:R-:W-:-:S05]  /*25af0*/  SEL R4, R14, RZ, P1 ;  /* 0x000000ff0e047207 */ /* 0x000fca0000800000 */
[----:B------:R-:W-:-:S04]  /*25b00*/  IMAD.IADD R4, R13, 0x1, R4 ;  /* 0x000000010d047824 */ /* 0x000fc800078e0204 */
[----:B------:R-:W-:-:S07]  /*25b10*/  IMAD.MOV.U32 R13, RZ, RZ, R4 ;  /* 0x000000ffff0d7224 */ /* 0x000fce00078e0004 */
[----:B------:R-:W-:Y:S05]  /*25b20*/  WARPSYNC.COLLECTIVE R15, `(.L_x_2121) ;  /* 0x000000000f087348 */ /* 0x000fea0003c00000 */
[----:B------:R0:W1:Y:S02]  /*25b30*/  SHFL.UP P6, R14, R13, R12, R11 ;  /* 0x0400000c0d0e7389 */ /* 0x00006400000c000b */
[----:B01----:R-:W-:Y:S01]  /*25b40*/  ENDCOLLECTIVE ;  /* 0x000000000000791b */ /* 0x003fe20003800000 */
.L_x_2121:
[----:B------:R-:W-:Y:S01]  /*25b50*/  IMAD.MOV.U32 R12, RZ, RZ, 0x4 ;  /* 0x00000004ff0c7424 */ /* 0x000fe200078e00ff */
[----:B------:R-:W-:-:S05]  /*25b60*/  SEL R3, R14, RZ, P2 ;  /* 0x000000ff0e037207 */ /* 0x000fca0001000000 */
[----:B------:R-:W-:-:S04]  /*25b70*/  IMAD.IADD R2, R4, 0x1, R3 ;  /* 0x0000000104027824 */ /* 0x000fc800078e0203 */
[----:B------:R-:W-:-:S07]  /*25b80*/  IMAD.MOV.U32 R13, RZ, RZ, R2 ;  /* 0x000000ffff0d7224 */ /* 0x000fce00078e0002 */
[----:B------:R-:W-:Y:S05]  /*25b90*/  WARPSYNC.COLLECTIVE R15, `(.L_x_2122) ;  /* 0x000000000f087348 */ /* 0x000fea0003c00000 */
[----:B------:R0:W1:Y:S02]  /*25ba0*/  SHFL.UP P6, R14, R13, R12, R11 ;  /* 0x0400000c0d0e7389 */ /* 0x00006400000c000b */
[----:B01----:R-:W-:Y:S01]  /*25bb0*/  ENDCOLLECTIVE ;  /* 0x000000000000791b */ /* 0x003fe20003800000 */
.L_x_2122:
[----:B------:R-:W-:Y:S01]  /*25bc0*/  IMAD.MOV.U32 R12, RZ, RZ, 0x8 ;  /* 0x00000008ff0c7424 */ /* 0x000fe200078e00ff */
[----:B------:R-:W-:-:S05]  /*25bd0*/  SEL R3, R14, RZ, P3 ;  /* 0x000000ff0e037207 */ /* 0x000fca0001800000 */
[----:B------:R-:W-:-:S04]  /*25be0*/  IMAD.IADD R3, R2, 0x1, R3 ;  /* 0x0000000102037824 */ /* 0x000fc800078e0203 */
[----:B------:R-:W-:-:S07]  /*25bf0*/  IMAD.MOV.U32 R13, RZ, RZ, R3 ;  /* 0x000000ffff0d7224 */ /* 0x000fce00078e0003 */
[----:B------:R-:W-:Y:S05]  /*25c00*/  WARPSYNC.COLLECTIVE R15, `(.L_x_2123) ;  /* 0x000000000f087348 */ /* 0x000fea0003c00000 */
[----:B------:R0:W1:Y:S02]  /*25c10*/  SHFL.UP P6, R14, R13, R12, R11 ;  /* 0x0400000c0d0e7389 */ /* 0x00006400000c000b */
[----:B01----:R-:W-:Y:S01]  /*25c20*/  ENDCOLLECTIVE ;  /* 0x000000000000791b */ /* 0x003fe20003800000 */
.L_x_2123:
[----:B------:R-:W-:Y:S01]  /*25c30*/  IMAD.MOV.U32 R12, RZ, RZ, 0x10 ;  /* 0x00000010ff0c7424 */ /* 0x000fe200078e00ff */
[----:B------:R-:W-:-:S05]  /*25c40*/  SEL R4, R14, RZ, P4 ;  /* 0x000000ff0e047207 */ /* 0x000fca0002000000 */
[----:B------:R-:W-:-:S04]  /*25c50*/  IMAD.IADD R4, R3, 0x1, R4 ;  /* 0x0000000103047824 */ /* 0x000fc800078e0204 */
[----:B------:R-:W-:-:S07]  /*25c60*/  IMAD.MOV.U32 R13, RZ, RZ, R4 ;  /* 0x000000ffff0d7224 */ /* 0x000fce00078e0004 */
[----:B------:R-:W-:Y:S05]  /*25c70*/  WARPSYNC.COLLECTIVE R15, `(.L_x_2124) ;  /* 0x000000000f087348 */ /* 0x000fea0003c00000 */
[----:B------:R0:W1:Y:S02]  /*25c80*/  SHFL.UP P6, R14, R13, R12, R11 ;  /* 0x0400000c0d0e7389 */ /* 0x00006400000c000b */
[----:B01----:R-:W-:Y:S01]  /*25c90*/  ENDCOLLECTIVE ;  /* 0x000000000000791b */ /* 0x003fe20003800000 */
.L_x_2124:
        /* <DEDUP_REMOVED lines=8> */
.L_x_2125:
[----:B------:R-:W-:Y:S05]  /*25d20*/  BRA `(.L_x_2126) ;  /* 0xffffff9000287947 */ /* 0x000fea000383ffff */
.L_x_1902:
[----:B------:R-:W-:Y:S01]  /*25d30*/  BSSY B0, `(.L_x_2127) ;  /* 0x0000007000007945 */ /* 0x000fe20003800000 */
[----:B------:R-:W-:Y:S01]  /*25d40*/  MOV R12, 0x1 ;  /* 0x00000001000c7802 */ /* 0x000fe20000000f00 */
[----:B------:R-:W-:Y:S02]  /*25d50*/  IMAD.MOV.U32 R11, RZ, RZ, RZ ;  /* 0x000000ffff0b7224 */ /* 0x000fe400078e00ff */
[----:B------:R-:W-:-:S07]  /*25d60*/  IMAD.MOV.U32 R15, RZ, RZ, -0x1 ;  /* 0xffffffffff0f7424 */ /* 0x000fce00078e00ff */
[----:B-----5:R-:W-:Y:S05]  /*25d70*/  WARPSYNC.COLLECTIVE R15, `(.L_x_2128) ;  /* 0x000000000f087348 */ /* 0x020fea0003c00000 */
[----:B------:R0:W1:Y:S02]  /*25d80*/  SHFL.UP P6, R14, R13, R12, R11 ;  /* 0x0400000c0d0e7389 */ /* 0x00006400000c000b */
[----:B01---5:R-:W-:Y:S01]  /*25d90*/  ENDCOLLECTIVE ;  /* 0x000000000000791b */ /* 0x023fe20003800000 */
.L_x_2128:
[----:B------:R-:W-:Y:S05]  /*25da0*/  BSYNC B0 ;  /* 0x0000000000007941 */ /* 0x000fea0003800000 */
.L_x_2127:
        /* <DEDUP_REMOVED lines=8> */
.L_x_2129:
[----:B------:R-:W-:Y:S01]  /*25e30*/  IMAD.MOV.U32 R12, RZ, RZ, 0x4 ;  /* 0x00000004ff0c7424 */ /* 0x000fe200078e00ff */
[----:B------:R-:W-:-:S05]  /*25e40*/  SEL R2, R14, RZ, P2 ;  /* 0x000000ff0e027207 */ /* 0x000fca0001000000 */
[----:B------:R-:W-:-:S04]  /*25e50*/  IMAD.IADD R2, R13, 0x1, R2 ;  /* 0x000000010d027824 */ /* 0x000fc800078e0202 */
[----:B------:R-:W-:-:S07]  /*25e60*/  IMAD.MOV.U32 R13, RZ, RZ, R2 ;  /* 0x000000ffff0d7224 */ /* 0x000fce00078e0002 */
[----:B------:R-:W-:Y:S05]  /*25e70*/  WARPSYNC.COLLECTIVE R15, `(.L_x_2130) ;  /* 0x000000000f087348 */ /* 0x000fea0003c00000 */
[----:B------:R0:W1:Y:S02]  /*25e80*/  SHFL.UP P6, R14, R13, R12, R11 ;  /* 0x0400000c0d0e7389 */ /* 0x00006400000c000b */
[----:B01----:R-:W-:Y:S01]  /*25e90*/  ENDCOLLECTIVE ;  /* 0x000000000000791b */ /* 0x003fe20003800000 */
.L_x_2130:
[----:B------:R-:W-:Y:S01]  /*25ea0*/  IMAD.MOV.U32 R12, RZ, RZ, 0x8 ;  /* 0x00000008ff0c7424 */ /* 0x000fe200078e00ff */
[----:B------:R-:W-:-:S05]  /*25eb0*/  SEL R3, R14, RZ, P3 ;  /* 0x000000ff0e037207 */ /* 0x000fca0001800000 */
[----:B------:R-:W-:-:S04]  /*25ec0*/  IMAD.IADD R3, R2, 0x1, R3 ;  /* 0x0000000102037824 */ /* 0x000fc800078e0203 */
[----:B------:R-:W-:-:S07]  /*25ed0*/  IMAD.MOV.U32 R13, RZ, RZ, R3 ;  /* 0x000000ffff0d7224 */ /* 0x000fce00078e0003 */
[----:B------:R-:W-:Y:S05]  /*25ee0*/  WARPSYNC.COLLECTIVE R15, `(.L_x_2131) ;  /* 0x000000000f087348 */ /* 0x000fea0003c00000 */
[----:B------:R0:W1:Y:S02]  /*25ef0*/  SHFL.UP P6, R14, R13, R12, R11 ;  /* 0x0400000c0d0e7389 */ /* 0x00006400000c000b */
[----:B01----:R-:W-:Y:S01]  /*25f00*/  ENDCOLLECTIVE ;  /* 0x000000000000791b */ /* 0x003fe20003800000 */
.L_x_2131:
[----:B------:R-:W-:Y:S01]  /*25f10*/  IMAD.MOV.U32 R12, RZ, RZ, 0x10 ;  /* 0x00000010ff0c7424 */ /* 0x000fe200078e00ff */
[----:B------:R-:W-:-:S05]  /*25f20*/  SEL R4, R14, RZ, P4 ;  /* 0x000000ff0e047207 */ /* 0x000fca0002000000 */
[----:B------:R-:W-:-:S04]  /*25f30*/  IMAD.IADD R4, R3, 0x1, R4 ;  /* 0x0000000103047824 */ /* 0x000fc800078e0204 */
[----:B------:R-:W-:-:S07]  /*25f40*/  IMAD.MOV.U32 R13, RZ, RZ, R4 ;  /* 0x000000ffff0d7224 */ /* 0x000fce00078e0004 */
[----:B------:R-:W-:Y:S05]  /*25f50*/  WARPSYNC.COLLECTIVE R15, `(.L_x_2132) ;  /* 0x000000000f087348 */ /* 0x000fea0003c00000 */
[----:B------:R0:W1:Y:S02]  /*25f60*/  SHFL.UP P6, R14, R13, R12, R11 ;  /* 0x0400000c0d0e7389 */ /* 0x00006400000c000b */
[----:B01----:R-:W-:Y:S01]  /*25f70*/  ENDCOLLECTIVE ;  /* 0x000000000000791b */ /* 0x003fe20003800000 */
.L_x_2132:
        /* <DEDUP_REMOVED lines=8> */
.L_x_2133:
[----:B------:R-:W-:Y:S05]  /*26000*/  BRA `(.L_x_2134) ;  /* 0xffffff9000147947 */ /* 0x000fea000383ffff */
.L_x_1904:
[----:B------:R-:W-:Y:S01]  /*26010*/  BSSY B0, `(.L_x_2135) ;  /* 0x0000006000007945 */ /* 0x000fe20003800000 */
[----:B------:R-:W-:Y:S01]  /*26020*/  PLOP3.LUT P6, PT, P6, PT, PT, 0x8, 0x0 ;  /* 0x000000000000781c */ /* 0x000fe200037ce170 */
[----:B------:R-:W-:-:S12]  /*26030*/  IMAD.MOV.U32 R15, RZ, RZ, -0x1 ;  /* 0xffffffffff0f7424 */ /* 0x000fd800078e00ff */
[----:B0----5:R-:W-:Y:S05]  /*26040*/  WARPSYNC.COLLECTIVE R15, `(.L_x_2136) ;  /* 0x000000000f087348 */ /* 0x021fea0003c00000 */
[----:B------:R-:W-:Y:S01]  /*26050*/  VOTE.ANY R14, PT, P6 ;  /* 0x00000000000e7806 */ /* 0x000fe200030e0100 */
[----:B0----5:R-:W-:Y:S06]  /*26060*/  ENDCOLLECTIVE ;  /* 0x000000000000791b */ /* 0x021fec0003800000 */
.L_x_2136:
[----:B------:R-:W-:Y:S05]  /*26070*/  BSYNC B0 ;  /* 0x0000000000007941 */ /* 0x000fea0003800000 */
.L_x_2135:
        /* <DEDUP_REMOVED lines=10> */
.L_x_2137:
[----:B------:R-:W-:Y:S02]  /*26120*/  IMAD.MOV.U32 R13, RZ, RZ, R5 ;  /* 0x000000ffff0d7224 */ /* 0x000fe400078e0005 */
[----:B------:R-:W-:-:S07]  /*26130*/  IMAD.MOV.U32 R25, RZ, RZ, R14 ;  /* 0x000000ffff197224 */ /* 0x000fce00078e000e */
[----:B------:R-:W-:Y:S05]  /*26140*/  WARPSYNC.COLLECTIVE R15, `(.L_x_2138) ;  /* 0x000000000f087348 */ /* 0x000fea0003c00000 */
[----:B------:R0:W1:Y:S02]  /*26150*/  SHFL.IDX P6, R14, R13, R12, R11 ;  /* 0x0000000c0d0e7389 */ /* 0x00006400000c000b */
[----:B01----:R-:W-:Y:S01]  /*26160*/  ENDCOLLECTIVE ;  /* 0x000000000000791b */ /* 0x003fe20003800000 */
.L_x_2138:
[----:B------:R-:W-:Y:S01]  /*26170*/  IMAD.MOV.U32 R5, RZ, RZ, R14 ;  /* 0x000000ffff057224 */ /* 0x000fe200078e000e */
[----:B------:R-:W-:Y:S06]  /*26180*/  BRA `(.L_x_2139) ;  /* 0xffffff8c00f47947 */ /* 0x000fec000383ffff */
.L_x_1906:
[----:B------:R-:W-:Y:S01]  /*26190*/  BSSY B0, `(.L_x_2140) ;  /* 0x0000007000007945 */ /* 0x000fe20003800000 */
[----:B------:R-:W-:Y:S02]  /*261a0*/  IMAD.MOV.U32 R13, RZ, RZ, R2 ;  /* 0x000000ffff0d7224 */ /* 0x000fe400078e0002 */
[----:B------:R-:W-:Y:S02]  /*261b0*/  IMAD.MOV.U32 R11, RZ, RZ, 0x1f ;  /* 0x0000001fff0b7424 */ /* 0x000fe400078e00ff */
[----:B------:R-:W-:-:S07]  /*261c0*/  IMAD.MOV.U32 R15, RZ, RZ, -0x1 ;  /* 0xffffffffff0f7424 */ /* 0x000fce00078e00ff */
[----:B0123-5:R-:W-:Y:S05]  /*261d0*/  WARPSYNC.COLLECTIVE R15, `(.L_x_2141) ;  /* 0x000000000f087348 */ /* 0x02ffea0003c00000 */
[----:B------:R4:W0:Y:S02]  /*261e0*/  SHFL.IDX P6, R14, R13, R12, R11 ;  /* 0x0000000c0d0e7389 */ /* 0x00082400000c000b */
[----:B012345:R-:W-:Y:S01]  /*261f0*/  ENDCOLLECTIVE ;  /* 0x000000000000791b */ /* 0x03ffe20003800000 */
.L_x_2141:
[----:B------:R-:W-:Y:S05]  /*26200*/  BSYNC B0 ;  /* 0x0000000000007941 */ /* 0x000fea0003800000 */
.L_x_2140:
[----:B------:R-:W-:Y:S01]  /*26210*/  IMAD.MOV.U32 R24, RZ, RZ, R14 ;  /* 0x000000ffff187224 */ /* 0x000fe200078e000e */
[----:B------:R-:W-:Y:S06]  /*26220*/  BRA `(.L_x_1905) ;  /* 0xffffff8c00e47947 */ /* 0x000fec000383ffff */
.L_x_1912:
[----:B0-----:R0:W4:Y:S02]  /*26230*/  SYNCS.PHASECHK.TRANS64.TRYWAIT P0, [R5+URZ+0x16820], R0 ;  /* 0x01682000050075a7 */ /* 0x001124000800017f */
[----:B----4-:R-:W-:Y:S05]  /*26240*/  @!P0 NANOSLEEP.SYNCS 0x989680 ;  /* 0x009896800000895d */ /* 0x010fea0003900000 */
[----:B------:R-:W4:Y:S02]  /*26250*/  @!P0 SYNCS.PHASECHK.TRANS64 P0, [R5+URZ+0x16820], R0 ;  /* 0x01682000050085a7 */ /* 0x000f24000800007f */
[----:B----4-:R-:W-:Y:S05]  /*26260*/  @!P0 BRA `(.L_x_1912) ;  /* 0xfffffffc00f08947 */ /* 0x010fea000383ffff */
[----:B------:R-:W-:Y:S05]  /*26270*/  BRA `(.L_x_2142) ;  /* 0xffffff9800407947 */ /* 0x000fea000383ffff */
.L_x_1913:
[----:B------:R-:W4:Y:S01]  /*26280*/  S2R R2, SR_TID.X ;  /* 0x0000000000027919 */ /* 0x000f220000002100 */
[----:B------:R-:W-:Y:S01]  /*26290*/  BSSY B0, `(.L_x_2143) ;  /* 0x000000a000007945 */ /* 0x000fe20003800000 */
[----:B------:R-:W-:Y:S02]  /*262a0*/  IMAD.MOV.U32 R12, RZ, RZ, RZ ;  /* 0x000000ffff0c7224 */ /* 0x000fe400078e00ff */
[----:B------:R-:W-:Y:S02]  /*262b0*/  IMAD.MOV.U32 R11, RZ, RZ, 0x1f ;  /* 0x0000001fff0b7424 */ /* 0x000fe400078e00ff */
[----:B------:R-:W-:Y:S01]  /*262c0*/  IMAD.MOV.U32 R15, RZ, RZ, -0x1 ;  /* 0xffffffffff0f7424 */ /* 0x000fe200078e00ff */
[----:B----4-:R-:W-:-:S04]  /*262d0*/  SHF.R.U32.HI R2, RZ, 0x5, R2 ;  /* 0x00000005ff027819 */ /* 0x010fc80000011602 */
[----:B------:R-:W-:-:S05]  /*262e0*/  LOP3.LUT R2, R2, 0x3, RZ, 0xc0, !PT ;  /* 0x0000000302027812 */ /* 0x000fca00078ec0ff */
[----:B-1----:R-:W-:-:S07]  /*262f0*/  IMAD.MOV.U32 R13, RZ, RZ, R2 ;  /* 0x000000ffff0d7224 */ /* 0x002fce00078e0002 */
[----:B0-23-5:R-:W-:Y:S05]  /*26300*/  WARPSYNC.COLLECTIVE R15, `(.L_x_2144) ;  /* 0x000000000f087348 */ /* 0x02dfea0003c00000 */
[----:B------:R1:W4:Y:S02]  /*26310*/  SHFL.IDX P6, R14, R13, R12, R11 ;  /* 0x0000000c0d0e7389 */ /* 0x00032400000c000b */
[----:B012345:R-:W-:Y:S01]  /*26320*/  ENDCOLLECTIVE ;  /* 0x000000000000791b */ /* 0x03ffe20003800000 */
.L_x_2144:
[----:B------:R-:W-:Y:S05]  /*26330*/  BSYNC B0 ;  /* 0x0000000000007941 */ /* 0x000fea0003800000 */
.L_x_2143:
[----:B------:R-:W-:Y:S05]  /*26340*/  BRA `(.L_x_2145) ;  /* 0xffffff9800287947 */ /* 0x000fea000383ffff */
.L_x_1914:
[----:B------:R-:W-:Y:S01]  /*26350*/  BSSY B0, `(.L_x_2146) ;  /* 0x0000006000007945 */ /* 0x000fe20003800000 */
[----:B------:R-:W-:-:S07]  /*26360*/  IMAD.MOV.U32 R15, RZ, RZ, -0x1 ;  /* 0xffffffffff0f7424 */ /* 0x000fce00078e00ff */
[----:B0123-5:R-:W-:Y:S05]  /*26370*/  WARPSYNC.COLLECTIVE R15, `(.L_x_2147) ;  /* 0x000000000f0c7348 */ /* 0x02ffea0003c00000 */
[----:B------:R-:W-:Y:S02]  /*26380*/  ELECT P6, UR62, PT ;  /* 0x00000000003e782f */ /* 0x000fe400038c0000 */
[----:B------:R-:W-:Y:S01]  /*26390*/  MOV R14, UR62 ;  /* 0x0000003e000e7c02 */ /* 0x000fe20008000f00 */
[----:B0123-5:R-:W-:Y:S10]  /*263a0*/  ENDCOLLECTIVE ;  /* 0x000000000000791b */ /* 0x02fff40003800000 */
.L_x_2147:
[----:B------:R-:W-:Y:S05]  /*263b0*/  BSYNC B0 ;  /* 0x0000000000007941 */ /* 0x000fea0003800000 */
.L_x_2146:
[----:B------:R-:W-:Y:S05]  /*263c0*/  BRA `(.L_x_2148) ;  /* 0xffffff98001c7947 */ /* 0x000fea000383ffff */
.L_x_1916:
[----:B0-----:R0:W4:Y:S02]  /*263d0*/  SYNCS.PHASECHK.TRANS64.TRYWAIT P1, [R3+URZ+0x16840], R2 ;  /* 0x01684002030075a7 */ /* 0x001124000802017f */
[----:B----4-:R-:W-:Y:S05]  /*263e0*/  @!P1 NANOSLEEP.SYNCS 0x989680 ;  /* 0x009896800000995d */ /* 0x010fea0003900000 */
[----:B------:R-:W4:Y:S02]  /*263f0*/  @!P1 SYNCS.PHASECHK.TRANS64 P1, [R3+URZ+0x16840], R2 ;  /* 0x01684002030095a7 */ /* 0x000f24000802007f */
[----:B----4-:R-:W-:Y:S05]  /*26400*/  @!P1 BRA `(.L_x_1916) ;  /* 0xfffffffc00f09947 */ /* 0x010fea000383ffff */
[----:B------:R-:W-:Y:S05]  /*26410*/  BRA `(.L_x_2149) ;  /* 0xffffff9800407947 */ /* 0x000fea000383ffff */
.L_x_1918:
[----:B----4-:R4:W0:Y:S02]  /*26420*/  SYNCS.PHASECHK.TRANS64.TRYWAIT P1, [R5+URZ+0x16840], R0 ;  /* 0x01684000050075a7 */ /* 0x010824000802017f */
[----:B0-----:R-:W-:Y:S05]  /*26430*/  @!P1 NANOSLEEP.SYNCS 0x989680 ;  /* 0x009896800000995d */ /* 0x001fea0003900000 */
[----:B------:R-:W0:Y:S02]  /*26440*/  @!P1 SYNCS.PHASECHK.TRANS64 P1, [R5+URZ+0x16840], R0 ;  /* 0x01684000050095a7 */ /* 0x000e24000802007f */
[----:B0-----:R-:W-:Y:S05]  /*26450*/  @!P1 BRA `(.L_x_1918) ;  /* 0xfffffffc00f09947 */ /* 0x001fea000383ffff */
[----:B------:R-:W-:Y:S05]  /*26460*/  BRA `(.L_x_2150) ;  /* 0xffffff9800507947 */ /* 0x000fea000383ffff */
.L_x_1920:
[----:B------:R0:W0:Y:S02]  /*26470*/  SYNCS.PHASECHK.TRANS64.TRYWAIT P1, [R3+URZ+0x16860], R2 ;  /* 0x01686002030075a7 */ /* 0x000024000802017f */
[----:B0-----:R-:W-:Y:S05]  /*26480*/  @!P1 NANOSLEEP.SYNCS 0x989680 ;  /* 0x009896800000995d */ /* 0x001fea0003900000 */
[----:B------:R-:W0:Y:S02]  /*26490*/  @!P1 SYNCS.PHASECHK.TRANS64 P1, [R3+URZ+0x16860], R2 ;  /* 0x01686002030095a7 */ /* 0x000e24000802007f */
[----:B0-----:R-:W-:Y:S05]  /*264a0*/  @!P1 BRA `(.L_x_1920) ;  /* 0xfffffffc00f09947 */ /* 0x001fea000383ffff */
[----:B------:R-:W-:Y:S05]  /*264b0*/  BRA `(.L_x_2151) ;  /* 0xffffff98004c7947 */ /* 0x000fea000383ffff */
.L_x_2152:
        /* <DEDUP_REMOVED lines=12> */
.L_x_3171:


//--------------------- .text._ZN7cutlass13device_kernelIN5flash11enable_sm90INS1_16FlashAttnFwdSm90INS1_25CollectiveMainloopFwdSm90ILi2EN4cute5tupleIJNS5_1CILi1EEES8_S8_EEENS6_IJNS7_ILi192EEENS7_ILi128EEENS7_ILi64EEEEEELi64ENS_6half_tEfNS_4arch4Sm90ELb1ELb0ELb0ELb0ELb1ELb0ELb0ELb1ELb1ELb1ELb1ELb0EEENS1_21CollectiveEpilogueFwdINS6_IJSA_SC_SB_EEES9_SE_SG_Li384ELb0ELb1ELb1ELb0EEENS1_19SingleTileSchedulerILb0ELb1ELb1ELi192EEEEEEEEEvNT_6ParamsE --------------------------
	.section	.text._ZN7cutlass13device_kernelIN5flash11enable_sm90INS1_16FlashAttnFwdSm90INS1_25CollectiveMainloopFwdSm90ILi2EN4cute5tupleIJNS5_1CILi1EEES8_S8_EEENS6_IJNS7_ILi192EEENS7_ILi128EEENS7_ILi64EEEEEELi64ENS_6half_tEfNS_4arch4Sm90ELb1ELb0ELb0ELb0ELb1ELb0ELb0ELb1ELb1ELb1ELb1ELb0EEENS1_21CollectiveEpilogueFwdINS6_IJSA_SC_SB_EEES9_SE_SG_Li384ELb0ELb1ELb1ELb0EEENS1_19SingleTileSchedulerILb0ELb1ELb1ELi192EEEEEEEEEvNT_6ParamsE,"ax",@progbits
	.align	128
.text._ZN7cutlass13device_kernelIN5flash11enable_sm90INS1_16FlashAttnFwdSm90INS1_25CollectiveMainloopFwdSm90ILi2EN4cute5tupleIJNS5_1CILi1EEES8_S8_EEENS6_IJNS7_ILi192EEENS7_ILi128EEENS7_ILi64EEEEEELi64ENS_6half_tEfNS_4arch4Sm90ELb1ELb0ELb0ELb0ELb1ELb0ELb0ELb1ELb1ELb1ELb1ELb0EEENS1_21CollectiveEpilogueFwdINS6_IJSA_SC_SB_EEES9_SE_SG_Li384ELb0ELb1ELb1ELb0EEENS1_19SingleTileSchedulerILb0ELb1ELb1ELi192EEEEEEEEEvNT_6ParamsE:
        .type           _ZN7cutlass13device_kernelIN5flash11enable_sm90INS1_16FlashAttnFwdSm90INS1_25CollectiveMainloopFwdSm90ILi2EN4cute5tupleIJNS5_1CILi1EEES8_S8_EEENS6_IJNS7_ILi192EEENS7_ILi128EEENS7_ILi64EEEEEELi64ENS_6half_tEfNS_4arch4Sm90ELb1ELb0ELb0ELb0ELb1ELb0ELb0ELb1ELb1ELb1ELb1ELb0EEENS1_21CollectiveEpilogueFwdINS6_IJSA_SC_SB_EEES9_SE_SG_Li384ELb0ELb1ELb1ELb0EEENS1_19SingleTileSchedulerILb0ELb1ELb1ELi192EEEEEEEEEvNT_6ParamsE,@function
        .size           _ZN7cutlass13device_kernelIN5flash11enable_sm90INS1_16FlashAttnFwdSm90INS1_25CollectiveMainloopFwdSm90ILi2EN4cute5tupleIJNS5_1CILi1EEES8_S8_EEENS6_IJNS7_ILi192EEENS7_ILi128EEENS7_ILi64EEEEEELi64ENS_6half_tEfNS_4arch4Sm90ELb1ELb0ELb0ELb0ELb1ELb0ELb0ELb1ELb1ELb1ELb1ELb0EEENS1_21CollectiveEpilogueFwdINS6_IJSA_SC_SB_EEES9_SE_SG_Li384ELb0ELb1ELb1ELb0EEENS1_19SingleTileSchedulerILb0ELb1ELb1ELi192EEEEEEEEEvNT_6ParamsE,(.L_x_3172 - _ZN7cutlass13device_kernelIN5flash11enable_sm90INS1_16FlashAttnFwdSm90INS1_25CollectiveMainloopFwdSm90ILi2EN4cute5tupleIJNS5_1CILi1EEES8_S8_EEENS6_IJNS7_ILi192EEENS7_ILi128EEENS7_ILi64EEEEEELi64ENS_6half_tEfNS_4arch4Sm90ELb1ELb0ELb0ELb0ELb1ELb0ELb0ELb1ELb1ELb1ELb1ELb0EEENS1_21CollectiveEpilogueFwdINS6_IJSA_SC_SB_EEES9_SE_SG_Li384ELb0ELb1ELb1ELb0EEENS1_19SingleTileSchedulerILb0ELb1ELb1ELi192EEEEEEEEEvNT_6ParamsE)
        .other          _ZN7cutlass13device_kernelIN5flash11enable_sm90INS1_16FlashAttnFwdSm90INS1_25CollectiveMainloopFwdSm90ILi2EN4cute5tupleIJNS5_1CILi1EEES8_S8_EEENS6_IJNS7_ILi192EEENS7_ILi128EEENS7_ILi64EEEEEELi64ENS_6half_tEfNS_4arch4Sm90ELb1ELb0ELb0ELb0ELb1ELb0ELb0ELb1ELb1ELb1ELb1ELb0EEENS1_21CollectiveEpilogueFwdINS6_IJSA_SC_SB_EEES9_SE_SG_Li384ELb0ELb1ELb1ELb0EEENS1_19SingleTileSchedulerILb0ELb1ELb1ELi192EEEEEEEEEvNT_6ParamsE,@"STO_CUDA_ENTRY STV_DEFAULT"
_ZN7cutlass13device_kernelIN5flash11enable_sm90INS1_16FlashAttnFwdSm90INS1_25CollectiveMainloopFwdSm90ILi2EN4cute5tupleIJNS5_1CILi1EEES8_S8_EEENS6_IJNS7_ILi192EEENS7_ILi128EEENS7_ILi64EEEEEELi64ENS_6half_tEfNS_4arch4Sm90ELb1ELb0ELb0ELb0ELb1ELb0ELb0ELb1ELb1ELb1ELb1ELb0EEENS1_21CollectiveEpilogueFwdINS6_IJSA_SC_SB_EEES9_SE_SG_Li384ELb0ELb1ELb1ELb0EEENS1_19SingleTileSchedulerILb0ELb1ELb1ELi192EEEEEEEEEvNT_6ParamsE:
        /* <DEDUP_REMOVED lines=45> */
.L_x_2153:
        /* <DEDUP_REMOVED lines=22> */
.L_x_2154:
        /* <DEDUP_REMOVED lines=18> */
.L_x_2155:
        /* <DEDUP_REMOVED lines=22> */
.L_x_2156:
        /* <DEDUP_REMOVED lines=23> */
.L_x_2157:
        /* <DEDUP_REMOVED lines=9> */
.L_x_2160:
        /* <DEDUP_REMOVED lines=21> */
[----:B------:R-:W0:Y:S01]  /*0a00*/  S2UR UR45, SR_CTAID.X ;  /* 0x00000000002d79c3 */ /* 0x000e220000002500 */
[----:B------:R-:W-:Y:S01]  /*0a10*/  ULDC UR4, c[0x0][0x448] ;  /* 0x0001120000047ab9 */ /* 0x000fe20000000800 */
[----:B------:R-:W-:Y:S01]  /*0a20*/  ULDC UR37, c[0x0][0x424] ;  /* 0x0001090000257ab9 */ /* 0x000fe20000000800 */
[----:B------:R-:W-:Y:S01]  /*0a30*/  UISETP.NE.AND UP1, UPT, UR4, 0x1, UPT ;  /* 0x000000010400788c */ /* 0x000fe2000bf25270 */
[----:B------:R-:W-:Y:S02]  /*0a40*/  ULDC UR7, c[0x0][0x288] ;  /* 0x0000a20000077ab9 */ /* 0x000fe40000000800 */
[----:B------:R-:W-:Y:S01]  /*0a50*/  ULDC.64 UR4, c[0x0][0x418] ;  /* 0x0001060000047ab9 */ /* 0x000fe20000000a00 */
[----:B------:R-:W-:Y:S02]  /*0a60*/  UIADD3 UR7, -UR7, 0x80, URZ ;  /* 0x0000008007077890 */ /* 0x000fe4000fffe13f */
[----:B------:R-:W-:Y:S01]  /*0a70*/  UISETP.NE.U32.AND UP0, UPT, UR4, URZ, UPT ;  /* 0x0000003f0400728c */ /* 0x000fe2000bf05070 */
[----:B------:R-:W-:Y:S01]  /*0a80*/  ULDC UR8, c[0x0][0x2f0] ;  /* 0x0000bc0000087ab9 */ /* 0x000fe20000000800 */
[----:B------:R-:W-:-:S02]  /*0a90*/  UP2UR UR44, UPR, URZ, 0x2 ;  /* 0x000000023f2c7883 */ /* 0x000fc40008000000 */
[----:B------:R-:W-:Y:S01]  /*0aa0*/  UISETP.NE.AND.EX UP0, UPT, UR5, URZ, UPT, UP0 ;  /* 0x0000003f0500728c */ /* 0x000fe2000bf05300 */
[----:B------:R-:W-:Y:S02]  /*0ab0*/  @UP1 ULDC UR9, c[0x0][0x450] ;  /* 0x0001140000091ab9 */ /* 0x000fe40000000800 */
[----:B------:R-:W-:Y:S01]  /*0ac0*/  @UP1 ULDC UR5, c[0x0][0x44c] ;  /* 0x0001130000051ab9 */ /* 0x000fe20000000800 */
[----:B------:R-:W-:Y:S02]  /*0ad0*/  USEL UR37, UR37, 0x1, UP0 ;  /* 0x0000000125257887 */ /* 0x000fe40008000000 */
[----:B------:R-:W-:Y:S02]  /*0ae0*/  USHF.R.U32.HI UR10, URZ, 0x10, UR41 ;  /* 0x000000103f0a7899 */ /* 0x000fe40008011629 */
[----:B------:R-:W-:Y:S02]  /*0af0*/  UIMAD UR7, UR37, UR8, UR7 ;  /* 0x00000008250772a4 */ /* 0x000fe4000f8e0207 */
[----:B0-----:R-:W-:-:S02]  /*0b00*/  UIMAD UR45, UR45, 0xc0, URZ ;  /* 0x000000c02d2d78a4 */ /* 0x001fc4000f8e023f */
[----:B------:R-:W-:Y:S02]  /*0b10*/  ULOP3.LUT UR41, UR41, 0xffff, URZ, 0xc0, !UPT ;  /* 0x0000ffff29297892 */ /* 0x000fe4000f8ec03f */
[----:B------:R-:W-:Y:S02]  /*0b20*/  @UP1 UIADD3 UR4, UR45, 0xbf, URZ ;  /* 0x000000bf2d041890 */ /* 0x000fe4000fffe03f */
[----:B------:R-:W-:Y:S02]  /*0b30*/  UIADD3 UR6, UR45, 0xbf, URZ ;  /* 0x000000bf2d067890 */ /* 0x000fe4000fffe03f */
[----:B------:R-:W-:Y:S02]  /*0b40*/  UIMAD.WIDE.U32 UR4, UR4, UR5, URZ ;  /* 0x00000005040472a5 */ /* 0x000fe4000f8e003f */
[----:B------:R-:W-:Y:S02]  /*0b50*/  UIMAD UR4, UR37, UR8, 0x7f ;  /* 0x0000007f250474a4 */ /* 0x000fe4000f8e0208 */
[----:B------:R-:W-:-:S02]  /*0b60*/  @UP1 USHF.R.U32.HI UR6, URZ, UR9, UR5 ;  /* 0x000000093f061299 */ /* 0x000fc40008011605 */
[----:B------:R-:W-:Y:S02]  /*0b70*/  USHF.R.S32.HI UR5, URZ, 0x1f, UR4 ;  /* 0x0000001f3f057899 */ /* 0x000fe40008011404 */
[----:B------:R-:W-:Y:S02]  /*0b80*/  UIADD3 UR6, UR7, UR6, URZ ;  /* 0x0000000607067290 */ /* 0x000fe4000fffe03f */
[----:B------:R-:W-:Y:S02]  /*0b90*/  ULEA.HI UR5, UR5, UR4, URZ, 0x7 ;  /* 0x0000000405057291 */ /* 0x000fe4000f8f383f */
[----:B------:R-:W-:Y:S02]  /*0ba0*/  USHF.R.S32.HI UR7, URZ, 0x1f, UR6 ;  /* 0x0000001f3f077899 */ /* 0x000fe40008011406 */
[----:B------:R-:W-:Y:S02]  /*0bb0*/  USHF.R.S32.HI UR5, URZ, 0x7, UR5 ;  /* 0x000000073f057899 */ /* 0x000fe40008011405 */
[----:B------:R-:W-:Y:S01]  /*0bc0*/  ULEA.HI UR7, UR7, UR6, URZ, 0x7 ;  /* 0x0000000607077291 */ /* 0x000fe2000f8f383f */
[----:B------:R-:W-:-:S03]  /*0bd0*/  UMOV UR4, URZ ;  /* 0x0000003f00047c82 */ /* 0x000fc60008000000 */
[----:B------:R-:W-:-:S04]  /*0be0*/  USHF.R.S32.HI UR7, URZ, 0x7, UR7 ;  /* 0x000000073f077899 */ /* 0x000fc80008011407 */
[----:B------:R-:W-:-:S04]  /*0bf0*/  UISETP.LT.AND UP0, UPT, UR5, UR7, UPT ;  /* 0x000000070500728c */ /* 0x000fc8000bf01270 */
[----:B------:R-:W-:Y:S02]  /*0c00*/  USEL UR9, UR5, UR7, UP0 ;  /* 0x0000000705097287 */ /* 0x000fe40008000000 */
[----:B------:R-:W-:Y:S02]  /*0c10*/  UISETP.NE.AND UP0, UPT, UR10, URZ, UPT ;  /* 0x0000003f0a00728c */ /* 0x000fe4000bf05270 */
[----:B------:R-:W-:-:S06]  /*0c20*/  UISETP.GE.AND UP1, UPT, UR9, 0x1, UPT ;  /* 0x000000010900788c */ /* 0x000fcc000bf26270 */
[----:B------:R-:W-:-:S03]  /*0c30*/  PLOP3.LUT P0, PT, PT, PT, UP1, 0x80, 0x0 ;  /* 0x000000000000781c */ /* 0x000fc60003f0f018 */
[----:B------:R-:W-:-:S10]  /*0c40*/  @!UP0 ULDC UR10, c[0x0][0x9f0] ;  /* 0x00027c00000a8ab9 */ /* 0x000fd40000000800 */
[----:B------:R-:W-:Y:S05]  /*0c50*/  @!P0 BRA `(.L_x_2162) ;  /* 0x0000000000848947 */ /* 0x000fea0003800000 */
[----:B------:R-:W-:Y:S01]  /*0c60*/  IMAD.U32 R3, RZ, RZ, UR10 ;  /* 0x0000000aff037e24 */ /* 0x000fe2000f8e00ff */
[----:B------:R-:W-:Y:S01]  /*0c70*/  UIADD3 UR6, UR10, -0x1, UR9 ;  /* 0xffffffff0a067890 */ /* 0x000fe2000fffe009 */
[----:B------:R-:W-:-:S03]  /*0c80*/  UMOV UR4, URZ ;  /* 0x0000003f00047c82 */ /* 0x000fc60008000000 */
        /* <DEDUP_REMOVED lines=30> */
.L_x_2162:
        /* <DEDUP_REMOVED lines=10> */
[----:B------:R-:W-:Y:S02]  /*0f10*/  MOV R3, RZ ;  /* 0x000000ff00037202 */ /* 0x000fe40000000f00 */
[----:B------:R-:W-:Y:S02]  /*0f20*/  CS2R R112, SRZ ;  /* 0x0000000000707805 */ /* 0x000fe4000001ff00 */
[----:B------:R-:W-:Y:S02]  /*0f30*/  R2UR UR46, R0 ;  /* 0x00000000002e72ca */ /* 0x000fe400000e0000 */
        /* <DEDUP_REMOVED lines=40> */
[----:B------:R-:W-:Y:S01]  /*11c0*/  IMAD.U32 R10, RZ, RZ, UR6 ;  /* 0x00000006ff0a7e24 */ /* 0x000fe2000f8e00ff */
[----:B------:R-:W-:Y:S01]  /*11d0*/  MOV R13, RZ ;  /* 0x000000ff000d7202 */ /* 0x000fe20000000f00 */
[----:B------:R-:W-:Y:S02]  /*11e0*/  IMAD.U32 R6, RZ, RZ, UR4 ;  /* 0x00000004ff067e24 */ /* 0x000fe4000f8e00ff */
[----:B------:R-:W-:-:S02]  /*11f0*/  IMAD.U32 R7, RZ, RZ, UR5 ;  /* 0x00000005ff077e24 */ /* 0x000fc4000f8e00ff */
[----:B------:R-:W-:Y:S02]  /*1200*/  IMAD.U32 R11, RZ, RZ, UR7 ;  /* 0x00000007ff0b7e24 */ /* 0x000fe4000f8e00ff */
[----:B------:R-:W-:Y:S02]  /*1210*/  IMAD.MOV.U32 R8, RZ, RZ, 0x70 ;  /* 0x00000070ff087424 */ /* 0x000fe400078e00ff */
[----:B0-----:R-:W-:-:S07]  /*1220*/  IMAD.MOV.U32 R12, RZ, RZ, 0x1 ;  /* 0x00000001ff0c7424 */ /* 0x001fce00078e00ff */
[----:B------:R-:W-:-:S07]  /*1230*/  LEPC R20, `(.L_x_2164) ;  /* 0x000000001014794e */ /* 0x000fce0000000000 */
[----:B-1----:R-:W-:Y:S05]  /*1240*/  CALL.ABS.NOINC R2 ;  /* 0x0000000002007343 */ /* 0x002fea0003c00000 */
.L_x_2164:
[----:B------:R-:W-:-:S04]  /*1250*/  SHF.L.U32 R0, RZ, 0x1f, RZ ;  /* 0x0000001fff007819 */ /* 0x000fc800000006ff */
[----:B------:R-:W0:Y:S02]  /*1260*/  SYNCS.PHASECHK.TRANS64.TRYWAIT P0, [UR42+0x16800], R0 ;  /* 0x01680000ff0075a7 */ /* 0x000e24000800016a */
[----:B0-----:R-:W-:Y:S05]  /*1270*/  @!P0 BRA `(.L_x_2165) ;  /* 0x000000bc00bc8947 */ /* 0x001fea0003800000 */
.L_x_2248:
[----:B------:R-:W-:-:S06]  /*1280*/  ULOP3.LUT UR4, UR40, 0x1, URZ, 0xfc, !UPT ;  /* 0x0000000128047892 */ /* 0x000fcc000f8efc3f */
[----:B------:R-:W-:-:S05]  /*1290*/  IMAD.U32 R2, RZ, RZ, UR4 ;  /* 0x00000004ff027e24 */ /* 0x000fca000f8e00ff */
[----:B------:R-:W-:-:S13]  /*12a0*/  ISETP.NE.AND P0, PT, R2, 0x3, PT ;  /* 0x000000030200780c */ /* 0x000fda0003f05270 */
[----:B------:R-:W-:Y:S05]  /*12b0*/  @!P0 BRA `(.L_x_2166) ;  /* 0x0000000000048947 */ /* 0x000fea0003800000 */
[----:B------:R-:W-:Y:S01]  /*12c0*/  BPT.TRAP 0x1 ;  /* 0x000000040000795c */ /* 0x000fe20000300000 */
.L_x_2166:
[----:B------:R1:W2:Y:S01]  /*12d0*/  SYNCS.PHASECHK.TRANS64.TRYWAIT P1, [UR42+0x16830], R0 ;  /* 0x01683000ff0075a7 */ /* 0x0002a2000802016a */
[----:B------:R-:W-:Y:S05]  /*12e0*/  @!P0 BRA `(.L_x_2167) ;  /* 0x0000000000048947 */ /* 0x000fea0003800000 */
[----:B------:R-:W-:Y:S01]  /*12f0*/  BPT.TRAP 0x1 ;  /* 0x000000040000795c */ /* 0x000fe20000300000 */
.L_x_2167:
[----:B------:R-:W-:-:S05]  /*1300*/  IMAD.U32 R6, RZ, RZ, UR47 ;  /* 0x0000002fff067e24 */ /* 0x000fca000f8e00ff */
[----:B------:R-:W-:Y:S01]  /*1310*/  LOP3.LUT R6, R6, 0x10000, RZ, 0xfc, !PT ;  /* 0x0001000006067812 */ /* 0x000fe200078efcff */
[----:B--2---:R-:W-:Y:S06]  /*1320*/  @P1 BRA `(.L_x_2168) ;  /* 0x0000000000081947 */ /* 0x004fec0003800000 */
[----:B------:R-:W2:Y:S02]  /*1330*/  SYNCS.PHASECHK.TRANS64.TRYWAIT P1, [UR42+0x16830], R0 ;  /* 0x01683000ff0075a7 */ /* 0x000ea4000802016a */
[----:B--2---:R-:W-:Y:S05]  /*1340*/  @!P1 BRA `(.L_x_2169) ;  /* 0x000000bc00a09947 */ /* 0x004fea0003800000 */
.L_x_2168:
        /* <DEDUP_REMOVED lines=38> */
.L_x_2170:
[----:B01----:R-:W-:Y:S01]  /*15b0*/  LOP3.LUT R0, R19, 0xffffff80, RZ, 0xc0, !PT ;  /* 0xffffff8013007812 */ /* 0x003fe200078ec0ff */
[----:B------:R-:W-:Y:S01]  /*15c0*/  IMAD.HI R5, R23, 0x55555556, RZ ;  /* 0x5555555617057827 */ /* 0x000fe200078e02ff */
[----:B------:R-:W-:Y:S01]  /*15d0*/  LEA.HI R18, R18, R17, RZ, 0x2 ;  /* 0x0000001112127211 */ /* 0x000fe200078f10ff */
[----:B------:R-:W-:Y:S01]  /*15e0*/  UISETP.NE.AND UP0, UPT, UR44, URZ, UPT ;  /* 0x0000003f2c00728c */ /* 0x000fe2000bf05270 */
[----:B------:R-:W-:Y:S01]  /*15f0*/  CS2R R118, SRZ ;  /* 0x0000000000767805 */ /* 0x000fe2000001ff00 */
[----:B------:R-:W-:Y:S01]  /*1600*/  IMAD.IADD R0, R17, 0x1, -R0 ;  /* 0x0000000111007824 */ /* 0x000fe200078e0a00 */
[----:B------:R-:W-:Y:S01]  /*1610*/  LOP3.LUT R18, R18, 0xfffffffc, RZ, 0xc0, !PT ;  /* 0xfffffffc12127812 */ /* 0x000fe200078ec0ff */
[----:B------:R-:W-:Y:S01]  /*1620*/  ULDC UR7, c[0x0][0x2f0] ;  /* 0x0000bc0000077ab9 */ /* 0x000fe20000000800 */
[----:B------:R-:W-:Y:S01]  /*1630*/  LEA.HI R10, R5, R5, RZ, 0x1 ;  /* 0x00000005050a7211 */ /* 0x000fe200078f08ff */
[----:B------:R-:W-:Y:S01]  /*1640*/  IMAD.U32 R13, RZ, RZ, UR7 ;  /* 0x00000007ff0d7e24 */ /* 0x000fe2000f8e00ff */
[----:B------:R-:W-:Y:S01]  /*1650*/  SHF.R.S32.HI R3, RZ, 0x1f, R0 ;  /* 0x0000001fff037819 */ /* 0x000fe20000011400 */
        /* <DEDUP_REMOVED lines=10> */
[----:B------:R-:W-:Y:S01]  /*1700*/  @UP0 ULDC UR11, c[0x0][0x450] ;  /* 0x00011400000b0ab9 */ /* 0x000fe20000000800 */
[----:B------:R-:W-:Y:S01]  /*1710*/  SHF.R.S32.HI R4, RZ, 0x5, R4 ;  /* 0x00000005ff047819 */ /* 0x000fe20000011404 */
[----:B------:R-:W-:Y:S01]  /*1720*/  UIADD3 UR27, UR46, -0x2, URZ ;  /* 0xfffffffe2e1b7890 */ /* 0x000fe2000fffe03f */
[----:B------:R-:W-:Y:S01]  /*1730*/  LEA.HI R8, R8, R3, RZ, 0x3 ;  /* 0x0000000308087211 */ /* 0x000fe200078f18ff */
[----:B------:R-:W-:Y:S01]  /*1740*/  UIADD3 UR6, UR42, 0x16840, URZ ;  /* 0x000168402a067890 */ /* 0x000fe2000fffe03f */
[----:B------:R-:W-:-:S02]  /*1750*/  LEA.HI R5, R18, R18, RZ, 0x1 ;  /* 0x0000001212057211 */ /* 0x000fc400078f08ff */
[----:B------:R-:W-:Y:S02]  /*1760*/  CS2R R116, SRZ ;  /* 0x0000000000747805 */ /* 0x000fe4000001ff00 */
[----:B------:R-:W-:Y:S01]  /*1770*/  LEA R4, R4, UR45, 0x4 ;  /* 0x0000002d04047c11 */ /* 0x000fe2000f8e20ff */
[----:B------:R-:W-:Y:S01]  /*1780*/  UPRMT UR6, UR25, 0x654, UR6 ;  /* 0x0000065419067896 */ /* 0x000fe20008000006 */
[----:B------:R-:W-:Y:S02]  /*1790*/  LOP3.LUT R8, R8, 0xfffffff8, RZ, 0xc0, !PT ;  /* 0xfffffff808087812 */ /* 0x000fe400078ec0ff */
[----:B------:R-:W-:Y:S02]  /*17a0*/  LOP3.LUT R5, R5, 0x1ffffffe, RZ, 0xc0, !PT ;  /* 0x1ffffffe05057812 */ /* 0x000fe400078ec0ff */
[----:B------:R-:W-:Y:S02]  /*17b0*/  IADD3 R3, R4, R3, -R8 ;  /* 0x0000000304037210 */ /* 0x000fe40007ffe808 */
[----:B------:R-:W-:Y:S01]  /*17c0*/  PLOP3.LUT P2, PT, PT, PT, UP0, 0x80, 0x0 ;  /* 0x000000000000781c */ /* 0x000fe20003f4f008 */
[----:B------:R-:W-:Y:S01]  /*17d0*/  IMAD.IADD R5, R18, 0x1, -R5 ;  /* 0x0000000112057824 */ /* 0x000fe200078e0a05 */
[----:B------:R-:W-:Y:S01]  /*17e0*/  SYNCS.ARRIVE.TRANS64.RED.A1T0 RZ, [UR6], RZ ;  /* 0x000000ffffff79a7 */ /* 0x000fe20008100406 */
[----:B------:R-:W-:-:S04]  /*17f0*/  IMAD R10, R10, 0x40, R3 ;  /* 0x000000400a0a7824 */ /* 0x000fc800078e0203 */
[----:B------:R-:W-:-:S04]  /*1800*/  IMAD R5, R5, 0x8, R10 ;  /* 0x0000000805057824 */ /* 0x000fc800078e020a */
[----:B------:R-:W-:Y:S01]  /*1810*/  @P1 IMAD.HI.U32 R3, R5, UR4, RZ ;  /* 0x0000000405031c27 */ /* 0x000fe2000f8e00ff */
[----:B------:R-:W-:Y:S02]  /*1820*/  UMOV UR4, 0xffffff80 ;  /* 0xffffff8000047882 */ /* 0x000fe40000000000 */
[----:B------:R-:W-:Y:S01]  /*1830*/  UIMAD UR4, UR46, UR4, 0x80 ;  /* 0x000000802e0474a4 */ /* 0x000fe2000f8e0204 */
[----:B------:R-:W-:Y:S01]  /*1840*/  IMAD.MOV.U32 R9, RZ, RZ, R5 ;  /* 0x000000ffff097224 */ /* 0x000fe200078e0005 */
[----:B------:R-:W-:Y:S02]  /*1850*/  @P2 SHF.R.U32.HI R9, RZ, UR5, R3 ;  /* 0x00000005ff092c19 */ /* 0x000fe40008011603 */
[----:B------:R-:W-:Y:S01]  /*1860*/  LOP3.LUT R3, R2, 0x7ffffffc, RZ, 0xc0, !PT ;  /* 0x7ffffffc02037812 */ /* 0x000fe200078ec0ff */
[----:B------:R-:W-:Y:S02]  /*1870*/  UIADD3 UR5, UR4, 0x1, URZ ;  /* 0x0000000104057890 */ /* 0x000fe4000fffe03f */
[----:B------:R-:W0:Y:S01]  /*1880*/  SHFL.IDX PT, R2, R9, RZ, 0x1c1f ;  /* 0x001c1fff09027589 */ /* 0x000e2200000e0000 */
[----:B------:R-:W-:Y:S01]  /*1890*/  IADD3 R8, R0, -R3, RZ ;  /* 0x8000000300087210 */ /* 0x000fe20007ffe0ff */
[----:B------:R-:W-:-:S02]  /*18a0*/  UIMAD UR4, UR37, UR7, UR4 ;  /* 0x00000007250472a4 */ /* 0x000fc4000f8e0204 */
[----:B------:R-:W-:Y:S01]  /*18b0*/  IMAD.U32 R3, RZ, RZ, UR5 ;  /* 0x00000005ff037e24 */ /* 0x000fe2000f8e00ff */
[----:B------:R-:W1:Y:S01]  /*18c0*/  SHFL.IDX PT, R10, R9, 0x1, 0x1c1f ;  /* 0x003c1f00090a7f89 */ /* 0x000e6200000e0000 */
[----:B------:R-:W-:Y:S02]  /*18d0*/  UIMAD UR7, UR37, UR7, -UR10 ;  /* 0x00000007250772a4 */ /* 0x000fe4000f8e0a0a */
[C---:B------:R-:W-:Y:S02]  /*18e0*/  IMAD R0, R8.reuse, -0x2, R3 ;  /* 0xfffffffe08007824 */ /* 0x040fe400078e0203 */
[----:B------:R-:W-:Y:S01]  /*18f0*/  IMAD.U32 R11, RZ, RZ, UR4 ;  /* 0x00000004ff0b7e24 */ /* 0x000fe2000f8e00ff */
[----:B------:R-:W-:Y:S01]  /*1900*/  ULDC UR4, c[0x0][0x988] ;  /* 0x0002620000047ab9 */ /* 0x000fe20000000800 */
[----:B------:R-:W-:Y:S02]  /*1910*/  IMAD R3, R13, UR37, R0 ;  /* 0x000000250d037c24 */ /* 0x000fe4000f8e0200 */
[----:B------:R-:W-:-:S02]  /*1920*/  IMAD R12, R8, -0x2, R11 ;  /* 0xfffffffe080c7824 */ /* 0x000fc400078e020b */
[----:B------:R-:W-:-:S05]  /*1930*/  VIADD R11, R3, -UR10 ;  /* 0x8000000a030b7c36 */ /* 0x000fca0008000000 */
[----:B0-----:R-:W-:-:S04]  /*1940*/  VIADDMNMX R2, R2, R11, R12, PT ;  /* 0x0000000b02027246 */ /* 0x001fc8000380010c */
        /* <DEDUP_REMOVED lines=93> */
[----:B------:R-:W-:Y:S02]  /*1f20*/  FMNMX.FTZ R0, R19, R0, !PT ;  /* 0x0000000013007209 */ /* 0x000fe40007810000 */
[----:B-1----:R-:W-:Y:S02]  /*1f30*/  IADD3 R3, R10, -UR10, R3 ;  /* 0x8000000a0a037c10 */ /* 0x002fe4000fffe003 */
[----:B------:R-:W-:Y:S01]  /*1f40*/  FMNMX.FTZ R14, R85, R0, !PT ;  /* 0x00000000550e7209 */ /* 0x000fe20007810000 */
[----:B------:R-:W-:Y:S01]  /*1f50*/  IMAD.U32 R0, RZ, RZ, UR4 ;  /* 0x00000004ff007e24 */ /* 0x000fe2000f8e00ff */
[----:B------:R-:W-:Y:S01]  /*1f60*/  VIMNMX R12, R12, R3, PT ;  /* 0x000000030c0c7248 */ /* 0x000fe20003fe0100 */
[----:B------:R-:W-:-:S02]  /*1f70*/  @UP0 ULDC UR4, c[0x0][0x44c] ;  /* 0x0001130000040ab9 */ /* 0x000fc40000000800 */
[----:B------:R-:W0:Y:S01]  /*1f80*/  SHFL.BFLY PT, R41, R14, 0x2, 0x1f ;  /* 0x0c401f000e297f89 */ /* 0x000e2200000e0000 */
[C---:B------:R-:W-:Y:S01]  /*1f90*/  ISETP.GT.AND P2, PT, R12.reuse, 0x1, PT ;  /* 0x000000010c00780c */ /* 0x040fe20003f44270 */
[----:B------:R-:W-:Y:S01]  /*1fa0*/  UIMAD.WIDE.U32 UR4, UR45, UR4, URZ ;  /* 0x000000042d0472a5 */ /* 0x000fe2000f8e003f */
[C---:B------:R-:W-:Y:S02]  /*1fb0*/  ISETP.GT.AND P3, PT, R12.reuse, 0x8, PT ;  /* 0x000000080c00780c */ /* 0x040fe40003f64270 */
[----:B------:R-:W-:Y:S01]  /*1fc0*/  FSEL R10, R27, -INF , P2 ;  /* 0xff8000001b0a7808 */ /* 0x000fe20001000000 */
[----:B------:R-:W-:Y:S01]  /*1fd0*/  @UP0 USHF.R.U32.HI UR45, URZ, UR11, UR5 ;  /* 0x0000000b3f2d0299 */ /* 0x000fe20008011605 */
[----:B------:R-:W-:Y:S02]  /*1fe0*/  ISETP.GT.AND P2, PT, R12, 0x10, PT ;  /* 0x000000100c00780c */ /* 0x000fe40003f44270 */
[----:B------:R-:W-:Y:S01]  /*1ff0*/  UMOV UR5, URZ ;  /* 0x0000003f00057c82 */ /* 0x000fe20008000000 */
[----:B------:R-:W-:-:S04]  /*2000*/  UIADD3 UR7, UR7, UR45, URZ ;  /* 0x0000002d07077290 */ /* 0x000fc8000fffe03f */
[----:B------:R-:W-:-:S04]  /*2010*/  USHF.R.S32.HI UR4, URZ, 0x1f, UR7 ;  /* 0x0000001f3f047899 */ /* 0x000fc80008011407 */
[----:B------:R-:W-:-:S04]  /*2020*/  ULEA.HI UR4, UR4, UR7, URZ, 0x7 ;  /* 0x0000000704047291 */ /* 0x000fc8000f8f383f */
[----:B------:R-:W-:Y:S01]  /*2030*/  USHF.R.S32.HI UR4, URZ, 0x7, UR4 ;  /* 0x000000073f047899 */ /* 0x000fe20008011404 */
[----:B0-----:R-:W-:-:S03]  /*2040*/  FMNMX.FTZ R41, R14, R41, !PT ;  /* 0x000000290e297209 */ /* 0x001fc60007810000 */
[----:B------:R-:W-:Y:S02]  /*2050*/  UISETP.LT.AND UP0, UPT, UR41, UR4, UPT ;  /* 0x000000042900728c */ /* 0x000fe4000bf01270 */
[----:B------:R-:W0:Y:S02]  /*2060*/  SHFL.BFLY PT, R2, R41, 0x1, 0x1f ;  /* 0x0c201f0029027f89 */ /* 0x000e2400000e0000 */
[----:B------:R-:W-:-:S03]  /*2070*/  USEL UR26, UR41, UR4, !UP0 ;  /* 0x00000004291a7287 */ /* 0x000fc6000c000000 */
[----:B------:R-:W-:Y:S01]  /*2080*/  UMOV UR4, URZ ;  /* 0x0000003f00047c82 */ /* 0x000fe20008000000 */
[----:B------:R-:W-:Y:S01]  /*2090*/  UISETP.GE.AND UP0, UPT, UR27, UR26, UPT ;  /* 0x0000001a1b00728c */ /* 0x000fe2000bf06270 */
[----:B0-----:R-:W-:-:S04]  /*20a0*/  FMNMX.FTZ R2, R41, R2, !PT ;  /* 0x0000000229027209 */ /* 0x001fc80007810000 */
[C---:B------:R-:W-:Y:S01]  /*20b0*/  FSETP.NEU.FTZ.AND P1, PT, R2.reuse, -INF , PT ;  /* 0xff8000000200780b */ /* 0x040fe20003f3d000 */
[----:B------:R-:W-:-:S05]  /*20c0*/  FMUL.FTZ R4, R2, R0 ;  /* 0x0000000002047220 */ /* 0x000fca0000410000 */
[----:B------:R-:W-:Y:S02]  /*20d0*/  FSEL R4, R4, RZ, P1 ;  /* 0x000000ff04047208 */ /* 0x000fe40000800000 */
[----:B------:R-:W-:-:S03]  /*20e0*/  ISETP.GT.AND P1, PT, R12, RZ, PT ;  /* 0x000000ff0c00720c */ /* 0x000fc60003f24270 */
[-CC-:B------:R-:W-:Y:S01]  /*20f0*/  FFMA.FTZ R148, R89, R0.reuse, -R4.reuse ;  /* 0x0000000059947223 */ /* 0x180fe20000010804 */
[----:B------:R-:W-:Y:S01]  /*2100*/  FSEL R41, R26, -INF , P1 ;  /* 0xff8000001a297808 */ /* 0x000fe20000800000 */
[-CC-:B------:R-:W-:Y:S01]  /*2110*/  FFMA.FTZ R93, R93, R0.reuse, -R4.reuse ;  /* 0x000000005d5d7223 */ /* 0x180fe20000010804 */
[----:B------:R-:W-:Y:S01]  /*2120*/  ISETP.GT.AND P1, PT, R12, 0x9, PT ;  /* 0x000000090c00780c */ /* 0x000fe20003f24270 */
[--C-:B------:R-:W-:Y:S01]  /*2130*/  FFMA.FTZ R150, R97, R0, -R4.reuse ;  /* 0x0000000061967223 */ /* 0x100fe20000010804 */
[----:B------:R-:W-:Y:S01]  /*2140*/  FSEL R89, R30, -INF , P3 ;  /* 0xff8000001e597808 */ /* 0x000fe20001800000 */
[----:B------:R0:W-:Y:S01]  /*2150*/  MUFU.EX2 R3, R93 ;  /* 0x0000005d00037308 */ /* 0x0001e20000000800 */
[----:B------:R-:W-:Y:S01]  /*2160*/  FMNMX.FTZ R14, R41, R10, !PT ;  /* 0x0000000a290e7209 */ /* 0x000fe20007810000 */
[-CC-:B------:R-:W-:Y:S01]  /*2170*/  FFMA.FTZ R9, R101, R0.reuse, -R4.reuse ;  /* 0x0000000065097223 */ /* 0x180fe20000010804 */
[----:B------:R-:W-:Y:S01]  /*2180*/  FSEL R31, R31, -INF , P1 ;  /* 0xff8000001f1f7808 */ /* 0x000fe20000800000 */
[--C-:B------:R-:W-:Y:S01]  /*2190*/  FFMA.FTZ R146, R105, R0, -R4.reuse ;  /* 0x0000000069927223 */ /* 0x100fe20000010804 */
[----:B------:R-:W-:Y:S01]  /*21a0*/  FMNMX.FTZ R14, R89, R14, !PT ;  /* 0x0000000e590e7209 */ /* 0x000fe20007810000 */
[-CC-:B------:R-:W-:Y:S01]  /*21b0*/  FFMA.FTZ R144, R107, R0.reuse, -R4.reuse ;  /* 0x000000006b907223 */ /* 0x180fe20000010804 */
[----:B------:R-:W-:Y:S01]  /*21c0*/  ISETP.GT.AND P1, PT, R12, 0x11, PT ;  /* 0x000000110c00780c */ /* 0x000fe20003f24270 */
[-CC-:B------:R-:W-:Y:S01]  /*21d0*/  FFMA.FTZ R27, R103, R0.reuse, -R4.reuse ;  /* 0x00000000671b7223 */ /* 0x180fe20000010804 */
[----:B0-----:R-:W-:Y:S01]  /*21e0*/  FSEL R93, R34, -INF , P2 ;  /* 0xff800000225d7808 */ /* 0x001fe20001000000 */
[--C-:B------:R-:W-:Y:S01]  /*21f0*/  FFMA.FTZ R140, R99, R0, -R4.reuse ;  /* 0x00000000638c7223 */ /* 0x100fe20000010804 */
[----:B------:R-:W-:Y:S01]  /*2200*/  FMNMX.FTZ R14, R31, R14, !PT ;  /* 0x0000000e1f0e7209 */ /* 0x000fe20007810000 */
[-CC-:B------:R-:W-:Y:S01]  /*2210*/  FFMA.FTZ R142, R91, R0.reuse, -R4.reuse ;  /* 0x000000005b8e7223 */ /* 0x180fe20000010804 */
[C---:B------:R-:W-:Y:S01]  /*2220*/  ISETP.GT.AND P2, PT, R12.reuse, 0x18, PT ;  /* 0x000000180c00780c */ /* 0x040fe20003f44270 */
[-CC-:B------:R-:W-:Y:S01]  /*2230*/  FFMA.FTZ R136, R37, R0.reuse, -R4.reuse ;  /* 0x0000000025887223 */ /* 0x180fe20000010804 */
[----:B------:R-:W-:Y:S01]  /*2240*/  FSEL R35, R35, -INF , P1 ;  /* 0xff80000023237808 */ /* 0x000fe20000800000 */
[--C-:B------:R-:W-:Y:S01]  /*2250*/  FFMA.FTZ R37, R49, R0, -R4.reuse ;  /* 0x0000000031257223 */ /* 0x100fe20000010804 */
[----:B------:R-:W-:Y:S01]  /*2260*/  FMNMX.FTZ R14, R93, R14, !PT ;  /* 0x0000000e5d0e7209 */ /* 0x000fe20007810000 */
[-CC-:B------:R-:W-:Y:S01]  /*2270*/  FFMA.FTZ R138, R33, R0.reuse, -R4.reuse ;  /* 0x00000000218a7223 */ /* 0x180fe20000010804 */
[----:B------:R-:W-:Y:S01]  /*2280*/  ISETP.GT.AND P1, PT, R12, 0x19, PT ;  /* 0x000000190c00780c */ /* 0x000fe20003f24270 */
[-CC-:B------:R-:W-:Y:S01]  /*2290*/  FFMA.FTZ R33, R53, R0.reuse, -R4.reuse ;  /* 0x0000000035217223 */ /* 0x180fe20000010804 */
[----:B------:R-:W-:Y:S01]  /*22a0*/  FSEL R97, R38, -INF , P2 ;  /* 0xff80000026617808 */ /* 0x000fe20001000000 */
[--C-:B------:R-:W-:Y:S01]  /*22b0*/  FFMA.FTZ R134, R15, R0, -R4.reuse ;  /* 0x000000000f867223 */ /* 0x100fe20000010804 */
[----:B------:R-:W-:Y:S01]  /*22c0*/  FMNMX.FTZ R14, R35, R14, !PT ;  /* 0x0000000e230e7209 */ /* 0x000fe20007810000 */
[-CC-:B------:R-:W-:Y:S01]  /*22d0*/  FFMA.FTZ R15, R61, R0.reuse, -R4.reuse ;  /* 0x000000003d0f7223 */ /* 0x180fe20000010804 */
[C---:B------:R-:W-:Y:S01]  /*22e0*/  ISETP.GT.AND P2, PT, R12.reuse, 0x20, PT ;  /* 0x000000200c00780c */ /* 0x040fe20003f44270 */
[----:B------:R-:W0:Y:S01]  /*22f0*/  MUFU.EX2 R148, R148 ;  /* 0x0000009400947308 */ /* 0x000e220000000800 */
[----:B------:R-:W-:Y:S01]  /*2300*/  FSEL R39, R39, -INF , P1 ;  /* 0xff80000027277808 */ /* 0x000fe20000800000 */
[--C-:B------:R-:W-:Y:S01]  /*2310*/  FFMA.FTZ R128, R11, R0, -R4.reuse ;  /* 0x000000000b807223 */ /* 0x100fe20000010804 */
[----:B------:R-:W-:Y:S01]  /*2320*/  FMNMX.FTZ R14, R97, R14, !PT ;  /* 0x0000000e610e7209 */ /* 0x000fe20007810000 */
[-CC-:B------:R-:W-:Y:S01]  /*2330*/  FFMA.FTZ R132, R29, R0.reuse, -R4.reuse ;  /* 0x000000001d847223 */ /* 0x180fe20000010804 */
[----:B------:R-:W-:Y:S01]  /*2340*/  ISETP.GT.AND P1, PT, R12, 0x21, PT ;  /* 0x000000210c00780c */ /* 0x000fe20003f24270 */
[--C-:B------:R-:W-:Y:S01]  /*2350*/  FFMA.FTZ R29, R57, R0, -R4.reuse ;  /* 0x00000000391d7223 */ /* 0x100fe20000010804 */
[----:B------:R-:W-:Y:S01]  /*2360*/  FSEL R101, R42, -INF , P2 ;  /* 0xff8000002a657808 */ /* 0x000fe20001000000 */
[----:B------:R-:W1:Y:S01]  /*2370*/  MUFU.EX2 R150, R150 ;  /* 0x0000009600967308 */ /* 0x000e620000000800 */
[----:B------:R-:W-:Y:S01]  /*2380*/  FMNMX.FTZ R14, R39, R14, !PT ;  /* 0x0000000e270e7209 */ /* 0x000fe20007810000 */
[-CC-:B------:R-:W-:Y:S01]  /*2390*/  FFMA.FTZ R130, R23, R0.reuse, -R4.reuse ;  /* 0x0000000017827223 */ /* 0x180fe20000010804 */
[C---:B------:R-:W-:Y:S01]  /*23a0*/  ISETP.GT.AND P2, PT, R12.reuse, 0x28, PT ;  /* 0x000000280c00780c */ /* 0x040fe20003f44270 */
[-CC-:B------:R-:W-:Y:S01]  /*23b0*/  FFMA.FTZ R124, R25, R0.reuse, -R4.reuse ;  /* 0x00000000197c7223 */ /* 0x180fe20000010804 */
[----:B------:R-:W-:Y:S01]  /*23c0*/  FSEL R105, R43, -INF , P1 ;  /* 0xff8000002b697808 */ /* 0x000fe20000800000 */
[--C-:B------:R-:W-:Y:S01]  /*23d0*/  FFMA.FTZ R43, R95, R0, -R4.reuse ;  /* 0x000000005f2b7223 */ /* 0x100fe20000010804 */
[----:B------:R-:W-:Y:S01]  /*23e0*/  FMNMX.FTZ R14, R101, R14, !PT ;  /* 0x0000000e650e7209 */ /* 0x000fe20007810000 */
[----:B------:R-:W2:Y:S01]  /*23f0*/  MUFU.EX2 R9, R9 ;  /* 0x0000000900097308 */ /* 0x000ea20000000800 */
[----:B------:R-:W-:Y:S01]  /*2400*/  ISETP.GT.AND P1, PT, R12, 0x29, PT ;  /* 0x000000290c00780c */ /* 0x000fe20003f24270 */
[-CC-:B------:R-:W-:Y:S01]  /*2410*/  FFMA.FTZ R126, R17, R0.reuse, -R4.reuse ;  /* 0x00000000117e7223 */ /* 0x180fe20000010804 */
[----:B------:R-:W-:Y:S01]  /*2420*/  FSEL R107, R46, -INF , P2 ;  /* 0xff8000002e6b7808 */ /* 0x000fe20001000000 */
        /* <DEDUP_REMOVED lines=18> */
[----:B------:R-:W-:Y:S01]  /*2550*/  FFMA.FTZ R19, R85, R0, -R4 ;  /* 0x0000000055137223 */ /* 0x000fe20000010804 */
[----:B------:R-:W-:Y:S01]  /*2560*/  FMNMX.FTZ R14, R103, R14, !PT ;  /* 0x0000000e670e7209 */ /* 0x000fe20007810000 */
[----:B------:R-:W3:Y:S01]  /*2570*/  MUFU.EX2 R144, R144 ;  /* 0x0000009000907308 */ /* 0x000ee20000000800 */
[----:B------:R-:W-:-:S02]  /*2580*/  ISETP.GT.AND P1, PT, R12, 0x39, PT ;  /* 0x000000390c00780c */ /* 0x000fc40003f24270 */
[----:B------:R-:W-:Y:S02]  /*2590*/  FSEL R99, R54, -INF , P2 ;  /* 0xff80000036637808 */ /* 0x000fe40001000000 */
[----:B------:R-:W-:Y:S02]  /*25a0*/  FMNMX.FTZ R14, R51, R14, !PT ;  /* 0x0000000e330e7209 */ /* 0x000fe40007810000 */
[C---:B------:R-:W-:Y:S01]  /*25b0*/  ISETP.GT.AND P2, PT, R12.reuse, 0x40, PT ;  /* 0x000000400c00780c */ /* 0x040fe20003f44270 */
[----:B------:R-:W4:Y:S01]  /*25c0*/  MUFU.EX2 R13, R13 ;  /* 0x0000000d000d7308 */ /* 0x000f220000000800 */
[----:B------:R-:W-:Y:S02]  /*25d0*/  FSEL R55, R55, -INF , P1 ;  /* 0xff80000037377808 */ /* 0x000fe40000800000 */
[----:B------:R-:W-:Y:S02]  /*25e0*/  FMNMX.FTZ R14, R99, R14, !PT ;  /* 0x0000000e630e7209 */ /* 0x000fe40007810000 */
[----:B------:R-:W-:-:S02]  /*25f0*/  ISETP.GT.AND P1, PT, R12, 0x41, PT ;  /* 0x000000410c00780c */ /* 0x000fc40003f24270 */
[----:B------:R-:W-:Y:S01]  /*2600*/  FSEL R95, R58, -INF , P2 ;  /* 0xff8000003a5f7808 */ /* 0x000fe20001000000 */
[----:B------:R-:W5:Y:S01]  /*2610*/  MUFU.EX2 R146, R146 ;  /* 0x0000009200927308 */ /* 0x000f620000000800 */
[----:B------:R-:W-:Y:S02]  /*2620*/  FMNMX.FTZ R14, R55, R14, !PT ;  /* 0x0000000e370e7209 */ /* 0x000fe40007810000 */
[C---:B------:R-:W-:Y:S02]  /*2630*/  ISETP.GT.AND P2, PT, R12.reuse, 0x48, PT ;  /* 0x000000480c00780c */ /* 0x040fe40003f44270 */
[----:B------:R-:W-:Y:S02]  /*2640*/  FSEL R59, R59, -INF , P1 ;  /* 0xff8000003b3b7808 */ /* 0x000fe40000800000 */
[----:B------:R-:W-:Y:S01]  /*2650*/  FMNMX.FTZ R14, R95, R14, !PT ;  /* 0x0000000e5f0e7209 */ /* 0x000fe20007810000 */
[----:B------:R-:W5:Y:S01]  /*2660*/  MUFU.EX2 R27, R27 ;  /* 0x0000001b001b7308 */ /* 0x000f620000000800 */
[----:B------:R-:W-:-:S02]  /*2670*/  ISETP.GT.AND P1, PT, R12, 0x49, PT ;  /* 0x000000490c00780c */ /* 0x000fc40003f24270 */
[----:B------:R-:W-:Y:S02]  /*2680*/  FSEL R91, R62, -INF , P2 ;  /* 0xff8000003e5b7808 */ /* 0x000fe40001000000 */
[----:B------:R-:W-:Y:S02]  /*2690*/  FMNMX.FTZ R14, R59, R14, !PT ;  /* 0x0000000e3b0e7209 */ /* 0x000fe40007810000 */
[C---:B------:R-:W-:Y:S01]  /*26a0*/  ISETP.GT.AND P2, PT, R12.reuse, 0x50, PT ;  /* 0x000000500c00780c */ /* 0x040fe20003f44270 */
[----:B------:R-:W5:Y:S01]  /*26b0*/  MUFU.EX2 R140, R140 ;  /* 0x0000008c008c7308 */ /* 0x000f620000000800 */
        /* <DEDUP_REMOVED lines=14> */
[----:B------:R-:W-:Y:S01]  /*27a0*/  MUFU.EX2 R45, R45 ;  /* 0x0000002d002d7308 */ /* 0x000fe20000000800 */
[----:B------:R-:W-:Y:S02]  /*27b0*/  FSEL R71, R71, -INF , P1 ;  /* 0xff80000047477808 */ /* 0x000fe40000800000 */
[----:B------:R-:W-:Y:S02]  /*27c0*/  FMNMX.FTZ R14, R111, R14, !PT ;  /* 0x0000000e6f0e7209 */ /* 0x000fe40007810000 */
[----:B------:R-:W-:-:S02]  /*27d0*/  ISETP.GT.AND P1, PT, R12, 0x61, PT ;  /* 0x000000610c00780c */ /* 0x000fc40003f24270 */
[----:B------:R-:W-:Y:S01]  /*27e0*/  FSEL R49, R74, -INF , P2 ;  /* 0xff8000004a317808 */ /* 0x000fe20001000000 */
[----:B------:R-:W-:Y:S01]  /*27f0*/  MUFU.EX2 R136, R136 ;  /* 0x0000008800887308 */ /* 0x000fe20000000800 */
[----:B------:R-:W-:Y:S02]  /*2800*/  FMNMX.FTZ R14, R71, R14, !PT ;  /* 0x0000000e470e7209 */ /* 0x000fe40007810000 */
[C---:B------:R-:W-:Y:S02]  /*2810*/  ISETP.GT.AND P2, PT, R12.reuse, 0x68, PT ;  /* 0x000000680c00780c */ /* 0x040fe40003f44270 */
[----:B------:R-:W-:Y:S02]  /*2820*/  FSEL R75, R75, -INF , P1 ;  /* 0xff8000004b4b7808 */ /* 0x000fe40000800000 */
[----:B------:R-:W-:Y:S01]  /*2830*/  FMNMX.FTZ R14, R49, R14, !PT ;  /* 0x0000000e310e7209 */ /* 0x000fe20007810000 */
[----:B------:R-:W-:Y:S01]  /*2840*/  MUFU.EX2 R37, R37 ;  /* 0x0000002500257308 */ /* 0x000fe20000000800 */
        /* <DEDUP_REMOVED lines=18> */
[----:B------:R-:W-:Y:S01]  /*2970*/  FSEL R87, R87, -INF , P1 ;  /* 0xff80000057577808 */ /* 0x000fe20000800000 */
        /* <DEDUP_REMOVED lines=16> */
[----:B------:R-:W-:-:S06]  /*2a80*/  FMUL.FTZ R12, R11, R0 ;  /* 0x000000000b0c7220 */ /* 0x000fcc0000410000 */
[----:B------:R-:W-:Y:S01]  /*2a90*/  MUFU.EX2 R126, R126 ;  /* 0x0000007e007e7308 */ /* 0x000fe20000000800 */
[----:B------:R-:W-:Y:S02]  /*2aa0*/  FSEL R4, R12, RZ, P1 ;  /* 0x000000ff0c047208 */ /* 0x000fe40000800000 */
[----:B------:R-:W-:-:S03]  /*2ab0*/  PLOP3.LUT P1, PT, PT, PT, UP0, 0x80, 0x0 ;  /* 0x000000000000781c */ /* 0x000fc60003f2f008 */
        /* <DEDUP_REMOVED lines=28> */
[--C-:B------:R-:W-:Y:S01]  /*2c80*/  FFMA.FTZ R135, R91, R0, -R4.reuse ;  /* 0x000000005b877223 */ /* 0x100fe20000010804 */
[----:B------:R-:W-:Y:S01]  /*2c90*/  FADD.FTZ R32, R140, R31 ;  /* 0x0000001f8c207221 */ /* 0x000fe20000010000 */
[----:B------:R-:W-:Y:S01]  /*2ca0*/  F2FP.F16.F32.PACK_AB R148, R3, R148 ;  /* 0x000000940394723e */ /* 0x000fe200000000ff */
        /* <DEDUP_REMOVED lines=12> */
[-CC-:B------:R-:W-:Y:S01]  /*2d70*/  FFMA.FTZ R113, R113, R0.reuse, -R4.reuse ;  /* 0x0000000071717223 */ /* 0x180fe20000010804 */
[-CC-:B------:R-:W-:Y:S01]  /*2d80*/  FFMA.FTZ R79, R79, R0.reuse, -R4.reuse ;  /* 0x000000004f4f7223 */ /* 0x180fe20000010804 */
[-CC-:B------:R-:W-:Y:S01]  /*2d90*/  FFMA.FTZ R53, R53, R0.reuse, -R4.reuse ;  /* 0x0000000035357223 */ /* 0x180fe20000010804 */
[-C--:B------:R-:W-:Y:S01]  /*2da0*/  FFMA.FTZ R83, R83, R0.reuse, -R4 ;  /* 0x0000000053537223 */ /* 0x080fe20000010804 */
[----:B------:R-:W0:Y:S01]  /*2db0*/  MUFU.EX2 R14, R14 ;  /* 0x0000000e000e7308 */ /* 0x000e220000000800 */
[----:B-1----:R-:W-:Y:S01]  /*2dc0*/  FADD.FTZ R31, R151, R34 ;  /* 0x00000022971f7221 */ /* 0x002fe20000010000 */
[-CC-:B------:R-:W-:Y:S01]  /*2dd0*/  FFMA.FTZ R115, R115, R0.reuse, -R4.reuse ;  /* 0x0000000073737223 */ /* 0x180fe20000010804 */
[----:B------:R-:W-:Y:S01]  /*2de0*/  FFMA.FTZ R87, R87, R0, -R4 ;  /* 0x0000000057577223 */ /* 0x000fe20000010804 */
[----:B------:R-:W-:Y:S01]  /*2df0*/  F2FP.F16.F32.PACK_AB R150, R9, R150 ;  /* 0x000000960996723e */ /* 0x000fe200000000ff */
[----:B------:R-:W-:Y:S01]  /*2e00*/  FADD.FTZ R34, R12, R31 ;  /* 0x0000001f0c227221 */ /* 0x000fe20000010000 */
[----:B------:R-:W-:-:S02]  /*2e10*/  F2FP.F16.F32.PACK_AB R149, R10, R149 ;  /* 0x000000950a95723e */ /* 0x000fc400000000ff */
[----:B------:R-:W-:Y:S01]  /*2e20*/  CS2R R108, SRZ ;  /* 0x00000000006c7805 */ /* 0x000fe2000001ff00 */
[----:B------:R-:W1:Y:S01]  /*2e30*/  MUFU.EX2 R147, R147 ;  /* 0x0000009300937308 */ /* 0x000e620000000800 */
[----:B--2---:R-:W-:Y:S01]  /*2e40*/  FADD.FTZ R31, R145, R34 ;  /* 0x00000022911f7221 */ /* 0x004fe20000010000 */
[----:B------:R-:W-:Y:S01]  /*2e50*/  FADD.FTZ R34, R136, R35 ;  /* 0x0000002388227221 */ /* 0x000fe20000010000 */
[----:B------:R-:W-:Y:S02]  /*2e60*/  F2FP.F16.F32.PACK_AB R151, R12, R151 ;  /* 0x000000970c97723e */ /* 0x000fe400000000ff */
[----:B------:R-:W-:Y:S02]  /*2e70*/  CS2R R106, SRZ ;  /* 0x00000000006a7805 */ /* 0x000fe4000001ff00 */
[----:B------:R-:W-:Y:S01]  /*2e80*/  F2FP.F16.F32.PACK_AB R144, R13, R144 ;  /* 0x000000900d90723e */ /* 0x000fe200000000ff */
[----:B------:R-:W-:Y:S01]  /*2e90*/  FADD.FTZ R35, R37, R34 ;  /* 0x0000002225237221 */ /* 0x000fe20000010000 */
[----:B------:R-:W-:Y:S01]  /*2ea0*/  FFMA.FTZ R34, R67, R0, -R4 ;  /* 0x0000000043227223 */ /* 0x000fe20000010804 */
[----:B------:R-:W2:Y:S01]  /*2eb0*/  MUFU.EX2 R18, R18 ;  /* 0x0000001200127308 */ /* 0x000ea20000000800 */
[----:B0-----:R-:W-:Y:S01]  /*2ec0*/  FADD.FTZ R36, R14, R31 ;  /* 0x0000001f0e247221 */ /* 0x001fe20000010000 */
[----:B------:R-:W-:Y:S01]  /*2ed0*/  FADD.FTZ R38, R138, R35 ;  /* 0x000000238a267221 */ /* 0x000fe20000010000 */
[----:B------:R-:W-:-:S02]  /*2ee0*/  F2FP.F16.F32.PACK_AB R146, R27, R146 ;  /* 0x000000921b92723e */ /* 0x000fc400000000ff */
[----:B------:R-:W-:Y:S02]  /*2ef0*/  CS2R R104, SRZ ;  /* 0x0000000000687805 */ /* 0x000fe4000001ff00 */
[----:B------:R-:W-:Y:S01]  /*2f00*/  F2FP.F16.F32.PACK_AB R140, R43, R140 ;  /* 0x0000008c2b8c723e */ /* 0x000fe200000000ff */
[----:B------:R-:W-:Y:S01]  /*2f10*/  FADD.FTZ R35, R33, R38 ;  /* 0x0000002621237221 */ /* 0x000fe20000010000 */
[----:B------:R-:W-:Y:S01]  /*2f20*/  F2FP.F16.F32.PACK_AB R142, R45, R142 ;  /* 0x0000008e2d8e723e */ /* 0x000fe200000000ff */
[----:B------:R-:W0:Y:S01]  /*2f30*/  MUFU.EX2 R141, R141 ;  /* 0x0000008d008d7308 */ /* 0x000e220000000800 */
[----:B-1----:R-:W-:Y:S01]  /*2f40*/  FADD.FTZ R31, R147, R36 ;  /* 0x00000024931f7221 */ /* 0x002fe20000010000 */
[----:B------:R-:W-:Y:S01]  /*2f50*/  FADD.FTZ R38, R132, R35 ;  /* 0x0000002384267221 */ /* 0x000fe20000010000 */
[----:B------:R-:W-:Y:S02]  /*2f60*/  F2FP.F16.F32.PACK_AB R136, R37, R136 ;  /* 0x000000882588723e */ /* 0x000fe400000000ff */
[----:B------:R-:W-:-:S02]  /*2f70*/  CS2R R102, SRZ ;  /* 0x0000000000667805 */ /* 0x000fc4000001ff00 */
[----:B------:R-:W-:Y:S01]  /*2f80*/  F2FP.F16.F32.PACK_AB R138, R33, R138 ;  /* 0x0000008a218a723e */ /* 0x000fe200000000ff */
[C---:B------:R-:W-:Y:S01]  /*2f90*/  FADD.FTZ R35, R29.reuse, R38 ;  /* 0x000000261d237221 */ /* 0x040fe20000010000 */
[----:B------:R-:W-:Y:S01]  /*2fa0*/  F2FP.F16.F32.PACK_AB R132, R29, R132 ;  /* 0x000000841d84723e */ /* 0x000fe200000000ff */
[----:B------:R-:W1:Y:S01]  /*2fb0*/  MUFU.EX2 R20, R20 ;  /* 0x0000001400147308 */ /* 0x000e620000000800 */
[----:B--2---:R-:W-:Y:S01]  /*2fc0*/  FADD.FTZ R36, R18, R31 ;  /* 0x0000001f12247221 */ /* 0x004fe20000010000 */
[----:B------:R-:W-:Y:S01]  /*2fd0*/  FADD.FTZ R40, R134, R35 ;  /* 0x0000002386287221 */ /* 0x000fe20000010000 */
[C---:B------:R-:W-:Y:S02]  /*2fe0*/  F2FP.F16.F32.PACK_AB R134, R15.reuse, R134 ;  /* 0x000000860f86723e */ /* 0x040fe400000000ff */
[----:B------:R-:W-:Y:S02]  /*2ff0*/  CS2R R100, SRZ ;  /* 0x0000000000647805 */ /* 0x000fe4000001ff00 */
[----:B------:R-:W-:Y:S01]  /*3000*/  F2FP.F16.F32.PACK_AB R145, R14, R145 ;  /* 0x000000910e91723e */ /* 0x000fe200000000ff */
[----:B------:R-:W-:Y:S01]  /*3010*/  FADD.FTZ R35, R15, R40 ;  /* 0x000000280f237221 */ /* 0x000fe20000010000 */
[----:B------:R-:W-:Y:S01]  /*3020*/  F2FP.F16.F32.PACK_AB R147, R18, R147 ;  /* 0x000000931293723e */ /* 0x000fe200000000ff */
[----:B------:R-:W2:Y:S01]  /*3030*/  MUFU.EX2 R143, R143 ;  /* 0x0000008f008f7308 */ /* 0x000ea20000000800 */
[----:B0-----:R-:W-:Y:S01]  /*3040*/  FADD.FTZ R31, R141, R36 ;  /* 0x000000248d1f7221 */ /* 0x001fe20000010000 */
[----:B------:R-:W-:Y:S01]  /*3050*/  FADD.FTZ R40, R128, R35 ;  /* 0x0000002380287221 */ /* 0x000fe20000010000 */
[----:B------:R-:W-:-:S02]  /*3060*/  F2FP.F16.F32.PACK_AB R128, R57, R128 ;  /* 0x000000803980723e */ /* 0x000fc400000000ff */
[----:B------:R-:W-:Y:S02]  /*3070*/  CS2R R98, SRZ ;  /* 0x0000000000627805 */ /* 0x000fe4000001ff00 */
[----:B------:R-:W-:Y:S02]  /*3080*/  CS2R R96, SRZ ;  /* 0x0000000000607805 */ /* 0x000fe4000001ff00 */
[----:B------:R-:W-:Y:S02]  /*3090*/  CS2R R94, SRZ ;  /* 0x00000000005e7805 */ /* 0x000fe4000001ff00 */
[----:B------:R-:W-:Y:S01]  /*30a0*/  CS2R R92, SRZ ;  /* 0x00000000005c7805 */ /* 0x000fe2000001ff00 */
[----:B------:R-:W0:Y:S01]  /*30b0*/  MUFU.EX2 R24, R24 ;  /* 0x0000001800187308 */ /* 0x000e220000000800 */
[C---:B-1----:R-:W-:Y:S01]  /*30c0*/  FADD.FTZ R36, R20.reuse, R31 ;  /* 0x0000001f14247221 */ /* 0x042fe20000010000 */
[----:B------:R-:W-:Y:S02]  /*30d0*/  F2FP.F16.F32.PACK_AB R141, R20, R141 ;  /* 0x0000008d148d723e */ /* 0x000fe400000000ff */
[----:B------:R-:W-:-:S02]  /*30e0*/  CS2R R90, SRZ ;  /* 0x00000000005a7805 */ /* 0x000fc4000001ff00 */
[----:B------:R-:W-:Y:S02]  /*30f0*/  CS2R R88, SRZ ;  /* 0x0000000000587805 */ /* 0x000fe4000001ff00 */
        /* <DEDUP_REMOVED lines=9> */
[----:B------:R-:W-:Y:S01]  /*3190*/  FADD.FTZ R31, R57, R40 ;  /* 0x00000028391f7221 */ /* 0x000fe20000010000 */
[----:B------:R-:W-:-:S03]  /*31a0*/  F2FP.F16.F32.PACK_AB R137, R26, R137 ;  /* 0x000000891a89723e */ /* 0x000fc600000000ff */
[----:B------:R-:W-:Y:S01]  /*31b0*/  FADD.FTZ R40, R130, R31 ;  /* 0x0000001f82287221 */ /* 0x000fe20000010000 */
[----:B------:R-:W-:Y:S01]  /*31c0*/  F2FP.F16.F32.PACK_AB R130, R23, R130 ;  /* 0x000000821782723e */ /* 0x000fe200000000ff */
[----:B------:R-:W2:Y:S01]  /*31d0*/  MUFU.EX2 R133, R133 ;  /* 0x0000008500857308 */ /* 0x000ea20000000800 */
[----:B0-----:R-:W-:Y:S01]  /*31e0*/  FADD.FTZ R3, R139, R38 ;  /* 0x000000268b037221 */ /* 0x001fe20000010000 */
[----:B------:R-:W-:-:S04]  /*31f0*/  FADD.FTZ R9, R23, R40 ;  /* 0x0000002817097221 */ /* 0x000fc80000010000 */
[----:B------:R-:W-:Y:S01]  /*3200*/  FADD.FTZ R40, R124, R9 ;  /* 0x000000097c287221 */ /* 0x000fe20000010000 */
[C---:B------:R-:W-:Y:S01]  /*3210*/  F2FP.F16.F32.PACK_AB R124, R25.reuse, R124 ;  /* 0x0000007c197c723e */ /* 0x040fe200000000ff */
[----:B------:R-:W0:Y:S01]  /*3220*/  MUFU.EX2 R30, R30 ;  /* 0x0000001e001e7308 */ /* 0x000e220000000800 */
[C---:B-1----:R-:W-:Y:S01]  /*3230*/  FADD.FTZ R4, R28.reuse, R3 ;  /* 0x000000031c047221 */ /* 0x042fe20000010000 */
[----:B------:R-:W-:Y:S01]  /*3240*/  FADD.FTZ R9, R25, R40 ;  /* 0x0000002819097221 */ /* 0x000fe20000010000 */
[----:B------:R-:W-:-:S03]  /*3250*/  F2FP.F16.F32.PACK_AB R139, R28, R139 ;  /* 0x0000008b1c8b723e */ /* 0x000fc600000000ff */
        /* <DEDUP_REMOVED lines=22> */
[C---:B-1----:R-:W-:Y:S01]  /*33c0*/  FADD.FTZ R44, R36.reuse, R3 ;  /* 0x00000003242c7221 */ /* 0x042fe20000010000 */
[----:B------:R-:W-:Y:S02]  /*33d0*/  F2FP.F16.F32.PACK_AB R131, R36, R111 ;  /* 0x0000006f2483723e */ /* 0x000fe400000000ff */
[----:B------:R-:W-:-:S04]  /*33e0*/  CS2R R110, SRZ ;  /* 0x00000000006e7805 */ /* 0x000fc8000001ff00 */
        /* <DEDUP_REMOVED lines=14> */
[----:B------:R-:W-:Y:S02]  /*34d0*/  F2FP.F16.F32.PACK_AB R127, R40, R113 ;  /* 0x00000071287f723e */ /* 0x000fe400000000ff */
[----:B------:R-:W-:-:S04]  /*34e0*/  CS2R R112, SRZ ;  /* 0x0000000000707805 */ /* 0x000fc8000001ff00 */
        /* <DEDUP_REMOVED lines=8> */
[----:B--2---:R-:W-:Y:S01]  /*3570*/  FADD.FTZ R3, R115, R12 ;  /* 0x0000000c73037221 */ /* 0x004fe20000010000 */
[----:B0-----:R-:W-:-:S03]  /*3580*/  F2FP.F16.F32.PACK_AB R123, R10, R115 ;  /* 0x000000730a7b723e */ /* 0x001fc600000000ff */
[----:B------:R-:W-:Y:S01]  /*3590*/  FADD.FTZ R3, R10, R3 ;  /* 0x000000030a037221 */ /* 0x000fe20000010000 */
[----:B------:R-:W-:Y:S01]  /*35a0*/  CS2R R114, SRZ ;  /* 0x0000000000727805 */ /* 0x000fe2000001ff00 */
[C---:B-1----:R-:W-:Y:S01]  /*35b0*/  FADD.FTZ R4, R19.reuse, R4 ;  /* 0x0000000413047221 */ /* 0x042fe20000010000 */
[----:B------:R-:W-:Y:S01]  /*35c0*/  F2FP.F16.F32.PACK_AB R122, R19, R122 ;  /* 0x0000007a137a723e */ /* 0x000fe200000000ff */
[----:B------:R-:W-:Y:S06]  /*35d0*/  @!P1 BRA `(.L_x_2171) ;  /* 0x0000002400c09947 */ /* 0x000fec0003800000 */
[----:B------:R-:W-:Y:S01]  /*35e0*/  IMAD.MOV.U32 R10, RZ, RZ, R11 ;  /* 0x000000ffff0a7224 */ /* 0x000fe200078e000b */
[----:B------:R-:W-:Y:S01]  /*35f0*/  UMOV UR7, URZ ;  /* 0x0000003f00077c82 */ /* 0x000fe20008000000 */
[----:B------:R-:W-:Y:S01]  /*3600*/  IMAD.MOV.U32 R9, RZ, RZ, R2 ;  /* 0x000000ffff097224 */ /* 0x000fe200078e0002 */
[----:B------:R-:W-:Y:S01]  /*3610*/  UMOV UR6, URZ ;  /* 0x0000003f00067c82 */ /* 0x000fe20008000000 */
[----:B------:R-:W-:Y:S01]  /*3620*/  IMAD.MOV.U32 R119, RZ, RZ, RZ ;  /* 0x000000ffff777224 */ /* 0x000fe200078e00ff */
[----:B------:R-:W-:Y:S01]  /*3630*/  ULDC UR28, c[0x0][0x288] ;  /* 0x0000a200001c7ab9 */ /* 0x000fe20000000800 */
[----:B------:R-:W-:-:S05]  /*3640*/  ULDC UR29, c[0x0][0x2f0] ;  /* 0x0000bc00001d7ab9 */ /* 0x000fca0000000800 */
.L_x_2182:
[----:B------:R-:W-:Y:S01]  /*3650*/  ISETP.NE.AND P2, PT, RZ, UR43, PT ;  /* 0x0000002bff007c0c */ /* 0x000fe2000bf45270 */
[----:B------:R-:W-:-:S04]  /*3660*/  UISETP.NE.AND UP0, UPT, UR6, 0x1, UPT ;  /* 0x000000010600788c */ /* 0x000fc8000bf05270 */
[----:B------:R-:W-:-:S04]  /*3670*/  USEL UR5, URZ, 0x1, UP0 ;  /* 0x000000013f057887 */ /* 0x000fc80008000000 */
[----:B------:R-:W-:-:S04]  /*3680*/  ULOP3.LUT UR5, UR7, UR5, URZ, 0x3c, !UPT ;  /* 0x0000000507057292 */ /* 0x000fc8000f8e3c3f */
[----:B------:R-:W-:Y:S08]  /*3690*/  @P2 BRA `(.L_x_2172) ;  /* 0x0000000000382947 */ /* 0x000ff00003800000 */
[----:B------:R-:W-:Y:S05]  /*36a0*/  @!P0 BRA `(.L_x_2173) ;  /* 0x0000000000048947 */ /* 0x000fea0003800000 */
[----:B------:R-:W-:Y:S01]  /*36b0*/  BPT.TRAP 0x1 ;  /* 0x000000040000795c */ /* 0x000fe20000300000 */
.L_x_2173:
        /* <DEDUP_REMOVED lines=9> */
.L_x_2174:
[----:B-1----:R-:W-:Y:S05]  /*3750*/  @P1 BRA `(.L_x_2172) ;  /* 0x0000000000081947 */ /* 0x002fea0003800000 */
[----:B------:R-:W1:Y:S02]  /*3760*/  SYNCS.PHASECHK.TRANS64.TRYWAIT P1, [UR4+0x16830], R0 ;  /* 0x01683000ff0075a7 */ /* 0x000e640008020144 */
[----:B-1----:R-:W-:Y:S05]  /*3770*/  @!P1 BRA `(.L_x_2175) ;  /* 0x0000009800ac9947 */ /* 0x002fea0003800000 */
.L_x_2172:
[----:B01----:R-:W-:Y:S01]  /*3780*/  IADD3 R0, R16, 0x8, RZ ;  /* 0x0000000810007810 */ /* 0x003fe20007ffe0ff */
        /* <DEDUP_REMOVED lines=29> */
.L_x_2177:
[----:B------:R-:W-:Y:S01]  /*3960*/  ULEA UR10, UR6, UR42, 0x3 ;  /* 0x0000002a060a7291 */ /* 0x000fe2000f8e183f */
[----:B------:R-:W-:-:S05]  /*3970*/  IMAD.U32 R0, RZ, RZ, UR7 ;  /* 0x00000007ff007e24 */ /* 0x000fca000f8e00ff */
[----:B------:R-:W-:-:S04]  /*3980*/  SHF.L.U32 R0, R0, 0x1f, RZ ;  /* 0x0000001f00007819 */ /* 0x000fc800000006ff */
[----:B------:R0:W1:Y:S01]  /*3990*/  SYNCS.PHASECHK.TRANS64.TRYWAIT P1, [UR10+0x16850], R0 ;  /* 0x01685000ff0075a7 */ /* 0x000062000802014a */
[----:B------:R-:W-:Y:S05]  /*39a0*/  @!P0 BRA `(.L_x_2178) ;  /* 0x0000000000048947 */ /* 0x000fea0003800000 */
[----:B------:R-:W-:Y:S01]  /*39b0*/  BPT.TRAP 0x1 ;  /* 0x000000040000795c */ /* 0x000fe20000300000 */
.L_x_2178:
[----:B-1----:R-:W-:Y:S05]  /*39c0*/  @P1 BRA `(.L_x_2176) ;  /* 0x0000000000081947 */ /* 0x002fea0003800000 */
[----:B------:R-:W1:Y:S02]  /*39d0*/  SYNCS.PHASECHK.TRANS64.TRYWAIT P1, [UR10+0x16850], R0 ;  /* 0x01685000ff0075a7 */ /* 0x000e64000802014a */
[----:B-1----:R-:W-:Y:S05]  /*39e0*/  @!P1 BRA `(.L_x_2179) ;  /* 0x0000009800289947 */ /* 0x002fea0003800000 */
.L_x_2176:
        /* <DEDUP_REMOVED lines=50> */
.L_x_2180:
[----:B------:R-:W-:Y:S01]  /*3d10*/  UISETP.NE.AND UP0, UPT, UR44, URZ, UPT ;  /* 0x0000003f2c00728c */ /* 0x000fe2000bf05270 */
[----:B------:R-:W-:Y:S02]  /*3d20*/  IMAD.MOV.U32 R19, RZ, RZ, R5 ;  /* 0x000000ffff137224 */ /* 0x000fe400078e0005 */
[----:B------:R-:W-:-:S03]  /*3d30*/  IMAD.U32 R2, RZ, RZ, UR29 ;  /* 0x0000001dff027e24 */ /* 0x000fc6000f8e00ff */
[----:B------:R-:W-:Y:S02]  /*3d40*/  PLOP3.LUT P1, PT, PT, PT, UP0, 0x80, 0x0 ;  /* 0x000000000000781c */ /* 0x000fe40003f2f008 */
[----:B------:R-:W-:-:S03]  /*3d50*/  PLOP3.LUT P2, PT, PT, PT, UP0, 0x80, 0x0 ;  /* 0x000000000000781c */ /* 0x000fc60003f4f008 */
[----:B------:R-:W-:-:S08]  /*3d60*/  @UP0 ULDC UR7, c[0x0][0x44c] ;  /* 0x0001130000070ab9 */ /* 0x000fd00000000800 */
[----:B0-----:R-:W-:Y:S01]  /*3d70*/  @P1 IMAD.HI.U32 R0, R5, UR7, RZ ;  /* 0x0000000705001c27 */ /* 0x001fe2000f8e00ff */
[----:B------:R-:W-:-:S04]  /*3d80*/  @UP0 ULDC UR7, c[0x0][0x450] ;  /* 0x0001140000070ab9 */ /* 0x000fc80000000800 */
[----:B------:R-:W-:Y:S01]  /*3d90*/  @P2 SHF.R.U32.HI R19, RZ, UR7, R0 ;  /* 0x00000007ff132c19 */ /* 0x000fe20008011600 */
[----:B------:R-:W-:Y:S02]  /*3da0*/  UMOV UR7, 0xffffff80 ;  /* 0xffffff8000077882 */ /* 0x000fe40000000000 */
[----:B------:R-:W-:Y:S02]  /*3db0*/  UIMAD UR7, UR27, UR7, 0x1 ;  /* 0x000000011b0774a4 */ /* 0x000fe4000f8e0207 */
[----:B------:R-:W0:Y:S04]  /*3dc0*/  SHFL.IDX PT, R0, R19, RZ, 0x1c1f ;  /* 0x001c1fff13007589 */ /* 0x000e2800000e0000 */
[----:B------:R-:W-:Y:S01]  /*3dd0*/  IMAD.U32 R11, RZ, RZ, UR7 ;  /* 0x00000007ff0b7e24 */ /* 0x000fe2000f8e00ff */
[----:B------:R-:W-:-:S03]  /*3de0*/  ULEA UR7, UR4, UR42, 0x3 ;  /* 0x0000002a04077291 */ /* 0x000fc6000f8e183f */
[----:B------:R-:W-:Y:S01]  /*3df0*/  IMAD R11, R8, -0x2, R11 ;  /* 0xfffffffe080b7824 */ /* 0x000fe200078e020b */
[----:B------:R-:W-:-:S03]  /*3e00*/  UIADD3 UR7, UR7, 0x16840, URZ ;  /* 0x0001684007077890 */ /* 0x000fc6000fffe03f */
[----:B------:R-:W-:Y:S01]  /*3e10*/  IMAD R11, R2, UR37, R11 ;  /* 0x00000025020b7c24 */ /* 0x000fe2000f8e020b */
[----:B------:R-:W-:-:S09]  /*3e20*/  UPRMT UR7, UR25, 0x654, UR7 ;  /* 0x0000065419077896 */ /* 0x000fd20008000007 */
[----:B------:R-:W-:Y:S01]  /*3e30*/  SYNCS.ARRIVE.TRANS64.RED.A1T0 RZ, [UR7], RZ ;  /* 0x000000ffffff79a7 */ /* 0x000fe20008100407 */
[----:B0-----:R-:W-:-:S04]  /*3e40*/  IADD3 R0, R0, -UR28, R11 ;  /* 0x8000001c00007c10 */ /* 0x001fc8000fffe00b */
[C---:B------:R-:W-:Y:S02]  /*3e50*/  ISETP.GT.AND P1, PT, R0.reuse, RZ, PT ;  /* 0x000000ff0000720c */ /* 0x040fe40003f24270 */
[----:B------:R-:W-:Y:S02]  /*3e60*/  ISETP.GT.AND P2, PT, R0, 0x1, PT ;  /* 0x000000010000780c */ /* 0x000fe40003f44270 */
[----:B------:R-:W-:Y:S02]  /*3e70*/  FSEL R140, R24, -INF , P1 ;  /* 0xff800000188c7808 */ /* 0x000fe40000800000 */
[----:B------:R-:W-:Y:S02]  /*3e80*/  ISETP.GT.AND P1, PT, R0, 0x8, PT ;  /* 0x000000080000780c */ /* 0x000fe40003f24270 */
[----:B------:R-:W-:Y:S02]  /*3e90*/  FSEL R138, R25, -INF , P2 ;  /* 0xff800000198a7808 */ /* 0x000fe40001000000 */
[----:B------:R-:W-:-:S02]  /*3ea0*/  FMNMX.FTZ R13, R140, R9, !PT ;  /* 0x000000098c0d7209 */ /* 0x000fc40007810000 */
[----:B------:R-:W-:Y:S02]  /*3eb0*/  ISETP.GT.AND P2, PT, R0, 0x9, PT ;  /* 0x000000090000780c */ /* 0x000fe40003f44270 */
[----:B------:R-:W-:Y:S02]  /*3ec0*/  FSEL R136, R28, -INF , P1 ;  /* 0xff8000001c887808 */ /* 0x000fe40000800000 */
[----:B------:R-:W-:Y:S02]  /*3ed0*/  FMNMX.FTZ R13, R138, R13, !PT ;  /* 0x0000000d8a0d7209 */ /* 0x000fe40007810000 */
        /* <DEDUP_REMOVED lines=83> */
[----:B------:R-:W-:Y:S01]  /*4410*/  FMNMX.FTZ R0, R28, R13, !PT ;  /* 0x0000000d1c007209 */ /* 0x000fe20007810000 */
[----:B------:R-:W0:Y:S01]  /*4420*/  SHFL.IDX PT, R84, R19, 0x1, 0x1c1f ;  /* 0x003c1f0013547f89 */ /* 0x000e2200000e0000 */
[----:B------:R-:W-:Y:S02]  /*4430*/  FSEL R85, R85, -INF , P2 ;  /* 0xff80000055557808 */ /* 0x000fe40001000000 */
[----:B------:R-:W-:-:S04]  /*4440*/  FMNMX.FTZ R0, R15, R0, !PT ;  /* 0x000000000f007209 */ /* 0x000fc80007810000 */
[----:B------:R-:W-:-:S05]  /*4450*/  FMNMX.FTZ R21, R85, R0, !PT ;  /* 0x0000000055157209 */ /* 0x000fca0007810000 */
[----:B------:R-:W1:Y:S01]  /*4460*/  SHFL.BFLY PT, R0, R21, 0x2, 0x1f ;  /* 0x0c401f0015007f89 */ /* 0x000e6200000e0000 */
[----:B0-----:R-:W-:-:S04]  /*4470*/  IADD3 R11, R84, -UR28, R11 ;  /* 0x8000001c540b7c10 */ /* 0x001fc8000fffe00b */
[C---:B------:R-:W-:Y:S02]  /*4480*/  ISETP.GT.AND P2, PT, R11.reuse, RZ, PT ;  /* 0x000000ff0b00720c */ /* 0x040fe40003f44270 */
[C---:B------:R-:W-:Y:S02]  /*4490*/  ISETP.GT.AND P3, PT, R11.reuse, 0x1, PT ;  /* 0x000000010b00780c */ /* 0x040fe40003f64270 */
[----:B------:R-:W-:Y:S02]  /*44a0*/  FSEL R19, R26, -INF , P2 ;  /* 0xff8000001a137808 */ /* 0x000fe40001000000 */
[----:B------:R-:W-:Y:S02]  /*44b0*/  ISETP.GT.AND P2, PT, R11, 0x8, PT ;  /* 0x000000080b00780c */ /* 0x000fe40003f44270 */
[----:B-1----:R-:W-:Y:S02]  /*44c0*/  FMNMX.FTZ R23, R21, R0, !PT ;  /* 0x0000000015177209 */ /* 0x002fe40007810000 */
[----:B------:R-:W-:Y:S01]  /*44d0*/  FSEL R27, R27, -INF , P3 ;  /* 0xff8000001b1b7808 */ /* 0x000fe20001800000 */
[----:B------:R-:W0:Y:S01]  /*44e0*/  LDC R0, c[0x0][0x988] ;  /* 0x00026200ff007b82 */ /* 0x000e220000000800 */
[----:B------:R-:W-:Y:S01]  /*44f0*/  FMNMX.FTZ R26, R19, R10, !PT ;  /* 0x0000000a131a7209 */ /* 0x000fe20007810000 */
[----:B------:R-:W1:Y:S01]  /*4500*/  SHFL.BFLY PT, R2, R23, 0x1, 0x1f ;  /* 0x0c201f0017027f89 */ /* 0x000e6200000e0000 */
[----:B------:R-:W-:-:S02]  /*4510*/  ISETP.GT.AND P3, PT, R11, 0x9, PT ;  /* 0x000000090b00780c */ /* 0x000fc40003f64270 */
[----:B------:R-:W-:Y:S02]  /*4520*/  FMNMX.FTZ R26, R27, R26, !PT ;  /* 0x0000001a1b1a7209 */ /* 0x000fe40007810000 */
[----:B------:R-:W-:Y:S02]  /*4530*/  FSEL R31, R31, -INF , P3 ;  /* 0xff8000001f1f7808 */ /* 0x000fe40001800000 */
[----:B------:R-:W-:-:S04]  /*4540*/  ISETP.GT.AND P3, PT, R11, 0x11, PT ;  /* 0x000000110b00780c */ /* 0x000fc80003f64270 */
[----:B------:R-:W-:Y:S02]  /*4550*/  FSEL R35, R35, -INF , P3 ;  /* 0xff80000023237808 */ /* 0x000fe40001800000 */
[----:B------:R-:W-:-:S04]  /*4560*/  ISETP.GT.AND P3, PT, R11, 0x19, PT ;  /* 0x000000190b00780c */ /* 0x000fc80003f64270 */
[----:B------:R-:W-:Y:S02]  /*4570*/  FSEL R39, R39, -INF , P3 ;  /* 0xff80000027277808 */ /* 0x000fe40001800000 */
[----:B------:R-:W-:-:S04]  /*4580*/  ISETP.GT.AND P3, PT, R11, 0x21, PT ;  /* 0x000000210b00780c */ /* 0x000fc80003f64270 */
[----:B------:R-:W-:Y:S02]  /*4590*/  FSEL R43, R43, -INF , P3 ;  /* 0xff8000002b2b7808 */ /* 0x000fe40001800000 */
[----:B-1----:R-:W-:Y:S02]  /*45a0*/  FMNMX.FTZ R2, R23, R2, !PT ;  /* 0x0000000217027209 */ /* 0x002fe40007810000 */
[----:B------:R-:W-:Y:S02]  /*45b0*/  FSEL R23, R30, -INF , P2 ;  /* 0xff8000001e177808 */ /* 0x000fe40001000000 */
[----:B------:R-:W-:Y:S01]  /*45c0*/  ISETP.GT.AND P2, PT, R11, 0x10, PT ;  /* 0x000000100b00780c */ /* 0x000fe20003f44270 */
[----:B0-----:R-:W-:Y:S01]  /*45d0*/  FMUL.FTZ R17, R2, R0 ;  /* 0x0000000002117220 */ /* 0x001fe20000410000 */
[----:B------:R-:W-:Y:S02]  /*45e0*/  FMNMX.FTZ R26, R23, R26, !PT ;  /* 0x0000001a171a7209 */ /* 0x000fe40007810000 */
[----:B------:R-:W-:-:S02]  /*45f0*/  FSEL R29, R34, -INF , P2 ;  /* 0xff800000221d7808 */ /* 0x000fc40001000000 */
[----:B------:R-:W-:Y:S02]  /*4600*/  FMNMX.FTZ R26, R31, R26, !PT ;  /* 0x0000001a1f1a7209 */ /* 0x000fe40007810000 */
[----:B------:R-:W-:Y:S02]  /*4610*/  ISETP.GT.AND P2, PT, R11, 0x18, PT ;  /* 0x000000180b00780c */ /* 0x000fe40003f44270 */
[----:B------:R-:W-:Y:S02]  /*4620*/  FMNMX.FTZ R26, R29, R26, !PT ;  /* 0x0000001a1d1a7209 */ /* 0x000fe40007810000 */
[----:B------:R-:W-:Y:S02]  /*4630*/  FSEL R37, R38, -INF , P2 ;  /* 0xff80000026257808 */ /* 0x000fe40001000000 */
[----:B------:R-:W-:Y:S02]  /*4640*/  FMNMX.FTZ R26, R35, R26, !PT ;  /* 0x0000001a231a7209 */ /* 0x000fe40007810000 */
[----:B------:R-:W-:-:S02]  /*4650*/  ISETP.GT.AND P2, PT, R11, 0x20, PT ;  /* 0x000000200b00780c */ /* 0x000fc40003f44270 */
[----:B------:R-:W-:Y:S02]  /*4660*/  FMNMX.FTZ R26, R37, R26, !PT ;  /* 0x0000001a251a7209 */ /* 0x000fe40007810000 */
[----:B------:R-:W-:Y:S02]  /*4670*/  FSEL R41, R42, -INF , P2 ;  /* 0xff8000002a297808 */ /* 0x000fe40001000000 */
[----:B------:R-:W-:Y:S02]  /*4680*/  FMNMX.FTZ R26, R39, R26, !PT ;  /* 0x0000001a271a7209 */ /* 0x000fe40007810000 */
[----:B------:R-:W-:Y:S02]  /*4690*/  ISETP.GT.AND P2, PT, R11, 0x28, PT ;  /* 0x000000280b00780c */ /* 0x000fe40003f44270 */
        /* <DEDUP_REMOVED lines=65> */
[----:B------:R-:W-:Y:S02]  /*4ab0*/  FMNMX.FTZ R26, R141, R26, !PT ;  /* 0x0000001a8d1a7209 */ /* 0x000fe40007810000 */
[----:B------:R-:W-:Y:S02]  /*4ac0*/  FSETP.NEU.FTZ.AND P1, PT, R2, -INF , PT ;  /* 0xff8000000200780b */ /* 0x000fe40003f3d000 */
[----:B------:R-:W-:-:S02]  /*4ad0*/  FMNMX.FTZ R26, R143, R26, !PT ;  /* 0x0000001a8f1a7209 */ /* 0x000fc40007810000 */
[----:B------:R-:W-:-:S03]  /*4ae0*/  FSEL R17, R17, RZ, P1 ;  /* 0x000000ff11117208 */ /* 0x000fc60000800000 */
[----:B------:R-:W0:Y:S02]  /*4af0*/  SHFL.BFLY PT, R11, R26, 0x2, 0x1f ;  /* 0x0c401f001a0b7f89 */ /* 0x000e2400000e0000 */
[-CC-:B------:R-:W-:Y:S01]  /*4b00*/  FFMA.FTZ R87, R14, R0.reuse, -R17.reuse ;  /* 0x000000000e577223 */ /* 0x180fe20000010811 */
        /* <DEDUP_REMOVED lines=21> */
[----:B0-----:R-:W-:Y:S01]  /*4c60*/  FMNMX.FTZ R14, R26, R11, !PT ;  /* 0x0000000b1a0e7209 */ /* 0x001fe20007810000 */
[-CC-:B------:R-:W-:Y:S01]  /*4c70*/  FFMA.FTZ R51, R44, R0.reuse, -R17.reuse ;  /* 0x000000002c337223 */ /* 0x180fe20000010811 */
[-CC-:B------:R-:W-:Y:S01]  /*4c80*/  FFMA.FTZ R136, R48, R0.reuse, -R17.reuse ;  /* 0x0000000030887223 */ /* 0x180fe20000010811 */
[-CC-:B------:R-:W-:Y:S01]  /*4c90*/  FFMA.FTZ R55, R40, R0.reuse, -R17.reuse ;  /* 0x0000000028377223 */ /* 0x180fe20000010811 */
[-CC-:B------:R-:W-:Y:S01]  /*4ca0*/  FFMA.FTZ R138, R52, R0.reuse, -R17.reuse ;  /* 0x00000000348a7223 */ /* 0x180fe20000010811 */
[----:B------:R-:W0:Y:S01]  /*4cb0*/  SHFL.BFLY PT, R11, R14, 0x1, 0x1f ;  /* 0x0c201f000e0b7f89 */ /* 0x000e2200000e0000 */
        /* <DEDUP_REMOVED lines=11> */
[----:B------:R-:W-:-:S05]  /*4d70*/  FFMA.FTZ R15, R85, R0, -R17 ;  /* 0x00000000550f7223 */ /* 0x000fca0000010811 */
[----:B------:R-:W-:Y:S01]  /*4d80*/  MUFU.EX2 R144, R144 ;  /* 0x0000009000907308 */ /* 0x000fe20000000800 */
[----:B0-----:R-:W-:-:S07]  /*4d90*/  FMNMX.FTZ R11, R14, R11, !PT ;  /* 0x0000000b0e0b7209 */ /* 0x001fce0007810000 */
[----:B------:R-:W-:Y:S01]  /*4da0*/  MUFU.EX2 R25, R25 ;  /* 0x0000001900197308 */ /* 0x000fe20000000800 */
[C---:B------:R-:W-:Y:S01]  /*4db0*/  FSETP.NEU.FTZ.AND P2, PT, R11.reuse, -INF , PT ;  /* 0xff8000000b00780b */ /* 0x040fe20003f5d000 */
[----:B------:R-:W-:-:S06]  /*4dc0*/  FMUL.FTZ R12, R11, R0 ;  /* 0x000000000b0c7220 */ /* 0x000fcc0000410000 */
[----:B------:R-:W-:Y:S01]  /*4dd0*/  MUFU.EX2 R146, R146 ;  /* 0x0000009200927308 */ /* 0x000fe20000000800 */
[----:B------:R-:W-:-:S05]  /*4de0*/  FSEL R12, R12, RZ, P2 ;  /* 0x000000ff0c0c7208 */ /* 0x000fca0001000000 */
[-CC-:B------:R-:W-:Y:S01]  /*4df0*/  FFMA.FTZ R145, R29, R0.reuse, -R12.reuse ;  /* 0x000000001d917223 */ /* 0x180fe2000001080c */
[----:B------:R-:W-:Y:S01]  /*4e00*/  FSEL R29, R11, RZ, P2 ;  /* 0x000000ff0b1d7208 */ /* 0x000fe20001000000 */
[-CC-:B------:R-:W-:Y:S01]  /*4e10*/  FFMA.FTZ R18, R31, R0.reuse, -R12.reuse ;  /* 0x000000001f127223 */ /* 0x180fe2000001080c */
[-C--:B------:R-:W-:Y:S01]  /*4e20*/  FMUL.FTZ R31, R9, R0.reuse ;  /* 0x00000000091f7220 */ /* 0x080fe20000410000 */
[-CC-:B------:R-:W-:Y:S01]  /*4e30*/  FFMA.FTZ R14, R19, R0.reuse, -R12.reuse ;  /* 0x00000000130e7223 */ /* 0x180fe2000001080c */
[-C--:B------:R-:W-:Y:S01]  /*4e40*/  FFMA.FTZ R149, R27, R0.reuse, -R12 ;  /* 0x000000001b957223 */ /* 0x080fe2000001080c */
[----:B------:R-:W-:Y:S01]  /*4e50*/  FADD.FTZ R29, -R29, R10 ;  /* 0x0000000a1d1d7221 */ /* 0x000fe20000010100 */
[-CC-:B------:R-:W-:Y:S01]  /*4e60*/  FFMA.FTZ R151, R23, R0.reuse, -R12.reuse ;  /* 0x0000000017977223 */ /* 0x180fe2000001080c */
[----:B------:R-:W0:Y:S01]  /*4e70*/  MUFU.EX2 R10, R31 ;  /* 0x0000001f000a7308 */ /* 0x000e220000000800 */
[-CC-:B------:R-:W-:Y:S01]  /*4e80*/  FFMA.FTZ R20, R35, R0.reuse, -R12.reuse ;  /* 0x0000000023147223 */ /* 0x180fe2000001080c */
[-C--:B------:R-:W-:Y:S01]  /*4e90*/  FMUL.FTZ R9, R29, R0.reuse ;  /* 0x000000001d097220 */ /* 0x080fe20000410000 */
        /* <DEDUP_REMOVED lines=12> */
[--C-:B------:R-:W-:Y:S01]  /*4f60*/  FFMA.FTZ R34, R59, R0, -R12.reuse ;  /* 0x000000003b227223 */ /* 0x100fe2000001080c */
[----:B------:R-:W1:Y:S01]  /*4f70*/  MUFU.EX2 R9, R9 ;  /* 0x0000000900097308 */ /* 0x000e620000000800 */
[----:B0-----:R-:W-:Y:S01]  /*4f80*/  FFMA.FTZ R35, R10, R4, R13 ;  /* 0x000000040a237223 */ /* 0x001fe2000001000d */
[-CC-:B------:R-:W-:Y:S01]  /*4f90*/  FFMA.FTZ R73, R73, R0.reuse, -R12.reuse ;  /* 0x0000000049497223 */ /* 0x180fe2000001080c */
[-CC-:B------:R-:W-:Y:S01]  /*4fa0*/  FFMA.FTZ R36, R77, R0.reuse, -R12.reuse ;  /* 0x000000004d247223 */ /* 0x180fe2000001080c */
[----:B------:R-:W-:Y:S01]  /*4fb0*/  FFMA.FTZ R141, R141, R0, -R12 ;  /* 0x000000008d8d7223 */ /* 0x000fe2000001080c */
[----:B------:R-:W-:-:S03]  /*4fc0*/  FADD.FTZ R35, R148, R35 ;  /* 0x0000002394237221 */ /* 0x000fc60000010000 */
[----:B------:R-:W0:Y:S01]  /*4fd0*/  MUFU.EX2 R149, R149 ;  /* 0x0000009500957308 */ /* 0x000e220000000800 */
[----:B------:R-:W-:Y:S01]  /*4fe0*/  FADD.FTZ R38, R150, R35 ;  /* 0x0000002396267221 */ /* 0x000fe20000010000 */
[----:B------:R-:W-:-:S03]  /*4ff0*/  FFMA.FTZ R35, R81, R0, -R12 ;  /* 0x0000000051237223 */ /* 0x000fc6000001080c */
[----:B------:R-:W-:-:S03]  /*5000*/  FADD.FTZ R37, R21, R38 ;  /* 0x0000002615257221 */ /* 0x000fc60000010000 */
[----:B------:R-:W2:Y:S01]  /*5010*/  MUFU.EX2 R151, R151 ;  /* 0x0000009700977308 */ /* 0x000ea20000000800 */
[----:B-1----:R-:W-:Y:S01]  /*5020*/  FFMA.FTZ R4, R9, R3, R14 ;  /* 0x0000000309047223 */ /* 0x002fe2000001000e */
[----:B------:R-:W-:-:S04]  /*5030*/  FADD.FTZ R38, R144, R37 ;  /* 0x0000002590267221 */ /* 0x000fc80000010000 */
[----:B------:R-:W-:Y:S01]  /*5040*/  FADD.FTZ R37, R25, R38 ;  /* 0x0000002619257221 */ /* 0x000fe20000010000 */
[-C--:B------:R-:W-:Y:S01]  /*5050*/  FFMA.FTZ R38, R123, R0.reuse, -R12 ;  /* 0x000000007b267223 */ /* 0x080fe2000001080c */
[----:B------:R-:W1:Y:S01]  /*5060*/  MUFU.EX2 R18, R18 ;  /* 0x0000001200127308 */ /* 0x000e620000000800 */
[----:B0-----:R-:W-:Y:S01]  /*5070*/  FADD.FTZ R4, R149, R4 ;  /* 0x0000000495047221 */ /* 0x001fe20000010000 */
[----:B------:R-:W-:Y:S01]  /*5080*/  FADD.FTZ R40, R146, R37 ;  /* 0x0000002592287221 */ /* 0x000fe20000010000 */
[-CC-:B------:R-:W-:Y:S01]  /*5090*/  FFMA.FTZ R37, R125, R0.reuse, -R12.reuse ;  /* 0x000000007d257223 */ /* 0x180fe2000001080c */
[----:B------:R-:W-:-:S04]  /*50a0*/  FFMA.FTZ R125, R129, R0, -R12 ;  /* 0x00000000817d7223 */ /* 0x000fc8000001080c */
        /* <DEDUP_REMOVED lines=117> */
.L_x_2181:
[----:B------:R-:W-:Y:S01]  /*5800*/  ULEA UR6, UR6, UR42, 0x3 ;  /* 0x0000002a06067291 */ /* 0x000fe2000f8e183f */
[----:B------:R-:W-:Y:S01]  /*5810*/  F2FP.F16.F32.PACK_AB R132, R121, R132 ;  /* 0x000000847984723e */ /* 0x000fe200000000ff */
[----:B------:R-:W-:Y:S01]  /*5820*/  UISETP.GT.AND UP0, UPT, UR27, UR26, UPT ;  /* 0x0000001a1b00728c */ /* 0x000fe2000bf04270 */
[-C--:B------:R-:W-:Y:S01]  /*5830*/  FMUL.FTZ R88, R88, R10.reuse ;  /* 0x0000000a58587220 */ /* 0x080fe20000410000 */
[----:B------:R-:W-:Y:S01]  /*5840*/  UIADD3 UR6, UR6, 0x16860, URZ ;  /* 0x0001686006067890 */ /* 0x000fe2000fffe03f */
[-C--:B------:R-:W-:Y:S01]  /*5850*/  FMUL.FTZ R89, R89, R10.reuse ;  /* 0x0000000a59597220 */ /* 0x080fe20000410000 */
[----:B------:R-:W-:Y:S01]  /*5860*/  UIADD3 UR10, UR27, -0x1, URZ ;  /* 0xffffffff1b0a7890 */ /* 0x000fe2000fffe03f */
[-C--:B------:R-:W-:Y:S01]  /*5870*/  FMUL.FTZ R92, R92, R10.reuse ;  /* 0x0000000a5c5c7220 */ /* 0x080fe20000410000 */
[----:B------:R-:W-:Y:S01]  /*5880*/  PLOP3.LUT P1, PT, PT, PT, UP0, 0x80, 0x0 ;  /* 0x000000000000781c */ /* 0x000fe20003f2f008 */
[----:B------:R-:W-:Y:S01]  /*5890*/  UPRMT UR6, UR25, 0x654, UR6 ;  /* 0x0000065419067896 */ /* 0x000fe20008000006 */
[-C--:B------:R-:W-:Y:S01]  /*58a0*/  FMUL.FTZ R93, R93, R10.reuse ;  /* 0x0000000a5d5d7220 */ /* 0x080fe20000410000 */
[----:B------:R-:W-:Y:S01]  /*58b0*/  UMOV UR7, UR5 ;  /* 0x0000000500077c82 */ /* 0x000fe20008000000 */
[-C--:B------:R-:W-:Y:S01]  /*58c0*/  FMUL.FTZ R96, R96, R10.reuse ;  /* 0x0000000a60607220 */ /* 0x080fe20000410000 */
[----:B------:R-:W-:Y:S01]  /*58d0*/  UMOV UR27, UR10 ;  /* 0x0000000a001b7c82 */ /* 0x000fe20008000000 */
        /* <DEDUP_REMOVED lines=63> */
[----:B------:R-:W-:-:S05]  /*5cd0*/  UMOV UR27, UR10 ;  /* 0x0000000a001b7c82 */ /* 0x000fca0008000000 */
.L_x_2171:
[----:B------:R-:W-:-:S06]  /*5ce0*/  UISETP.GE.AND UP0, UPT, UR27, UR41, UPT ;  /* 0x000000291b00728c */ /* 0x000fcc000bf06270 */
[----:B------:R-:W-:-:S13]  /*5cf0*/  PLOP3.LUT P1, PT, PT, PT, UP0, 0x80, 0x0 ;  /* 0x000000000000781c */ /* 0x000fda0003f2f008 */
[----:B------:R-:W-:Y:S05]  /*5d00*/  @!P1 BRA `(.L_x_2183) ;  /* 0x0000001c003c9947 */ /* 0x000fea0003800000 */
[----:B------:R-:W-:Y:S01]  /*5d10*/  VIADD R9, R16, 0x9 ;  /* 0x0000000910097836 */ /* 0x000fe20000000000 */
[----:B------:R-:W-:Y:S01]  /*5d20*/  ISETP.GE.U32.AND P1, PT, R22, 0x180, PT ;  /* 0x000001801600780c */ /* 0x000fe20003f26070 */
[----:B------:R-:W-:Y:S01]  /*5d30*/  IMAD.MOV.U32 R8, RZ, RZ, R11 ;  /* 0x000000ffff087224 */ /* 0x000fe200078e000b */
[----:B------:R-:W-:Y:S01]  /*5d40*/  MOV R5, R2 ;  /* 0x0000000200057202 */ /* 0x000fe20000000f00 */
[----:B------:R-:W-:Y:S01]  /*5d50*/  VIADD R16, R16, 0x8 ;  /* 0x0000000810107836 */ /* 0x000fe20000000000 */
[----:B------:R-:W-:Y:S01]  /*5d60*/  SEL R9, R9, 0x9, !P1 ;  /* 0x0000000909097807 */ /* 0x000fe20004800000 */
[----:B------:R-:W-:Y:S01]  /*5d70*/  UMOV UR7, UR5 ;  /* 0x0000000500077c82 */ /* 0x000fe20008000000 */
[----:B------:R-:W-:-:S07]  /*5d80*/  UMOV UR6, UR4 ;  /* 0x0000000400067c82 */ /* 0x000fce0008000000 */
.L_x_2194:
        /* <DEDUP_REMOVED lines=9> */
.L_x_2185:
[----:B------:R-:W-:Y:S01]  /*5e20*/  ULEA UR10, UR4, UR42, 0x3 ;  /* 0x0000002a040a7291 */ /* 0x000fe2000f8e183f */
[----:B------:R-:W-:-:S05]  /*5e30*/  IMAD.U32 R0, RZ, RZ, UR5 ;  /* 0x00000005ff007e24 */ /* 0x000fca000f8e00ff */
[----:B------:R-:W-:-:S04]  /*5e40*/  SHF.L.U32 R0, R0, 0x1f, RZ ;  /* 0x0000001f00007819 */ /* 0x000fc800000006ff */
[----:B------:R0:W1:Y:S01]  /*5e50*/  SYNCS.PHASECHK.TRANS64.TRYWAIT P1, [UR10+0x16830], R0 ;  /* 0x01683000ff0075a7 */ /* 0x000062000802014a */
[----:B------:R-:W-:Y:S05]  /*5e60*/  @!P0 BRA `(.L_x_2186) ;  /* 0x0000000000048947 */ /* 0x000fea0003800000 */
[----:B------:R-:W-:Y:S01]  /*5e70*/  BPT.TRAP 0x1 ;  /* 0x000000040000795c */ /* 0x000fe20000300000 */
.L_x_2186:
[----:B-1----:R-:W-:Y:S05]  /*5e80*/  @P1 BRA `(.L_x_2184) ;  /* 0x0000000000081947 */ /* 0x002fea0003800000 */
[----:B------:R-:W1:Y:S02]  /*5e90*/  SYNCS.PHASECHK.TRANS64.TRYWAIT P1, [UR10+0x16830], R0 ;  /* 0x01683000ff0075a7 */ /* 0x000e64000802014a */
[----:B-1----:R-:W-:Y:S05]  /*5ea0*/  @!P1 BRA `(.L_x_2187) ;  /* 0x0000007400109947 */ /* 0x002fea0003800000 */
.L_x_2184:
        /* <DEDUP_REMOVED lines=26> */
.L_x_2189:
[----:B------:R-:W-:Y:S01]  /*6050*/  ULEA UR10, UR6, UR42, 0x3 ;  /* 0x0000002a060a7291 */ /* 0x000fe2000f8e183f */
[----:B01----:R-:W-:-:S05]  /*6060*/  IMAD.U32 R0, RZ, RZ, UR7 ;  /* 0x00000007ff007e24 */ /* 0x003fca000f8e00ff */
[----:B------:R-:W-:-:S04]  /*6070*/  SHF.L.U32 R0, R0, 0x1f, RZ ;  /* 0x0000001f00007819 */ /* 0x000fc800000006ff */
[----:B------:R0:W1:Y:S01]  /*6080*/  SYNCS.PHASECHK.TRANS64.TRYWAIT P1, [UR10+0x16850], R0 ;  /* 0x01685000ff0075a7 */ /* 0x000062000802014a */
[----:B------:R-:W-:Y:S05]  /*6090*/  @!P0 BRA `(.L_x_2190) ;  /* 0x0000000000048947 */ /* 0x000fea0003800000 */
[----:B------:R-:W-:Y:S01]  /*60a0*/  BPT.TRAP 0x1 ;  /* 0x000000040000795c */ /* 0x000fe20000300000 */
.L_x_2190:
[----:B-1----:R-:W-:Y:S05]  /*60b0*/  @P1 BRA `(.L_x_2188) ;  /* 0x0000000000081947 */ /* 0x002fea0003800000 */
[----:B------:R-:W1:Y:S02]  /*60c0*/  SYNCS.PHASECHK.TRANS64.TRYWAIT P1, [UR10+0x16850], R0 ;  /* 0x01685000ff0075a7 */ /* 0x000e64000802014a */
[----:B-1----:R-:W-:Y:S05]  /*60d0*/  @!P1 BRA `(.L_x_2191) ;  /* 0x00000070009c9947 */ /* 0x002fea0003800000 */
.L_x_2188:
[----:B------:R-:W-:Y:S01]  /*60e0*/  UIADD3 UR7, UR42, 0x400, URZ ;  /* 0x000004002a077890 */ /* 0x000fe2000fffe03f */
[----:B------:R-:W-:Y:S01]  /*60f0*/  WARPGROUP.ARRIVE ;  /* 0x00000000000079c5 */ /* 0x000fe20000000000 */
[----:B------:R-:W-:Y:S01]  /*6100*/  UMOV UR11, 0x40000040 ;  /* 0x40000040000b7882 */ /* 0x000fe20000000000 */
[----:B------:R-:W-:Y:S01]  /*6110*/  UMOV UR15, 0x40000040 ;  /* 0x40000040000f7882 */ /* 0x000fe20000000000 */
[----:B------:R-:W-:-:S04]  /*6120*/  USHF.R.U32.HI UR7, URZ, 0x4, UR7 ;  /* 0x000000043f077899 */ /* 0x000fc80008011607 */
[----:B------:R-:W-:-:S04]  /*6130*/  ULOP3.LUT UR7, UR7, 0x3fff, URZ, 0xc0, !UPT ;  /* 0x00003fff07077892 */ /* 0x000fc8000f8ec03f */
[----:B------:R-:W-:-:S04]  /*6140*/  ULEA UR10, UR6, UR7, 0xa ;  /* 0x00000007060a7291 */ /* 0x000fc8000f8e503f */
[----:B------:R-:W-:-:S05]  /*6150*/  UIADD3 UR14, UR10, 0x80, URZ ;  /* 0x000000800a0e7890 */ /* 0x000fca000fffe03f */
[----:B------:R-:W-:Y:S01]  /*6160*/  HGMMA.64x64x16.F32 R88, R148, gdesc[UR8].tnspB, R88, gsb0 ;  /* 0x40e0000894587df0 */ /* 0x000fe20008000858 */
[----:B------:R-:W-:Y:S02]  /*6170*/  UMOV UR11, 0x40000040 ;  /* 0x40000040000b7882 */ /* 0x000fe40000000000 */
        /* <DEDUP_REMOVED lines=28> */
[----:B------:R-:W-:Y:S03]  /*6340*/  HGMMA.64x64x16.F32 R88, R124, gdesc[UR12].tnspB, R88, gsb0 ;  /* 0x40e0000c7c587df0 */ /* 0x000fe60008000858 */
[----:B------:R-:W-:Y:S02]  /*6350*/  WARPGROUP.DEPBAR.LE gsb0, 0x0 ;  /* 0x00008000000079c5 */ /* 0x000fe40000010000 */
[----:B------:R-:W-:-:S06]  /*6360*/  WARPGROUP.ARRIVE ;  /* 0x00000000000079c5 */ /* 0x000fcc0000000000 */
[----:B------:R-:W-:Y:S03]  /*6370*/  HGMMA.64x64x16.F32 R88, R120, gdesc[UR8].tnspB, R88, gsb0 ;  /* 0x40e0000878587df0 */ /* 0x000fe60008000858 */
[----:B------:R-:W-:Y:S02]  /*6380*/  WARPGROUP.DEPBAR.LE gsb0, 0x0 ;  /* 0x00008000000079c5 */ /* 0x000fe40000010000 */
[----:B------:R2:W-:Y:S06]  /*6390*/  BAR.ARV R9, 0x100 ;  /* 0x000400090000751d */ /* 0x0005ec0000002000 */
[----:B------:R-:W-:Y:S05]  /*63a0*/  @!P0 BRA `(.L_x_2192) ;  /* 0x0000000000048947 */ /* 0x000fea0003800000 */
[----:B------:R-:W-:Y:S01]  /*63b0*/  BPT.TRAP 0x1 ;  /* 0x000000040000795c */ /* 0x000fe20000300000 */
.L_x_2192:
[----:B01----:R-:W-:Y:S01]  /*63c0*/  FMNMX.FTZ R0, R24, R5, !PT ;  /* 0x0000000518007209 */ /* 0x003fe20007810000 */
        /* <DEDUP_REMOVED lines=67> */
[----:B------:R-:W0:Y:S02]  /*6800*/  LDC R0, c[0x0][0x988] ;  /* 0x00026200ff007b82 */ /* 0x000e240000000800 */
[----:B------:R-:W1:Y:S04]  /*6810*/  SHFL.BFLY PT, R11, R10, 0x2, 0x1f ;  /* 0x0c401f000a0b7f89 */ /* 0x000e6800000e0000 */
[----:B------:R-:W3:Y:S01]  /*6820*/  SHFL.BFLY PT, R15, R12, 0x2, 0x1f ;  /* 0x0c401f000c0f7f89 */ /* 0x000ee200000e0000 */
[----:B-1----:R-:W-:-:S02]  /*6830*/  FMNMX.FTZ R13, R10, R11, !PT ;  /* 0x0000000b0a0d7209 */ /* 0x002fc40007810000 */
[----:B---3--:R-:W-:-:S03]  /*6840*/  FMNMX.FTZ R15, R12, R15, !PT ;  /* 0x0000000f0c0f7209 */ /* 0x008fc60007810000 */
[----:B------:R-:W1:Y:S04]  /*6850*/  SHFL.BFLY PT, R2, R13, 0x1, 0x1f ;  /* 0x0c201f000d027f89 */ /* 0x000e6800000e0000 */
[----:B------:R-:W3:Y:S01]  /*6860*/  SHFL.BFLY PT, R14, R15, 0x1, 0x1f ;  /* 0x0c201f000f0e7f89 */ /* 0x000ee200000e0000 */
[----:B-1----:R-:W-:Y:S02]  /*6870*/  FMNMX.FTZ R2, R13, R2, !PT ;  /* 0x000000020d027209 */ /* 0x002fe40007810000 */
[----:B---3--:R-:W-:-:S03]  /*6880*/  FMNMX.FTZ R11, R15, R14, !PT ;  /* 0x0000000e0f0b7209 */ /* 0x008fc60007810000 */
        /* <DEDUP_REMOVED lines=18> */
[-CC-:B------:R-:W-:Y:S01]  /*69b0*/  FFMA.FTZ R145, R34, R0.reuse, -R49.reuse ;  /* 0x0000000022917223 */ /* 0x180fe20000010831 */
        /* <DEDUP_REMOVED lines=16> */
[--C-:B------:R-:W-:Y:S01]  /*6ac0*/  FFMA.FTZ R137, R50, R0, -R49.reuse ;  /* 0x0000000032897223 */ /* 0x100fe20000010831 */
        /* <DEDUP_REMOVED lines=16> */
[----:B------:R-:W3:Y:S01]  /*6bd0*/  MUFU.EX2 R10, R10 ;  /* 0x0000000a000a7308 */ /* 0x000ee20000000800 */
        /* <DEDUP_REMOVED lines=16> */
[----:B---3--:R-:W-:Y:S01]  /*6ce0*/  FADD.FTZ R4, R10, R3 ;  /* 0x000000030a047221 */ /* 0x008fe20000010000 */
[-CC-:B------:R-:W-:Y:S01]  /*6cf0*/  FFMA.FTZ R129, R66, R0.reuse, -R49.reuse ;  /* 0x0000000042817223 */ /* 0x180fe20000010831 */
[-CC-:B------:R-:W-:Y:S01]  /*6d00*/  FFMA.FTZ R131, R70, R0.reuse, -R49.reuse ;  /* 0x0000000046837223 */ /* 0x180fe20000010831 */
[----:B------:R-:W-:-:S04]  /*6d10*/  FFMA.FTZ R86, R86, R0, -R49 ;  /* 0x0000000056567223 */ /* 0x000fc80000010831 */
[----:B------:R-:W3:Y:S01]  /*6d20*/  MUFU.EX2 R125, R125 ;  /* 0x0000007d007d7308 */ /* 0x000ee20000000800 */
[----:B-1----:R-:W-:-:S07]  /*6d30*/  FADD.FTZ R34, R150, R27 ;  /* 0x0000001b96227221 */ /* 0x002fce0000010000 */
[----:B------:R-:W1:Y:S01]  /*6d40*/  MUFU.EX2 R12, R12 ;  /* 0x0000000c000c7308 */ /* 0x000e620000000800 */
[----:B0-----:R-:W-:-:S07]  /*6d50*/  FADD.FTZ R3, R151, R4 ;  /* 0x0000000497037221 */ /* 0x001fce0000010000 */
[----:B------:R-:W0:Y:S01]  /*6d60*/  MUFU.EX2 R144, R144 ;  /* 0x0000009000907308 */ /* 0x000e220000000800 */
[----:B---3--:R-:W-:-:S07]  /*6d70*/  FADD.FTZ R27, R125, R34 ;  /* 0x000000227d1b7221 */ /* 0x008fce0000010000 */
[----:B------:R-:W3:Y:S01]  /*6d80*/  MUFU.EX2 R145, R145 ;  /* 0x0000009100917308 */ /* 0x000ee20000000800 */
[----:B-1----:R-:W-:-:S07]  /*6d90*/  FADD.FTZ R4, R12, R3 ;  /* 0x000000030c047221 */ /* 0x002fce0000010000 */
[----:B------:R-:W1:Y:S01]  /*6da0*/  MUFU.EX2 R123, R123 ;  /* 0x0000007b007b7308 */ /* 0x000e620000000800 */
[----:B0-----:R-:W-:-:S07]  /*6db0*/  FADD.FTZ R34, R144, R27 ;  /* 0x0000001b90227221 */ /* 0x001fce0000010000 */
[----:B------:R-:W0:Y:S01]  /*6dc0*/  MUFU.EX2 R14, R14 ;  /* 0x0000000e000e7308 */ /* 0x000e220000000800 */
[----:B---3--:R-:W-:-:S07]  /*6dd0*/  FADD.FTZ R3, R145, R4 ;  /* 0x0000000491037221 */ /* 0x008fce0000010000 */
[----:B------:R-:W3:Y:S01]  /*6de0*/  MUFU.EX2 R146, R146 ;  /* 0x0000009200927308 */ /* 0x000ee20000000800 */
[----:B-1----:R-:W-:Y:S01]  /*6df0*/  FADD.FTZ R27, R123, R34 ;  /* 0x000000227b1b7221 */ /* 0x002fe20000010000 */
[----:B------:R-:W-:-:S06]  /*6e00*/  FFMA.FTZ R34, R67, R0, -R49 ;  /* 0x0000000043227223 */ /* 0x000fcc0000010831 */
        /* <DEDUP_REMOVED lines=15> */
[----:B---3--:R-:W-:Y:S01]  /*6f00*/  FADD.FTZ R27, R41, R36 ;  /* 0x00000024291b7221 */ /* 0x008fe20000010000 */
[----:B------:R-:W-:-:S06]  /*6f10*/  FFMA.FTZ R36, R71, R0, -R49 ;  /* 0x0000000047247223 */ /* 0x000fcc0000010831 */
[----:B------:R-:W3:Y:S01]  /*6f20*/  MUFU.EX2 R143, R143 ;  /* 0x0000008f008f7308 */ /* 0x000ee20000000800 */
[----:B-1----:R-:W-:-:S07]  /*6f30*/  FADD.FTZ R4, R20, R3 ;  /* 0x0000000314047221 */ /* 0x002fce0000010000 */
[----:B------:R-:W1:Y:S01]  /*6f40*/  MUFU.EX2 R37, R37 ;  /* 0x0000002500257308 */ /* 0x000e620000000800 */
[----:B0-----:R-:W-:Y:S01]  /*6f50*/  FADD.FTZ R38, R142, R27 ;  /* 0x0000001b8e267221 */ /* 0x001fe20000010000 */
[----:B------:R-:W-:-:S06]  /*6f60*/  FFMA.FTZ R27, R74, R0, -R49 ;  /* 0x000000004a1b7223 */ /* 0x000fcc0000010831 */
        /* <DEDUP_REMOVED lines=48> */
[-CC-:B------:R-:W-:Y:S01]  /*7270*/  FFMA.FTZ R42, R83, R0.reuse, -R49.reuse ;  /* 0x00000000532a7223 */ /* 0x180fe20000010831 */
[----:B------:R-:W-:-:S05]  /*7280*/  FFMA.FTZ R49, R87, R0, -R49 ;  /* 0x0000000057317223 */ /* 0x000fca0000010831 */
        /* <DEDUP_REMOVED lines=38> */
[----:B0-----:R-:W-:-:S03]  /*74f0*/  FADD.FTZ R4, R45, R4 ;  /* 0x000000042d047221 */ /* 0x001fc60000010000 */
[----:B---3--:R-:W-:Y:S01]  /*7500*/  FADD.FTZ R3, R49, R3 ;  /* 0x0000000331037221 */ /* 0x008fe20000010000 */
[----:B------:R-:W-:Y:S06]  /*7510*/  @!P0 BRA `(.L_x_2193) ;  /* 0x0000000000048947 */ /* 0x000fec0003800000 */
[----:B------:R-:W-:Y:S01]  /*7520*/  BPT.TRAP 0x1 ;  /* 0x000000040000795c */ /* 0x000fe20000300000 */
.L_x_2193:
        /* <DEDUP_REMOVED lines=76> */
[----:B------:R-:W-:Y:S06]  /*79f0*/  @P1 BRA `(.L_x_2194) ;  /* 0xffffffe000e41947 */ /* 0x000fec000383ffff */
.L_x_2183:
[----:B------:R-:W-:Y:S06]  /*7a00*/  BAR.ARV 0x8, 0x200 ;  /* 0x0208000000007b1d */ /* 0x000fec0000002000 */
[----:B------:R-:W-:Y:S05]  /*7a10*/  @!P0 BRA `(.L_x_2195) ;  /* 0x0000000000048947 */ /* 0x000fea0003800000 */
[----:B------:R-:W-:Y:S01]  /*7a20*/  BPT.TRAP 0x1 ;  /* 0x000000040000795c */ /* 0x000fe20000300000 */
.L_x_2195:
[----:B------:R-:W-:Y:S01]  /*7a30*/  ULEA UR7, UR4, UR42, 0x3 ;  /* 0x0000002a04077291 */ /* 0x000fe2000f8e183f */
[----:B------:R-:W-:-:S05]  /*7a40*/  IMAD.U32 R5, RZ, RZ, UR5 ;  /* 0x00000005ff057e24 */ /* 0x000fca000f8e00ff */
[----:B------:R-:W-:-:S04]  /*7a50*/  SHF.L.U32 R5, R5, 0x1f, RZ ;  /* 0x0000001f05057819 */ /* 0x000fc800000006ff */
[----:B------:R0:W1:Y:S01]  /*7a60*/  SYNCS.PHASECHK.TRANS64.TRYWAIT P1, [UR7+0x16850], R5 ;  /* 0x01685005ff0075a7 */ /* 0x0000620008020147 */
[----:B------:R-:W-:Y:S05]  /*7a70*/  @!P0 BRA `(.L_x_2196) ;  /* 0x0000000000048947 */ /* 0x000fea0003800000 */
[----:B------:R-:W-:Y:S01]  /*7a80*/  BPT.TRAP 0x1 ;  /* 0x000000040000795c */ /* 0x000fe20000300000 */
.L_x_2196:
[----:B-1----:R-:W-:Y:S05]  /*7a90*/  @P1 BRA `(.L_x_2197) ;  /* 0x0000000000081947 */ /* 0x002fea0003800000 */
[----:B------:R-:W1:Y:S02]  /*7aa0*/  SYNCS.PHASECHK.TRANS64.TRYWAIT P1, [UR7+0x16850], R5 ;  /* 0x01685005ff0075a7 */ /* 0x000e640008020147 */
[----:B-1----:R-:W-:Y:S05]  /*7ab0*/  @!P1 BRA `(.L_x_2198) ;  /* 0x00000058003c9947 */ /* 0x002fea0003800000 */
.L_x_2197:
[----:B------:R-:W-:Y:S01]  /*7ac0*/  UIADD3 UR42, UR42, 0x400, URZ ;  /* 0x000004002a2a7890 */ /* 0x000fe2000fffe03f */
[----:B------:R-:W-:Y:S01]  /*7ad0*/  WARPGROUP.ARRIVE ;  /* 0x00000000000079c5 */ /* 0x000fe20000000000 */
[----:B------:R-:W-:Y:S01]  /*7ae0*/  UMOV UR11, 0x40000040 ;  /* 0x40000040000b7882 */ /* 0x000fe20000000000 */
[----:B01----:R-:W0:Y:S01]  /*7af0*/  SHFL.BFLY PT, R5, R4, 0x2, 0x1f ;  /* 0x0c401f0004057f89 */ /* 0x003e2200000e0000 */
[----:B------:R-:W-:-:S03]  /*7b00*/  USHF.R.U32.HI UR42, URZ, 0x4, UR42 ;  /* 0x000000043f2a7899 */ /* 0x000fc6000801162a */
[----:B------:R-:W1:Y:S01]  /*7b10*/  SHFL.BFLY PT, R6, R3, 0x2, 0x1f ;  /* 0x0c401f0003067f89 */ /* 0x000e6200000e0000 */
[----:B------:R-:W-:-:S04]  /*7b20*/  ULOP3.LUT UR42, UR42, 0x3fff, URZ, 0xc0, !UPT ;  /* 0x00003fff2a2a7892 */ /* 0x000fc8000f8ec03f */
[----:B------:R-:W-:-:S04]  /*7b30*/  ULEA UR4, UR4, UR42, 0xa ;  /* 0x0000002a04047291 */ /* 0x000fc8000f8e503f */
[----:B------:R-:W-:-:S03]  /*7b40*/  UIADD3 UR6, UR4, 0x80, URZ ;  /* 0x0000008004067890 */ /* 0x000fc6000fffe03f */
[----:B------:R-:W-:Y:S02]  /*7b50*/  UMOV UR10, UR4 ;  /* 0x00000004000a7c82 */ /* 0x000fe40008000000 */
[----:B------:R-:W-:Y:S01]  /*7b60*/  HGMMA.64x64x16.F32 R88, R148, gdesc[UR8].tnspB, R88, gsb0 ;  /* 0x40e0000894587df0 */ /* 0x000fe20008000858 */
[----:B------:R-:W-:Y:S01]  /*7b70*/  UMOV UR11, 0x40000040 ;  /* 0x40000040000b7882 */ /* 0x000fe20000000000 */
[----:B------:R-:W-:Y:S01]  /*7b80*/  UMOV UR10, UR6 ;  /* 0x00000006000a7c82 */ /* 0x000fe20008000000 */
[----:B------:R-:W-:Y:S01]  /*7b90*/  UIADD3 UR6, UR4, 0x100, URZ ;  /* 0x0000010004067890 */ /* 0x000fe2000fffe03f */
[----:B0-----:R-:W-:Y:S01]  /*7ba0*/  FADD.FTZ R5, R5, R4 ;  /* 0x0000000405057221 */ /* 0x001fe20000010000 */
[----:B------:R-:W-:Y:S02]  /*7bb0*/  IMAD.MOV.U32 R4, RZ, RZ, -0x800000 ;  /* 0xff800000ff047424 */ /* 0x000fe400078e00ff */
[----:B-1----:R-:W-:Y:S01]  /*7bc0*/  FADD.FTZ R7, R6, R3 ;  /* 0x0000000306077221 */ /* 0x002fe20000010000 */
[----:B------:R-:W-:Y:S01]  /*7bd0*/  IMAD.MOV.U32 R3, RZ, RZ, -0x800000 ;  /* 0xff800000ff037424 */ /* 0x000fe200078e00ff */
[----:B------:R-:W0:Y:S04]  /*7be0*/  SHFL.BFLY PT, R6, R5, 0x1, 0x1f ;  /* 0x0c201f0005067f89 */ /* 0x000e2800000e0000 */
[----:B------:R-:W1:Y:S01]  /*7bf0*/  SHFL.BFLY PT, R8, R7, 0x1, 0x1f ;  /* 0x0c201f0007087f89 */ /* 0x000e6200000e0000 */
[----:B0-----:R-:W-:Y:S01]  /*7c00*/  FADD.FTZ R10, R5, R6 ;  /* 0x00000006050a7221 */ /* 0x001fe20000010000 */
[----:B-1----:R-:W-:-:S04]  /*7c10*/  FADD.FTZ R12, R7, R8 ;  /* 0x00000008070c7221 */ /* 0x002fc80000010000 */
[----:B------:R-:W-:Y:S02]  /*7c20*/  FSETP.NE.FTZ.AND P1, PT, R10, RZ, PT ;  /* 0x000000ff0a00720b */ /* 0x000fe40003f35000 */
[----:B------:R-:W-:Y:S02]  /*7c30*/  CS2R R6, SRZ ;  /* 0x0000000000067805 */ /* 0x000fe4000001ff00 */
[----:B------:R-:W-:-:S09]  /*7c40*/  FSETP.NE.FTZ.AND P2, PT, R12, RZ, PT ;  /* 0x000000ff0c00720b */ /* 0x000fd20003f55000 */
[----:B------:R-:W0:Y:S01]  /*7c50*/  @P1 MUFU.LG2 R8, R10 ;  /* 0x0000000a00081308 */ /* 0x000e220000000c00 */
[----:B------:R-:W-:-:S03]  /*7c60*/  @P1 FMUL.FTZ R5, R0, 0.69314718246459960938 ;  /* 0x3f31721800051820 */ /* 0x000fc60000410000 */
[----:B------:R-:W-:-:S04]  /*7c70*/  @P2 FMUL.FTZ R13, R0, 0.69314718246459960938 ;  /* 0x3f317218000d2820 */ /* 0x000fc80000410000 */
[----:B--2---:R-:W1:Y:S08]  /*7c80*/  @P2 MUFU.LG2 R9, R12 ;  /* 0x0000000c00092308 */ /* 0x004e700000000c00 */
        /* <DEDUP_REMOVED lines=47> */
.L_x_2199:
        /* <DEDUP_REMOVED lines=36> */
.L_x_2163:
        /* <DEDUP_REMOVED lines=17> */
[----:B------:R-:W-:Y:S01]  /*82d0*/  IADD3 R23, R22, -R7, RZ ;  /* 0x8000000716177210 */ /* 0x000fe20007ffe0ff */
[----:B------:R-:W3:Y:S01]  /*82e0*/  LDC.64 R10, c[0x0][0xbd8] ;  /* 0x0002f600ff0a7b82 */ /* 0x000ee20000000a00 */
[----:B------:R-:W-:Y:S01]  /*82f0*/  LOP3.LUT R9, R5, 0xfffffffc, RZ, 0xc0, !PT ;  /* 0xfffffffc05097812 */ /* 0x000fe200078ec0ff */
[----:B------:R-:W-:Y:S01]  /*8300*/  IMAD.HI R2, R0, 0x55555556, RZ ;  /* 0x5555555600027827 */ /* 0x000fe200078e02ff */
[----:B------:R-:W-:Y:S01]  /*8310*/  SHF.R.S32.HI R6, RZ, 0x1f, R23 ;  /* 0x0000001fff067819 */ /* 0x000fe20000011417 */
[----:B------:R-:W-:Y:S02]  /*8320*/  UIADD3 UR6, UR5, UR6, URZ ;  /* 0x0000000605067290 */ /* 0x000fe4000fffe03f */
[----:B------:R-:W-:Y:S01]  /*8330*/  IMAD.IADD R22, R22, 0x1, -R9 ;  /* 0x0000000116167824 */ /* 0x000fe200078e0a09 */
[----:B------:R-:W-:Y:S01]  /*8340*/  LEA.HI R24, R6, R23, RZ, 0x2 ;  /* 0x0000001706187211 */ /* 0x000fe200078f10ff */
[----:B------:R-:W4:Y:S01]  /*8350*/  S2UR UR11, SR_CTAID.Y ;  /* 0x00000000000b79c3 */ /* 0x000f220000002600 */
[----:B0-----:R-:W-:Y:S01]  /*8360*/  ISETP.NE.AND P0, PT, R17, 0x1, PT ;  /* 0x000000011100780c */ /* 0x001fe20003f05270 */
[----:B------:R-:W-:Y:S01]  /*8370*/  ULDC.64 UR8, c[0x0][0xb38] ;  /* 0x0002ce0000087ab9 */ /* 0x000fe20000000a00 */
[--C-:B------:R-:W-:Y:S01]  /*8380*/  SHF.R.S32.HI R7, RZ, 0x2, R24.reuse ;  /* 0x00000002ff077819 */ /* 0x100fe20000011418 */
[----:B------:R-:W-:Y:S01]  /*8390*/  UIMAD UR7, UR7, UR8, URZ ;  /* 0x00000008070772a4 */ /* 0x000fe2000f8e023f */
[----:B------:R-:W-:-:S02]  /*83a0*/  SHF.R.S32.HI R8, RZ, 0x1f, R24 ;  /* 0x0000001fff087819 */ /* 0x000fc40000011418 */
[----:B------:R-:W-:Y:S01]  /*83b0*/  LEA.HI R5, R2, R2, RZ, 0x1 ;  /* 0x0000000202057211 */ /* 0x000fe200078f08ff */
[----:B------:R-:W4:Y:S01]  /*83c0*/  LDC R21, c[0x0][0xc50] ;  /* 0x00031400ff157b82 */ /* 0x000f220000000800 */
[----:B------:R-:W-:Y:S01]  /*83d0*/  LEA.HI R8, R8, R7, RZ, 0x3 ;  /* 0x0000000708087211 */ /* 0x000fe200078f18ff */
[----:B--2---:R-:W-:Y:S01]  /*83e0*/  USHF.R.S32.HI UR10, URZ, 0x1f, UR12 ;  /* 0x0000001f3f0a7899 */ /* 0x004fe2000801140c */
[----:B------:R-:W-:Y:S01]  /*83f0*/  LEA.HI R6, R6, R23, RZ, 0x5 ;  /* 0x0000001706067211 */ /* 0x000fe200078f28ff */
[----:B------:R-:W-:Y:S01]  /*8400*/  IMAD R9, R5, -0x3, R0 ;  /* 0xfffffffd05097824 */ /* 0x000fe200078e0200 */
[----:B------:R-:W-:Y:S02]  /*8410*/  LOP3.LUT R8, R8, 0xfffffff8, RZ, 0xc0, !PT ;  /* 0xfffffff808087812 */ /* 0x000fe400078ec0ff */
[----:B------:R-:W-:Y:S01]  /*8420*/  SHF.R.S32.HI R5, RZ, 0x5, R6 ;  /* 0x00000005ff057819 */ /* 0x000fe20000011406 */
[----:B------:R-:W0:Y:S01]  /*8430*/  LDC.64 R14, c[0x0][0xb40] ;  /* 0x0002d000ff0e7b82 */ /* 0x000e220000000a00 */
[----:B------:R-:W-:Y:S01]  /*8440*/  LEA.HI R2, R22, R22, RZ, 0x1 ;  /* 0x0000001616027211 */ /* 0x000fe200078f08ff */
[----:B------:R-:W-:Y:S01]  /*8450*/  IMAD.IADD R0, R7, 0x1, -R8 ;  /* 0x0000000107007824 */ /* 0x000fe200078e0a08 */
[----:B------:R-:W-:Y:S01]  /*8460*/  LOP3.LUT R24, R24, 0x7ffffffc, RZ, 0xc0, !PT ;  /* 0x7ffffffc18187812 */ /* 0x000fe200078ec0ff */
[----:B------:R-:W-:Y:S01]  /*8470*/  IMAD.U32 R6, RZ, RZ, UR4 ;  /* 0x00000004ff067e24 */ /* 0x000fe2000f8e00ff */
[----:B------:R-:W-:Y:S01]  /*8480*/  LOP3.LUT R7, R2, 0x1ffffffe, RZ, 0xc0, !PT ;  /* 0x1ffffffe02077812 */ /* 0x000fe200078ec0ff */
[----:B------:R-:W-:-:S02]  /*8490*/  IMAD R0, R5, 0x10, R0 ;  /* 0x0000001005007824 */ /* 0x000fc400078e0200 */
[----:B------:R-:W2:Y:S01]  /*84a0*/  @P0 LDC R5, c[0x0][0xbec] ;  /* 0x0002fb00ff050b82 */ /* 0x000ea20000000800 */
[----:B---3--:R-:W-:Y:S02]  /*84b0*/  IMAD R8, R10, UR10, RZ ;  /* 0x0000000a0a087c24 */ /* 0x008fe4000f8e02ff */
[----:B------:R-:W-:Y:S02]  /*84c0*/  IMAD.IADD R25, R22, 0x1, -R7 ;  /* 0x0000000116197824 */ /* 0x000fe400078e0a07 */
[----:B------:R-:W-:Y:S02]  /*84d0*/  IMAD R0, R9, 0x40, R0 ;  /* 0x0000004009007824 */ /* 0x000fe400078e0200 */
[----:B------:R-:W-:Y:S01]  /*84e0*/  IMAD.U32 R7, RZ, RZ, UR5 ;  /* 0x00000005ff077e24 */ /* 0x000fe2000f8e00ff */
[----:B------:R-:W3:Y:S01]  /*84f0*/  @P0 LDC R13, c[0x0][0xbf0] ;  /* 0x0002fc00ff0d0b82 */ /* 0x000ee20000000800 */
[----:B------:R-:W-:Y:S01]  /*8500*/  IMAD.U32 R7, RZ, RZ, UR6 ;  /* 0x00000006ff077e24 */ /* 0x000fe2000f8e00ff */
[----:B------:R-:W-:Y:S01]  /*8510*/  UIMAD.WIDE.U32 UR4, UR36, UR8, URZ ;  /* 0x00000008240472a5 */ /* 0x000fe2000f8e003f */
[----:B------:R-:W-:Y:S01]  /*8520*/  IMAD R2, R25, 0x8, R0 ;  /* 0x0000000819027824 */ /* 0x000fe200078e0200 */
[----:B------:R-:W-:Y:S01]  /*8530*/  UIMAD UR6, UR36, UR9, UR7 ;  /* 0x00000009240672a4 */ /* 0x000fe2000f8e0207 */
[----:B------:R-:W-:-:S02]  /*8540*/  IMAD.WIDE.U32 R6, R10, UR12, R6 ;  /* 0x0000000c0a067c25 */ /* 0x000fc4000f8e0006 */
[----:B------:R-:W-:Y:S01]  /*8550*/  ULDC.64 UR8, c[0x0][0xb28] ;  /* 0x0002ca0000087ab9 */ /* 0x000fe20000000a00 */
[----:B------:R-:W5:Y:S01]  /*8560*/  @P0 LDC R27, c[0x0][0xbec] ;  /* 0x0002fb00ff1b0b82 */ /* 0x000f620000000800 */
[----:B-1----:R-:W-:Y:S01]  /*8570*/  IMAD R2, R19, 0xc0, R2 ;  /* 0x000000c013027824 */ /* 0x002fe200078e0202 */
[----:B------:R-:W-:Y:S01]  /*8580*/  UIADD3 UR6, UR5, UR6, URZ ;  /* 0x0000000605067290 */ /* 0x000fe2000fffe03f */
[----:B------:R-:W-:Y:S01]  /*8590*/  IMAD R11, R11, UR12, R8 ;  /* 0x0000000c0b0b7c24 */ /* 0x000fe2000f8e0208 */
[----:B------:R-:W-:Y:S01]  /*85a0*/  MOV R8, UR4 ;  /* 0x0000000400087c02 */ /* 0x000fe20008000f00 */
[----:B------:R-:W-:Y:S01]  /*85b0*/  IMAD.U32 R9, RZ, RZ, UR5 ;  /* 0x00000005ff097e24 */ /* 0x000fe2000f8e00ff */
[----:B------:R-:W-:Y:S01]  /*85c0*/  ULDC.64 UR4, c[0x0][0xbe0] ;  /* 0x0002f80000047ab9 */ /* 0x000fe20000000a00 */
[----:B0-----:R-:W-:Y:S01]  /*85d0*/  IMAD R12, R14, UR10, RZ ;  /* 0x0000000a0e0c7c24 */ /* 0x001fe2000f8e02ff */
[----:B------:R-:W0:Y:S01]  /*85e0*/  @P0 LDC R18, c[0x0][0xbf0] ;  /* 0x0002fc00ff120b82 */ /* 0x000e220000000800 */
[----:B--2---:R-:W-:-:S04]  /*85f0*/  @P0 IMAD.HI.U32 R10, R2, R5, RZ ;  /* 0x00000005020a0227 */ /* 0x004fc800078e00ff */
[----:B----4-:R-:W-:Y:S02]  /*8600*/  IMAD R21, R21, R16, UR11 ;  /* 0x0000000b15157e24 */ /* 0x010fe4000f8e0210 */
[----:B------:R-:W-:Y:S01]  /*8610*/  IMAD.U32 R9, RZ, RZ, UR6 ;  /* 0x00000006ff097e24 */ /* 0x000fe2000f8e00ff */
[----:B------:R-:W-:Y:S01]  /*8620*/  ULDC.64 UR6, c[0x0][0xb48] ;  /* 0x0002d20000067ab9 */ /* 0x000fe20000000a00 */
[----:B------:R-:W-:Y:S01]  /*8630*/  IMAD.MOV.U32 R5, RZ, RZ, R2 ;  /* 0x000000ffff057224 */ /* 0x000fe200078e0002 */
[----:B---3--:R-:W-:Y:S01]  /*8640*/  @P0 SHF.R.U32.HI R5, RZ, R13, R10 ;  /* 0x0000000dff050219 */ /* 0x008fe2000001160a */
[----:B------:R-:W-:Y:S01]  /*8650*/  IMAD R13, R15, UR12, R12 ;  /* 0x0000000c0f0d7c24 */ /* 0x000fe2000f8e020c */
[----:B------:R-:W-:Y:S01]  /*8660*/  SHF.R.S32.HI R12, RZ, 0x1f, R21 ;  /* 0x0000001fff0c7819 */ /* 0x000fe20000011415 */
[----:B------:R-:W-:-:S04]  /*8670*/  IMAD.WIDE.U32 R8, R14, UR12, R8 ;  /* 0x0000000c0e087c25 */ /* 0x000fc8000f8e0008 */
[----:B------:R-:W-:Y:S02]  /*8680*/  IMAD.IADD R7, R7, 0x1, R11 ;  /* 0x0000000107077824 */ /* 0x000fe400078e020b */
[----:B-----5:R-:W-:-:S04]  /*8690*/  @P0 IMAD.HI.U32 R27, R2, R27, RZ ;  /* 0x0000001b021b0227 */ /* 0x020fc800078e00ff */
[----:B------:R-:W-:Y:S02]  /*86a0*/  IMAD.IADD R9, R9, 0x1, R13 ;  /* 0x0000000109097824 */ /* 0x000fe400078e020d */
[----:B------:R-:W-:Y:S02]  /*86b0*/  IMAD R13, R12, UR6, RZ ;  /* 0x000000060c0d7c24 */ /* 0x000fe4000f8e02ff */
[----:B------:R-:W-:-:S04]  /*86c0*/  IMAD.WIDE.U32 R6, R21, UR4, R6 ;  /* 0x0000000415067c25 */ /* 0x000fc8000f8e0006 */
[----:B------:R-:W-:Y:S01]  /*86d0*/  IMAD.MOV.U32 R11, RZ, RZ, R2 ;  /* 0x000000ffff0b7224 */ /* 0x000fe200078e0002 */
[----:B0-----:R-:W-:Y:S01]  /*86e0*/  @P0 SHF.R.U32.HI R11, RZ, R18, R27 ;  /* 0x00000012ff0b0219 */ /* 0x001fe2000001161b */
[----:B------:R-:W-:Y:S01]  /*86f0*/  IMAD R10, R12, UR4, RZ ;  /* 0x000000040c0a7c24 */ /* 0x000fe2000f8e02ff */
[----:B------:R-:W-:Y:S01]  /*8700*/  BAR.SYNC.DEFER_BLOCKING 0x1, 0x180 ;  /* 0x0046000000007b1d */ /* 0x000fe20000010000 */
[C---:B------:R-:W-:Y:S01]  /*8710*/  IMAD R15, R21.reuse, UR7, R13 ;  /* 0x00000007150f7c24 */ /* 0x040fe2000f8e020d */
[--C-:B------:R-:W-:Y:S01]  /*8720*/  SHF.R.S32.HI R13, RZ, 0x1f, R5.reuse ;  /* 0x0000001fff0d7819 */ /* 0x100fe20000011405 */
[----:B------:R-:W-:Y:S01]  /*8730*/  IMAD R12, R21, UR5, R10 ;  /* 0x00000005150c7c24 */ /* 0x000fe2000f8e020a */
[----:B------:R-:W-:Y:S01]  /*8740*/  IADD3 R6, P0, R5, R6, RZ ;  /* 0x0000000605067210 */ /* 0x000fe20007f1e0ff */
[----:B------:R-:W-:Y:S01]  /*8750*/  IMAD.MOV R5, RZ, RZ, -R5 ;  /* 0x000000ffff057224 */ /* 0x000fe200078e0a05 */
        /* <DEDUP_REMOVED lines=9> */
[----:B------:R-:W-:Y:S01]  /*87f0*/  IMAD R10, R10, UR4, RZ ;  /* 0x000000040a0a7c24 */ /* 0x000fe2000f8e02ff */
[----:B------:R-:W-:Y:S01]  /*8800*/  IADD3 R9, R9, R15, RZ ;  /* 0x0000000f09097210 */ /* 0x000fe20007ffe0ff */
[----:B------:R-:W-:-:S04]  /*8810*/  IMAD.WIDE.U32 R6, R5, UR6, R6 ;  /* 0x0000000605067c25 */ /* 0x000fc8000f8e0006 */
[C---:B------:R-:W-:Y:S01]  /*8820*/  IMAD R15, R11.reuse, UR5, R10 ;  /* 0x000000050b0f7c24 */ /* 0x040fe2000f8e020a */
[----:B------:R-:W0:Y:S01]  /*8830*/  S2UR UR5, SR_CgaCtaId ;  /* 0x00000000000579c3 */ /* 0x000e220000008800 */
[----:B------:R-:W-:Y:S01]  /*8840*/  SHF.R.S32.HI R10, RZ, 0x1f, R13 ;  /* 0x0000001fff0a7819 */ /* 0x000fe2000001140d */
[----:B------:R-:W-:Y:S02]  /*8850*/  IMAD R2, R2, UR6, RZ ;  /* 0x0000000602027c24 */ /* 0x000fe4000f8e02ff */
[----:B------:R-:W-:Y:S01]  /*8860*/  IMAD.WIDE.U32 R8, R11, UR4, R8 ;  /* 0x000000040b087c25 */ /* 0x000fe2000f8e0008 */
[----:B------:R-:W-:-:S03]  /*8870*/  UMOV UR4, 0x400 ;  /* 0x0000040000047882 */ /* 0x000fc60000000000 */
[----:B------:R-:W-:Y:S01]  /*8880*/  IMAD R11, R5, UR7, R2 ;  /* 0x00000007050b7c24 */ /* 0x000fe2000f8e0202 */
[----:B------:R-:W-:Y:S01]  /*8890*/  ULDC.64 UR6, c[0x0][0xba8] ;  /* 0x0002ea0000067ab9 */ /* 0x000fe20000000a00 */
        /* <DEDUP_REMOVED lines=8> */
[----:B------:R-:W-:-:S02]  /*8920*/  LEA.HI.X R10, R6, UR7, R7, 0x2, P0 ;  /* 0x00000007060a7c11 */ /* 0x000fc400080f1407 */
[----:B------:R-:W-:Y:S01]  /*8930*/  IMAD.IADD R5, R9, 0x1, R5 ;  /* 0x0000000109057824 */ /* 0x000fe200078e0205 */
[C---:B------:R-:W-:Y:S01]  /*8940*/  LEA R18, P1, R8.reuse, UR8, 0x2 ;  /* 0x0000000808127c11 */ /* 0x040fe2000f8210ff */
[----:B------:R-:W-:Y:S01]  /*8950*/  SHFL.IDX PT, R6, R2, RZ, 0x1c1f ;  /* 0x001c1fff02067589 */ /* 0x000fe200000e0000 */
[----:B------:R-:W-:Y:S01]  /*8960*/  IMAD R0, R19, 0xc0, R0 ;  /* 0x000000c013007824 */ /* 0x000fe200078e0200 */
[----:B0-----:R-:W-:Y:S01]  /*8970*/  ULEA UR4, UR5, UR4, 0x18 ;  /* 0x0000000405047291 */ /* 0x001fe2000f8ec03f */
[----:B------:R-:W-:Y:S01]  /*8980*/  LEA.HI.X R20, R8, UR9, R5, 0x2, P1 ;  /* 0x0000000908147c11 */ /* 0x000fe200088f1405 */
[----:B------:R-:W0:Y:S01]  /*8990*/  SHFL.IDX PT, R7, R10, RZ, 0x1c1f ;  /* 0x001c1fff0a077589 */ /* 0x000e2200000e0000 */
[----:B------:R-:W-:Y:S01]  /*89a0*/  IMAD R17, R17, UR6, RZ ;  /* 0x0000000611117c24 */ /* 0x000fe2000f8e02ff */
[C---:B------:R-:W-:Y:S01]  /*89b0*/  LOP3.LUT P0, RZ, R23.reuse, 0x3, RZ, 0xc0, !PT ;  /* 0x0000000317ff7812 */ /* 0x040fe2000780c0ff */
[C---:B------:R-:W-:Y:S01]  /*89c0*/  VIADD R16, R0.reuse, 0x8 ;  /* 0x0000000800107836 */ /* 0x040fe20000000000 */
[----:B------:R-:W-:Y:S01]  /*89d0*/  SHFL.IDX PT, R8, R2, 0x1, 0x1c1f ;  /* 0x003c1f0002087f89 */ /* 0x000fe200000e0000 */
[----:B------:R-:W-:Y:S01]  /*89e0*/  UIADD3 UR4, UR4, 0x16820, URZ ;  /* 0x0001682004047890 */ /* 0x000fe2000fffe03f */
[-C--:B------:R-:W-:Y:S01]  /*89f0*/  ISETP.GE.OR P1, PT, R0, R17.reuse, P0 ;  /* 0x000000110000720c */ /* 0x080fe20000726670 */
[----:B------:R-:W-:Y:S01]  /*8a00*/  IMAD.IADD R19, R23, 0x1, -R24 ;  /* 0x0000000117137824 */ /* 0x000fe200078e0a18 */
[----:B------:R-:W1:Y:S01]  /*8a10*/  SHFL.IDX PT, R9, R10, 0x1, 0x1c1f ;  /* 0x003c1f000a097f89 */ /* 0x000e6200000e0000 */
[-C--:B------:R-:W-:Y:S01]  /*8a20*/  ISETP.GE.OR P0, PT, R16, R17.reuse, P0 ;  /* 0x000000111000720c */ /* 0x080fe20000706670 */
[----:B------:R-:W-:Y:S01]  /*8a30*/  UPRMT UR4, URZ, 0x654, UR4 ;  /* 0x000006543f047896 */ /* 0x000fe20008000004 */
[----:B------:R-:W-:Y:S01]  /*8a40*/  ISETP.GE.AND P2, PT, R0, R17, PT ;  /* 0x000000110000720c */ /* 0x000fe20003f46270 */
[----:B------:R2:W3:Y:S01]  /*8a50*/  SHFL.IDX PT, R14, R18, RZ, 0x1c1f ;  /* 0x001c1fff120e7589 */ /* 0x0004e200000e0000 */
[----:B------:R-:W-:-:S03]  /*8a60*/  IMAD.SHL.U32 R19, R19, 0x2, RZ ;  /* 0x0000000213137824 */ /* 0x000fc600078e00ff */
[----:B------:R2:W4:Y:S03]  /*8a70*/  SHFL.IDX PT, R15, R20, RZ, 0x1c1f ;  /* 0x001c1fff140f7589 */ /* 0x00052600000e0000 */
[----:B------:R-:W-:Y:S01]  /*8a80*/  SYNCS.ARRIVE.TRANS64.RED.A1T0 RZ, [UR4], RZ ;  /* 0x000000ffffff79a7 */ /* 0x000fe20008100404 */
[----:B0-----:R2:W-:Y:S04]  /*8a90*/  @!P1 ST.E desc[UR38][R6.64], R4 ;  /* 0x0000000406009985 */ /* 0x0015e8000c101926 */
[----:B-1----:R2:W-:Y:S01]  /*8aa0*/  @!P0 ST.E desc[UR38][R8.64], R3 ;  /* 0x0000000308008985 */ /* 0x0025e2000c101926 */
[----:B------:R-:W-:Y:S05]  /*8ab0*/  @P2 BRA `(.L_x_2202) ;  /* 0x0000000000b82947 */ /* 0x000fea0003800000 */
[----:B------:R-:W-:Y:S01]  /*8ac0*/  ULDC UR4, c[0x0][0xac8] ;  /* 0x0002b20000047ab9 */ /* 0x000fe20000000800 */
[C---:B------:R-:W-:Y:S01]  /*8ad0*/  VIADD R0, R19.reuse, 0x8 ;  /* 0x0000000813007836 */ /* 0x040fe20000000000 */
[C---:B------:R-:W-:Y:S01]  /*8ae0*/  ISETP.GE.AND P0, PT, R19.reuse, UR4, PT ;  /* 0x0000000413007c0c */ /* 0x040fe2000bf06270 */
[C---:B--2---:R-:W-:Y:S01]  /*8af0*/  VIADD R4, R19.reuse, 0x10 ;  /* 0x0000001013047836 */ /* 0x044fe20000000000 */
[C---:B------:R-:W-:Y:S01]  /*8b00*/  IADD3 R6, R19.reuse, 0x20, RZ ;  /* 0x0000002013067810 */ /* 0x040fe20007ffe0ff */
[C---:B------:R-:W-:Y:S02]  /*8b10*/  VIADD R5, R19.reuse, 0x18 ;  /* 0x0000001813057836 */ /* 0x040fe40000000000 */
[C---:B------:R-:W-:Y:S01]  /*8b20*/  VIADD R7, R19.reuse, 0x28 ;  /* 0x0000002813077836 */ /* 0x040fe20000000000 */
[----:B------:R-:W-:Y:S01]  /*8b30*/  ISETP.GE.AND P1, PT, R4, UR4, PT ;  /* 0x0000000404007c0c */ /* 0x000fe2000bf26270 */
[----:B------:R-:W-:Y:S01]  /*8b40*/  VIADD R9, R19, 0x30 ;  /* 0x0000003013097836 */ /* 0x000fe20000000000 */
[----:B------:R-:W-:Y:S01]  /*8b50*/  ISETP.GE.AND P2, PT, R5, UR4, PT ;  /* 0x0000000405007c0c */ /* 0x000fe2000bf46270 */
[----:B------:R-:W-:Y:S01]  /*8b60*/  VIADD R11, R19, 0x38 ;  /* 0x00000038130b7836 */ /* 0x000fe20000000000 */
[----:B------:R-:W-:-:S02]  /*8b70*/  ISETP.GE.AND P3, PT, R6, UR4, PT ;  /* 0x0000000406007c0c */ /* 0x000fc4000bf66270 */
[----:B------:R-:W-:Y:S01]  /*8b80*/  ISETP.GE.AND P4, PT, R7, UR4, PT ;  /* 0x0000000407007c0c */ /* 0x000fe2000bf86270 */
[----:B---34-:R-:W-:Y:S01]  /*8b90*/  @!P0 IMAD.WIDE R2, R19, 0x4, R14 ;  /* 0x0000000413028825 */ /* 0x018fe200078e020e */
[----:B------:R-:W-:Y:S02]  /*8ba0*/  ISETP.GE.AND P5, PT, R9, UR4, PT ;  /* 0x0000000409007c0c */ /* 0x000fe4000bfa6270 */
[----:B------:R-:W-:Y:S02]  /*8bb0*/  ISETP.GE.AND P6, PT, R11, UR4, PT ;  /* 0x000000040b007c0c */ /* 0x000fe4000bfc6270 */
[----:B------:R0:W-:Y:S01]  /*8bc0*/  @!P0 ST.E.64 desc[UR38][R2.64], R88 ;  /* 0x0000005802008985 */ /* 0x0001e2000c101b26 */
[----:B------:R-:W-:Y:S02]  /*8bd0*/  ISETP.GE.AND P0, PT, R0, UR4, PT ;  /* 0x0000000400007c0c */ /* 0x000fe4000bf06270 */
[----:B------:R-:W-:Y:S02]  /*8be0*/  @!P1 LEA.HI R4, R4, R4, RZ, 0x1 ;  /* 0x0000000404049211 */ /* 0x000fe400078f08ff */
[----:B------:R-:W-:-:S02]  /*8bf0*/  @!P3 LEA.HI R6, R6, R6, RZ, 0x1 ;  /* 0x000000060606b211 */ /* 0x000fc400078f08ff */
[----:B------:R-:W-:Y:S02]  /*8c00*/  @!P4 LEA.HI R8, R7, R7, RZ, 0x1 ;  /* 0x000000070708c211 */ /* 0x000fe400078f08ff */
[----:B------:R-:W-:Y:S02]  /*8c10*/  @!P5 LEA.HI R10, R9, R9, RZ, 0x1 ;  /* 0x00000009090ad211 */ /* 0x000fe400078f08ff */
[----:B------:R-:W-:Y:S02]  /*8c20*/  @!P6 LEA.HI R12, R11, R11, RZ, 0x1 ;  /* 0x0000000b0b0ce211 */ /* 0x000fe400078f08ff */
[----:B------:R-:W-:Y:S02]  /*8c30*/  @!P3 LOP3.LUT R9, R6, 0xfffffffe, RZ, 0xc0, !PT ;  /* 0xfffffffe0609b812 */ /* 0x000fe400078ec0ff */
[----:B------:R-:W-:Y:S02]  /*8c40*/  @!P0 LEA.HI R0, R0, R0, RZ, 0x1 ;  /* 0x0000000000008211 */ /* 0x000fe400078f08ff */
[----:B0-----:R-:W-:-:S02]  /*8c50*/  @!P2 LEA.HI R2, R5, R5, RZ, 0x1 ;  /* 0x000000050502a211 */ /* 0x001fc400078f08ff */
[----:B------:R-:W-:Y:S02]  /*8c60*/  @!P0 LOP3.LUT R3, R0, 0xfffffffe, RZ, 0xc0, !PT ;  /* 0xfffffffe00038812 */ /* 0x000fe400078ec0ff */
[----:B------:R-:W-:Y:S02]  /*8c70*/  @!P1 LOP3.LUT R5, R4, 0xfffffffe, RZ, 0xc0, !PT ;  /* 0xfffffffe04059812 */ /* 0x000fe400078ec0ff */
[----:B------:R-:W-:Y:S01]  /*8c80*/  @!P2 LOP3.LUT R7, R2, 0xfffffffe, RZ, 0xc0, !PT ;  /* 0xfffffffe0207a812 */ /* 0x000fe200078ec0ff */
[--C-:B------:R-:W-:Y:S01]  /*8c90*/  @!P0 IMAD.WIDE R2, R3, 0x4, R14.reuse ;  /* 0x0000000403028825 */ /* 0x100fe200078e020e */
[----:B------:R-:W-:Y:S02]  /*8ca0*/  @!P4 LOP3.LUT R11, R8, 0xfffffffe, RZ, 0xc0, !PT ;  /* 0xfffffffe080bc812 */ /* 0x000fe400078ec0ff */
[----:B------:R-:W-:Y:S01]  /*8cb0*/  @!P5 LOP3.LUT R13, R10, 0xfffffffe, RZ, 0xc0, !PT ;  /* 0xfffffffe0a0dd812 */ /* 0x000fe200078ec0ff */
[--C-:B------:R-:W-:Y:S01]  /*8cc0*/  @!P1 IMAD.WIDE R4, R5, 0x4, R14.reuse ;  /* 0x0000000405049825 */ /* 0x100fe200078e020e */
[----:B------:R-:W-:Y:S01]  /*8cd0*/  @!P6 LOP3.LUT R21, R12, 0xfffffffe, RZ, 0xc0, !PT ;  /* 0xfffffffe0c15e812 */ /* 0x000fe200078ec0ff */
        /* <DEDUP_REMOVED lines=8> */
[----:B------:R0:W-:Y:S02]  /*8d60*/  @!P4 ST.E.64 desc[UR38][R10.64], R108 ;  /* 0x0000006c0a00c985 */ /* 0x0001e4000c101b26 */
[----:B------:R-:W-:Y:S02]  /*8d70*/  @!P6 IMAD.WIDE R14, R21, 0x4, R14 ;  /* 0x00000004150ee825 */ /* 0x000fe400078e020e */
[----:B------:R0:W-:Y:S04]  /*8d80*/  @!P5 ST.E.64 desc[UR38][R12.64], R112 ;  /* 0x000000700c00d985 */ /* 0x0001e8000c101b26 */
[----:B------:R0:W-:Y:S02]  /*8d90*/  @!P6 ST.E.64 desc[UR38][R14.64], R116 ;  /* 0x000000740e00e985 */ /* 0x0001e4000c101b26 */
.L_x_2202:
[----:B------:R-:W-:Y:S05]  /*8da0*/  BSYNC B0 ;  /* 0x0000000000007941 */ /* 0x000fea0003800000 */
.L_x_2201:
        /* <DEDUP_REMOVED lines=18> */
[C---:B01----:R-:W-:Y:S01]  /*8ed0*/  @!P0 IMAD.WIDE R2, R19.reuse, 0x4, R12 ;  /* 0x0000000413028825 */ /* 0x043fe200078e020c */
[----:B------:R-:W-:Y:S02]  /*8ee0*/  IADD3 R19, R19, 0x38, RZ ;  /* 0x0000003813137810 */ /* 0x000fe40007ffe0ff */
[----:B------:R-:W-:Y:S02]  /*8ef0*/  @!P1 LEA.HI R0, R0, R0, RZ, 0x1 ;  /* 0x0000000000009211 */ /* 0x000fe400078f08ff */
[----:B------:R-:W-:Y:S01]  /*8f00*/  @!P2 LEA.HI R6, R6, R6, RZ, 0x1 ;  /* 0x000000060606a211 */ /* 0x000fe200078f08ff */
[----:B------:R0:W-:Y:S01]  /*8f10*/  @!P0 ST.E.64 desc[UR38][R2.64], R90 ;  /* 0x0000005a02008985 */ /* 0x0001e2000c101b26 */
[----:B------:R-:W-:-:S02]  /*8f20*/  @!P1 LOP3.LUT R5, R0, 0xfffffffe, RZ, 0xc0, !PT ;  /* 0xfffffffe00059812 */ /* 0x000fc400078ec0ff */
[----:B------:R-:W-:Y:S02]  /*8f30*/  @!P3 LEA.HI R0, R7, R7, RZ, 0x1 ;  /* 0x000000070700b211 */ /* 0x000fe400078f08ff */
[----:B------:R-:W-:Y:S01]  /*8f40*/  @!P4 LEA.HI R8, R8, R8, RZ, 0x1 ;  /* 0x000000080808c211 */ /* 0x000fe200078f08ff */
[----:B------:R-:W-:Y:S01]  /*8f50*/  @!P1 IMAD.WIDE R4, R5, 0x4, R12 ;  /* 0x0000000405049825 */ /* 0x000fe200078e020c */
[----:B------:R-:W-:Y:S02]  /*8f60*/  @!P5 LEA.HI R10, R9, R9, RZ, 0x1 ;  /* 0x00000009090ad211 */ /* 0x000fe400078f08ff */
[----:B---3--:R-:W-:Y:S02]  /*8f70*/  @!P6 LEA.HI R14, R11, R11, RZ, 0x1 ;  /* 0x0000000b0b0ee211 */ /* 0x008fe400078f08ff */
[----:B------:R-:W-:Y:S01]  /*8f80*/  @!P2 LOP3.LUT R7, R6, 0xfffffffe, RZ, 0xc0, !PT ;  /* 0xfffffffe0607a812 */ /* 0x000fe200078ec0ff */
[----:B------:R1:W-:Y:S01]  /*8f90*/  @!P1 ST.E.64 desc[UR38][R4.64], R94 ;  /* 0x0000005e04009985 */ /* 0x0003e2000c101b26 */
[----:B------:R-:W-:-:S02]  /*8fa0*/  @!P3 LOP3.LUT R9, R0, 0xfffffffe, RZ, 0xc0, !PT ;  /* 0xfffffffe0009b812 */ /* 0x000fc400078ec0ff */
[----:B------:R-:W-:Y:S01]  /*8fb0*/  @!P4 LOP3.LUT R11, R8, 0xfffffffe, RZ, 0xc0, !PT ;  /* 0xfffffffe080bc812 */ /* 0x000fe200078ec0ff */
[--C-:B0-----:R-:W-:Y:S01]  /*8fc0*/  @!P2 IMAD.WIDE R2, R7, 0x4, R12.reuse ;  /* 0x000000040702a825 */ /* 0x101fe200078e020c */
[----:B----4-:R-:W-:Y:S02]  /*8fd0*/  @!P5 LOP3.LUT R15, R10, 0xfffffffe, RZ, 0xc0, !PT ;  /* 0xfffffffe0a0fd812 */ /* 0x010fe400078ec0ff */
        /* <DEDUP_REMOVED lines=17> */
.L_x_2200:
        /* <DEDUP_REMOVED lines=53> */
[----:B------:R-:W-:Y:S02]  /*9440*/  LEA R4, P0, R2, UR4, 0x2 ;  /* 0x0000000402047c11 */ /* 0x000fe4000f8010ff */
[----:B------:R-:W-:-:S04]  /*9450*/  IADD3 R3, R3, R5, RZ ;  /* 0x0000000503037210 */ /* 0x000fc80007ffe0ff */
[----:B------:R-:W-:Y:S01]  /*9460*/  LEA.HI.X R5, R2, UR5, R3, 0x2, P0 ;  /* 0x0000000502057c11 */ /* 0x000fe200080f1403 */
[----:B------:R-:W-:-:S05]  /*9470*/  IMAD.MOV.U32 R3, RZ, RZ, -0x800000 ;  /* 0xff800000ff037424 */ /* 0x000fca00078e00ff */
[----:B------:R0:W-:Y:S01]  /*9480*/  STG.E desc[UR38][R4.64], R3 ;  /* 0x0000000304007986 */ /* 0x0001e2000c101926 */
[----:B------:R-:W-:Y:S05]  /*9490*/  BRA `(.L_x_2161) ;  /* 0x0000003c002c7947 */ /* 0x000fea0003800000 */
.L_x_2159:
        /* <DEDUP_REMOVED lines=18> */
.L_x_2203:
[----:B------:R-:W-:Y:S01]  /*95c0*/  ULDC UR45, c[0x0][0xc50] ;  /* 0x00031400002d7ab9 */ /* 0x000fe20000000800 */
[----:B------:R-:W-:Y:S01]  /*95d0*/  UMOV UR42, UR6 ;  /* 0x00000006002a7c82 */ /* 0x000fe20008000000 */
[----:B------:R-:W-:-:S11]  /*95e0*/  UISETP.NE.AND UP0, UPT, UR45, 0x1, UPT ;  /* 0x000000012d00788c */ /* 0x000fd6000bf05270 */
[----:B------:R-:W-:Y:S01]  /*95f0*/  @UP0 ULDC UR4, c[0x0][0xc54] ;  /* 0x0003150000040ab9 */ /* 0x000fe20000000800 */
[----:B------:R-:W-:Y:S01]  /*9600*/  @UP0 ULDC UR7, c[0x0][0xc58] ;  /* 0x0003160000070ab9 */ /* 0x000fe20000000800 */
[----:B------:R-:W-:-:S04]  /*9610*/  UIMAD.WIDE.U32 UR4, UR6, UR4, URZ ;  /* 0x00000004060472a5 */ /* 0x000fc8000f8e003f */
[----:B------:R-:W-:-:S12]  /*9620*/  @UP0 USHF.R.U32.HI UR42, URZ, UR7, UR5 ;  /* 0x000000073f2a0299 */ /* 0x000fd80008011605 */
.L_x_2204:
        /* <DEDUP_REMOVED lines=8> */
[----:B------:R-:W-:Y:S01]  /*96b0*/  ULDC UR6, c[0x0][0x448] ;  /* 0x0001120000067ab9 */ /* 0x000fe20000000800 */
[----:B------:R-:W-:Y:S01]  /*96c0*/  ULDC.64 UR4, c[0x0][0x418] ;  /* 0x0001060000047ab9 */ /* 0x000fe20000000a00 */
[----:B------:R-:W-:-:S05]  /*96d0*/  IMAD.MOV.U32 R19, RZ, RZ, RZ ;  /* 0x000000ffff137224 */ /* 0x000fca00078e00ff */
[----:B------:R-:W1:Y:S01]  /*96e0*/  S2UR UR49, SR_CTAID.X ;  /* 0x00000000003179c3 */ /* 0x000e620000002500 */
[----:B------:R-:W-:Y:S02]  /*96f0*/  UISETP.NE.AND UP1, UPT, UR6, 0x1, UPT ;  /* 0x000000010600788c */ /* 0x000fe4000bf25270 */
[----:B------:R-:W-:Y:S01]  /*9700*/  UISETP.NE.U32.AND UP0, UPT, UR4, URZ, UPT ;  /* 0x0000003f0400728c */ /* 0x000fe2000bf05070 */
[----:B------:R-:W-:Y:S02]  /*9710*/  UMOV UR6, 0xc0 ;  /* 0x000000c000067882 */ /* 0x000fe40000000000 */
[----:B------:R-:W-:Y:S01]  /*9720*/  ULDC UR4, c[0x0][0x424] ;  /* 0x0001090000047ab9 */ /* 0x000fe20000000800 */
[----:B------:R-:W-:Y:S01]  /*9730*/  UISETP.NE.AND.EX UP0, UPT, UR5, URZ, UPT, UP0 ;  /* 0x0000003f0500728c */ /* 0x000fe2000bf05300 */
[----:B------:R-:W-:Y:S01]  /*9740*/  ULDC UR7, c[0x0][0x2f0] ;  /* 0x0000bc0000077ab9 */ /* 0x000fe20000000800 */
[----:B------:R-:W-:Y:S02]  /*9750*/  ULDC UR8, c[0x0][0x288] ;  /* 0x0000a20000087ab9 */ /* 0x000fe40000000800 */
[----:B------:R-:W-:Y:S01]  /*9760*/  USEL UR43, UR4, 0x1, UP0 ;  /* 0x00000001042b7887 */ /* 0x000fe20008000000 */
[----:B------:R-:W-:Y:S01]  /*9770*/  @UP1 ULDC UR5, c[0x0][0x44c] ;  /* 0x0001130000051ab9 */ /* 0x000fe20000000800 */
[----:B0-----:R-:W-:-:S04]  /*9780*/  ISETP.NE.U32.AND P0, PT, R2, RZ, PT ;  /* 0x000000ff0200720c */ /* 0x001fc80003f05070 */
[----:B------:R-:W-:Y:S01]  /*9790*/  ISETP.NE.AND.EX P0, PT, R3, RZ, PT, P0 ;  /* 0x000000ff0300720c */ /* 0x000fe20003f05300 */
[----:B-1----:R-:W-:Y:S02]  /*97a0*/  UIMAD UR6, UR49, UR6, 0xbf ;  /* 0x000000bf310674a4 */ /* 0x002fe4000f8e0206 */
[----:B------:R-:W-:Y:S02]  /*97b0*/  UIMAD UR43, UR43, UR7, URZ ;  /* 0x000000072b2b72a4 */ /* 0x000fe4000f8e023f */
[----:B------:R-:W-:Y:S01]  /*97c0*/  UIMAD.WIDE.U32 UR4, UR6, UR5, URZ ;  /* 0x00000005060472a5 */ /* 0x000fe2000f8e003f */
[----:B------:R-:W-:-:S03]  /*97d0*/  @UP1 ULDC UR7, c[0x0][0x450] ;  /* 0x0001140000071ab9 */ /* 0x000fc60000000800 */
[----:B------:R-:W-:-:S04]  /*97e0*/  @UP1 USHF.R.U32.HI UR6, URZ, UR7, UR5 ;  /* 0x000000073f061299 */ /* 0x000fc80008011605 */
[----:B------:R-:W0:Y:S01]  /*97f0*/  @P0 LDC.64 R2, c[0x0][0xa28] ;  /* 0x00028a00ff020b82 */ /* 0x000e220000000a00 */
[----:B------:R-:W-:Y:S02]  /*9800*/  UIADD3 UR5, UR43, 0x80, -UR8 ;  /* 0x000000802b057890 */ /* 0x000fe4000fffe808 */
[----:B------:R-:W-:Y:S02]  /*9810*/  UIADD3 UR4, UR43, 0x7f, URZ ;  /* 0x0000007f2b047890 */ /* 0x000fe4000fffe03f */
[----:B------:R-:W-:Y:S02]  /*9820*/  UIADD3 UR6, UR5, UR6, URZ ;  /* 0x0000000605067290 */ /* 0x000fe4000fffe03f */
[----:B------:R-:W-:Y:S02]  /*9830*/  USHF.R.S32.HI UR5, URZ, 0x1f, UR4 ;  /* 0x0000001f3f057899 */ /* 0x000fe40008011404 */
[----:B------:R-:W-:Y:S02]  /*9840*/  USHF.R.S32.HI UR7, URZ, 0x1f, UR6 ;  /* 0x0000001f3f077899 */ /* 0x000fe40008011406 */
[----:B------:R-:W-:-:S02]  /*9850*/  ULEA.HI UR5, UR5, UR4, URZ, 0x7 ;  /* 0x0000000405057291 */ /* 0x000fc4000f8f383f */
[----:B------:R-:W-:Y:S02]  /*9860*/  ULEA.HI UR7, UR7, UR6, URZ, 0x7 ;  /* 0x0000000607077291 */ /* 0x000fe4000f8f383f */
[----:B------:R-:W-:Y:S02]  /*9870*/  USHF.R.S32.HI UR44, URZ, 0x7, UR5 ;  /* 0x000000073f2c7899 */ /* 0x000fe40008011405 */
[----:B------:R-:W-:-:S04]  /*9880*/  USHF.R.S32.HI UR46, URZ, 0x7, UR7 ;  /* 0x000000073f2e7899 */ /* 0x000fc80008011407 */
[----:B------:R-:W-:Y:S02]  /*9890*/  UISETP.LT.AND UP0, UPT, UR44, UR46, UPT ;  /* 0x0000002e2c00728c */ /* 0x000fe4000bf01270 */
[----:B------:R-:W-:Y:S01]  /*98a0*/  UP2UR UR50, UPR, URZ, 0x2 ;  /* 0x000000023f327883 */ /* 0x000fe20008000000 */
[----:B0-----:R-:W-:Y:S01]  /*98b0*/  @P0 IMAD.WIDE R2, R24, 0x4, R2 ;  /* 0x0000000418020825 */ /* 0x001fe200078e0202 */
[----:B------:R-:W-:-:S04]  /*98c0*/  USEL UR11, UR44, UR46, UP0 ;  /* 0x0000002e2c0b7287 */ /* 0x000fc80008000000 */
[----:B------:R-:W-:Y:S01]  /*98d0*/  UISETP.GE.AND UP1, UPT, UR11, 0x1, UPT ;  /* 0x000000010b00788c */ /* 0x000fe2000bf26270 */
[----:B------:R0:W5:Y:S01]  /*98e0*/  @P0 LDG.E R19, desc[UR38][R2.64] ;  /* 0x0000002602130981 */ /* 0x000162000c1e1900 */
[----:B------:R-:W-:Y:S02]  /*98f0*/  USHF.R.U32.HI UR9, URZ, 0x10, UR45 ;  /* 0x000000103f097899 */ /* 0x000fe4000801162d */
[----:B------:R-:W-:Y:S02]  /*9900*/  ULOP3.LUT UR45, UR45, 0xffff, URZ, 0xc0, !UPT ;  /* 0x0000ffff2d2d7892 */ /* 0x000fe4000f8ec03f */
[----:B------:R-:W-:Y:S01]  /*9910*/  PLOP3.LUT P0, PT, PT, PT, UP1, 0x80, 0x0 ;  /* 0x000000000000781c */ /* 0x000fe20003f0f018 */
[----:B------:R-:W-:Y:S01]  /*9920*/  UISETP.NE.AND UP0, UPT, UR9, URZ, UPT ;  /* 0x0000003f0900728c */ /* 0x000fe2000bf05270 */
[----:B------:R-:W-:-:S10]  /*9930*/  UMOV UR41, URZ ;  /* 0x0000003f00297c82 */ /* 0x000fd40008000000 */
[----:B------:R-:W-:Y:S01]  /*9940*/  @!UP0 ULDC UR9, c[0x0][0x9f0] ;  /* 0x00027c0000098ab9 */ /* 0x000fe20000000800 */
[----:B0-----:R-:W-:Y:S05]  /*9950*/  @!P0 BRA `(.L_x_2206) ;  /* 0x0000000000788947 */ /* 0x001fea0003800000 */
[----:B------:R-:W-:Y:S01]  /*9960*/  IABS R2, UR9 ;  /* 0x0000000900027c13 */ /* 0x000fe20008000000 */
[----:B------:R-:W-:Y:S02]  /*9970*/  UIADD3 UR6, UR9, -0x1, UR11 ;  /* 0xffffffff09067890 */ /* 0x000fe4000fffe00b */
[----:B------:R-:W-:Y:S01]  /*9980*/  IABS R5, UR9 ;  /* 0x0000000900057c13 */ /* 0x000fe20008000000 */
[----:B------:R-:W-:Y:S01]  /*9990*/  UMOV UR4, URZ ;  /* 0x0000003f00047c82 */ /* 0x000fe20008000000 */
[----:B------:R-:W-:Y:S02]  /*99a0*/  R2UR UR10, R2 ;  /* 0x00000000020a72ca */ /* 0x000fe400000e0000 */
[----:B------:R-:W-:Y:S01]  /*99b0*/  IABS R4, UR6 ;  /* 0x0000000600047c13 */ /* 0x000fe20008000000 */
[----:B------:R-:W-:-:S03]  /*99c0*/  ULOP3.LUT UR6, UR6, UR9, URZ, 0x3c, !UPT ;  /* 0x0000000906067292 */ /* 0x000fc6000f8e3c3f */
[----:B------:R-:W-:-:S07]  /*99d0*/  R2UR UR8, R4 ;  /* 0x00000000040872ca */ /* 0x000fce00000e0000 */
        /* <DEDUP_REMOVED lines=22> */
.L_x_2206:
[----:B------:R-:W-:Y:S02]  /*9b40*/  UIMAD UR51, UR45, UR41, URZ ;  /* 0x000000292d3372a4 */ /* 0x000fe4000f8e023f */
[----:B------:R-:W-:Y:S02]  /*9b50*/  IMAD.U32 R3, RZ, RZ, UR41 ;  /* 0x00000029ff037e24 */ /* 0x000fe4000f8e00ff */
[----:B------:R-:W-:Y:S02]  /*9b60*/  IMAD.MOV.U32 R10, RZ, RZ, 0x1 ;  /* 0x00000001ff0a7424 */ /* 0x000fe400078e00ff */
[----:B------:R-:W-:-:S05]  /*9b70*/  IMAD.U32 R2, RZ, RZ, UR51 ;  /* 0x00000033ff027e24 */ /* 0x000fca000f8e00ff */
[----:B------:R-:W-:-:S04]  /*9b80*/  VIADDMNMX R2, R2, R3, UR11, PT ;  /* 0x0000000b02027e46 */ /* 0x000fc8000b800103 */
[----:B------:R-:W-:Y:S02]  /*9b90*/  R2UR UR52, R2 ;  /* 0x00000000023472ca */ /* 0x000fe400000e0000 */
[----:B------:R-:W-:-:S11]  /*9ba0*/  MOV R2, RZ ;  /* 0x000000ff00027202 */ /* 0x000fd60000000f00 */
        /* <DEDUP_REMOVED lines=14> */
[----:B------:R-:W-:Y:S01]  /*9c90*/  MOV R12, 0x1 ;  /* 0x00000001000c7802 */ /* 0x000fe20000000f00 */
        /* <DEDUP_REMOVED lines=8> */
[----:B------:R-:W-:-:S07]  /*9d20*/  IMAD.MOV.U32 R13, RZ, RZ, RZ ;  /* 0x000000ffff0d7224 */ /* 0x000fce00078e00ff */
[----:B------:R-:W-:-:S07]  /*9d30*/  LEPC R20, `(.L_x_2207) ;  /* 0x000000001014794e */ /* 0x000fce0000000000 */
[----:B0----5:R-:W-:Y:S05]  /*9d40*/  CALL.ABS.NOINC R2 ;  /* 0x0000000002007343 */ /* 0x021fea0003c00000 */
.L_x_2207:
        /* <DEDUP_REMOVED lines=20> */
.L_x_2209:
[----:B------:R0:W1:Y:S01]  /*9e90*/  LDC.64 R2, c[0x4][R16] ;  /* 0x0100000010027b82 */ /* 0x0000620000000a00 */
[----:B------:R-:W-:Y:S01]  /*9ea0*/  ULDC.64 UR4, c[0x4][0x88] ;  /* 0x0100220000047ab9 */ /* 0x000fe20000000a00 */
[----:B------:R-:W-:Y:S01]  /*9eb0*/  ULDC.64 UR6, c[0x4][0x90] ;  /* 0x0100240000067ab9 */ /* 0x000fe20000000a00 */
[----:B------:R-:W-:Y:S01]  /*9ec0*/  IMAD.U32 R4, RZ, RZ, UR4 ;  /* 0x00000004ff047e24 */ /* 0x000fe2000f8e00ff */
[----:B------:R-:W-:Y:S01]  /*9ed0*/  MOV R12, 0x1 ;  /* 0x00000001000c7802 */ /* 0x000fe20000000f00 */
[----:B------:R-:W-:Y:S01]  /*9ee0*/  IMAD.U32 R5, RZ, RZ, UR5 ;  /* 0x00000005ff057e24 */ /* 0x000fe2000f8e00ff */
[----:B------:R-:W-:Y:S01]  /*9ef0*/  ULDC.64 UR4, c[0x4][0x18] ;  /* 0x0100060000047ab9 */ /* 0x000fe20000000a00 */
[----:B------:R-:W-:Y:S02]  /*9f00*/  IMAD.U32 R6, RZ, RZ, UR6 ;  /* 0x00000006ff067e24 */ /* 0x000fe4000f8e00ff */
[----:B------:R-:W-:Y:S02]  /*9f10*/  IMAD.U32 R7, RZ, RZ, UR7 ;  /* 0x00000007ff077e24 */ /* 0x000fe4000f8e00ff */
[----:B------:R-:W-:-:S02]  /*9f20*/  IMAD.U32 R10, RZ, RZ, UR4 ;  /* 0x00000004ff0a7e24 */ /* 0x000fc4000f8e00ff */
[----:B------:R-:W-:Y:S02]  /*9f30*/  IMAD.U32 R11, RZ, RZ, UR5 ;  /* 0x00000005ff0b7e24 */ /* 0x000fe4000f8e00ff */
[----:B------:R-:W-:Y:S02]  /*9f40*/  IMAD.MOV.U32 R8, RZ, RZ, 0x70 ;  /* 0x00000070ff087424 */ /* 0x000fe400078e00ff */
[----:B0-----:R-:W-:-:S07]  /*9f50*/  IMAD.MOV.U32 R13, RZ, RZ, RZ ;  /* 0x000000ffff0d7224 */ /* 0x001fce00078e00ff */
[----:B------:R-:W-:-:S07]  /*9f60*/  LEPC R20, `(.L_x_2208) ;  /* 0x000000001014794e */ /* 0x000fce0000000000 */
[----:B-1----:R-:W-:Y:S05]  /*9f70*/  CALL.ABS.NOINC R2 ;  /* 0x0000000002007343 */ /* 0x002fea0003c00000 */
.L_x_2208:
        /* <DEDUP_REMOVED lines=8> */
[----:B------:R-:W-:Y:S01]  /*a000*/  LOP3.LUT R9, R22, 0x7f, RZ, 0xc0, !PT ;  /* 0x0000007f16097812 */ /* 0x000fe200078ec0ff */
[----:B------:R-:W-:Y:S01]  /*a010*/  IMAD.U32 R0, RZ, RZ, UR52 ;  /* 0x00000034ff007e24 */ /* 0x000fe2000f8e00ff */
[----:B-1----:R-:W-:Y:S01]  /*a020*/  ISETP.NE.AND P1, PT, R16, 0x1, PT ;  /* 0x000000011000780c */ /* 0x002fe20003f25270 */
[----:B------:R-:W-:Y:S01]  /*a030*/  IMAD.SHL.U32 R23, R22, 0x10, RZ ;  /* 0x0000001016177824 */ /* 0x000fe200078e00ff */
[----:B------:R-:W-:Y:S01]  /*a040*/  SHF.R.U32.HI R4, RZ, 0x3, R9 ;  /* 0x00000003ff047819 */ /* 0x000fe20000011609 */
[----:B------:R-:W-:Y:S02]  /*a050*/  VIADD R0, R0, 0xffffffff ;  /* 0xffffffff00007836 */ /* 0x000fe40000000000 */
[----:B------:R-:W-:Y:S01]  /*a060*/  IMAD.MOV.U32 R6, RZ, RZ, RZ ;  /* 0x000000ffff067224 */ /* 0x000fe200078e00ff */
[----:B------:R-:W-:Y:S01]  /*a070*/  LOP3.LUT R23, R23, 0x70, RZ, 0xc0, !PT ;  /* 0x0000007017177812 */ /* 0x000fe200078ec0ff */
[----:B------:R-:W-:-:S04]  /*a080*/  IMAD R4, R0, 0x80, R4 ;  /* 0x0000008000047824 */ /* 0x000fc800078e0204 */
[----:B------:R-:W-:Y:S02]  /*a090*/  IMAD.IADD R4, R23, 0x1, R4 ;  /* 0x0000000117047824 */ /* 0x000fe400078e0204 */
[----:B0-----:R-:W0:Y:S02]  /*a0a0*/  @P1 LDC R2, c[0x0][0x434] ;  /* 0x00010d00ff021b82 */ /* 0x001e240000000800 */
[C---:B-----5:R-:W-:Y:S01]  /*a0b0*/  IMAD.IADD R7, R4.reuse, 0x1, R19 ;  /* 0x0000000104077824 */ /* 0x060fe200078e0213 */
[----:B------:R-:W-:-:S04]  /*a0c0*/  ISETP.GE.AND P0, PT, R4, UR43, PT ;  /* 0x0000002b04007c0c */ /* 0x000fc8000bf06270 */
[----:B------:R-:W-:Y:S01]  /*a0d0*/  MOV R8, R7 ;  /* 0x0000000700087202 */ /* 0x000fe20000000f00 */
[----:B------:R-:W1:Y:S08]  /*a0e0*/  @P1 LDC R3, c[0x0][0x438] ;  /* 0x00010e00ff031b82 */ /* 0x000e700000000800 */
[----:B------:R-:W3:Y:S08]  /*a0f0*/  @!P0 LDC.64 R10, c[0x0][0x428] ;  /* 0x00010a00ff0a8b82 */ /* 0x000ef00000000a00 */
[----:B------:R-:W4:Y:S01]  /*a100*/  @!P0 LDC.64 R4, c[0x0][0x418] ;  /* 0x00010600ff048b82 */ /* 0x000f220000000a00 */
[----:B0-----:R-:W-:-:S05]  /*a110*/  @P1 IMAD.HI.U32 R2, R7, R2, RZ ;  /* 0x0000000207021227 */ /* 0x001fca00078e00ff */
[----:B-1----:R-:W-:-:S04]  /*a120*/  @P1 SHF.R.U32.HI R8, RZ, R3, R2 ;  /* 0x00000003ff081219 */ /* 0x002fc80000011602 */
[----:B------:R-:W-:Y:S02]  /*a130*/  @!P0 SHF.R.S32.HI R3, RZ, 0x1f, R8 ;  /* 0x0000001fff038819 */ /* 0x000fe40000011408 */
[----:B--2---:R-:W-:-:S05]  /*a140*/  SHF.R.S32.HI R29, RZ, 0x1f, R28 ;  /* 0x0000001fff1d7819 */ /* 0x004fca000001141c */
[----:B---3--:R-:W-:-:S04]  /*a150*/  @!P0 IMAD R2, R29, R10, RZ ;  /* 0x0000000a1d028224 */ /* 0x008fc800078e02ff */
[----:B------:R-:W-:Y:S02]  /*a160*/  @!P0 IMAD R11, R28, R11, R2 ;  /* 0x0000000b1c0b8224 */ /* 0x000fe400078e0202 */
[----:B------:R-:W-:-:S04]  /*a170*/  @!P0 IMAD.MOV.U32 R2, RZ, RZ, R8 ;  /* 0x000000ffff028224 */ /* 0x000fc800078e0008 */
[----:B------:R-:W-:-:S04]  /*a180*/  @!P0 IMAD.WIDE.U32 R2, R28, R10, R2 ;  /* 0x0000000a1c028225 */ /* 0x000fc800078e0002 */
[----:B------:R-:W-:Y:S01]  /*a190*/  @!P0 IMAD.IADD R3, R3, 0x1, R11 ;  /* 0x0000000103038824 */ /* 0x000fe200078e020b */
[----:B----4-:R-:W-:-:S04]  /*a1a0*/  @!P0 LEA R4, P1, R2, R4, 0x2 ;  /* 0x0000000402048211 */ /* 0x010fc800078210ff */
[----:B------:R-:W-:-:S05]  /*a1b0*/  @!P0 LEA.HI.X R5, R2, R5, R3, 0x2, P1 ;  /* 0x0000000502058211 */ /* 0x000fca00008f1403 */
[----:B------:R0:W5:Y:S01]  /*a1c0*/  @!P0 LDG.E R6, desc[UR38][R4.64] ;  /* 0x0000002604068981 */ /* 0x000162000c1e1900 */
[----:B------:R-:W-:-:S03]  /*a1d0*/  UMOV UR4, 0xffffffff ;  /* 0xffffffff00047882 */ /* 0x000fc60000000000 */
[----:B------:R-:W-:Y:S05]  /*a1e0*/  BRA.DIV UR4, `(.L_x_2210) ;  /* 0x0000003204887947 */ /* 0x000fea000b800000 */
.L_x_2250:
[----:B------:R-:W-:Y:S01]  /*a1f0*/  ULOP3.LUT UR4, UR40, 0x2, URZ, 0xfc, !UPT ;  /* 0x0000000228047892 */ /* 0x000fe2000f8efc3f */
[----:B------:R-:W-:Y:S02]  /*a200*/  IMAD.MOV R2, RZ, RZ, -R8 ;  /* 0x000000ffff027224 */ /* 0x000fe400078e0a08 */
[----:B------:R-:W-:Y:S02]  /*a210*/  IMAD.U32 R27, RZ, RZ, UR42 ;  /* 0x0000002aff1b7e24 */ /* 0x000fe4000f8e00ff */
[----:B0-----:R-:W-:Y:S02]  /*a220*/  IMAD.SHL.U32 R4, R22, 0x8, RZ ;  /* 0x0000000816047824 */ /* 0x001fe400078e00ff */
[----:B------:R-:W-:Y:S01]  /*a230*/  IMAD.U32 R3, RZ, RZ, UR4 ;  /* 0x00000004ff037e24 */ /* 0x000fe2000f8e00ff */
[----:B------:R-:W-:Y:S01]  /*a240*/  SHF.R.S32.HI R27, RZ, 0x1f, R27 ;  /* 0x0000001fff1b7819 */ /* 0x000fe2000001141b */
[----:B------:R-:W-:Y:S01]  /*a250*/  IMAD R7, R16, R2, R7 ;  /* 0x0000000210077224 */ /* 0x000fe200078e0207 */
[----:B------:R-:W-:Y:S01]  /*a260*/  LOP3.LUT R16, R4, 0x38, RZ, 0xc0, !PT ;  /* 0x0000003804107812 */ /* 0x000fe200078ec0ff */
[----:B------:R-:W-:Y:S01]  /*a270*/  IMAD.MOV.U32 R26, RZ, RZ, R0 ;  /* 0x000000ffff1a7224 */ /* 0x000fe200078e0000 */
[----:B------:R-:W-:-:S13]  /*a280*/  ISETP.NE.AND P0, PT, R3, 0x3, PT ;  /* 0x000000030300780c */ /* 0x000fda0003f05270 */
[----:B------:R-:W-:Y:S05]  /*a290*/  @!P0 BRA `(.L_x_2211) ;  /* 0x0000000000048947 */ /* 0x000fea0003800000 */
[----:B------:R-:W-:Y:S01]  /*a2a0*/  BPT.TRAP 0x1 ;  /* 0x000000040000795c */ /* 0x000fe20000300000 */
.L_x_2211:
[----:B------:R-:W-:Y:S01]  /*a2b0*/  IMAD.MOV.U32 R10, RZ, RZ, 0x1 ;  /* 0x00000001ff0a7424 */ /* 0x000fe200078e00ff */
[----:B------:R-:W-:Y:S01]  /*a2c0*/  SHF.R.S32.HI R8, RZ, 0x1f, R7 ;  /* 0x0000001fff087819 */ /* 0x000fe20000011407 */
[----:B------:R-:W-:Y:S01]  /*a2d0*/  ULDC.64 UR4, c[0x0][0x328] ;  /* 0x0000ca0000047ab9 */ /* 0x000fe20000000a00 */
[----:B------:R-:W-:Y:S02]  /*a2e0*/  R2UR UR6, R27 ;  /* 0x000000001b0672ca */ /* 0x000fe400000e0000 */
[----:B------:R-:W-:Y:S01]  /*a2f0*/  SHF.L.U32 R10, R10, 0x1f, RZ ;  /* 0x0000001f0a0a7819 */ /* 0x000fe200000006ff */
[----:B------:R-:W-:-:S03]  /*a300*/  IMAD R2, R8, UR4, RZ ;  /* 0x0000000408027c24 */ /* 0x000fc6000f8e02ff */
[----:B------:R-:W0:Y:S01]  /*a310*/  SYNCS.PHASECHK.TRANS64.TRYWAIT P0, [UR47+0x16840], R10 ;  /* 0x0168400aff0075a7 */ /* 0x000e22000800016f */
[C---:B------:R-:W-:Y:S02]  /*a320*/  IMAD R5, R7.reuse, UR5, R2 ;  /* 0x0000000507057c24 */ /* 0x040fe4000f8e0202 */
[----:B------:R-:W-:Y:S01]  /*a330*/  IMAD.WIDE.U32 R2, R7, UR4, RZ ;  /* 0x0000000407027c25 */ /* 0x000fe2000f8e00ff */
[----:B------:R-:W-:-:S04]  /*a340*/  ULDC.64 UR4, c[0x0][0x338] ;  /* 0x0000ce0000047ab9 */ /* 0x000fc80000000a00 */
[----:B------:R-:W-:Y:S02]  /*a350*/  IADD3 R3, R3, R5, RZ ;  /* 0x0000000503037210 */ /* 0x000fe40007ffe0ff */
[----:B-----5:R-:W-:Y:S01]  /*a360*/  SHF.R.S32.HI R5, RZ, 0x1f, R6 ;  /* 0x0000001fff057819 */ /* 0x020fe20000011406 */
[----:B------:R-:W-:-:S04]  /*a370*/  IMAD.WIDE.U32 R2, R6, UR4, R2 ;  /* 0x0000000406027c25 */ /* 0x000fc8000f8e0002 */
[----:B------:R-:W-:-:S04]  /*a380*/  IMAD R11, R5, UR4, RZ ;  /* 0x00000004050b7c24 */ /* 0x000fc8000f8e02ff */
        /* <DEDUP_REMOVED lines=12> */
.L_x_2251:
[----:B------:R-:W-:Y:S01]  /*a450*/  ULDC.64 UR4, c[0x0][0x300] ;  /* 0x0000c00000047ab9 */ /* 0x000fe20000000a00 */
[----:B------:R-:W-:Y:S01]  /*a460*/  R2UR UR6, R27 ;  /* 0x000000001b0672ca */ /* 0x000fe200000e0000 */
[----:B------:R-:W-:Y:S01]  /*a470*/  IMAD R8, R8, UR4, RZ ;  /* 0x0000000408087c24 */ /* 0x000fe2000f8e02ff */
[----:B------:R-:W-:Y:S01]  /*a480*/  SHF.R.U32.HI R12, RZ, 0x3, R9 ;  /* 0x00000003ff0c7819 */ /* 0x000fe20000011609 */
[----:B0-----:R-:W-:-:S04]  /*a490*/  IMAD.WIDE.U32 R2, R7, UR4, RZ ;  /* 0x0000000407027c25 */ /* 0x001fc8000f8e00ff */
[----:B------:R-:W-:Y:S01]  /*a4a0*/  IMAD R11, R7, UR5, R8 ;  /* 0x00000005070b7c24 */ /* 0x000fe2000f8e0208 */
[----:B------:R-:W-:Y:S01]  /*a4b0*/  ULDC.64 UR4, c[0x0][0x310] ;  /* 0x0000c40000047ab9 */ /* 0x000fe20000000a00 */
[----:B------:R-:W-:Y:S02]  /*a4c0*/  IMAD.MOV.U32 R7, RZ, RZ, -0x80 ;  /* 0xffffff80ff077424 */ /* 0x000fe400078e00ff */
[----:B------:R-:W-:Y:S02]  /*a4d0*/  IMAD.IADD R3, R3, 0x1, R11 ;  /* 0x0000000103037824 */ /* 0x000fe400078e020b */
[----:B------:R-:W-:Y:S02]  /*a4e0*/  IMAD R5, R5, UR4, RZ ;  /* 0x0000000405057c24 */ /* 0x000fe4000f8e02ff */
[----:B------:R-:W-:-:S04]  /*a4f0*/  IMAD.WIDE.U32 R2, R6, UR4, R2 ;  /* 0x0000000406027c25 */ /* 0x000fc8000f8e0002 */
[----:B------:R-:W-:Y:S01]  /*a500*/  IMAD R5, R6, UR5, R5 ;  /* 0x0000000506057c24 */ /* 0x000fe2000f8e0205 */
[----:B------:R-:W-:Y:S01]  /*a510*/  ULDC.64 UR4, c[0x0][0x308] ;  /* 0x0000c20000047ab9 */ /* 0x000fe20000000a00 */
[----:B------:R-:W-:Y:S02]  /*a520*/  IMAD R6, R0, R7, UR43 ;  /* 0x0000002b00067e24 */ /* 0x000fe4000f8e0207 */
[----:B------:R-:W-:Y:S02]  /*a530*/  IMAD.IADD R3, R3, 0x1, R5 ;  /* 0x0000000103037824 */ /* 0x000fe400078e0205 */
[----:B------:R-:W-:Y:S01]  /*a540*/  IMAD.U32 R5, RZ, RZ, UR4 ;  /* 0x00000004ff057e24 */ /* 0x000fe2000f8e00ff */
[----:B------:R-:W-:-:S03]  /*a550*/  UIMAD UR4, UR6, UR4, URZ ;  /* 0x00000004060472a4 */ /* 0x000fc6000f8e023f */
[----:B------:R-:W-:Y:S01]  /*a560*/  IMAD.WIDE.U32 R2, R5, UR42, R2 ;  /* 0x0000002a05027c25 */ /* 0x000fe2000f8e0002 */
[----:B------:R-:W-:Y:S01]  /*a570*/  UIMAD UR4, UR42, UR5, UR4 ;  /* 0x000000052a0472a4 */ /* 0x000fe2000f8e0204 */
[----:B------:R-:W-:Y:S01]  /*a580*/  LOP3.LUT R5, R4, 0x1c0, RZ, 0xc0, !PT ;  /* 0x000001c004057812 */ /* 0x000fe200078ec0ff */
[----:B------:R-:W-:Y:S02]  /*a590*/  ULDC.64 UR6, c[0x0][0x2e8] ;  /* 0x0000ba0000067ab9 */ /* 0x000fe40000000a00 */
[----:B------:R-:W-:Y:S02]  /*a5a0*/  LEA R0, P0, R2, UR6, 0x1 ;  /* 0x0000000602007c11 */ /* 0x000fe4000f8008ff */
[----:B------:R-:W-:Y:S01]  /*a5b0*/  IADD3 R3, R3, UR4, RZ ;  /* 0x0000000403037c10 */ /* 0x000fe2000fffe0ff */
[----:B------:R-:W-:Y:S01]  /*a5c0*/  ULDC UR4, c[0x0][0x2f4] ;  /* 0x0000bd0000047ab9 */ /* 0x000fe20000000800 */
[----:B------:R-:W-:Y:S02]  /*a5d0*/  LOP3.LUT R5, R5, 0x38, R4, 0xf8, !PT ;  /* 0x0000003805057812 */ /* 0x000fe400078ef804 */
[----:B------:R-:W-:Y:S01]  /*a5e0*/  ISETP.GE.AND P3, PT, R16, UR4, PT ;  /* 0x0000000410007c0c */ /* 0x000fe2000bf66270 */
[----:B------:R-:W-:Y:S01]  /*a5f0*/  UMOV UR4, 0xffffffff ;  /* 0xffffffff00047882 */ /* 0x000fe20000000000 */
[----:B------:R-:W-:-:S02]  /*a600*/  LEA.HI.X R4, R2, UR7, R3, 0x1, P0 ;  /* 0x0000000702047c11 */ /* 0x000fc400080f0c03 */
[----:B------:R-:W-:Y:S02]  /*a610*/  P2R R2, PR, RZ, 0x8 ;  /* 0x00000008ff027803 */ /* 0x000fe40000000000 */
[----:B------:R-:W-:Y:S01]  /*a620*/  LOP3.LUT R3, R5, 0x38, R22, 0x78, !PT ;  /* 0x0000003805037812 */ /* 0x000fe200078e7816 */
[----:B------:R-:W-:Y:S02]  /*a630*/  IMAD.IADD R5, R6, 0x1, -R12 ;  /* 0x0000000106057824 */ /* 0x000fe400078e0a0c */
[----:B------:R0:W-:Y:S01]  /*a640*/  STL [R1], R2 ;  /* 0x0000000201007387 */ /* 0x0001e20000100800 */
[----:B------:R-:W-:Y:S02]  /*a650*/  IMAD.SHL.U32 R22, R9, 0x8, RZ ;  /* 0x0000000809167824 */ /* 0x000fe400078e00ff */
[----:B------:R-:W-:-:S03]  /*a660*/  ISETP.GE.AND P0, PT, R5, 0x1, PT ;  /* 0x000000010500780c */ /* 0x000fc60003f06270 */
[----:B------:R-:W-:Y:S01]  /*a670*/  LOP3.LUT R22, R3, 0x200, R22, 0xf8, !PT ;  /* 0x0000020003167812 */ /* 0x000fe200078ef816 */
[----:B------:R-:W-:Y:S09]  /*a680*/  BRA.DIV UR4, `(.L_x_2213) ;  /* 0x0000002e04987947 */ /* 0x000ff2000b800000 */
[----:B------:R-:W1:Y:S01]  /*a690*/  SHFL.IDX PT, R14, R0, RZ, 0x181f ;  /* 0x00181fff000e7589 */ /* 0x000e6200000e0000 */
[----:B------:R-:W-:-:S03]  /*a6a0*/  @P0 LEA R7, R22, UR47, 0x1 ;  /* 0x0000002f16070c11 */ /* 0x000fc6000f8e08ff */
[----:B0-----:R-:W0:Y:S04]  /*a6b0*/  SHFL.IDX PT, R2, R4, RZ, 0x181f ;  /* 0x00181fff04027589 */ /* 0x001e2800000e0000 */
[----:B------:R-:W-:Y:S04]  /*a6c0*/  SHFL.IDX PT, R8, R4, 0x1, 0x181f ;  /* 0x00381f0004087f89 */ /* 0x000fe800000e0000 */
[----:B------:R-:W-:Y:S04]  /*a6d0*/  SHFL.IDX PT, R9, R0, 0x2, 0x181f ;  /* 0x00581f0000097f89 */ /* 0x000fe800000e0000 */
[----:B------:R-:W-:Y:S01]  /*a6e0*/  SHFL.IDX PT, R6, R4, 0x2, 0x181f ;  /* 0x00581f0004067f89 */ /* 0x000fe200000e0000 */
[----:B-1----:R-:W-:-:S05]  /*a6f0*/  @P0 LEA R14, P1, R16, R14, 0x1 ;  /* 0x0000000e100e0211 */ /* 0x002fca00078208ff */
[----:B0-----:R-:W-:Y:S01]  /*a700*/  @P0 IMAD.X R3, RZ, RZ, R2, P1 ;  /* 0x000000ffff030224 */ /* 0x001fe200008e0602 */
[C---:B------:R-:W-:Y:S01]  /*a710*/  ISETP.GE.AND P1, PT, R5.reuse, 0x21, PT ;  /* 0x000000210500780c */ /* 0x040fe20003f26270 */
[----:B------:R-:W-:Y:S02]  /*a720*/  @P0 IMAD.MOV.U32 R2, RZ, RZ, R14 ;  /* 0x000000ffff020224 */ /* 0x000fe400078e000e */
[----:B------:R-:W0:Y:S04]  /*a730*/  SHFL.IDX PT, R14, R0, 0x1, 0x181f ;  /* 0x00381f00000e7f89 */ /* 0x000e2800000e0000 */
[----:B------:R1:W-:Y:S01]  /*a740*/  @P0 LDGSTS.E.BYPASS.LTC128B.128 [R7+0xe400], desc[UR38][R2.64], !P3 ;  /* 0x0e40000002070fae */ /* 0x0003e2000d901d66 */
[----:B------:R-:W-:-:S05]  /*a750*/  ISETP.GE.AND P0, PT, R5, 0x11, PT ;  /* 0x000000110500780c */ /* 0x000fca0003f06270 */
[C---:B------:R-:W-:Y:S01]  /*a760*/  @P1 LEA R25, R22.reuse, UR47, 0x1 ;  /* 0x0000002f16191c11 */ /* 0x040fe2000f8e08ff */
[----:B-1----:R-:W-:Y:S07]  /*a770*/  SHFL.IDX PT, R7, R4, 0x3, 0x181f ;  /* 0x00781f0004077f89 */ /* 0x002fee00000e0000 */
[----:B------:R-:W-:Y:S02]  /*a780*/  @P0 LEA R21, R22, UR47, 0x1 ;  /* 0x0000002f16150c11 */ /* 0x000fe4000f8e08ff */
[----:B0-----:R-:W-:-:S02]  /*a790*/  @P0 LEA R2, P2, R16, R14, 0x1 ;  /* 0x0000000e10020211 */ /* 0x001fc400078408ff */
[----:B------:R-:W0:Y:S03]  /*a7a0*/  SHFL.IDX PT, R14, R0, 0x3, 0x181f ;  /* 0x00781f00000e7f89 */ /* 0x000e2600000e0000 */
[----:B------:R-:W-:-:S05]  /*a7b0*/  @P0 IMAD.X R3, RZ, RZ, R8, P2 ;  /* 0x000000ffff030224 */ /* 0x000fca00010e0608 */
[----:B------:R1:W-:Y:S02]  /*a7c0*/  @P0 LDGSTS.E.BYPASS.LTC128B.128 [R21+0xec00], desc[UR38][R2.64], !P3 ;  /* 0x0ec0000002150fae */ /* 0x0003e4000d901d66 */
[----:B-1----:R-:W-:Y:S02]  /*a7d0*/  @P1 LEA R2, P0, R16, R9, 0x1 ;  /* 0x0000000910021211 */ /* 0x002fe400078008ff */
[----:B------:R-:W1:Y:S03]  /*a7e0*/  SHFL.IDX PT, R9, R0, 0x4, 0x181f ;  /* 0x00981f0000097f89 */ /* 0x000e6600000e0000 */
        /* <DEDUP_REMOVED lines=9> */
[----:B------:R-:W-:Y:S02]  /*a880*/  @P0 IMAD.X R3, RZ, RZ, R7, P2 ;  /* 0x000000ffff030224 */ /* 0x000fe400010e0607 */
[----:B------:R-:W3:Y:S04]  /*a890*/  SHFL.IDX PT, R7, R4, 0x5, 0x181f ;  /* 0x00b81f0004077f89 */ /* 0x000ee800000e0000 */
[----:B------:R1:W-:Y:S02]  /*a8a0*/  @P0 LDGSTS.E.BYPASS.LTC128B.128 [R21+0xfc00], desc[UR38][R2.64], !P3 ;  /* 0x0fc0000002150fae */ /* 0x0003e4000d901d66 */
[----:B-1----:R-:W-:-:S02]  /*a8b0*/  @P1 LEA R2, P0, R16, R9, 0x1 ;  /* 0x0000000910021211 */ /* 0x002fc400078008ff */
[----:B------:R-:W1:Y:S03]  /*a8c0*/  SHFL.IDX PT, R9, R0, 0x6, 0x181f ;  /* 0x00d81f0000097f89 */ /* 0x000e6600000e0000 */
[----:B--2---:R-:W-:Y:S01]  /*a8d0*/  @P1 IMAD.X R3, RZ, RZ, R6, P0 ;  /* 0x000000ffff031224 */ /* 0x004fe200000e0606 */
[C---:B------:R-:W-:Y:S01]  /*a8e0*/  ISETP.GE.AND P0, PT, R5.reuse, 0x51, PT ;  /* 0x000000510500780c */ /* 0x040fe20003f06270 */
[----:B------:R-:W2:Y:S04]  /*a8f0*/  SHFL.IDX PT, R6, R4, 0x6, 0x181f ;  /* 0x00d81f0004067f89 */ /* 0x000ea800000e0000 */
[----:B------:R0:W-:Y:S01]  /*a900*/  @P1 LDGSTS.E.BYPASS.LTC128B.128 [R25+0x10400], desc[UR38][R2.64], !P3 ;  /* 0x1040000002191fae */ /* 0x0001e2000d901d66 */
[----:B------:R-:W-:-:S03]  /*a910*/  ISETP.GE.AND P1, PT, R5, 0x61, PT ;  /* 0x000000610500780c */ /* 0x000fc60003f26270 */
[----:B------:R-:W4:Y:S04]  /*a920*/  SHFL.IDX PT, R4, R4, 0x7, 0x181f ;  /* 0x00f81f0004047f89 */ /* 0x000f2800000e0000 */
[----:B0-----:R-:W-:Y:S02]  /*a930*/  @P0 LEA R2, P2, R16, R14, 0x1 ;  /* 0x0000000e10020211 */ /* 0x001fe400078408ff */
[----:B------:R0:W0:Y:S02]  /*a940*/  SHFL.IDX PT, R14, R0, 0x7, 0x181f ;  /* 0x00f81f00000e7f89 */ /* 0x00002400000e0000 */
[----:B---3--:R-:W-:Y:S02]  /*a950*/  @P0 IADD3.X R3, RZ, R7, RZ, P2, !PT ;  /* 0x00000007ff030210 */ /* 0x008fe400017fe4ff */
[----:B------:R-:W-:-:S05]  /*a960*/  @P0 LEA R7, R22, UR47, 0x1 ;  /* 0x0000002f16070c11 */ /* 0x000fca000f8e08ff */
[----:B------:R1:W-:Y:S02]  /*a970*/  @P0 LDGSTS.E.BYPASS.LTC128B.128 [R7+0x10c00], desc[UR38][R2.64], !P3 ;  /* 0x10c0000002070fae */ /* 0x0003e4000d901d66 */
[----:B-1----:R-:W-:Y:S02]  /*a980*/  @P1 LEA R2, P0, R16, R9, 0x1 ;  /* 0x0000000910021211 */ /* 0x002fe400078008ff */
[----:B------:R-:W-:-:S03]  /*a990*/  @P1 LEA R9, R22, UR47, 0x1 ;  /* 0x0000002f16091c11 */ /* 0x000fc6000f8e08ff */
[----:B--2---:R-:W-:-:S05]  /*a9a0*/  @P1 IMAD.X R3, RZ, RZ, R6, P0 ;  /* 0x000000ffff031224 */ /* 0x004fca00000e0606 */
[----:B0---4-:R1:W-:Y:S03]  /*a9b0*/  @P1 LDGSTS.E.BYPASS.LTC128B.128 [R9+0x11400], desc[UR38][R2.64], !P3 ;  /* 0x1140000002091fae */ /* 0x0113e6000d901d66 */
.L_x_2269:
        /* <DEDUP_REMOVED lines=17> */
.L_x_2214:
        /* <DEDUP_REMOVED lines=30> */
.L_x_2215:
[----:B------:R-:W-:Y:S01]  /*acb0*/  IMAD.U32 R4, RZ, RZ, UR36 ;  /* 0x00000024ff047e24 */ /* 0x000fe2000f8e00ff */
[----:B------:R-:W-:Y:S01]  /*acc0*/  ULDC.64 UR4, c[0x0][0x2e0] ;  /* 0x0000b80000047ab9 */ /* 0x000fe20000000a00 */
[----:B------:R-:W-:Y:S01]  /*acd0*/  IMAD.U32 R3, RZ, RZ, UR48 ;  /* 0x00000030ff037e24 */ /* 0x000fe2000f8e00ff */
[----:B------:R-:W-:Y:S01]  /*ace0*/  UISETP.NE.AND UP0, UPT, UR50, URZ, UPT ;  /* 0x0000003f3200728c */ /* 0x000fe2000bf05270 */
[----:B------:R-:W-:Y:S01]  /*acf0*/  IMAD R25, R25, UR4, RZ ;  /* 0x0000000419197c24 */ /* 0x000fe2000f8e02ff */
[----:B------:R-:W0:Y:S01]  /*ad00*/  LDC R9, c[0x0][0x448] ;  /* 0x00011200ff097b82 */ /* 0x000e220000000800 */
[----:B------:R-:W-:Y:S02]  /*ad10*/  IMAD.MOV.U32 R2, RZ, RZ, R4 ;  /* 0x000000ffff027224 */ /* 0x000fe400078e0004 */
[C---:B------:R-:W-:Y:S01]  /*ad20*/  IMAD R25, R24.reuse, UR5, R25 ;  /* 0x0000000518197c24 */ /* 0x040fe2000f8e0219 */
[----:B------:R-:W-:Y:S01]  /*ad30*/  PLOP3.LUT P0, PT, PT, PT, UP0, 0x80, 0x0 ;  /* 0x000000000000781c */ /* 0x000fe20003f0f008 */
[----:B------:R-:W-:Y:S01]  /*ad40*/  IMAD.WIDE.U32 R2, R24, UR4, R2 ;  /* 0x0000000418027c25 */ /* 0x000fe2000f8e0002 */
[----:B------:R-:W-:Y:S01]  /*ad50*/  PLOP3.LUT P1, PT, PT, PT, UP0, 0x80, 0x0 ;  /* 0x000000000000781c */ /* 0x000fe20003f2f008 */
[----:B------:R-:W1:Y:S01]  /*ad60*/  S2R R24, SR_TID.X ;  /* 0x0000000000187919 */ /* 0x000e620000002100 */
[----:B------:R-:W-:Y:S01]  /*ad70*/  PLOP3.LUT P2, PT, PT, PT, UP0, 0x80, 0x0 ;  /* 0x000000000000781c */ /* 0x000fe20003f4f008 */
[----:B------:R-:W-:Y:S01]  /*ad80*/  IMAD.U32 R5, RZ, RZ, UR37 ;  /* 0x00000025ff057e24 */ /* 0x000fe2000f8e00ff */
[----:B------:R-:W-:Y:S01]  /*ad90*/  @UP0 ULDC UR4, c[0x0][0x44c] ;  /* 0x0001130000040ab9 */ /* 0x000fe20000000800 */
[----:B------:R-:W-:Y:S01]  /*ada0*/  IMAD.U32 R5, RZ, RZ, UR49 ;  /* 0x00000031ff057e24 */ /* 0x000fe2000f8e00ff */
[----:B------:R-:W-:Y:S01]  /*adb0*/  @UP0 ULDC UR5, c[0x0][0x450] ;  /* 0x0001140000050ab9 */ /* 0x000fe20000000800 */
[----:B------:R-:W-:Y:S01]  /*adc0*/  IMAD.IADD R3, R3, 0x1, R25 ;  /* 0x0000000103037824 */ /* 0x000fe200078e0219 */
[----:B-1----:R-:W-:-:S04]  /*add0*/  LOP3.LUT R24, R24, 0x7f, RZ, 0xc0, !PT ;  /* 0x0000007f18187812 */ /* 0x002fc800078ec0ff */
[----:B------:R-:W-:-:S04]  /*ade0*/  SHF.R.U32.HI R24, RZ, 0x3, R24 ;  /* 0x00000003ff187819 */ /* 0x000fc80000011618 */
[----:B------:R-:W-:-:S05]  /*adf0*/  IADD3 R0, R23, R24, RZ ;  /* 0x0000001817007210 */ /* 0x000fca0007ffe0ff */
[----:B------:R-:W-:-:S04]  /*ae00*/  IMAD R4, R5, 0xc0, R0 ;  /* 0x000000c005047824 */ /* 0x000fc800078e0200 */
[C---:B------:R-:W-:Y:S01]  /*ae10*/  @P0 IMAD.HI.U32 R0, R4.reuse, UR4, RZ ;  /* 0x0000000404000c27 */ /* 0x040fe2000f8e00ff */
[----:B------:R-:W-:Y:S01]  /*ae20*/  PLOP3.LUT P0, PT, PT, PT, UP0, 0x80, 0x0 ;  /* 0x000000000000781c */ /* 0x000fe20003f0f008 */
[----:B------:R-:W-:Y:S02]  /*ae30*/  @UP0 ULDC UR4, c[0x0][0x44c] ;  /* 0x0001130000040ab9 */ /* 0x000fe40000000800 */
[----:B------:R-:W-:Y:S01]  /*ae40*/  IMAD.MOV.U32 R5, RZ, RZ, R4 ;  /* 0x000000ffff057224 */ /* 0x000fe200078e0004 */
[----:B------:R-:W-:Y:S01]  /*ae50*/  @P1 SHF.R.U32.HI R5, RZ, UR5, R0 ;  /* 0x00000005ff051c19 */ /* 0x000fe20008011600 */
[----:B------:R-:W-:-:S04]  /*ae60*/  VIADD R0, R4, 0x80 ;  /* 0x0000008004007836 */ /* 0x000fc80000000000 */
[----:B------:R-:W-:Y:S02]  /*ae70*/  IMAD.MOV R15, RZ, RZ, -R5 ;  /* 0x000000ffff0f7224 */ /* 0x000fe400078e0a05 */
[----:B------:R-:W-:Y:S01]  /*ae80*/  @P2 IMAD.HI.U32 R6, R0, UR4, RZ ;  /* 0x0000000400062c27 */ /* 0x000fe2000f8e00ff */
[----:B------:R-:W-:-:S03]  /*ae90*/  @UP0 ULDC UR4, c[0x0][0x450] ;  /* 0x0001140000040ab9 */ /* 0x000fc60000000800 */
[----:B0-----:R-:W-:Y:S01]  /*aea0*/  IMAD R15, R9, R15, R4 ;  /* 0x0000000f090f7224 */ /* 0x001fe200078e0204 */
[----:B------:R-:W-:Y:S01]  /*aeb0*/  SHF.R.S32.HI R4, RZ, 0x1f, R5 ;  /* 0x0000001fff047819 */ /* 0x000fe20000011405 */
[----:B------:R-:W-:Y:S01]  /*aec0*/  IMAD.MOV.U32 R11, RZ, RZ, R0 ;  /* 0x000000ffff0b7224 */ /* 0x000fe200078e0000 */
[----:B------:R-:W-:Y:S01]  /*aed0*/  @P0 SHF.R.U32.HI R11, RZ, UR4, R6 ;  /* 0x00000004ff0b0c19 */ /* 0x000fe20008011606 */
[----:B------:R-:W-:Y:S02]  /*aee0*/  ULDC.64 UR4, c[0x0][0x2d0] ;  /* 0x0000b40000047ab9 */ /* 0x000fe40000000a00 */
[----:B------:R-:W-:Y:S01]  /*aef0*/  IMAD R6, R4, UR4, RZ ;  /* 0x0000000404067c24 */ /* 0x000fe2000f8e02ff */
[--C-:B------:R-:W-:Y:S01]  /*af00*/  SHF.R.S32.HI R4, RZ, 0x1f, R11.reuse ;  /* 0x0000001fff047819 */ /* 0x100fe2000001140b */
[----:B------:R-:W-:Y:S02]  /*af10*/  IMAD.MOV R8, RZ, RZ, -R11 ;  /* 0x000000ffff087224 */ /* 0x000fe400078e0a0b */
[----:B------:R-:W-:-:S02]  /*af20*/  IMAD R13, R5, UR5, R6 ;  /* 0x00000005050d7c24 */ /* 0x000fc4000f8e0206 */
[----:B------:R-:W-:Y:S02]  /*af30*/  IMAD R10, R4, UR4, RZ ;  /* 0x00000004040a7c24 */ /* 0x000fe4000f8e02ff */
[----:B------:R-:W-:-:S04]  /*af40*/  IMAD.WIDE.U32 R6, R11, UR4, R2 ;  /* 0x000000040b067c25 */ /* 0x000fc8000f8e0002 */
[----:B------:R-:W-:Y:S02]  /*af50*/  IMAD R21, R11, UR5, R10 ;  /* 0x000000050b157c24 */ /* 0x000fe4000f8e020a */
[----:B------:R-:W-:Y:S01]  /*af60*/  IMAD R11, R9, R8, R0 ;  /* 0x00000008090b7224 */ /* 0x000fe200078e0200 */
[----:B------:R-:W-:Y:S01]  /*af70*/  SHF.R.S32.HI R0, RZ, 0x1f, R15 ;  /* 0x0000001fff007819 */ /* 0x000fe2000001140f */
[----:B------:R-:W-:Y:S01]  /*af80*/  IMAD.WIDE.U32 R4, R5, UR4, R2 ;  /* 0x0000000405047c25 */ /* 0x000fe2000f8e0002 */
[----:B------:R-:W-:-:S03]  /*af90*/  ULDC.64 UR4, c[0x0][0x2c8] ;  /* 0x0000b20000047ab9 */ /* 0x000fc60000000a00 */
[----:B------:R-:W-:Y:S02]  /*afa0*/  IMAD R0, R0, UR4, RZ ;  /* 0x0000000400007c24 */ /* 0x000fe4000f8e02ff */
[----:B------:R-:W-:Y:S02]  /*afb0*/  IMAD.IADD R3, R5, 0x1, R13 ;  /* 0x0000000105037824 */ /* 0x000fe400078e020d */
[----:B------:R-:W-:Y:S02]  /*afc0*/  IMAD.MOV.U32 R2, RZ, RZ, R4 ;  /* 0x000000ffff027224 */ /* 0x000fe400078e0004 */
[C---:B------:R-:W-:Y:S01]  /*afd0*/  IMAD R13, R15.reuse, UR5, R0 ;  /* 0x000000050f0d7c24 */ /* 0x040fe2000f8e0200 */
[----:B------:R-:W-:Y:S01]  /*afe0*/  SHF.R.S32.HI R0, RZ, 0x1f, R11 ;  /* 0x0000001fff007819 */ /* 0x000fe2000001140b */
[----:B------:R-:W-:Y:S01]  /*aff0*/  IMAD.WIDE.U32 R4, R15, UR4, R2 ;  /* 0x000000040f047c25 */ /* 0x000fe2000f8e0002 */
[----:B------:R-:W-:-:S03]  /*b000*/  IADD3 R3, R7, R21, RZ ;  /* 0x0000001507037210 */ /* 0x000fc60007ffe0ff */
        /* <DEDUP_REMOVED lines=15> */
[----:B------:R-:W0:Y:S01]  /*b100*/  SHFL.IDX PT, R14, R7, RZ, 0x181f ;  /* 0x00181fff070e7589 */ /* 0x000e2200000e0000 */
[----:B------:R-:W-:Y:S01]  /*b110*/  IMAD.U32 R5, RZ, RZ, UR49 ;  /* 0x00000031ff057e24 */ /* 0x000fe2000f8e00ff */
[----:B------:R-:W-:Y:S02]  /*b120*/  ULDC UR4, c[0x0][0x288] ;  /* 0x0000a20000047ab9 */ /* 0x000fe40000000800 */
[----:B------:R-:W1:Y:S01]  /*b130*/  SHFL.IDX PT, R2, R8, RZ, 0x181f ;  /* 0x00181fff08027589 */ /* 0x000e6200000e0000 */
[----:B------:R-:W-:Y:S02]  /*b140*/  IMAD R4, R9, UR4, RZ ;  /* 0x0000000409047c24 */ /* 0x000fe4000f8e02ff */
[----:B------:R-:W-:Y:S01]  /*b150*/  IMAD R5, R5, 0xc0, R24 ;  /* 0x000000c005057824 */ /* 0x000fe200078e0218 */
[----:B------:R-:W2:Y:S03]  /*b160*/  SHFL.IDX PT, R21, R7, 0x1, 0x181f ;  /* 0x00381f0007157f89 */ /* 0x000ea600000e0000 */
[C---:B------:R-:W-:Y:S01]  /*b170*/  VIADD R9, R5.reuse, 0x10 ;  /* 0x0000001005097836 */ /* 0x040fe20000000000 */
[C---:B------:R-:W-:Y:S01]  /*b180*/  ISETP.GE.AND P1, PT, R5.reuse, R4, PT ;  /* 0x000000040500720c */ /* 0x040fe20003f26270 */
[----:B------:R-:W3:Y:S01]  /*b190*/  SHFL.IDX PT, R10, R8, 0x1, 0x181f ;  /* 0x00381f00080a7f89 */ /* 0x000ee200000e0000 */
[----:B------:R-:W-:-:S02]  /*b1a0*/  VIADD R11, R5, 0x20 ;  /* 0x00000020050b7836 */ /* 0x000fc40000000000 */
[----:B------:R-:W-:Y:S02]  /*b1b0*/  ISETP.GE.AND P3, PT, R9, R4, PT ;  /* 0x000000040900720c */ /* 0x000fe40003f66270 */
[----:B------:R-:W-:Y:S07]  /*b1c0*/  SHFL.IDX PT, R9, R8, 0x2, 0x181f ;  /* 0x00581f0008097f89 */ /* 0x000fee00000e0000 */
[----:B0-----:R-:W-:Y:S02]  /*b1d0*/  @!P1 LEA R14, P2, R16, R14, 0x1 ;  /* 0x0000000e100e9211 */ /* 0x001fe400078408ff */
[----:B------:R-:W-:-:S03]  /*b1e0*/  @!P1 LEA R25, R22, UR47, 0x1 ;  /* 0x0000002f16199c11 */ /* 0x000fc6000f8e08ff */
[----:B-1----:R-:W-:Y:S02]  /*b1f0*/  @!P1 IMAD.X R3, RZ, RZ, R2, P2 ;  /* 0x000000ffff039224 */ /* 0x002fe400010e0602 */
[----:B------:R-:W-:Y:S02]  /*b200*/  @!P1 IMAD.MOV.U32 R2, RZ, RZ, R14 ;  /* 0x000000ffff029224 */ /* 0x000fe400078e000e */
[----:B------:R-:W0:Y:S04]  /*b210*/  SHFL.IDX PT, R14, R7, 0x2, 0x181f ;  /* 0x00581f00070e7f89 */ /* 0x000e2800000e0000 */
[----:B------:R2:W-:Y:S01]  /*b220*/  @!P1 LDGSTS.E.BYPASS.LTC128B.128 [R25+0x8400], desc[UR38][R2.64], !P0 ;  /* 0x0840000002199fae */ /* 0x0005e2000c101d66 */
[----:B------:R-:W-:Y:S01]  /*b230*/  ISETP.GE.AND P1, PT, R11, R4, PT ;  /* 0x000000040b00720c */ /* 0x000fe20003f26270 */
[----:B------:R-:W-:Y:S01]  /*b240*/  VIADD R11, R5, 0x40 ;  /* 0x00000040050b7836 */ /* 0x000fe20000000000 */
[----:B--2---:R-:W-:-:S02]  /*b250*/  @!P3 LEA R2, P2, R16, R21, 0x1 ;  /* 0x000000151002b211 */ /* 0x004fc400078408ff */
[----:B------:R-:W-:Y:S01]  /*b260*/  @!P3 LEA R25, R22, UR47, 0x1 ;  /* 0x0000002f1619bc11 */ /* 0x000fe2000f8e08ff */
[----:B------:R-:W1:Y:S01]  /*b270*/  SHFL.IDX PT, R21, R7, 0x3, 0x181f ;  /* 0x00781f0007157f89 */ /* 0x000e6200000e0000 */
[----:B---3--:R-:W-:-:S07]  /*b280*/  @!P3 IADD3.X R3, RZ, R10, RZ, P2, !PT ;  /* 0x0000000aff03b210 */ /* 0x008fce00017fe4ff */
[----:B------:R-:W-:Y:S01]  /*b290*/  @!P1 LEA R20, R22, UR47, 0x1 ;  /* 0x0000002f16149c11 */ /* 0x000fe2000f8e08ff */
[----:B------:R-:W2:Y:S04]  /*b2a0*/  SHFL.IDX PT, R10, R8, 0x3, 0x181f ;  /* 0x00781f00080a7f89 */ /* 0x000ea800000e0000 */
[----:B------:R0:W-:Y:S02]  /*b2b0*/  @!P3 LDGSTS.E.BYPASS.LTC128B.128 [R25+0x8c00], desc[UR38][R2.64], !P0 ;  /* 0x08c000000219bfae */ /* 0x0001e4000c101d66 */
[----:B0-----:R-:W-:Y:S02]  /*b2c0*/  @!P1 LEA R2, P2, R16, R14, 0x1 ;  /* 0x0000000e10029211 */ /* 0x001fe400078408ff */
[----:B------:R-:W0:Y:S03]  /*b2d0*/  SHFL.IDX PT, R14, R7, 0x4, 0x181f ;  /* 0x00981f00070e7f89 */ /* 0x000e2600000e0000 */
[----:B------:R-:W-:-:S02]  /*b2e0*/  @!P1 IMAD.X R3, RZ, RZ, R9, P2 ;  /* 0x000000ffff039224 */ /* 0x000fc400010e0609 */
[----:B------:R-:W-:-:S03]  /*b2f0*/  VIADD R9, R5, 0x30 ;  /* 0x0000003005097836 */ /* 0x000fc60000000000 */
[----:B------:R3:W-:Y:S01]  /*b300*/  @!P1 LDGSTS.E.BYPASS.LTC128B.128 [R20+0x9400], desc[UR38][R2.64], !P0 ;  /* 0x0940000002149fae */ /* 0x0007e2000c101d66 */
[-C--:B------:R-:W-:Y:S01]  /*b310*/  ISETP.GE.AND P1, PT, R11, R4.reuse, PT ;  /* 0x000000040b00720c */ /* 0x080fe20003f26270 */
[----:B------:R-:W-:Y:S01]  /*b320*/  VIADD R11, R5, 0x60 ;  /* 0x00000060050b7836 */ /* 0x000fe20000000000 */
[----:B------:R-:W-:Y:S02]  /*b330*/  ISETP.GE.AND P3, PT, R9, R4, PT ;  /* 0x000000040900720c */ /* 0x000fe40003f66270 */
[----:B------:R-:W4:Y:S09]  /*b340*/  SHFL.IDX PT, R9, R8, 0x4, 0x181f ;  /* 0x00981f0008097f89 */ /* 0x000f3200000e0000 */
[----:B---3--:R-:W-:-:S02]  /*b350*/  @!P1 LEA R20, R22, UR47, 0x1 ;  /* 0x0000002f16149c11 */ /* 0x008fc4000f8e08ff */
[----:B-1----:R-:W-:Y:S02]  /*b360*/  @!P3 LEA R2, P2, R16, R21, 0x1 ;  /* 0x000000151002b211 */ /* 0x002fe400078408ff */
[----:B------:R-:W-:Y:S01]  /*b370*/  @!P3 LEA R25, R22, UR47, 0x1 ;  /* 0x0000002f1619bc11 */ /* 0x000fe2000f8e08ff */
[----:B------:R-:W1:Y:S02]  /*b380*/  SHFL.IDX PT, R21, R7, 0x5, 0x181f ;  /* 0x00b81f0007157f89 */ /* 0x000e6400000e0000 */
[----:B--2---:R-:W-:Y:S02]  /*b390*/  @!P3 IMAD.X R3, RZ, RZ, R10, P2 ;  /* 0x000000ffff03b224 */ /* 0x004fe400010e060a */
[----:B------:R-:W2:Y:S04]  /*b3a0*/  SHFL.IDX PT, R10, R8, 0x5, 0x181f ;  /* 0x00b81f00080a7f89 */ /* 0x000ea800000e0000 */
[----:B------:R0:W-:Y:S02]  /*b3b0*/  @!P3 LDGSTS.E.BYPASS.LTC128B.128 [R25+0x9c00], desc[UR38][R2.64], !P0 ;  /* 0x09c000000219bfae */ /* 0x0001e4000c101d66 */
[----:B0-----:R-:W-:-:S02]  /*b3c0*/  @!P1 LEA R2, P2, R16, R14, 0x1 ;  /* 0x0000000e10029211 */ /* 0x001fc400078408ff */
[----:B------:R-:W0:Y:S03]  /*b3d0*/  SHFL.IDX PT, R14, R7, 0x6, 0x181f ;  /* 0x00d81f00070e7f89 */ /* 0x000e2600000e0000 */
[----:B----4-:R-:W-:Y:S02]  /*b3e0*/  @!P1 IMAD.X R3, RZ, RZ, R9, P2 ;  /* 0x000000ffff039224 */ /* 0x010fe400010e0609 */
        /* <DEDUP_REMOVED lines=14> */
[----:B------:R0:W1:Y:S02]  /*b4d0*/  SHFL.IDX PT, R14, R7, 0x7, 0x181f ;  /* 0x00f81f00070e7f89 */ /* 0x00006400000e0000 */
[----:B---3--:R-:W-:Y:S01]  /*b4e0*/  @!P1 IADD3.X R3, RZ, R9, RZ, P2, !PT ;  /* 0x00000009ff039210 */ /* 0x008fe200017fe4ff */
[----:B------:R-:W-:-:S04]  /*b4f0*/  VIADD R9, R5, 0x70 ;  /* 0x0000007005097836 */ /* 0x000fc80000000000 */
[----:B------:R1:W-:Y:S01]  /*b500*/  @!P1 LDGSTS.E.BYPASS.LTC128B.128 [R10+0xb400], desc[UR38][R2.64], !P0 ;  /* 0x0b400000020a9fae */ /* 0x0003e2000c101d66 */
[-C--:B------:R-:W-:Y:S01]  /*b510*/  ISETP.GE.AND P3, PT, R9, R4.reuse, PT ;  /* 0x000000040900720c */ /* 0x080fe20003f66270 */
[----:B0-----:R-:W-:Y:S01]  /*b520*/  VIADD R7, R5, 0x90 ;  /* 0x0000009005077836 */ /* 0x001fe20000000000 */
[----:B------:R-:W-:Y:S01]  /*b530*/  ISETP.GE.AND P1, PT, R11, R4, PT ;  /* 0x000000040b00720c */ /* 0x000fe20003f26270 */
[----:B------:R-:W0:Y:S01]  /*b540*/  SHFL.IDX PT, R9, R6, RZ, 0x181f ;  /* 0x00181fff06097589 */ /* 0x000e2200000e0000 */
[----:B------:R-:W-:-:S09]  /*b550*/  VIADD R11, R5, 0xa0 ;  /* 0x000000a0050b7836 */ /* 0x000fd20000000000 */
[----:B------:R-:W-:Y:S02]  /*b560*/  @!P3 LEA R25, R22, UR47, 0x1 ;  /* 0x0000002f1619bc11 */ /* 0x000fe4000f8e08ff */
[----:B-1----:R-:W-:Y:S02]  /*b570*/  @!P3 LEA R2, P2, R16, R14, 0x1 ;  /* 0x0000000e1002b211 */ /* 0x002fe400078408ff */
[----:B------:R-:W-:Y:S03]  /*b580*/  SHFL.IDX PT, R14, R0, 0x2, 0x181f ;  /* 0x00581f00000e7f89 */ /* 0x000fe600000e0000 */
[----:B------:R-:W-:Y:S02]  /*b590*/  @!P3 IMAD.X R3, RZ, RZ, R8, P2 ;  /* 0x000000ffff03b224 */ /* 0x000fe400010e0608 */
        /* <DEDUP_REMOVED lines=20> */
.L_x_2294:
[----:B------:R-:W-:Y:S01]  /*b6e0*/  IADD3 R5, R5, 0xb0, RZ ;  /* 0x000000b005057810 */ /* 0x000fe20007ffe0ff */
        /* <DEDUP_REMOVED lines=17> */
.L_x_2295:
[----:B------:R-:W-:Y:S01]  /*b800*/  UIADD3 UR4, UR52, -0x2, URZ ;  /* 0xfffffffe34047890 */ /* 0x000fe2000fffe03f */
[----:B------:R-:W-:Y:S02]  /*b810*/  IMAD.MOV.U32 R24, RZ, RZ, 0x1 ;  /* 0x00000001ff187424 */ /* 0x000fe400078e00ff */
[----:B------:R-:W-:Y:S01]  /*b820*/  IMAD.MOV.U32 R20, RZ, RZ, RZ ;  /* 0x000000ffff147224 */ /* 0x000fe200078e00ff */
[----:B------:R-:W-:-:S06]  /*b830*/  UISETP.GE.AND UP0, UPT, UR4, UR51, UPT ;  /* 0x000000330400728c */ /* 0x000fcc000bf06270 */
[----:B------:R-:W-:-:S13]  /*b840*/  PLOP3.LUT P0, PT, PT, PT, UP0, 0x80, 0x0 ;  /* 0x000000000000781c */ /* 0x000fda0003f0f008 */
[----:B------:R-:W-:Y:S05]  /*b850*/  @!P0 BRA `(.L_x_2218) ;  /* 0x0000000c00fc8947 */ /* 0x000fea0003800000 */
[----:B------:R-:W1:Y:S01]  /*b860*/  S2R R2, SR_TID.X ;  /* 0x0000000000027919 */ /* 0x000e620000002100 */
[----:B------:R-:W-:Y:S01]  /*b870*/  UIADD3 UR4, UR45, 0x1, URZ ;  /* 0x000000012d047890 */ /* 0x000fe2000fffe03f */
[----:B0-----:R-:W-:Y:S01]  /*b880*/  LOP3.LUT R0, RZ, UR44, RZ, 0x33, !PT ;  /* 0x0000002cff007c12 */ /* 0x001fe2000f8e33ff */
[----:B------:R-:W-:Y:S01]  /*b890*/  ULOP3.LUT UR5, URZ, UR46, URZ, 0x33, !UPT ;  /* 0x0000002e3f057292 */ /* 0x000fe2000f8e333f */
[----:B------:R-:W-:Y:S01]  /*b8a0*/  IMAD.SHL.U32 R4, R16, 0x2, RZ ;  /* 0x0000000210047824 */ /* 0x000fe200078e00ff */
[----:B------:R-:W-:Y:S01]  /*b8b0*/  UIMAD UR4, UR4, UR41, URZ ;  /* 0x00000029040472a4 */ /* 0x000fe2000f8e023f */
[----:B------:R-:W-:Y:S01]  /*b8c0*/  BSSY B0, `(.L_x_2218) ;  /* 0x00000f8000007945 */ /* 0x000fe20003800000 */
[----:B------:R-:W-:Y:S01]  /*b8d0*/  IMAD.MOV.U32 R21, RZ, RZ, 0x1 ;  /* 0x00000001ff157424 */ /* 0x000fe200078e00ff */
[----:B------:R-:W-:-:S03]  /*b8e0*/  MOV R8, RZ ;  /* 0x000000ff00087202 */ /* 0x000fc60000000f00 */
[----:B------:R-:W-:Y:S01]  /*b8f0*/  LOP3.LUT R3, RZ, UR4, RZ, 0x33, !PT ;  /* 0x00000004ff037c12 */ /* 0x000fe2000f8e33ff */
[----:B------:R-:W-:Y:S02]  /*b900*/  ULDC UR4, c[0x0][0x2f4] ;  /* 0x0000bd0000047ab9 */ /* 0x000fe40000000800 */
[----:B------:R-:W-:Y:S02]  /*b910*/  ISETP.GE.AND P1, PT, R16, UR4, PT ;  /* 0x0000000410007c0c */ /* 0x000fe4000bf26270 */
[----:B------:R-:W-:-:S04]  /*b920*/  VIMNMX3 R3, R0, UR5, R3, !PT ;  /* 0x0000000500037c0f */ /* 0x000fc8000f800103 */
        /* <DEDUP_REMOVED lines=9> */
.L_x_2231:
[----:B------:R-:W0:Y:S01]  /*b9c0*/  LDC R2, c[0x0][0x430] ;  /* 0x00010c00ff027b82 */ /* 0x000e220000000800 */
[----:B------:R-:W-:Y:S01]  /*b9d0*/  IMAD.MOV.U32 R9, RZ, RZ, R0 ;  /* 0x000000ffff097224 */ /* 0x000fe200078e0000 */
[----:B------:R-:W-:Y:S01]  /*b9e0*/  ULDC.64 UR4, c[0x0][0x428] ;  /* 0x00010a0000047ab9 */ /* 0x000fe20000000a00 */
[----:B0-----:R-:W-:-:S13]  /*b9f0*/  ISETP.NE.AND P0, PT, R2, 0x1, PT ;  /* 0x000000010200780c */ /* 0x001fda0003f05270 */
[----:B------:R-:W0:Y:S08]  /*ba00*/  @P0 LDC R3, c[0x0][0x434] ;  /* 0x00010d00ff030b82 */ /* 0x000e300000000800 */
[----:B------:R-:W1:Y:S01]  /*ba10*/  @P0 LDC R5, c[0x0][0x438] ;  /* 0x00010e00ff050b82 */ /* 0x000e620000000800 */
[----:B0-----:R-:W-:-:S05]  /*ba20*/  @P0 IMAD.HI.U32 R2, R0, R3, RZ ;  /* 0x0000000300020227 */ /* 0x001fca00078e00ff */
[----:B-1----:R-:W-:Y:S01]  /*ba30*/  @P0 SHF.R.U32.HI R9, RZ, R5, R2 ;  /* 0x00000005ff090219 */ /* 0x002fe20000011602 */
[----:B------:R-:W-:-:S03]  /*ba40*/  IMAD R5, R29, UR4, RZ ;  /* 0x000000041d057c24 */ /* 0x000fc6000f8e02ff */
[--C-:B------:R-:W-:Y:S01]  /*ba50*/  SHF.R.S32.HI R3, RZ, 0x1f, R9.reuse ;  /* 0x0000001fff037819 */ /* 0x100fe20000011409 */
[----:B------:R-:W-:Y:S02]  /*ba60*/  IMAD.MOV.U32 R2, RZ, RZ, R9 ;  /* 0x000000ffff027224 */ /* 0x000fe400078e0009 */
[C---:B------:R-:W-:Y:S02]  /*ba70*/  IMAD R5, R28.reuse, UR5, R5 ;  /* 0x000000051c057c24 */ /* 0x040fe4000f8e0205 */
[----:B------:R-:W-:Y:S01]  /*ba80*/  IMAD.WIDE.U32 R2, R28, UR4, R2 ;  /* 0x000000041c027c25 */ /* 0x000fe2000f8e0002 */
[----:B------:R-:W-:-:S03]  /*ba90*/  ULDC.64 UR4, c[0x0][0x418] ;  /* 0x0001060000047ab9 */ /* 0x000fc60000000a00 */
[----:B------:R-:W-:Y:S01]  /*baa0*/  IMAD.IADD R3, R5, 0x1, R3 ;  /* 0x0000000105037824 */ /* 0x000fe200078e0203 */
[----:B------:R-:W-:-:S04]  /*bab0*/  LEA R6, P0, R2, UR4, 0x2 ;  /* 0x0000000402067c11 */ /* 0x000fc8000f8010ff */
[----:B------:R-:W-:-:S05]  /*bac0*/  LEA.HI.X R7, R2, UR5, R3, 0x2, P0 ;  /* 0x0000000502077c11 */ /* 0x000fca00080f1403 */
[----:B------:R-:W2:Y:S01]  /*bad0*/  LDG.E R5, desc[UR38][R6.64] ;  /* 0x0000002606057981 */ /* 0x000ea2000c1e1900 */
[----:B------:R-:W-:Y:S01]  /*bae0*/  ULOP3.LUT UR6, UR40, 0x2, URZ, 0xfc, !UPT ;  /* 0x0000000228067892 */ /* 0x000fe2000f8efc3f */
[----:B------:R-:W-:-:S05]  /*baf0*/  VIADD R20, R8, 0x1 ;  /* 0x0000000108147836 */ /* 0x000fca0000000000 */
[----:B------:R-:W-:Y:S01]  /*bb00*/  IMAD.U32 R10, RZ, RZ, UR6 ;  /* 0x00000006ff0a7e24 */ /* 0x000fe2000f8e00ff */
[----:B------:R-:W-:-:S04]  /*bb10*/  ISETP.NE.AND P0, PT, R20, 0x2, PT ;  /* 0x000000021400780c */ /* 0x000fc80003f05270 */
[----:B------:R-:W-:Y:S02]  /*bb20*/  ISETP.NE.AND P2, PT, R10, 0x3, PT ;  /* 0x000000030a00780c */ /* 0x000fe40003f45270 */
[----:B------:R-:W-:Y:S02]  /*bb30*/  SEL R24, RZ, 0x1, P0 ;  /* 0x00000001ff187807 */ /* 0x000fe40000000000 */
[----:B------:R-:W-:Y:S02]  /*bb40*/  SEL R20, R20, RZ, P0 ;  /* 0x000000ff14147207 */ /* 0x000fe40000000000 */
[----:B------:R-:W-:Y:S02]  /*bb50*/  LOP3.LUT R24, R21, R24, RZ, 0x3c, !PT ;  /* 0x0000001815187212 */ /* 0x000fe400078e3cff */
[----:B--2---:R-:W-:-:S05]  /*bb60*/  SHF.R.S32.HI R25, RZ, 0x1f, R5 ;  /* 0x0000001fff197819 */ /* 0x004fca0000011405 */
[----:B------:R-:W-:Y:S05]  /*bb70*/  @!P2 BRA `(.L_x_2219) ;  /* 0x000000000004a947 */ /* 0x000fea0003800000 */
[----:B------:R-:W-:Y:S01]  /*bb80*/  BPT.TRAP 0x1 ;  /* 0x000000040000795c */ /* 0x000fe20000300000 */
.L_x_2219:
[----:B------:R-:W-:Y:S01]  /*bb90*/  LEA R7, R20, UR47, 0x3 ;  /* 0x0000002f14077c11 */ /* 0x000fe2000f8e18ff */
[----:B------:R-:W-:Y:S01]  /*bba0*/  BSSY B1, `(.L_x_2220) ;  /* 0x0000004000017945 */ /* 0x000fe20003800000 */
[----:B------:R-:W-:-:S04]  /*bbb0*/  SHF.L.U32 R2, R24, 0x1f, RZ ;  /* 0x0000001f18027819 */ /* 0x000fc800000006ff */
[----:B------:R-:W0:Y:S02]  /*bbc0*/  SYNCS.PHASECHK.TRANS64.TRYWAIT P0, [R7+URZ+0x16840], R2 ;  /* 0x01684002070075a7 */ /* 0x000e24000800017f */
[----:B0-----:R-:W-:Y:S05]  /*bbd0*/  @!P0 BRA `(.L_x_2221) ;  /* 0x0000003000448947 */ /* 0x001fea0003800000 */
.L_x_2296:
[----:B------:R-:W-:Y:S05]  /*bbe0*/  BSYNC B1 ;  /* 0x0000000000017941 */ /* 0x000fea0003800000 */
.L_x_2220:
[----:B------:R-:W2:Y:S01]  /*bbf0*/  LDL R3, [R1] ;  /* 0x0000000001037983 */ /* 0x000ea20000100800 */
[----:B------:R-:W-:Y:S01]  /*bc00*/  ULDC UR4, c[0x0][0x430] ;  /* 0x00010c0000047ab9 */ /* 0x000fe20000000800 */
[----:B------:R-:W-:Y:S01]  /*bc10*/  R2UR UR6, R27 ;  /* 0x000000001b0672ca */ /* 0x000fe200000e0000 */
[----:B------:R-:W-:-:S06]  /*bc20*/  UIADD3 UR4, -UR4, URZ, URZ ;  /* 0x0000003f04047290 */ /* 0x000fcc000fffe13f */
[----:B------:R-:W-:Y:S01]  /*bc30*/  IMAD R6, R9, UR4, R0 ;  /* 0x0000000409067c24 */ /* 0x000fe2000f8e0200 */
[----:B------:R-:W-:-:S04]  /*bc40*/  ULDC.64 UR4, c[0x0][0x300] ;  /* 0x0000c00000047ab9 */ /* 0x000fc80000000a00 */
[----:B------:R-:W-:Y:S02]  /*bc50*/  SHF.R.S32.HI R23, RZ, 0x1f, R6 ;  /* 0x0000001fff177819 */ /* 0x000fe40000011406 */
[----:B--2---:R-:W-:-:S03]  /*bc60*/  ISETP.NE.AND P2, PT, R3, RZ, PT ;  /* 0x000000ff0300720c */ /* 0x004fc60003f45270 */
        /* <DEDUP_REMOVED lines=9> */
[----:B------:R-:W-:Y:S01]  /*bd00*/  IMAD.IADD R3, R3, 0x1, R9 ;  /* 0x0000000103037824 */ /* 0x000fe200078e0209 */
[----:B------:R-:W-:Y:S01]  /*bd10*/  MOV R9, UR4 ;  /* 0x0000000400097c02 */ /* 0x000fe20008000f00 */
[----:B------:R-:W-:-:S03]  /*bd20*/  UIMAD UR4, UR6, UR4, URZ ;  /* 0x00000004060472a4 */ /* 0x000fc6000f8e023f */
[----:B------:R-:W-:Y:S01]  /*bd30*/  ULDC.64 UR6, c[0x0][0x2e8] ;  /* 0x0000ba0000067ab9 */ /* 0x000fe20000000a00 */
[----:B------:R-:W-:Y:S02]  /*bd40*/  UIMAD UR4, UR42, UR5, UR4 ;  /* 0x000000052a0472a4 */ /* 0x000fe4000f8e0204 */
[----:B------:R-:W-:-:S04]  /*bd50*/  IMAD.WIDE.U32 R2, R9, UR42, R2 ;  /* 0x0000002a09027c25 */ /* 0x000fc8000f8e0002 */
[----:B------:R-:W-:Y:S01]  /*bd60*/  IMAD R9, R20, 0x2000, R22 ;  /* 0x0000200014097824 */ /* 0x000fe200078e0216 */
[----:B------:R-:W-:Y:S01]  /*bd70*/  LEA R10, P0, R2, UR6, 0x1 ;  /* 0x00000006020a7c11 */ /* 0x000fe2000f8008ff */
        /* <DEDUP_REMOVED lines=38> */
[----:B------:R-:W1:Y:S04]  /*bfe0*/  SHFL.IDX PT, R3, R19, 0x6, 0x181f ;  /* 0x00d81f0013037f89 */ /* 0x000e6800000e0000 */
[----:B------:R-:W2:Y:S01]  /*bff0*/  SHFL.IDX PT, R19, R19, 0x7, 0x181f ;  /* 0x00f81f0013137f89 */ /* 0x000ea200000e0000 */
[----:B0-----:R-:W-:-:S05]  /*c000*/  IADD3 R2, P0, R2, R11, RZ ;  /* 0x0000000b02027210 */ /* 0x001fca0007f1e0ff */
[----:B-1----:R-:W-:-:S05]  /*c010*/  IMAD.X R3, RZ, RZ, R3, P0 ;  /* 0x000000ffff037224 */ /* 0x002fca00000e0603 */
[----:B--2---:R0:W-:Y:S03]  /*c020*/  LDGSTS.E.BYPASS.LTC128B.128 [R9+0x11400], desc[UR38][R2.64], !P2 ;  /* 0x1140000002097fae */ /* 0x0041e6000d101d66 */
.L_x_2314:
        /* <DEDUP_REMOVED lines=9> */
.L_x_2223:
        /* <DEDUP_REMOVED lines=12> */
.L_x_2224:
[----:B------:R0:W-:Y:S01]  /*c180*/  SYNCS.ARRIVE.TRANS64.A1T0 RZ, [R7+URZ+0x16830], RZ ;  /* 0x016830ff07ff79a7 */ /* 0x0001e2000810003f */
[----:B------:R-:W-:Y:S05]  /*c190*/  @!P3 BRA `(.L_x_2225) ;  /* 0x000000000004b947 */ /* 0x000fea0003800000 */
[----:B------:R-:W-:Y:S01]  /*c1a0*/  BPT.TRAP 0x1 ;  /* 0x000000040000795c */ /* 0x000fe20000300000 */
.L_x_2225:
[----:B------:R-:W-:Y:S01]  /*c1b0*/  SHF.L.U32 R2, R21, 0x1f, RZ ;  /* 0x0000001f15027819 */ /* 0x000fe200000006ff */
[----:B------:R-:W-:Y:S01]  /*c1c0*/  BSSY B1, `(.L_x_2226) ;  /* 0x0000004000017945 */ /* 0x000fe20003800000 */
[----:B0-----:R-:W-:-:S04]  /*c1d0*/  LEA R7, R8, UR47, 0x3 ;  /* 0x0000002f08077c11 */ /* 0x001fc8000f8e18ff */
[----:B------:R-:W0:Y:S02]  /*c1e0*/  SYNCS.PHASECHK.TRANS64.TRYWAIT P0, [R7+URZ+0x16860], R2 ;  /* 0x01686002070075a7 */ /* 0x000e24000800017f */
[----:B0-----:R-:W-:Y:S05]  /*c1f0*/  @!P0 BRA `(.L_x_2227) ;  /* 0x0000003400308947 */ /* 0x001fea0003800000 */
.L_x_2315:
[----:B------:R-:W-:Y:S05]  /*c200*/  BSYNC B1 ;  /* 0x0000000000017941 */ /* 0x000fea0003800000 */
.L_x_2226:
        /* <DEDUP_REMOVED lines=24> */
[----:B------:R-:W2:Y:S02]  /*c390*/  SHFL.IDX PT, R12, R17, 0x4, 0x181f ;  /* 0x00981f00110c7f89 */ /* 0x000ea400000e0000 */
[----:B-----5:R-:W-:Y:S02]  /*c3a0*/  IADD3.X R3, RZ, R10, RZ, P2, !PT ;  /* 0x0000000aff037210 */ /* 0x020fe400017fe4ff */
[----:B------:R-:W3:Y:S05]  /*c3b0*/  SHFL.IDX PT, R10, R18, 0x4, 0x181f ;  /* 0x00981f00120a7f89 */ /* 0x000eea00000e0000 */
        /* <DEDUP_REMOVED lines=22> */
.L_x_2333:
        /* <DEDUP_REMOVED lines=19> */
.L_x_2229:
        /* <DEDUP_REMOVED lines=12> */
.L_x_2230:
[----:B------:R-:W-:Y:S01]  /*c710*/  R2UR UR4, R27 ;  /* 0x000000001b0472ca */ /* 0x000fe200000e0000 */
[----:B------:R-:W-:Y:S01]  /*c720*/  ULDC.64 UR6, c[0x0][0x330] ;  /* 0x0000cc0000067ab9 */ /* 0x000fe20000000a00 */
[----:B------:R-:W-:Y:S01]  /*c730*/  VIADD R26, R26, 0xffffffff ;  /* 0xffffffff1a1a7836 */ /* 0x000fe20000000000 */
[----:B------:R-:W-:Y:S01]  /*c740*/  MOV R3, UR6 ;  /* 0x0000000600037c02 */ /* 0x000fe20008000f00 */
[----:B------:R-:W-:Y:S01]  /*c750*/  IMAD.MOV.U32 R18, RZ, RZ, R2 ;  /* 0x000000ffff127224 */ /* 0x000fe200078e0002 */
[----:B------:R0:W-:Y:S01]  /*c760*/  SYNCS.ARRIVE.TRANS64.A1T0 RZ, [R7+URZ+0x16850], RZ ;  /* 0x016850ff07ff79a7 */ /* 0x0001e2000810003f */
[----:B------:R-:W-:Y:S01]  /*c770*/  VIADD R4, R4, 0x80 ;  /* 0x0000008004047836 */ /* 0x000fe20000000000 */
[----:B------:R-:W-:Y:S01]  /*c780*/  ISETP.GT.AND P0, PT, R26, UR51, PT ;  /* 0x000000331a007c0c */ /* 0x000fe2000bf04270 */
[----:B------:R-:W-:-:S04]  /*c790*/  IMAD.WIDE.U32 R18, R3, UR42, R18 ;  /* 0x0000002a03127c25 */ /* 0x000fc8000f8e0012 */
[----:B------:R-:W-:Y:S01]  /*c7a0*/  VIADD R0, R0, 0xffffff80 ;  /* 0xffffff8000007836 */ /* 0x000fe20000000000 */
        /* <DEDUP_REMOVED lines=10> */
.L_x_2218:
[----:B------:R-:W-:-:S06]  /*c850*/  ULOP3.LUT UR4, UR40, 0x2, URZ, 0xfc, !UPT ;  /* 0x0000000228047892 */ /* 0x000fcc000f8efc3f */
[----:B0-----:R-:W-:-:S05]  /*c860*/  IMAD.U32 R0, RZ, RZ, UR4 ;  /* 0x00000004ff007e24 */ /* 0x001fca000f8e00ff */
[----:B------:R-:W-:-:S13]  /*c870*/  ISETP.NE.AND P0, PT, R0, 0x3, PT ;  /* 0x000000030000780c */ /* 0x000fda0003f05270 */
[----:B------:R-:W-:Y:S05]  /*c880*/  @!P0 BRA `(.L_x_2232) ;  /* 0x0000000000048947 */ /* 0x000fea0003800000 */
[----:B------:R-:W-:Y:S01]  /*c890*/  BPT.TRAP 0x1 ;  /* 0x000000040000795c */ /* 0x000fe20000300000 */
.L_x_2232:
        /* <DEDUP_REMOVED lines=12> */
.L_x_2334:
[----:B------:R-:W-:Y:S05]  /*c960*/  BSYNC B0 ;  /* 0x0000000000007941 */ /* 0x000fea0003800000 */
.L_x_2233:
        /* <DEDUP_REMOVED lines=22> */
[----:B------:R-:W1:Y:S01]  /*cad0*/  SHFL.IDX PT, R22, R18, 0x4, 0x181f ;  /* 0x00981f0012167f89 */ /* 0x000e6200000e0000 */
[----:B----4-:R-:W-:-:S03]  /*cae0*/  IMAD.X R7, RZ, RZ, R7, P4 ;  /* 0x000000ffff077224 */ /* 0x010fc600020e0607 */
[----:B------:R-:W2:Y:S01]  /*caf0*/  SHFL.IDX PT, R25, R17, 0x5, 0x181f ;  /* 0x00b81f0011197f89 */ /* 0x000ea200000e0000 */
[----:B-----5:R-:W-:-:S03]  /*cb00*/  IMAD.X R3, RZ, RZ, R19, P5 ;  /* 0x000000ffff037224 */ /* 0x020fc600028e0613 */
[----:B------:R-:W-:Y:S04]  /*cb10*/  SHFL.IDX PT, R27, R17, 0x6, 0x181f ;  /* 0x00d81f00111b7f89 */ /* 0x000fe800000e0000 */
[----:B------:R0:W-:Y:S01]  /*cb20*/  LDGSTS.E.BYPASS.LTC128B.128 [R4+0x400], desc[UR38][R8.64], !P3 ;  /* 0x0040000008047fae */ /* 0x0001e2000d901d66 */
[----:B------:R-:W-:-:S03]  /*cb30*/  ISETP.LT.OR P3, PT, R5, 0x41, P0 ;  /* 0x000000410500780c */ /* 0x000fc60000761670 */
[----:B------:R-:W3:Y:S04]  /*cb40*/  SHFL.IDX PT, R19, R18, 0x5, 0x181f ;  /* 0x00b81f0012137f89 */ /* 0x000ee800000e0000 */
[----:B------:R2:W-:Y:S04]  /*cb50*/  LDGSTS.E.BYPASS.LTC128B.128 [R4+0xc00], desc[UR38][R6.64], !P2 ;  /* 0x00c0000006047fae */ /* 0x0005e8000d101d66 */
[----:B------:R-:W4:Y:S01]  /*cb60*/  SHFL.IDX PT, R21, R18, 0x6, 0x181f ;  /* 0x00d81f0012157f89 */ /* 0x000f2200000e0000 */
[----:B0-----:R-:W-:-:S03]  /*cb70*/  IADD3 R8, P5, R23, R16, RZ ;  /* 0x0000001017087210 */ /* 0x001fc60007fbe0ff */
[----:B------:R0:W-:Y:S01]  /*cb80*/  LDGSTS.E.BYPASS.LTC128B.128 [R4+0x1400], desc[UR38][R2.64], !P1 ;  /* 0x0140000002047fae */ /* 0x0001e2000c901d66 */
[----:B------:R-:W-:Y:S01]  /*cb90*/  ISETP.LT.OR P1, PT, R5, 0x31, P0 ;  /* 0x000000310500780c */ /* 0x000fe20000721670 */
[----:B-1----:R-:W-:Y:S01]  /*cba0*/  IMAD.X R9, RZ, RZ, R22, P5 ;  /* 0x000000ffff097224 */ /* 0x002fe200028e0616 */
[-C--:B--2---:R-:W-:Y:S01]  /*cbb0*/  IADD3 R6, P4, R25, R16.reuse, RZ ;  /* 0x0000001019067210 */ /* 0x084fe20007f9e0ff */
[----:B------:R-:W1:Y:S01]  /*cbc0*/  SHFL.IDX PT, R18, R18, 0x7, 0x181f ;  /* 0x00f81f0012127f89 */ /* 0x000e6200000e0000 */
[----:B0-----:R-:W-:Y:S02]  /*cbd0*/  IADD3 R2, P2, R14, R16, RZ ;  /* 0x000000100e027210 */ /* 0x001fe40007f5e0ff */
[----:B---3--:R-:W-:Y:S01]  /*cbe0*/  IADD3.X R7, RZ, R19, RZ, P4, !PT ;  /* 0x00000013ff077210 */ /* 0x008fe200027fe4ff */
[----:B------:R0:W2:Y:S02]  /*cbf0*/  SHFL.IDX PT, R14, R17, 0x7, 0x181f ;  /* 0x00f81f00110e7f89 */ /* 0x0000a400000e0000 */
[----:B------:R-:W-:Y:S01]  /*cc00*/  IMAD.X R3, RZ, RZ, R10, P2 ;  /* 0x000000ffff037224 */ /* 0x000fe200010e060a */
[----:B------:R-:W-:Y:S01]  /*cc10*/  ISETP.LT.OR P2, PT, R5, 0x51, P0 ;  /* 0x000000510500780c */ /* 0x000fe20000741670 */
[----:B------:R-:W-:-:S03]  /*cc20*/  IMAD.MOV.U32 R10, RZ, RZ, RZ ;  /* 0x000000ffff0a7224 */ /* 0x000fc600078e00ff */
[----:B------:R3:W-:Y:S01]  /*cc30*/  LDGSTS.E.BYPASS.LTC128B.128 [R4+0x1c00], desc[UR38][R2.64], !P1 ;  /* 0x01c0000002047fae */ /* 0x0007e2000c901d66 */
[----:B------:R-:W-:-:S03]  /*cc40*/  ISETP.LT.OR P1, PT, R5, 0x61, P0 ;  /* 0x000000610500780c */ /* 0x000fc60000721670 */
[----:B------:R0:W-:Y:S05]  /*cc50*/  LDGSTS.E.BYPASS.LTC128B.128 [R4+0x2400], desc[UR38][R8.64], !P3 ;  /* 0x0240000008047fae */ /* 0x0001ea000d901d66 */
[----:B------:R0:W-:Y:S01]  /*cc60*/  LDGSTS.E.BYPASS.LTC128B.128 [R4+0x2c00], desc[UR38][R6.64], !P2 ;  /* 0x02c0000006047fae */ /* 0x0001e2000d101d66 */
[----:B---3--:R-:W-:-:S05]  /*cc70*/  IADD3 R2, P5, R27, R16, RZ ;  /* 0x000000101b027210 */ /* 0x008fca0007fbe0ff */
[----:B----4-:R-:W-:-:S05]  /*cc80*/  IMAD.X R3, RZ, RZ, R21, P5 ;  /* 0x000000ffff037224 */ /* 0x010fca00028e0615 */
[----:B-12---:R0:W-:Y:S03]  /*cc90*/  LDGSTS.E.BYPASS.LTC128B.128 [R4+0x3400], desc[UR38][R2.64], !P1 ;  /* 0x0340000002047fae */ /* 0x0061e6000c901d66 */
.L_x_2352:
        /* <DEDUP_REMOVED lines=9> */
.L_x_2236:
        /* <DEDUP_REMOVED lines=12> */
.L_x_2237:
[----:B------:R-:W-:Y:S01]  /*cdf0*/  VIADD R2, R20, 0x1 ;  /* 0x0000000114027836 */ /* 0x000fe20000000000 */
[----:B------:R0:W-:Y:S04]  /*ce00*/  SYNCS.ARRIVE.TRANS64.A1T0 RZ, [R0+URZ+0x16850], RZ ;  /* 0x016850ff00ff79a7 */ /* 0x0001e8000810003f */
[----:B------:R-:W-:-:S04]  /*ce10*/  ISETP.NE.AND P0, PT, R2, 0x2, PT ;  /* 0x000000020200780c */ /* 0x000fc80003f05270 */
[----:B------:R-:W-:Y:S02]  /*ce20*/  SEL R3, RZ, 0x1, P0 ;  /* 0x00000001ff037807 */ /* 0x000fe40000000000 */
[----:B------:R-:W-:Y:S02]  /*ce30*/  SEL R2, R2, RZ, P0 ;  /* 0x000000ff02027207 */ /* 0x000fe40000000000 */
[----:B0-----:R-:W-:-:S07]  /*ce40*/  LOP3.LUT R0, R24, R3, RZ, 0x3c, !PT ;  /* 0x0000000318007212 */ /* 0x001fce00078e3cff */
.L_x_2205:
[----:B------:R-:W0:Y:S01]  /*ce50*/  S2R R4, SR_CgaCtaId ;  /* 0x0000000000047919 */ /* 0x000e220000008800 */
[----:B------:R-:W-:Y:S02]  /*ce60*/  MOV R3, 0x400 ;  /* 0x0000040000037802 */ /* 0x000fe40000000f00 */
[----:B------:R-:W-:Y:S02]  /*ce70*/  SHF.L.U32 R10, R10, 0x1f, RZ ;  /* 0x0000001f0a0a7819 */ /* 0x000fe400000006ff */
[----:B0-----:R-:W-:-:S04]  /*ce80*/  LEA R7, R4, R3, 0x18 ;  /* 0x0000000304077211 */ /* 0x001fc800078ec0ff */
[----:B------:R-:W0:Y:S02]  /*ce90*/  SYNCS.PHASECHK.TRANS64.TRYWAIT P0, [R7+URZ+0x16820], R10 ;  /* 0x0168200a070075a7 */ /* 0x000e24000800017f */
[----:B0-----:R-:W-:Y:S05]  /*cea0*/  @!P0 BRA `(.L_x_2238) ;  /* 0x0000003800bc8947 */ /* 0x001fea0003800000 */
.L_x_2353:
[----:B------:R-:W-:-:S03]  /*ceb0*/  UMOV UR4, 0xffffffff ;  /* 0xffffffff00047882 */ /* 0x000fc60000000000 */
[----:B------:R-:W-:Y:S05]  /*cec0*/  BRA.DIV UR4, `(.L_x_2239) ;  /* 0x0000003a04c87947 */ /* 0x000fea000b800000 */
[----:B------:R-:W1:Y:S02]  /*ced0*/  S2R R3, SR_TID.X ;  /* 0x0000000000037919 */ /* 0x000e640000002100 */
[----:B-1----:R-:W-:-:S04]  /*cee0*/  SHF.R.U32.HI R3, RZ, 0x5, R3 ;  /* 0x00000005ff037819 */ /* 0x002fc80000011603 */
[----:B------:R-:W-:-:S05]  /*cef0*/  LOP3.LUT R3, R3, 0x3, RZ, 0xc0, !PT ;  /* 0x0000000303037812 */ /* 0x000fca00078ec0ff */
[----:B------:R1:W2:Y:S02]  /*cf00*/  SHFL.IDX PT, R14, R3, RZ, 0x1f ;  /* 0x00001fff030e7589 */ /* 0x0002a400000e0000 */
.L_x_2356:
[----:B--2---:R-:W-:-:S13]  /*cf10*/  ISETP.NE.AND P0, PT, R14, RZ, PT ;  /* 0x000000ff0e00720c */ /* 0x004fda0003f05270 */
[----:B------:R-:W-:Y:S05]  /*cf20*/  @P0 BRA `(.L_x_2161) ;  /* 0x0000000000880947 */ /* 0x000fea0003800000 */
[----:B------:R-:W-:-:S03]  /*cf30*/  UMOV UR4, 0xffffffff ;  /* 0xffffffff00047882 */ /* 0x000fc60000000000 */
[----:B------:R-:W-:Y:S05]  /*cf40*/  BRA.DIV UR4, `(.L_x_2240) ;  /* 0x0000003a04dc7947 */ /* 0x000fea000b800000 */
[----:B------:R-:W-:-:S13]  /*cf50*/  ELECT P6, URZ, PT ;  /* 0x00000000003f782f */ /* 0x000fda00038c0000 */
.L_x_2359:
[----:B------:R-:W-:Y:S05]  /*cf60*/  @!P6 BRA `(.L_x_2161) ;  /* 0x000000000078e947 */ /* 0x000fea0003800000 */
[----:B------:R-:W-:-:S06]  /*cf70*/  ULOP3.LUT UR4, UR40, 0x2, URZ, 0xfc, !UPT ;  /* 0x0000000228047892 */ /* 0x000fcc000f8efc3f */
[----:B-1----:R-:W-:-:S05]  /*cf80*/  IMAD.U32 R3, RZ, RZ, UR4 ;  /* 0x00000004ff037e24 */ /* 0x002fca000f8e00ff */
[----:B------:R-:W-:-:S13]  /*cf90*/  ISETP.NE.AND P0, PT, R3, 0x3, PT ;  /* 0x000000030300780c */ /* 0x000fda0003f05270 */
[----:B------:R-:W-:Y:S05]  /*cfa0*/  @!P0 BRA `(.L_x_2241) ;  /* 0x0000000000048947 */ /* 0x000fea0003800000 */
[----:B------:R-:W-:Y:S01]  /*cfb0*/  BPT.TRAP 0x1 ;  /* 0x000000040000795c */ /* 0x000fe20000300000 */
.L_x_2241:
[----:B------:R-:W-:Y:S01]  /*cfc0*/  IMAD R5, R2, 0x8, R7 ;  /* 0x0000000802057824 */ /* 0x000fe200078e0207 */
[----:B------:R-:W-:Y:S01]  /*cfd0*/  SHF.L.U32 R4, R0, 0x1f, RZ ;  /* 0x0000001f00047819 */ /* 0x000fe200000006ff */
[----:B------:R-:W-:-:S03]  /*cfe0*/  VIADD R2, R2, 0x1 ;  /* 0x0000000102027836 */ /* 0x000fc60000000000 */
[----:B------:R-:W1:Y:S02]  /*cff0*/  SYNCS.PHASECHK.TRANS64.TRYWAIT P1, [R5+URZ+0x16840], R4 ;  /* 0x01684004050075a7 */ /* 0x000e64000802017f */
[----:B------:R-:W-:-:S04]  /*d000*/  ISETP.NE.AND P2, PT, R2, 0x2, PT ;  /* 0x000000020200780c */ /* 0x000fc80003f45270 */
[----:B------:R-:W-:Y:S01]  /*d010*/  SEL R3, RZ, 0x1, P2 ;  /* 0x00000001ff037807 */ /* 0x000fe20001000000 */
[----:B-1----:R-:W-:Y:S08]  /*d020*/  @!P1 BRA `(.L_x_2242) ;  /* 0x0000003800c49947 */ /* 0x002ff00003800000 */
.L_x_2360:
[----:B------:R-:W-:Y:S02]  /*d030*/  SEL R2, R2, RZ, P2 ;  /* 0x000000ff02027207 */ /* 0x000fe40001000000 */
[----:B------:R-:W-:Y:S01]  /*d040*/  LOP3.LUT R0, R0, R3, RZ, 0x3c, !PT ;  /* 0x0000000300007212 */ /* 0x000fe200078e3cff */
[----:B------:R-:W-:Y:S06]  /*d050*/  @!P0 BRA `(.L_x_2243) ;  /* 0x0000000000048947 */ /* 0x000fec0003800000 */
[----:B------:R-:W-:Y:S01]  /*d060*/  BPT.TRAP 0x1 ;  /* 0x000000040000795c */ /* 0x000fe20000300000 */
.L_x_2243:
[----:B------:R-:W-:Y:S02]  /*d070*/  LEA R3, R2, R7, 0x3 ;  /* 0x0000000702037211 */ /* 0x000fe400078e18ff */
[----:B------:R-:W-:-:S04]  /*d080*/  SHF.L.U32 R0, R0, 0x1f, RZ ;  /* 0x0000001f00007819 */ /* 0x000fc800000006ff */
[----:B------:R-:W2:Y:S02]  /*d090*/  SYNCS.PHASECHK.TRANS64.TRYWAIT P1, [R3+URZ+0x16840], R0 ;  /* 0x01684000030075a7 */ /* 0x000ea4000802017f */
[----:B--2---:R-:W-:Y:S05]  /*d0a0*/  @!P1 BRA `(.L_x_2244) ;  /* 0x0000003800b89947 */ /* 0x004fea0003800000 */
.L_x_2361:
[----:B------:R-:W-:Y:S05]  /*d0b0*/  @!P0 BRA `(.L_x_2245) ;  /* 0x0000000000048947 */ /* 0x000fea0003800000 */
[----:B------:R-:W-:Y:S01]  /*d0c0*/  BPT.TRAP 0x1 ;  /* 0x000000040000795c */ /* 0x000fe20000300000 */
.L_x_2245:
[----:B------:R-:W3:Y:S02]  /*d0d0*/  SYNCS.PHASECHK.TRANS64.TRYWAIT P1, [R5+URZ+0x16860], R4 ;  /* 0x01686004050075a7 */ /* 0x000ee4000802017f */
[----:B---3--:R-:W-:Y:S05]  /*d0e0*/  @!P1 BRA `(.L_x_2246) ;  /* 0x0000003800bc9947 */ /* 0x008fea0003800000 */
.L_x_2362:
[----:B------:R-:W-:Y:S05]  /*d0f0*/  @!P0 BRA `(.L_x_2247) ;  /* 0x0000000000048947 */ /* 0x000fea0003800000 */
[----:B------:R-:W-:Y:S01]  /*d100*/  BPT.TRAP 0x1 ;  /* 0x000000040000795c */ /* 0x000fe20000300000 */
.L_x_2247:
[----:B----4-:R4:W0:Y:S02]  /*d110*/  SYNCS.PHASECHK.TRANS64.TRYWAIT P0, [R3+URZ+0x16860], R0 ;  /* 0x01686000030075a7 */ /* 0x010824000800017f */
[----:B0-----:R-:W-:Y:S05]  /*d120*/  @!P0 NANOSLEEP.SYNCS 0x989680 ;  /* 0x009896800000895d */ /* 0x001fea0003900000 */
[----:B------:R-:W0:Y:S02]  /*d130*/  @!P0 SYNCS.PHASECHK.TRANS64 P0, [R3+URZ+0x16860], R0 ;  /* 0x01686000030085a7 */ /* 0x000e24000800007f */
[----:B0-----:R-:W-:Y:S05]  /*d140*/  @!P0 BRA `(.L_x_2247) ;  /* 0xfffffffc00f08947 */ /* 0x001fea000383ffff */
.L_x_2161:
[----:B------:R-:W-:Y:S05]  /*d150*/  BSYNC B6 ;  /* 0x0000000000067941 */ /* 0x000fea0003800000 */
.L_x_2158:
[----:B------:R-:W-:Y:S05]  /*d160*/  EXIT ;  /* 0x000000000000794d */ /* 0x000fea0003800000 */
.L_x_2165:
[----:B0-----:R-:W-:-:S04]  /*d170*/  IMAD.U32 R3, RZ, RZ, UR42 ;  /* 0x0000002aff037e24 */ /* 0x001fc8000f8e00ff */
[----:B------:R0:W1:Y:S03]  /*d180*/  SYNCS.PHASECHK.TRANS64.TRYWAIT P0, [R3+URZ+0x16800], R0 ;  /* 0x01680000030075a7 */ /* 0x000066000800017f */
[----:B-1----:R-:W-:Y:S05]  /*d190*/  @!P0 NANOSLEEP.SYNCS 0x989680 ;  /* 0x009896800000895d */ /* 0x002fea0003900000 */
[----:B------:R-:W1:Y:S02]  /*d1a0*/  @!P0 SYNCS.PHASECHK.TRANS64 P0, [R3+URZ+0x16800], R0 ;  /* 0x01680000030085a7 */ /* 0x000e64000800007f */
[----:B-1----:R-:W-:Y:S05]  /*d1b0*/  @!P0 BRA `(.L_x_2165) ;  /* 0xfffffffc00ec8947 */ /* 0x002fea000383ffff */
[----:B------:R-:W-:Y:S05]  /*d1c0*/  BRA `(.L_x_2248) ;  /* 0xffffff40002c7947 */ /* 0x000fea000383ffff */
.L_x_2169:
[----:B0-----:R-:W-:-:S04]  /*d1d0*/  IMAD.U32 R3, RZ, RZ, UR42 ;  /* 0x0000002aff037e24 */ /* 0x001fc8000f8e00ff */
[----:B------:R0:W2:Y:S03]  /*d1e0*/  SYNCS.PHASECHK.TRANS64.TRYWAIT P1, [R3+URZ+0x16830], R0 ;  /* 0x01683000030075a7 */ /* 0x0000a6000802017f */
[----:B--2---:R-:W-:Y:S05]  /*d1f0*/  @!P1 NANOSLEEP.SYNCS 0x989680 ;  /* 0x009896800000995d */ /* 0x004fea0003900000 */
[----:B------:R-:W2:Y:S02]  /*d200*/  @!P1 SYNCS.PHASECHK.TRANS64 P1, [R3+URZ+0x16830], R0 ;  /* 0x01683000030095a7 */ /* 0x000ea4000802007f */
[----:B--2---:R-:W-:Y:S05]  /*d210*/  @!P1 BRA `(.L_x_2169) ;  /* 0xfffffffc00ec9947 */ /* 0x004fea000383ffff */
[----:B------:R-:W-:Y:S05]  /*d220*/  BRA `(.L_x_2168) ;  /* 0xffffff4000487947 */ /* 0x000fea000383ffff */
.L_x_2175:
[----:B-1----:R-:W-:-:S04]  /*d230*/  IMAD.U32 R11, RZ, RZ, UR4 ;  /* 0x00000004ff0b7e24 */ /* 0x002fc8000f8e00ff */
[----:B------:R1:W2:Y:S03]  /*d240*/  SYNCS.PHASECHK.TRANS64.TRYWAIT P1, [R11+URZ+0x16830], R0 ;  /* 0x016830000b0075a7 */ /* 0x0002a6000802017f */
[----:B--2---:R-:W-:Y:S05]  /*d250*/  @!P1 NANOSLEEP.SYNCS 0x989680 ;  /* 0x009896800000995d */ /* 0x004fea0003900000 */
[----:B------:R-:W2:Y:S02]  /*d260*/  @!P1 SYNCS.PHASECHK.TRANS64 P1, [R11+URZ+0x16830], R0 ;  /* 0x016830000b0095a7 */ /* 0x000ea4000802007f */
[----:B--2---:R-:W-:Y:S05]  /*d270*/  @!P1 BRA `(.L_x_2175) ;  /* 0xfffffffc00ec9947 */ /* 0x004fea000383ffff */
[----:B------:R-:W-:Y:S05]  /*d280*/  BRA `(.L_x_2172) ;  /* 0xffffff64003c7947 */ /* 0x000fea000383ffff */
.L_x_2179:
[----:B-1----:R-:W-:-:S04]  /*d290*/  IMAD.U32 R11, RZ, RZ, UR10 ;  /* 0x0000000aff0b7e24 */ /* 0x002fc8000f8e00ff */
[----:B------:R1:W2:Y:S03]  /*d2a0*/  SYNCS.PHASECHK.TRANS64.TRYWAIT P1, [R11+URZ+0x16850], R0 ;  /* 0x016850000b0075a7 */ /* 0x0002a6000802017f */
[----:B--2---:R-:W-:Y:S05]  /*d2b0*/  @!P1 NANOSLEEP.SYNCS 0x989680 ;  /* 0x009896800000995d */ /* 0x004fea0003900000 */
[----:B------:R-:W2:Y:S02]  /*d2c0*/  @!P1 SYNCS.PHASECHK.TRANS64 P1, [R11+URZ+0x16850], R0 ;  /* 0x016850000b0095a7 */ /* 0x000ea4000802007f */
[----:B--2---:R-:W-:Y:S05]  /*d2d0*/  @!P1 BRA `(.L_x_2179) ;  /* 0xfffffffc00ec9947 */ /* 0x004fea000383ffff */
[----:B------:R-:W-:Y:S05]  /*d2e0*/  BRA `(.L_x_2176) ;  /* 0xffffff6400c07947 */ /* 0x000fea000383ffff */
.L_x_2187:
[----:B-1----:R-:W-:-:S04]  /*d2f0*/  IMAD.U32 R11, RZ, RZ, UR10 ;  /* 0x0000000aff0b7e24 */ /* 0x002fc8000f8e00ff */
[----:B------:R1:W2:Y:S03]  /*d300*/  SYNCS.PHASECHK.TRANS64.TRYWAIT P1, [R11+URZ+0x16830], R0 ;  /* 0x016830000b0075a7 */ /* 0x0002a6000802017f */
[----:B--2---:R-:W-:Y:S05]  /*d310*/  @!P1 NANOSLEEP.SYNCS 0x989680 ;  /* 0x009896800000995d */ /* 0x004fea0003900000 */
[----:B------:R-:W2:Y:S02]  /*d320*/  @!P1 SYNCS.PHASECHK.TRANS64 P1, [R11+URZ+0x16830], R0 ;  /* 0x016830000b0095a7 */ /* 0x000ea4000802007f */
[----:B--2---:R-:W-:Y:S05]  /*d330*/  @!P1 BRA `(.L_x_2187) ;  /* 0xfffffffc00ec9947 */ /* 0x004fea000383ffff */
[----:B------:R-:W-:Y:S05]  /*d340*/  BRA `(.L_x_2184) ;  /* 0xffffff8800d87947 */ /* 0x000fea000383ffff */
.L_x_2191:
[----:B-1----:R-:W-:-:S04]  /*d350*/  IMAD.U32 R11, RZ, RZ, UR10 ;  /* 0x0000000aff0b7e24 */ /* 0x002fc8000f8e00ff */
[----:B------:R1:W2:Y:S03]  /*d360*/  SYNCS.PHASECHK.TRANS64.TRYWAIT P1, [R11+URZ+0x16850], R0 ;  /* 0x016850000b0075a7 */ /* 0x0002a6000802017f */
[----:B--2---:R-:W-:Y:S05]  /*d370*/  @!P1 NANOSLEEP.SYNCS 0x989680 ;  /* 0x009896800000995d */ /* 0x004fea0003900000 */
[----:B------:R-:W2:Y:S02]  /*d380*/  @!P1 SYNCS.PHASECHK.TRANS64 P1, [R11+URZ+0x16850], R0 ;  /* 0x016850000b0095a7 */ /* 0x000ea4000802007f */
[----:B--2---:R-:W-:Y:S05]  /*d390*/  @!P1 BRA `(.L_x_2191) ;  /* 0xfffffffc00ec9947 */ /* 0x004fea000383ffff */
[----:B------:R-:W-:Y:S05]  /*d3a0*/  BRA `(.L_x_2188) ;  /* 0xffffff8c004c7947 */ /* 0x000fea000383ffff */
.L_x_2198:
[----:B-1----:R-:W-:-:S04]  /*d3b0*/  IMAD.U32 R6, RZ, RZ, UR7 ;  /* 0x00000007ff067e24 */ /* 0x002fc8000f8e00ff */
[----:B------:R1:W3:Y:S03]  /*d3c0*/  SYNCS.PHASECHK.TRANS64.TRYWAIT P1, [R6+URZ+0x16850], R5 ;  /* 0x01685005060075a7 */ /* 0x0002e6000802017f */
[----:B---3--:R-:W-:Y:S05]  /*d3d0*/  @!P1 NANOSLEEP.SYNCS 0x989680 ;  /* 0x009896800000995d */ /* 0x008fea0003900000 */
[----:B------:R-:W3:Y:S02]  /*d3e0*/  @!P1 SYNCS.PHASECHK.TRANS64 P1, [R6+URZ+0x16850], R5 ;  /* 0x01685005060095a7 */ /* 0x000ee4000802007f */
[----:B---3--:R-:W-:Y:S05]  /*d3f0*/  @!P1 BRA `(.L_x_2198) ;  /* 0xfffffffc00ec9947 */ /* 0x008fea000383ffff */
[----:B------:R-:W-:Y:S05]  /*d400*/  BRA `(.L_x_2197) ;  /* 0xffffffa400ac7947 */ /* 0x000fea000383ffff */
.L_x_2210:
[----:B------:R-:W-:Y:S01]  /*d410*/  IMAD.MOV.U32 R13, RZ, RZ, R17 ;  /* 0x000000ffff0d7224 */ /* 0x000fe200078e0011 */
[----:B------:R-:W-:Y:S01]  /*d420*/  MOV R12, RZ ;  /* 0x000000ff000c7202 */ /* 0x000fe20000000f00 */
[----:B------:R-:W-:Y:S02]  /*d430*/  IMAD.MOV.U32 R11, RZ, RZ, 0x1f ;  /* 0x0000001fff0b7424 */ /* 0x000fe400078e00ff */
[----:B------:R-:W-:-:S07]  /*d440*/  IMAD.MOV.U32 R15, RZ, RZ, -0x1 ;  /* 0xffffffffff0f7424 */ /* 0x000fce00078e00ff */
[----:B0----5:R-:W-:Y:S05]  /*d450*/  WARPSYNC.COLLECTIVE R15, `(.L_x_2249) ;  /* 0x000000000f087348 */ /* 0x021fea0003c00000 */
[----:B------:R1:W2:Y:S02]  /*d460*/  SHFL.IDX P6, R14, R13, R12, R11 ;  /* 0x0000000c0d0e7389 */ /* 0x0002a400000c000b */
[----:B012--5:R-:W-:Y:S01]  /*d470*/  ENDCOLLECTIVE ;  /* 0x000000000000791b */ /* 0x027fe20003800000 */
.L_x_2249:
[----:B------:R-:W-:Y:S05]  /*d480*/  BRA `(.L_x_2250) ;  /* 0xffffffcc00587947 */ /* 0x000fea000383ffff */
.L_x_2212:
[----:B0-----:R-:W-:-:S04]  /*d490*/  IMAD.U32 R3, RZ, RZ, UR47 ;  /* 0x0000002fff037e24 */ /* 0x001fc8000f8e00ff */
[----:B------:R0:W1:Y:S03]  /*d4a0*/  SYNCS.PHASECHK.TRANS64.TRYWAIT P0, [R3+URZ+0x16840], R10 ;  /* 0x0168400a030075a7 */ /* 0x000066000800017f */
[----:B-1----:R-:W-:Y:S05]  /*d4b0*/  @!P0 NANOSLEEP.SYNCS 0x989680 ;  /* 0x009896800000895d */ /* 0x002fea0003900000 */
[----:B------:R-:W1:Y:S02]  /*d4c0*/  @!P0 SYNCS.PHASECHK.TRANS64 P0, [R3+URZ+0x16840], R10 ;  /* 0x0168400a030085a7 */ /* 0x000e64000800007f */
[----:B-1----:R-:W-:Y:S05]  /*d4d0*/  @!P0 BRA `(.L_x_2212) ;  /* 0xfffffffc00ec8947 */ /* 0x002fea000383ffff */
[----:B------:R-:W-:Y:S05]  /*d4e0*/  BRA `(.L_x_2251) ;  /* 0xffffffcc00d87947 */ /* 0x000fea000383ffff */
.L_x_2213:
        /* <DEDUP_REMOVED lines=8> */
.L_x_2253:
[----:B------:R-:W-:Y:S05]  /*d570*/  BSYNC B0 ;  /* 0x0000000000007941 */ /* 0x000fea0003800000 */
.L_x_2252:
[----:B------:R-:W-:Y:S01]  /*d580*/  MOV R13, R0 ;  /* 0x00000000000d7202 */ /* 0x000fe20000000f00 */
[----:B------:R-:W-:Y:S01]  /*d590*/  IMAD.MOV.U32 R12, RZ, RZ, RZ ;  /* 0x000000ffff0c7224 */ /* 0x000fe200078e00ff */
[----:B------:R-:W-:Y:S01]  /*d5a0*/  @P0 LEA R7, R22, UR47, 0x1 ;  /* 0x0000002f16070c11 */ /* 0x000fe2000f8e08ff */
[----:B------:R-:W-:Y:S02]  /*d5b0*/  IMAD.MOV.U32 R11, RZ, RZ, 0x181f ;  /* 0x0000181fff0b7424 */ /* 0x000fe400078e00ff */
[----:B------:R-:W-:Y:S02]  /*d5c0*/  IMAD.MOV.U32 R15, RZ, RZ, -0x1 ;  /* 0xffffffffff0f7424 */ /* 0x000fe400078e00ff */
[----:B------:R-:W-:-:S07]  /*d5d0*/  IMAD.MOV.U32 R2, RZ, RZ, R14 ;  /* 0x000000ffff027224 */ /* 0x000fce00078e000e */
[----:B------:R-:W-:Y:S05]  /*d5e0*/  WARPSYNC.COLLECTIVE R15, `(.L_x_2254) ;  /* 0x000000000f087348 */ /* 0x000fea0003c00000 */
[----:B------:R0:W1:Y:S02]  /*d5f0*/  SHFL.IDX P6, R14, R13, R12, R11 ;  /* 0x0000000c0d0e7389 */ /* 0x00006400000c000b */
[----:B01----:R-:W-:Y:S01]  /*d600*/  ENDCOLLECTIVE ;  /* 0x000000000000791b */ /* 0x003fe20003800000 */
.L_x_2254:
        /* <DEDUP_REMOVED lines=9> */
.L_x_2255:
[----:B------:R-:W-:Y:S01]  /*d6a0*/  @!PT LDS RZ, [RZ] ;  /* 0x00000000fffff984 */ /* 0x000fe20000000800 */
[----:B------:R-:W-:Y:S01]  /*d6b0*/  @!PT LDS RZ, [RZ] ;  /* 0x00000000fffff984 */ /* 0x000fe20000000800 */
[----:B------:R-:W-:Y:S01]  /*d6c0*/  @!PT LDS RZ, [RZ] ;  /* 0x00000000fffff984 */ /* 0x000fe20000000800 */
[----:B------:R0:W-:Y:S01]  /*d6d0*/  @P0 LDGSTS.E.BYPASS.LTC128B.128 [R7+0xe400], desc[UR38][R2.64], !P3 ;  /* 0x0e40000002070fae */ /* 0x0001e2000d901d66 */
[----:B------:R-:W-:Y:S02]  /*d6e0*/  ISETP.GE.AND P0, PT, R5, 0x11, PT ;  /* 0x000000110500780c */ /* 0x000fe40003f06270 */
[----:B------:R-:W-:Y:S02]  /*d6f0*/  @P1 LEA R25, R22, UR47, 0x1 ;  /* 0x0000002f16191c11 */ /* 0x000fe4000f8e08ff */
[----:B------:R-:W-:-:S09]  /*d700*/  MOV R13, R0 ;  /* 0x00000000000d7202 */ /* 0x000fd20000000f00 */
[----:B------:R-:W-:Y:S01]  /*d710*/  @P0 LEA R21, R22, UR47, 0x1 ;  /* 0x0000002f16150c11 */ /* 0x000fe2000f8e08ff */
[----:B0-----:R-:W-:-:S07]  /*d720*/  IMAD.MOV.U32 R8, RZ, RZ, R14 ;  /* 0x000000ffff087224 */ /* 0x001fce00078e000e */
[----:B------:R-:W-:Y:S05]  /*d730*/  WARPSYNC.COLLECTIVE R15, `(.L_x_2256) ;  /* 0x000000000f087348 */ /* 0x000fea0003c00000 */
[----:B------:R0:W1:Y:S02]  /*d740*/  SHFL.IDX P6, R14, R13, R12, R11 ;  /* 0x0000000c0d0e7389 */ /* 0x00006400000c000b */
[----:B01----:R-:W-:Y:S01]  /*d750*/  ENDCOLLECTIVE ;  /* 0x000000000000791b */ /* 0x003fe20003800000 */
.L_x_2256:
[----:B------:R-:W-:Y:S02]  /*d760*/  IMAD.MOV.U32 R13, RZ, RZ, R4 ;  /* 0x000000ffff0d7224 */ /* 0x000fe400078e0004 */
[----:B------:R-:W-:Y:S01]  /*d770*/  IMAD.MOV.U32 R12, RZ, RZ, 0x2 ;  /* 0x00000002ff0c7424 */ /* 0x000fe200078e00ff */
[----:B------:R-:W-:-:S13]  /*d780*/  @P0 LEA R2, P2, R16, R14, 0x1 ;  /* 0x0000000e10020211 */ /* 0x000fda00078408ff */
[----:B------:R-:W-:Y:S05]  /*d790*/  WARPSYNC.COLLECTIVE R15, `(.L_x_2257) ;  /* 0x000000000f087348 */ /* 0x000fea0003c00000 */
[----:B------:R0:W1:Y:S02]  /*d7a0*/  SHFL.IDX P6, R14, R13, R12, R11 ;  /* 0x0000000c0d0e7389 */ /* 0x00006400000c000b */
[----:B01----:R-:W-:Y:S01]  /*d7b0*/  ENDCOLLECTIVE ;  /* 0x000000000000791b */ /* 0x003fe20003800000 */
.L_x_2257:
        /* <DEDUP_REMOVED lines=10> */
.L_x_2258:
[----:B------:R-:W-:Y:S01]  /*d860*/  IMAD.MOV.U32 R13, RZ, RZ, R4 ;  /* 0x000000ffff0d7224 */ /* 0x000fe200078e0004 */
[----:B------:R-:W-:Y:S01]  /*d870*/  MOV R12, 0x3 ;  /* 0x00000003000c7802 */ /* 0x000fe20000000f00 */
[----:B------:R-:W-:-:S07]  /*d880*/  IMAD.MOV.U32 R9, RZ, RZ, R14 ;  /* 0x000000ffff097224 */ /* 0x000fce00078e000e */
[----:B------:R-:W-:Y:S05]  /*d890*/  WARPSYNC.COLLECTIVE R15, `(.L_x_2259) ;  /* 0x000000000f087348 */ /* 0x000fea0003c00000 */
[----:B------:R0:W1:Y:S02]  /*d8a0*/  SHFL.IDX P6, R14, R13, R12, R11 ;  /* 0x0000000c0d0e7389 */ /* 0x00006400000c000b */
[----:B01----:R-:W-:Y:S01]  /*d8b0*/  ENDCOLLECTIVE ;  /* 0x000000000000791b */ /* 0x003fe20003800000 */
.L_x_2259:
        /* <DEDUP_REMOVED lines=14> */
.L_x_2260:
[----:B------:R-:W-:Y:S01]  /*d9a0*/  @P1 LEA R25, R22, UR47, 0x1 ;  /* 0x0000002f16191c11 */ /* 0x000fe2000f8e08ff */
[----:B------:R-:W-:Y:S02]  /*d9b0*/  IMAD.MOV.U32 R13, RZ, RZ, R4 ;  /* 0x000000ffff0d7224 */ /* 0x000fe400078e0004 */
[----:B------:R-:W-:Y:S01]  /*d9c0*/  IMAD.MOV.U32 R12, RZ, RZ, 0x4 ;  /* 0x00000004ff0c7424 */ /* 0x000fe200078e00ff */
[----:B------:R-:W-:-:S13]  /*d9d0*/  @P0 LEA R2, P2, R16, R14, 0x1 ;  /* 0x0000000e10020211 */ /* 0x000fda00078408ff */
[----:B------:R-:W-:Y:S05]  /*d9e0*/  WARPSYNC.COLLECTIVE R15, `(.L_x_2261) ;  /* 0x000000000f087348 */ /* 0x000fea0003c00000 */
[----:B------:R0:W1:Y:S02]  /*d9f0*/  SHFL.IDX P6, R14, R13, R12, R11 ;  /* 0x0000000c0d0e7389 */ /* 0x00006400000c000b */
[----:B01----:R-:W-:Y:S01]  /*da00*/  ENDCOLLECTIVE ;  /* 0x000000000000791b */ /* 0x003fe20003800000 */
.L_x_2261:
        /* <DEDUP_REMOVED lines=10> */
.L_x_2262:
[----:B------:R-:W-:Y:S02]  /*dab0*/  IMAD.MOV.U32 R13, RZ, RZ, R4 ;  /* 0x000000ffff0d7224 */ /* 0x000fe400078e0004 */
[----:B------:R-:W-:Y:S02]  /*dac0*/  IMAD.MOV.U32 R12, RZ, RZ, 0x5 ;  /* 0x00000005ff0c7424 */ /* 0x000fe400078e00ff */
[----:B------:R-:W-:-:S07]  /*dad0*/  IMAD.MOV.U32 R9, RZ, RZ, R14 ;  /* 0x000000ffff097224 */ /* 0x000fce00078e000e */
[----:B------:R-:W-:Y:S05]  /*dae0*/  WARPSYNC.COLLECTIVE R15, `(.L_x_2263) ;  /* 0x000000000f087348 */ /* 0x000fea0003c00000 */
[----:B------:R0:W1:Y:S02]  /*daf0*/  SHFL.IDX P6, R14, R13, R12, R11 ;  /* 0x0000000c0d0e7389 */ /* 0x00006400000c000b */
[----:B01----:R-:W-:Y:S01]  /*db00*/  ENDCOLLECTIVE ;  /* 0x000000000000791b */ /* 0x003fe20003800000 */
.L_x_2263:
[----:B------:R-:W-:-:S04]  /*db10*/  @P1 LEA R2, P0, R16, R9, 0x1 ;  /* 0x0000000910021211 */ /* 0x000fc800078008ff */
[----:B------:R-:W-:Y:S02]  /*db20*/  @P1 IADD3.X R3, RZ, R6, RZ, P0, !PT ;  /* 0x00000006ff031210 */ /* 0x000fe400007fe4ff */
[----:B------:R-:W-:-:S03]  /*db30*/  ISETP.GE.AND P0, PT, R5, 0x51, PT ;  /* 0x000000510500780c */ /* 0x000fc60003f06270 */
[----:B------:R-:W-:Y:S01]  /*db40*/  @!PT LDS RZ, [RZ] ;  /* 0x00000000fffff984 */ /* 0x000fe20000000800 */
[----:B------:R-:W-:Y:S01]  /*db50*/  @!PT LDS RZ, [RZ] ;  /* 0x00000000fffff984 */ /* 0x000fe20000000800 */
[----:B------:R-:W-:Y:S01]  /*db60*/  @!PT LDS RZ, [RZ] ;  /* 0x00000000fffff984 */ /* 0x000fe20000000800 */
[----:B------:R0:W-:Y:S01]  /*db70*/  @P1 LDGSTS.E.BYPASS.LTC128B.128 [R25+0x10400], desc[UR38][R2.64], !P3 ;  /* 0x1040000002191fae */ /* 0x0001e2000d901d66 */
[----:B------:R-:W-:Y:S01]  /*db80*/  ISETP.GE.AND P1, PT, R5, 0x61, PT ;  /* 0x000000610500780c */ /* 0x000fe20003f26270 */
[----:B------:R-:W-:Y:S02]  /*db90*/  IMAD.MOV.U32 R13, RZ, RZ, R0 ;  /* 0x000000ffff0d7224 */ /* 0x000fe400078e0000 */
[----:B------:R-:W-:-:S10]  /*dba0*/  IMAD.MOV.U32 R7, RZ, RZ, R14 ;  /* 0x000000ffff077224 */ /* 0x000fd400078e000e */
[----:B0-----:R-:W-:Y:S05]  /*dbb0*/  WARPSYNC.COLLECTIVE R15, `(.L_x_2264) ;  /* 0x000000000f087348 */ /* 0x001fea0003c00000 */
[----:B------:R1:W2:Y:S02]  /*dbc0*/  SHFL.IDX P6, R14, R13, R12, R11 ;  /* 0x0000000c0d0e7389 */ /* 0x0002a400000c000b */
[----:B012---:R-:W-:Y:S01]  /*dbd0*/  ENDCOLLECTIVE ;  /* 0x000000000000791b */ /* 0x007fe20003800000 */
.L_x_2264:
[----:B------:R-:W-:Y:S02]  /*dbe0*/  IMAD.MOV.U32 R13, RZ, RZ, R4 ;  /* 0x000000ffff0d7224 */ /* 0x000fe400078e0004 */
[----:B------:R-:W-:Y:S01]  /*dbf0*/  IMAD.MOV.U32 R12, RZ, RZ, 0x6 ;  /* 0x00000006ff0c7424 */ /* 0x000fe200078e00ff */
[----:B------:R-:W-:-:S13]  /*dc00*/  @P0 LEA R2, P2, R16, R14, 0x1 ;  /* 0x0000000e10020211 */ /* 0x000fda00078408ff */
[----:B------:R-:W-:Y:S05]  /*dc10*/  WARPSYNC.COLLECTIVE R15, `(.L_x_2265) ;  /* 0x000000000f087348 */ /* 0x000fea0003c00000 */
[----:B------:R0:W1:Y:S02]  /*dc20*/  SHFL.IDX P6, R14, R13, R12, R11 ;  /* 0x0000000c0d0e7389 */ /* 0x00006400000c000b */
[----:B01----:R-:W-:Y:S01]  /*dc30*/  ENDCOLLECTIVE ;  /* 0x000000000000791b */ /* 0x003fe20003800000 */
.L_x_2265:
        /* <DEDUP_REMOVED lines=11> */
.L_x_2266:
[----:B------:R-:W-:Y:S02]  /*dcf0*/  IMAD.MOV.U32 R13, RZ, RZ, R4 ;  /* 0x000000ffff0d7224 */ /* 0x000fe400078e0004 */
[----:B------:R-:W-:Y:S02]  /*dd00*/  IMAD.MOV.U32 R12, RZ, RZ, 0x7 ;  /* 0x00000007ff0c7424 */ /* 0x000fe400078e00ff */
[----:B------:R-:W-:-:S07]  /*dd10*/  IMAD.MOV.U32 R9, RZ, RZ, R14 ;  /* 0x000000ffff097224 */ /* 0x000fce00078e000e */
[----:B------:R-:W-:Y:S05]  /*dd20*/  WARPSYNC.COLLECTIVE R15, `(.L_x_2267) ;  /* 0x000000000f087348 */ /* 0x000fea0003c00000 */
[----:B------:R0:W1:Y:S02]  /*dd30*/  SHFL.IDX P6, R14, R13, R12, R11 ;  /* 0x0000000c0d0e7389 */ /* 0x00006400000c000b */
[----:B01----:R-:W-:Y:S01]  /*dd40*/  ENDCOLLECTIVE ;  /* 0x000000000000791b */ /* 0x003fe20003800000 */
.L_x_2267:
        /* <DEDUP_REMOVED lines=12> */
.L_x_2268:
[----:B------:R-:W-:Y:S05]  /*de10*/  BRA `(.L_x_2269) ;  /* 0xffffffc800e87947 */ /* 0x000fea000383ffff */
.L_x_2216:
[----:B------:R-:W-:Y:S01]  /*de20*/  IMAD.MOV.U32 R13, RZ, RZ, R8 ;  /* 0x000000ffff0d7224 */ /* 0x000fe200078e0008 */
[----:B------:R-:W-:Y:S01]  /*de30*/  MOV R11, 0x181f ;  /* 0x0000181f000b7802 */ /* 0x000fe20000000f00 */
[----:B------:R-:W-:Y:S02]  /*de40*/  IMAD.MOV.U32 R12, RZ, RZ, RZ ;  /* 0x000000ffff0c7224 */ /* 0x000fe400078e00ff */
[----:B------:R-:W-:Y:S02]  /*de50*/  IMAD.MOV.U32 R15, RZ, RZ, -0x1 ;  /* 0xffffffffff0f7424 */ /* 0x000fe400078e00ff */
[----:B------:R-:W-:-:S07]  /*de60*/  IMAD.U32 R5, RZ, RZ, UR49 ;  /* 0x00000031ff057e24 */ /* 0x000fce000f8e00ff */
[----:B------:R-:W-:Y:S05]  /*de70*/  WARPSYNC.COLLECTIVE R15, `(.L_x_2270) ;  /* 0x000000000f087348 */ /* 0x000fea0003c00000 */
[----:B------:R0:W1:Y:S02]  /*de80*/  SHFL.IDX P6, R14, R13, R12, R11 ;  /* 0x0000000c0d0e7389 */ /* 0x00006400000c000b */
[----:B01----:R-:W-:Y:S01]  /*de90*/  ENDCOLLECTIVE ;  /* 0x000000000000791b */ /* 0x003fe20003800000 */
.L_x_2270:
[----:B------:R-:W-:Y:S02]  /*dea0*/  IMAD R5, R5, 0xc0, R24 ;  /* 0x000000c005057824 */ /* 0x000fe400078e0218 */
[----:B------:R-:W-:Y:S02]  /*deb0*/  IMAD.MOV.U32 R13, RZ, RZ, R7 ;  /* 0x000000ffff0d7224 */ /* 0x000fe400078e0007 */
[----:B------:R-:W-:-:S07]  /*dec0*/  IMAD.MOV.U32 R2, RZ, RZ, R14 ;  /* 0x000000ffff027224 */ /* 0x000fce00078e000e */
[----:B------:R-:W-:Y:S05]  /*ded0*/  WARPSYNC.COLLECTIVE R15, `(.L_x_2271) ;  /* 0x000000000f087348 */ /* 0x000fea0003c00000 */
[----:B------:R0:W1:Y:S02]  /*dee0*/  SHFL.IDX P6, R14, R13, R12, R11 ;  /* 0x0000000c0d0e7389 */ /* 0x00006400000c000b */
[----:B01----:R-:W-:Y:S01]  /*def0*/  ENDCOLLECTIVE ;  /* 0x000000000000791b */ /* 0x003fe20003800000 */
.L_x_2271:
[----:B------:R-:W-:Y:S02]  /*df00*/  ULDC UR4, c[0x0][0x288] ;  /* 0x0000a20000047ab9 */ /* 0x000fe40000000800 */
[----:B------:R-:W-:Y:S02]  /*df10*/  IMAD R4, R9, UR4, RZ ;  /* 0x0000000409047c24 */ /* 0x000fe4000f8e02ff */
[----:B------:R-:W-:-:S03]  /*df20*/  VIADD R9, R5, 0x10 ;  /* 0x0000001005097836 */ /* 0x000fc60000000000 */
[----:B------:R-:W-:Y:S01]  /*df30*/  ISETP.GE.AND P1, PT, R5, R4, PT ;  /* 0x000000040500720c */ /* 0x000fe20003f26270 */
[----:B------:R-:W-:Y:S01]  /*df40*/  IMAD.MOV.U32 R13, RZ, RZ, R8 ;  /* 0x000000ffff0d7224 */ /* 0x000fe200078e0008 */
[----:B------:R-:W-:-:S11]  /*df50*/  MOV R12, 0x1 ;  /* 0x00000001000c7802 */ /* 0x000fd60000000f00 */
[----:B------:R-:W-:Y:S02]  /*df60*/  @!P1 LEA R25, R22, UR47, 0x1 ;  /* 0x0000002f16199c11 */ /* 0x000fe4000f8e08ff */
[----:B------:R-:W-:-:S05]  /*df70*/  @!P1 LEA R14, P2, R16, R14, 0x1 ;  /* 0x0000000e100e9211 */ /* 0x000fca00078408ff */
[----:B------:R-:W-:Y:S02]  /*df80*/  @!P1 IMAD.X R3, RZ, RZ, R2, P2 ;  /* 0x000000ffff039224 */ /* 0x000fe400010e0602 */
[----:B------:R-:W-:-:S07]  /*df90*/  @!P1 IMAD.MOV.U32 R2, RZ, RZ, R14 ;  /* 0x000000ffff029224 */ /* 0x000fce00078e000e */
[----:B------:R-:W-:Y:S05]  /*dfa0*/  WARPSYNC.COLLECTIVE R15, `(.L_x_2272) ;  /* 0x000000000f087348 */ /* 0x000fea0003c00000 */
[----:B------:R0:W1:Y:S02]  /*dfb0*/  SHFL.IDX P6, R14, R13, R12, R11 ;  /* 0x0000000c0d0e7389 */ /* 0x00006400000c000b */
[----:B01----:R-:W-:Y:S01]  /*dfc0*/  ENDCOLLECTIVE ;  /* 0x000000000000791b */ /* 0x003fe20003800000 */
.L_x_2272:
        /* <DEDUP_REMOVED lines=12> */
.L_x_2273:
[----:B------:R-:W-:Y:S02]  /*e090*/  IMAD.MOV.U32 R13, RZ, RZ, R8 ;  /* 0x000000ffff0d7224 */ /* 0x000fe400078e0008 */
[----:B------:R-:W-:Y:S02]  /*e0a0*/  IMAD.MOV.U32 R12, RZ, RZ, 0x2 ;  /* 0x00000002ff0c7424 */ /* 0x000fe400078e00ff */
[----:B------:R-:W-:-:S07]  /*e0b0*/  IMAD.MOV.U32 R21, RZ, RZ, R14 ;  /* 0x000000ffff157224 */ /* 0x000fce00078e000e */
[----:B------:R-:W-:Y:S05]  /*e0c0*/  WARPSYNC.COLLECTIVE R15, `(.L_x_2274) ;  /* 0x000000000f087348 */ /* 0x000fea0003c00000 */
[----:B------:R0:W1:Y:S02]  /*e0d0*/  SHFL.IDX P6, R14, R13, R12, R11 ;  /* 0x0000000c0d0e7389 */ /* 0x00006400000c000b */
[----:B01----:R-:W-:Y:S01]  /*e0e0*/  ENDCOLLECTIVE ;  /* 0x000000000000791b */ /* 0x003fe20003800000 */
.L_x_2274:
[----:B------:R-:W-:-:S05]  /*e0f0*/  @!P1 LEA R2, P2, R16, R21, 0x1 ;  /* 0x0000001510029211 */ /* 0x000fca00078408ff */
[----:B------:R-:W-:-:S05]  /*e100*/  @!P1 IMAD.X R3, RZ, RZ, R10, P2 ;  /* 0x000000ffff039224 */ /* 0x000fca00010e060a */
[----:B------:R-:W-:Y:S01]  /*e110*/  @!PT LDS RZ, [RZ] ;  /* 0x00000000fffff984 */ /* 0x000fe20000000800 */
[----:B------:R-:W-:Y:S01]  /*e120*/  @!PT LDS RZ, [RZ] ;  /* 0x00000000fffff984 */ /* 0x000fe20000000800 */
[----:B------:R-:W-:Y:S01]  /*e130*/  @!PT LDS RZ, [RZ] ;  /* 0x00000000fffff984 */ /* 0x000fe20000000800 */
[----:B------:R0:W-:Y:S01]  /*e140*/  @!P1 LDGSTS.E.BYPASS.LTC128B.128 [R25+0x8c00], desc[UR38][R2.64], !P0 ;  /* 0x08c0000002199fae */ /* 0x0001e2000c101d66 */
[----:B------:R-:W-:Y:S02]  /*e150*/  MOV R13, R7 ;  /* 0x00000007000d7202 */ /* 0x000fe40000000f00 */
[----:B------:R-:W-:Y:S01]  /*e160*/  ISETP.GE.AND P1, PT, R9, R4, PT ;  /* 0x000000040900720c */ /* 0x000fe20003f26270 */
[----:B------:R-:W-:-:S12]  /*e170*/  IMAD.MOV.U32 R9, RZ, RZ, R14 ;  /* 0x000000ffff097224 */ /* 0x000fd800078e000e */
[----:B0-----:R-:W-:Y:S05]  /*e180*/  WARPSYNC.COLLECTIVE R15, `(.L_x_2275) ;  /* 0x000000000f087348 */ /* 0x001fea0003c00000 */
[----:B------:R1:W2:Y:S02]  /*e190*/  SHFL.IDX P6, R14, R13, R12, R11 ;  /* 0x0000000c0d0e7389 */ /* 0x0002a400000c000b */
[----:B012---:R-:W-:Y:S01]  /*e1a0*/  ENDCOLLECTIVE ;  /* 0x000000000000791b */ /* 0x007fe20003800000 */
.L_x_2275:
[----:B------:R-:W-:Y:S01]  /*e1b0*/  @!P1 LEA R20, R22, UR47, 0x1 ;  /* 0x0000002f16149c11 */ /* 0x000fe2000f8e08ff */
[----:B------:R-:W-:Y:S02]  /*e1c0*/  IMAD.MOV.U32 R13, RZ, RZ, R8 ;  /* 0x000000ffff0d7224 */ /* 0x000fe400078e0008 */
[----:B------:R-:W-:Y:S01]  /*e1d0*/  IMAD.MOV.U32 R12, RZ, RZ, 0x3 ;  /* 0x00000003ff0c7424 */ /* 0x000fe200078e00ff */
[----:B------:R-:W-:-:S13]  /*e1e0*/  @!P1 LEA R2, P2, R16, R14, 0x1 ;  /* 0x0000000e10029211 */ /* 0x000fda00078408ff */
[----:B------:R-:W-:Y:S05]  /*e1f0*/  WARPSYNC.COLLECTIVE R15, `(.L_x_2276) ;  /* 0x000000000f087348 */ /* 0x000fea0003c00000 */
[----:B------:R0:W1:Y:S02]  /*e200*/  SHFL.IDX P6, R14, R13, R12, R11 ;  /* 0x0000000c0d0e7389 */ /* 0x00006400000c000b */
[----:B01----:R-:W-:Y:S01]  /*e210*/  ENDCOLLECTIVE ;  /* 0x000000000000791b */ /* 0x003fe20003800000 */
.L_x_2276:
        /* <DEDUP_REMOVED lines=14> */
.L_x_2277:
[----:B------:R-:W-:Y:S02]  /*e300*/  IMAD.MOV.U32 R13, RZ, RZ, R8 ;  /* 0x000000ffff0d7224 */ /* 0x000fe400078e0008 */
[----:B------:R-:W-:Y:S02]  /*e310*/  IMAD.MOV.U32 R12, RZ, RZ, 0x4 ;  /* 0x00000004ff0c7424 */ /* 0x000fe400078e00ff */
[----:B------:R-:W-:-:S07]  /*e320*/  IMAD.MOV.U32 R21, RZ, RZ, R14 ;  /* 0x000000ffff157224 */ /* 0x000fce00078e000e */
[----:B------:R-:W-:Y:S05]  /*e330*/  WARPSYNC.COLLECTIVE R15, `(.L_x_2278) ;  /* 0x000000000f087348 */ /* 0x000fea0003c00000 */
[----:B------:R0:W1:Y:S02]  /*e340*/  SHFL.IDX P6, R14, R13, R12, R11 ;  /* 0x0000000c0d0e7389 */ /* 0x00006400000c000b */
[----:B01----:R-:W-:Y:S01]  /*e350*/  ENDCOLLECTIVE ;  /* 0x000000000000791b */ /* 0x003fe20003800000 */
.L_x_2278:
        /* <DEDUP_REMOVED lines=12> */
.L_x_2279:
[----:B------:R-:W-:Y:S01]  /*e420*/  @!P1 LEA R20, R22, UR47, 0x1 ;  /* 0x0000002f16149c11 */ /* 0x000fe2000f8e08ff */
[----:B------:R-:W-:Y:S02]  /*e430*/  IMAD.MOV.U32 R13, RZ, RZ, R8 ;  /* 0x000000ffff0d7224 */ /* 0x000fe400078e0008 */
[----:B------:R-:W-:Y:S01]  /*e440*/  IMAD.MOV.U32 R12, RZ, RZ, 0x5 ;  /* 0x00000005ff0c7424 */ /* 0x000fe200078e00ff */
[----:B------:R-:W-:-:S13]  /*e450*/  @!P1 LEA R2, P2, R16, R14, 0x1 ;  /* 0x0000000e10029211 */ /* 0x000fda00078408ff */
[----:B------:R-:W-:Y:S05]  /*e460*/  WARPSYNC.COLLECTIVE R15, `(.L_x_2280) ;  /* 0x000000000f087348 */ /* 0x000fea0003c00000 */
[----:B------:R0:W1:Y:S02]  /*e470*/  SHFL.IDX P6, R14, R13, R12, R11 ;  /* 0x0000000c0d0e7389 */ /* 0x00006400000c000b */
[----:B01----:R-:W-:Y:S01]  /*e480*/  ENDCOLLECTIVE ;  /* 0x000000000000791b */ /* 0x003fe20003800000 */
.L_x_2280:
[----:B------:R-:W-:Y:S02]  /*e490*/  @!P1 IMAD.X R3, RZ, RZ, R9, P2 ;  /* 0x000000ffff039224 */ /* 0x000fe400010e0609 */
[----:B------:R-:W-:-:S03]  /*e4a0*/  VIADD R9, R5, 0x50 ;  /* 0x0000005005097836 */ /* 0x000fc60000000000 */
[----:B------:R-:W-:Y:S01]  /*e4b0*/  @!PT LDS RZ, [RZ] ;  /* 0x00000000fffff984 */ /* 0x000fe20000000800 */
[----:B------:R-:W-:Y:S01]  /*e4c0*/  @!PT LDS RZ, [RZ] ;  /* 0x00000000fffff984 */ /* 0x000fe20000000800 */
[----:B------:R-:W-:Y:S01]  /*e4d0*/  @!PT LDS RZ, [RZ] ;  /* 0x00000000fffff984 */ /* 0x000fe20000000800 */
[----:B------:R0:W-:Y:S02]  /*e4e0*/  @!P1 LDGSTS.E.BYPASS.LTC128B.128 [R20+0xa400], desc[UR38][R2.64], !P0 ;  /* 0x0a40000002149fae */ /* 0x0001e4000c101d66 */
[----:B------:R-:W-:Y:S01]  /*e4f0*/  ISETP.GE.AND P1, PT, R9, R4, PT ;  /* 0x000000040900720c */ /* 0x000fe20003f26270 */
[----:B------:R-:W-:Y:S02]  /*e500*/  VIADD R9, R5, 0x60 ;  /* 0x0000006005097836 */ /* 0x000fe40000000000 */
[----:B------:R-:W-:-:S10]  /*e510*/  IMAD.MOV.U32 R13, RZ, RZ, R7 ;  /* 0x000000ffff0d7224 */ /* 0x000fd400078e0007 */
[----:B------:R-:W-:Y:S02]  /*e520*/  @!P1 LEA R25, R22, UR47, 0x1 ;  /* 0x0000002f16199c11 */ /* 0x000fe4000f8e08ff */
[----:B0-----:R-:W-:-:S07]  /*e530*/  MOV R10, R14 ;  /* 0x0000000e000a7202 */ /* 0x001fce0000000f00 */
[----:B------:R-:W-:Y:S05]  /*e540*/  WARPSYNC.COLLECTIVE R15, `(.L_x_2281) ;  /* 0x000000000f087348 */ /* 0x000fea0003c00000 */
[----:B------:R0:W1:Y:S02]  /*e550*/  SHFL.IDX P6, R14, R13, R12, R11 ;  /* 0x0000000c0d0e7389 */ /* 0x00006400000c000b */
[----:B01----:R-:W-:Y:S01]  /*e560*/  ENDCOLLECTIVE ;  /* 0x000000000000791b */ /* 0x003fe20003800000 */
.L_x_2281:
[----:B------:R-:W-:Y:S02]  /*e570*/  IMAD.MOV.U32 R13, RZ, RZ, R8 ;  /* 0x000000ffff0d7224 */ /* 0x000fe400078e0008 */
[----:B------:R-:W-:Y:S02]  /*e580*/  IMAD.MOV.U32 R12, RZ, RZ, 0x6 ;  /* 0x00000006ff0c7424 */ /* 0x000fe400078e00ff */
[----:B------:R-:W-:-:S07]  /*e590*/  IMAD.MOV.U32 R21, RZ, RZ, R14 ;  /* 0x000000ffff157224 */ /* 0x000fce00078e000e */
[----:B------:R-:W-:Y:S05]  /*e5a0*/  WARPSYNC.COLLECTIVE R15, `(.L_x_2282) ;  /* 0x000000000f087348 */ /* 0x000fea0003c00000 */
[----:B------:R0:W1:Y:S02]  /*e5b0*/  SHFL.IDX P6, R14, R13, R12, R11 ;  /* 0x0000000c0d0e7389 */ /* 0x00006400000c000b */
[----:B01----:R-:W-:Y:S01]  /*e5c0*/  ENDCOLLECTIVE ;  /* 0x000000000000791b */ /* 0x003fe20003800000 */
.L_x_2282:
        /* <DEDUP_REMOVED lines=12> */
.L_x_2283:
[----:B------:R-:W-:Y:S01]  /*e690*/  @!P1 LEA R10, R22, UR47, 0x1 ;  /* 0x0000002f160a9c11 */ /* 0x000fe2000f8e08ff */
[----:B------:R-:W-:Y:S02]  /*e6a0*/  IMAD.MOV.U32 R13, RZ, RZ, R8 ;  /* 0x000000ffff0d7224 */ /* 0x000fe400078e0008 */
[----:B------:R-:W-:Y:S01]  /*e6b0*/  IMAD.MOV.U32 R12, RZ, RZ, 0x7 ;  /* 0x00000007ff0c7424 */ /* 0x000fe200078e00ff */
[----:B------:R-:W-:-:S13]  /*e6c0*/  @!P1 LEA R2, P2, R16, R14, 0x1 ;  /* 0x0000000e10029211 */ /* 0x000fda00078408ff */
[----:B------:R-:W-:Y:S05]  /*e6d0*/  WARPSYNC.COLLECTIVE R15, `(.L_x_2284) ;  /* 0x000000000f087348 */ /* 0x000fea0003c00000 */
[----:B------:R0:W1:Y:S02]  /*e6e0*/  SHFL.IDX P6, R14, R13, R12, R11 ;  /* 0x0000000c0d0e7389 */ /* 0x00006400000c000b */
[----:B01----:R-:W-:Y:S01]  /*e6f0*/  ENDCOLLECTIVE ;  /* 0x000000000000791b */ /* 0x003fe20003800000 */
.L_x_2284:
[----:B------:R-:W-:-:S05]  /*e700*/  @!P1 IADD3.X R3, RZ, R9, RZ, P2, !PT ;  /* 0x00000009ff039210 */ /* 0x000fca00017fe4ff */
[----:B------:R-:W-:Y:S01]  /*e710*/  @!PT LDS RZ, [RZ] ;  /* 0x00000000fffff984 */ /* 0x000fe20000000800 */
[----:B------:R-:W-:Y:S01]  /*e720*/  @!PT LDS RZ, [RZ] ;  /* 0x00000000fffff984 */ /* 0x000fe20000000800 */
[----:B------:R-:W-:Y:S01]  /*e730*/  @!PT LDS RZ, [RZ] ;  /* 0x00000000fffff984 */ /* 0x000fe20000000800 */
[----:B------:R0:W-:Y:S01]  /*e740*/  @!P1 LDGSTS.E.BYPASS.LTC128B.128 [R10+0xb400], desc[UR38][R2.64], !P0 ;  /* 0x0b400000020a9fae */ /* 0x0001e2000c101d66 */
[----:B------:R-:W-:Y:S02]  /*e750*/  IMAD.MOV.U32 R13, RZ, RZ, R7 ;  /* 0x000000ffff0d7224 */ /* 0x000fe400078e0007 */
[C---:B------:R-:W-:Y:S02]  /*e760*/  VIADD R7, R5.reuse, 0x80 ;  /* 0x0000008005077836 */ /* 0x040fe40000000000 */
[----:B0-----:R-:W-:Y:S02]  /*e770*/  VIADD R3, R5, 0x70 ;  /* 0x0000007005037836 */ /* 0x001fe40000000000 */
[----:B------:R-:W-:-:S03]  /*e780*/  IMAD.MOV.U32 R8, RZ, RZ, R14 ;  /* 0x000000ffff087224 */ /* 0x000fc600078e000e */
[----:B------:R-:W-:-:S13]  /*e790*/  ISETP.GE.AND P1, PT, R3, R4, PT ;  /* 0x000000040300720c */ /* 0x000fda0003f26270 */
[----:B------:R-:W-:Y:S05]  /*e7a0*/  WARPSYNC.COLLECTIVE R15, `(.L_x_2285) ;  /* 0x000000000f087348 */ /* 0x000fea0003c00000 */
[----:B------:R0:W1:Y:S02]  /*e7b0*/  SHFL.IDX P6, R14, R13, R12, R11 ;  /* 0x0000000c0d0e7389 */ /* 0x00006400000c000b */
[----:B01----:R-:W-:Y:S01]  /*e7c0*/  ENDCOLLECTIVE ;  /* 0x000000000000791b */ /* 0x003fe20003800000 */
.L_x_2285:
[----:B------:R-:W-:Y:S01]  /*e7d0*/  @!P1 LEA R25, R22, UR47, 0x1 ;  /* 0x0000002f16199c11 */ /* 0x000fe2000f8e08ff */
[----:B------:R-:W-:Y:S01]  /*e7e0*/  IMAD.MOV.U32 R13, RZ, RZ, R6 ;  /* 0x000000ffff0d7224 */ /* 0x000fe200078e0006 */
[----:B------:R-:W-:Y:S02]  /*e7f0*/  MOV R12, RZ ;  /* 0x000000ff000c7202 */ /* 0x000fe40000000f00 */
[----:B------:R-:W-:-:S13]  /*e800*/  @!P1 LEA R2, P2, R16, R14, 0x1 ;  /* 0x0000000e10029211 */ /* 0x000fda00078408ff */
[----:B------:R-:W-:Y:S05]  /*e810*/  WARPSYNC.COLLECTIVE R15, `(.L_x_2286) ;  /* 0x000000000f087348 */ /* 0x000fea0003c00000 */
[----:B------:R0:W1:Y:S02]  /*e820*/  SHFL.IDX P6, R14, R13, R12, R11 ;  /* 0x0000000c0d0e7389 */ /* 0x00006400000c000b */
[----:B01----:R-:W-:Y:S01]  /*e830*/  ENDCOLLECTIVE ;  /* 0x000000000000791b */ /* 0x003fe20003800000 */
.L_x_2286:
        /* <DEDUP_REMOVED lines=12> */
.L_x_2287:
[----:B------:R-:W-:Y:S02]  /*e900*/  IMAD.MOV.U32 R13, RZ, RZ, R6 ;  /* 0x000000ffff0d7224 */ /* 0x000fe400078e0006 */
[----:B------:R-:W-:Y:S02]  /*e910*/  IMAD.MOV.U32 R12, RZ, RZ, 0x1 ;  /* 0x00000001ff0c7424 */ /* 0x000fe400078e00ff */
[----:B------:R-:W-:-:S07]  /*e920*/  IMAD.MOV.U32 R21, RZ, RZ, R14 ;  /* 0x000000ffff157224 */ /* 0x000fce00078e000e */
[----:B------:R-:W-:Y:S05]  /*e930*/  WARPSYNC.COLLECTIVE R15, `(.L_x_2288) ;  /* 0x000000000f087348 */ /* 0x000fea0003c00000 */
[----:B------:R0:W1:Y:S02]  /*e940*/  SHFL.IDX P6, R14, R13, R12, R11 ;  /* 0x0000000c0d0e7389 */ /* 0x00006400000c000b */
[----:B01----:R-:W-:Y:S01]  /*e950*/  ENDCOLLECTIVE ;  /* 0x000000000000791b */ /* 0x003fe20003800000 */
.L_x_2288:
[----:B------:R-:W-:Y:S02]  /*e960*/  @!P1 LEA R2, P2, R16, R21, 0x1 ;  /* 0x0000001510029211 */ /* 0x000fe400078408ff */
[----:B------:R-:W-:-:S03]  /*e970*/  @!P1 LEA R21, R22, UR47, 0x1 ;  /* 0x0000002f16159c11 */ /* 0x000fc6000f8e08ff */
        /* <DEDUP_REMOVED lines=11> */
.L_x_2289:
[----:B------:R-:W-:Y:S02]  /*ea30*/  IMAD.MOV.U32 R13, RZ, RZ, R6 ;  /* 0x000000ffff0d7224 */ /* 0x000fe400078e0006 */
[----:B------:R-:W-:Y:S02]  /*ea40*/  IMAD.MOV.U32 R12, RZ, RZ, 0x2 ;  /* 0x00000002ff0c7424 */ /* 0x000fe400078e00ff */
[----:B------:R-:W-:-:S07]  /*ea50*/  IMAD.MOV.U32 R9, RZ, RZ, R14 ;  /* 0x000000ffff097224 */ /* 0x000fce00078e000e */
[----:B------:R-:W-:Y:S05]  /*ea60*/  WARPSYNC.COLLECTIVE R15, `(.L_x_2290) ;  /* 0x000000000f087348 */ /* 0x000fea0003c00000 */
[----:B------:R0:W1:Y:S02]  /*ea70*/  SHFL.IDX P6, R14, R13, R12, R11 ;  /* 0x0000000c0d0e7389 */ /* 0x00006400000c000b */
[----:B01----:R-:W-:Y:S01]  /*ea80*/  ENDCOLLECTIVE ;  /* 0x000000000000791b */ /* 0x003fe20003800000 */
.L_x_2290:
        /* <DEDUP_REMOVED lines=12> */
.L_x_2291:
        /* <DEDUP_REMOVED lines=8> */
.L_x_2292:
        /* <DEDUP_REMOVED lines=11> */
.L_x_2293:
[----:B------:R-:W-:Y:S05]  /*ec80*/  BRA `(.L_x_2294) ;  /* 0xffffffc800947947 */ /* 0x000fea000383ffff */
.L_x_2217:
[----:B0-----:R-:W-:-:S04]  /*ec90*/  IMAD.U32 R3, RZ, RZ, UR47 ;  /* 0x0000002fff037e24 */ /* 0x001fc8000f8e00ff */
[----:B------:R0:W1:Y:S03]  /*eca0*/  SYNCS.PHASECHK.TRANS64.TRYWAIT P0, [R3+URZ+0x16820], R0 ;  /* 0x01682000030075a7 */ /* 0x000066000800017f */
[----:B-1----:R-:W-:Y:S05]  /*ecb0*/  @!P0 NANOSLEEP.SYNCS 0x989680 ;  /* 0x009896800000895d */ /* 0x002fea0003900000 */
[----:B------:R-:W1:Y:S02]  /*ecc0*/  @!P0 SYNCS.PHASECHK.TRANS64 P0, [R3+URZ+0x16820], R0 ;  /* 0x01682000030085a7 */ /* 0x000e64000800007f */
[----:B-1----:R-:W-:Y:S05]  /*ecd0*/  @!P0 BRA `(.L_x_2217) ;  /* 0xfffffffc00ec8947 */ /* 0x002fea000383ffff */
[----:B------:R-:W-:Y:S05]  /*ece0*/  BRA `(.L_x_2295) ;  /* 0xffffffc800c47947 */ /* 0x000fea000383ffff */
.L_x_2221:
[----:B0-----:R0:W1:Y:S02]  /*ecf0*/  SYNCS.PHASECHK.TRANS64.TRYWAIT P0, [R7+URZ+0x16840], R2 ;  /* 0x01684002070075a7 */ /* 0x001064000800017f */
[----:B-1----:R-:W-:Y:S05]  /*ed00*/  @!P0 NANOSLEEP.SYNCS 0x989680 ;  /* 0x009896800000895d */ /* 0x002fea0003900000 */
[----:B------:R-:W1:Y:S02]  /*ed10*/  @!P0 SYNCS.PHASECHK.TRANS64 P0, [R7+URZ+0x16840], R2 ;  /* 0x01684002070085a7 */ /* 0x000e64000800007f */
[----:B-1----:R-:W-:Y:S05]  /*ed20*/  @!P0 BRA `(.L_x_2221) ;  /* 0xfffffffc00f08947 */ /* 0x002fea000383ffff */
[----:B------:R-:W-:Y:S05]  /*ed30*/  BRA `(.L_x_2296) ;  /* 0xffffffcc00a87947 */ /* 0x000fea000383ffff */
.L_x_2222:
        /* <DEDUP_REMOVED lines=8> */
.L_x_2298:
[----:B------:R-:W-:Y:S05]  /*edc0*/  BSYNC B1 ;  /* 0x0000000000017941 */ /* 0x000fea0003800000 */
.L_x_2297:
[----:B------:R-:W-:Y:S01]  /*edd0*/  IMAD.MOV.U32 R13, RZ, RZ, R10 ;  /* 0x000000ffff0d7224 */ /* 0x000fe200078e000a */
[----:B------:R-:W-:Y:S01]  /*ede0*/  MOV R3, R14 ;  /* 0x0000000e00037202 */ /* 0x000fe20000000f00 */
[----:B------:R-:W-:Y:S01]  /*edf0*/  IMAD.MOV.U32 R12, RZ, RZ, RZ ;  /* 0x000000ffff0c7224 */ /* 0x000fe200078e00ff */
[----:B------:R-:W-:Y:S01]  /*ee00*/  LEA R9, R9, UR47, 0x1 ;  /* 0x0000002f09097c11 */ /* 0x000fe2000f8e08ff */
[----:B------:R-:W-:Y:S02]  /*ee10*/  IMAD.MOV.U32 R11, RZ, RZ, 0x181f ;  /* 0x0000181fff0b7424 */ /* 0x000fe400078e00ff */
[----:B------:R-:W-:-:S07]  /*ee20*/  IMAD.MOV.U32 R15, RZ, RZ, -0x1 ;  /* 0xffffffffff0f7424 */ /* 0x000fce00078e00ff */
[----:B------:R-:W-:Y:S05]  /*ee30*/  WARPSYNC.COLLECTIVE R15, `(.L_x_2299) ;  /* 0x000000000f087348 */ /* 0x000fea0003c00000 */
[----:B------:R0:W1:Y:S02]  /*ee40*/  SHFL.IDX P6, R14, R13, R12, R11 ;  /* 0x0000000c0d0e7389 */ /* 0x00006400000c000b */
[----:B01----:R-:W-:Y:S01]  /*ee50*/  ENDCOLLECTIVE ;  /* 0x000000000000791b */ /* 0x003fe20003800000 */
.L_x_2299:
        /* <DEDUP_REMOVED lines=10> */
.L_x_2300:
        /* <DEDUP_REMOVED lines=9> */
.L_x_2301:
[----:B------:R-:W-:Y:S02]  /*ef90*/  IMAD.SHL.U32 R15, R16, 0x2, RZ ;  /* 0x00000002100f7824 */ /* 0x000fe400078e00ff */
        /* <DEDUP_REMOVED lines=9> */
.L_x_2302:
        /* <DEDUP_REMOVED lines=9> */
.L_x_2303:
        /* <DEDUP_REMOVED lines=10> */
.L_x_2304:
        /* <DEDUP_REMOVED lines=9> */
.L_x_2305:
        /* <DEDUP_REMOVED lines=10> */
.L_x_2306:
        /* <DEDUP_REMOVED lines=9> */
.L_x_2307:
        /* <DEDUP_REMOVED lines=10> */
.L_x_2308:
        /* <DEDUP_REMOVED lines=9> */
.L_x_2309:
[----:B------:R-:W-:Y:S01]  /*f450*/  SHF.L.U32 R15, R16, 0x1, RZ ;  /* 0x00000001100f7819 */ /* 0x000fe200000006ff */
        /* <DEDUP_REMOVED lines=9> */
.L_x_2310:
        /* <DEDUP_REMOVED lines=9> */
.L_x_2311:
        /* <DEDUP_REMOVED lines=10> */
.L_x_2312:
        /* <DEDUP_REMOVED lines=9> */
.L_x_2313:
[----:B------:R-:W-:Y:S05]  /*f6b0*/  BRA `(.L_x_2314) ;  /* 0xffffffc8005c7947 */ /* 0x000fea000383ffff */
.L_x_2227:
[----:B0-----:R0:W1:Y:S02]  /*f6c0*/  SYNCS.PHASECHK.TRANS64.TRYWAIT P0, [R7+URZ+0x16860], R2 ;  /* 0x01686002070075a7 */ /* 0x001064000800017f */
[----:B-1----:R-:W-:Y:S05]  /*f6d0*/  @!P0 NANOSLEEP.SYNCS 0x989680 ;  /* 0x009896800000895d */ /* 0x002fea0003900000 */
[----:B------:R-:W1:Y:S02]  /*f6e0*/  @!P0 SYNCS.PHASECHK.TRANS64 P0, [R7+URZ+0x16860], R2 ;  /* 0x01686002070085a7 */ /* 0x000e64000800007f */
[----:B-1----:R-:W-:Y:S05]  /*f6f0*/  @!P0 BRA `(.L_x_2227) ;  /* 0xfffffffc00f08947 */ /* 0x002fea000383ffff */
[----:B------:R-:W-:Y:S05]  /*f700*/  BRA `(.L_x_2315) ;  /* 0xffffffc800bc7947 */ /* 0x000fea000383ffff */
.L_x_2228:
        /* <DEDUP_REMOVED lines=8> */
.L_x_2317:
[----:B------:R-:W-:Y:S05]  /*f790*/  BSYNC B1 ;  /* 0x0000000000017941 */ /* 0x000fea0003800000 */
.L_x_2316:
        /* <DEDUP_REMOVED lines=10> */
.L_x_2318:
[----:B------:R-:W-:Y:S01]  /*f840*/  IMAD.MOV.U32 R13, RZ, RZ, R18 ;  /* 0x000000ffff0d7224 */ /* 0x000fe200078e0012 */
[----:B------:R-:W-:Y:S02]  /*f850*/  MOV R12, 0x1 ;  /* 0x00000001000c7802 */ /* 0x000fe40000000f00 */
[----:B------:R-:W-:-:S13]  /*f860*/  IADD3 R2, P0, R14, R19, RZ ;  /* 0x000000130e027210 */ /* 0x000fda0007f1e0ff */
[----:B------:R-:W-:Y:S05]  /*f870*/  WARPSYNC.COLLECTIVE R15, `(.L_x_2319) ;  /* 0x000000000f087348 */ /* 0x000fea0003c00000 */
[----:B------:R0:W1:Y:S02]  /*f880*/  SHFL.IDX P6, R14, R13, R12, R11 ;  /* 0x0000000c0d0e7389 */ /* 0x00006400000c000b */
[----:B01----:R-:W-:Y:S01]  /*f890*/  ENDCOLLECTIVE ;  /* 0x000000000000791b */ /* 0x003fe20003800000 */
.L_x_2319:
        /* <DEDUP_REMOVED lines=11> */
.L_x_2320:
        /* <DEDUP_REMOVED lines=9> */
.L_x_2321:
        /* <DEDUP_REMOVED lines=10> */
.L_x_2322:
        /* <DEDUP_REMOVED lines=8> */
.L_x_2323:
        /* <DEDUP_REMOVED lines=10> */
.L_x_2324:
[----:B------:R-:W-:Y:S01]  /*fba0*/  MOV R13, R18 ;  /* 0x00000012000d7202 */ /* 0x000fe20000000f00 */
        /* <DEDUP_REMOVED lines=8> */
.L_x_2325:
        /* <DEDUP_REMOVED lines=10> */
.L_x_2326:
        /* <DEDUP_REMOVED lines=8> */
.L_x_2327:
        /* <DEDUP_REMOVED lines=10> */
.L_x_2328:
        /* <DEDUP_REMOVED lines=9> */
.L_x_2329:
        /* <DEDUP_REMOVED lines=10> */
.L_x_2330:
[----:B------:R-:W-:Y:S01]  /*ff20*/  IMAD.MOV.U32 R13, RZ, RZ, R18 ;  /* 0x000000ffff0d7224 */ /* 0x000fe200078e0012 */
[----:B------:R-:W-:-:S04]  /*ff30*/  MOV R12, R14 ;  /* 0x0000000e000c7202 */ /* 0x000fc80000000f00 */
[----:B------:R-:W-:Y:S01]  /*ff40*/  IADD3 R2, P0, R12, R19, RZ ;  /* 0x000000130c027210 */ /* 0x000fe20007f1e0ff */
[----:B------:R-:W-:-:S04]  /*ff50*/  IMAD.MOV.U32 R12, RZ, RZ, 0x7 ;  /* 0x00000007ff0c7424 */ /* 0x000fc800078e00ff */
[----:B------:R-:W-:-:S08]  /*ff60*/  IMAD.X R3, RZ, RZ, R10, P0 ;  /* 0x000000ffff037224 */ /* 0x000fd000000e060a */
[----:B------:R-:W-:Y:S05]  /*ff70*/  WARPSYNC.COLLECTIVE R15, `(.L_x_2331) ;  /* 0x000000000f087348 */ /* 0x000fea0003c00000 */
[----:B------:R0:W1:Y:S02]  /*ff80*/  SHFL.IDX P6, R14, R13, R12, R11 ;  /* 0x0000000c0d0e7389 */ /* 0x00006400000c000b */
[----:B01----:R-:W-:Y:S01]  /*ff90*/  ENDCOLLECTIVE ;  /* 0x000000000000791b */ /* 0x003fe20003800000 */
.L_x_2331:
        /* <DEDUP_REMOVED lines=9> */
.L_x_2332:
[----:B------:R-:W-:Y:S05]  /*10030*/  BRA `(.L_x_2333) ;  /* 0xffffffc400387947 */ /* 0x000fea000383ffff */
.L_x_2234:
[----:B0-----:R0:W1:Y:S02]  /*10040*/  SYNCS.PHASECHK.TRANS64.TRYWAIT P0, [R0+URZ+0x16860], R3 ;  /* 0x01686003000075a7 */ /* 0x001064000800017f */
[----:B-1----:R-:W-:Y:S05]  /*10050*/  @!P0 NANOSLEEP.SYNCS 0x989680 ;  /* 0x009896800000895d */ /* 0x002fea0003900000 */
[----:B------:R-:W1:Y:S02]  /*10060*/  @!P0 SYNCS.PHASECHK.TRANS64 P0, [R0+URZ+0x16860], R3 ;  /* 0x01686003000085a7 */ /* 0x000e64000800007f */
[----:B-1----:R-:W-:Y:S05]  /*10070*/  @!P0 BRA `(.L_x_2234) ;  /* 0xfffffffc00f08947 */ /* 0x002fea000383ffff */
[----:B------:R-:W-:Y:S05]  /*10080*/  BRA `(.L_x_2334) ;  /* 0xffffffc800347947 */ /* 0x000fea000383ffff */
.L_x_2235:
[----:B------:R-:W-:Y:S01]  /*10090*/  BSSY B0, `(.L_x_2335) ;  /* 0x0000008000007945 */ /* 0x000fe20003800000 */
[----:B------:R-:W-:Y:S01]  /*100a0*/  IMAD.MOV.U32 R13, RZ, RZ, R18 ;  /* 0x000000ffff0d7224 */ /* 0x000fe200078e0012 */
[----:B------:R-:W-:Y:S01]  /*100b0*/  MOV R15, 0xffffffff ;  /* 0xffffffff000f7802 */ /* 0x000fe20000000f00 */
[----:B------:R-:W-:Y:S02]  /*100c0*/  IMAD.MOV.U32 R12, RZ, RZ, RZ ;  /* 0x000000ffff0c7224 */ /* 0x000fe400078e00ff */
[----:B------:R-:W-:-:S07]  /*100d0*/  IMAD.MOV.U32 R11, RZ, RZ, 0x181f ;  /* 0x0000181fff0b7424 */ /* 0x000fce00078e00ff */
[----:B0-----:R-:W-:Y:S05]  /*100e0*/  WARPSYNC.COLLECTIVE R15, `(.L_x_2336) ;  /* 0x000000000f087348 */ /* 0x001fea0003c00000 */
[----:B------:R1:W2:Y:S02]  /*100f0*/  SHFL.IDX P6, R14, R13, R12, R11 ;  /* 0x0000000c0d0e7389 */ /* 0x0002a400000c000b */
[----:B012---:R-:W-:Y:S01]  /*10100*/  ENDCOLLECTIVE ;  /* 0x000000000000791b */ /* 0x007fe20003800000 */
.L_x_2336:
[----:B------:R-:W-:Y:S05]  /*10110*/  BSYNC B0 ;  /* 0x0000000000007941 */ /* 0x000fea0003800000 */
.L_x_2335:
        /* <DEDUP_REMOVED lines=11> */
.L_x_2337:
[----:B------:R-:W-:Y:S01]  /*101d0*/  IMAD.MOV.U32 R13, RZ, RZ, R18 ;  /* 0x000000ffff0d7224 */ /* 0x000fe200078e0012 */
[----:B------:R-:W-:Y:S02]  /*101e0*/  MOV R12, 0x1 ;  /* 0x00000001000c7802 */ /* 0x000fe40000000f00 */
[----:B------:R-:W-:-:S13]  /*101f0*/  IADD3 R2, P1, R14, R16, RZ ;  /* 0x000000100e027210 */ /* 0x000fda0007f3e0ff */
[----:B------:R-:W-:Y:S05]  /*10200*/  WARPSYNC.COLLECTIVE R15, `(.L_x_2338) ;  /* 0x000000000f087348 */ /* 0x000fea0003c00000 */
[----:B------:R0:W1:Y:S02]  /*10210*/  SHFL.IDX P6, R14, R13, R12, R11 ;  /* 0x0000000c0d0e7389 */ /* 0x00006400000c000b */
[----:B01----:R-:W-:Y:S01]  /*10220*/  ENDCOLLECTIVE ;  /* 0x000000000000791b */ /* 0x003fe20003800000 */
.L_x_2338:
        /* <DEDUP_REMOVED lines=11> */
.L_x_2339:
[----:B------:R-:W-:Y:S02]  /*102e0*/  IMAD.MOV.U32 R13, RZ, RZ, R18 ;  /* 0x000000ffff0d7224 */ /* 0x000fe400078e0012 */
[----:B------:R-:W-:Y:S02]  /*102f0*/  IMAD.MOV.U32 R12, RZ, RZ, 0x2 ;  /* 0x00000002ff0c7424 */ /* 0x000fe400078e00ff */
[----:B------:R-:W-:-:S07]  /*10300*/  IMAD.MOV.U32 R9, RZ, RZ, R14 ;  /* 0x000000ffff097224 */ /* 0x000fce00078e000e */
[----:B------:R-:W-:Y:S05]  /*10310*/  WARPSYNC.COLLECTIVE R15, `(.L_x_2340) ;  /* 0x000000000f087348 */ /* 0x000fea0003c00000 */
[----:B------:R0:W1:Y:S02]  /*10320*/  SHFL.IDX P6, R14, R13, R12, R11 ;  /* 0x0000000c0d0e7389 */ /* 0x00006400000c000b */
[----:B01----:R-:W-:Y:S01]  /*10330*/  ENDCOLLECTIVE ;  /* 0x000000000000791b */ /* 0x003fe20003800000 */
.L_x_2340:
        /* <DEDUP_REMOVED lines=12> */
.L_x_2341:
[----:B------:R-:W-:Y:S02]  /*10400*/  IMAD.MOV.U32 R13, RZ, RZ, R18 ;  /* 0x000000ffff0d7224 */ /* 0x000fe400078e0012 */
[----:B------:R-:W-:Y:S01]  /*10410*/  IMAD.MOV.U32 R12, RZ, RZ, 0x3 ;  /* 0x00000003ff0c7424 */ /* 0x000fe200078e00ff */
[----:B------:R-:W-:-:S07]  /*10420*/  MOV R21, R14 ;  /* 0x0000000e00157202 */ /* 0x000fce0000000f00 */
[----:B------:R-:W-:Y:S05]  /*10430*/  WARPSYNC.COLLECTIVE R15, `(.L_x_2342) ;  /* 0x000000000f087348 */ /* 0x000fea0003c00000 */
[----:B------:R0:W1:Y:S02]  /*10440*/  SHFL.IDX P6, R14, R13, R12, R11 ;  /* 0x0000000c0d0e7389 */ /* 0x00006400000c000b */
[----:B01----:R-:W-:Y:S01]  /*10450*/  ENDCOLLECTIVE ;  /* 0x000000000000791b */ /* 0x003fe20003800000 */
.L_x_2342:
[----:B------:R-:W-:-:S05]  /*10460*/  IADD3 R2, P1, R21, R16, RZ ;  /* 0x0000001015027210 */ /* 0x000fca0007f3e0ff */
        /* <DEDUP_REMOVED lines=11> */
.L_x_2343:
[----:B------:R-:W-:Y:S02]  /*10520*/  IMAD.MOV.U32 R13, RZ, RZ, R18 ;  /* 0x000000ffff0d7224 */ /* 0x000fe400078e0012 */
[----:B------:R-:W-:Y:S01]  /*10530*/  IMAD.MOV.U32 R12, RZ, RZ, 0x4 ;  /* 0x00000004ff0c7424 */ /* 0x000fe200078e00ff */
[----:B------:R-:W-:-:S13]  /*10540*/  IADD3 R2, P1, R14, R16, RZ ;  /* 0x000000100e027210 */ /* 0x000fda0007f3e0ff */
[----:B------:R-:W-:Y:S05]  /*10550*/  WARPSYNC.COLLECTIVE R15, `(.L_x_2344) ;  /* 0x000000000f087348 */ /* 0x000fea0003c00000 */
[----:B------:R0:W1:Y:S02]  /*10560*/  SHFL.IDX P6, R14, R13, R12, R11 ;  /* 0x0000000c0d0e7389 */ /* 0x00006400000c000b */
[----:B01----:R-:W-:Y:S01]  /*10570*/  ENDCOLLECTIVE ;  /* 0x000000000000791b */ /* 0x003fe20003800000 */
.L_x_2344:
[----:B------:R-:W-:Y:S02]  /*10580*/  IMAD.X R3, RZ, RZ, R10, P1 ;  /* 0x000000ffff037224 */ /* 0x000fe400008e060a */
[----:B------:R-:W-:-:S03]  /*10590*/  IMAD.MOV.U32 R10, RZ, RZ, RZ ;  /* 0x000000ffff0a7224 */ /* 0x000fc600078e00ff */
        /* <DEDUP_REMOVED lines=10> */
.L_x_2345:
[----:B------:R-:W-:Y:S02]  /*10640*/  IMAD.MOV.U32 R13, RZ, RZ, R18 ;  /* 0x000000ffff0d7224 */ /* 0x000fe400078e0012 */
[----:B------:R-:W-:Y:S02]  /*10650*/  IMAD.MOV.U32 R12, RZ, RZ, 0x5 ;  /* 0x00000005ff0c7424 */ /* 0x000fe400078e00ff */
[----:B------:R-:W-:-:S07]  /*10660*/  IMAD.MOV.U32 R23, RZ, RZ, R14 ;  /* 0x000000ffff177224 */ /* 0x000fce00078e000e */
[----:B------:R-:W-:Y:S05]  /*10670*/  WARPSYNC.COLLECTIVE R15, `(.L_x_2346) ;  /* 0x000000000f087348 */ /* 0x000fea0003c00000 */
[----:B------:R0:W1:Y:S02]  /*10680*/  SHFL.IDX P6, R14, R13, R12, R11 ;  /* 0x0000000c0d0e7389 */ /* 0x00006400000c000b */
[----:B01----:R-:W-:Y:S01]  /*10690*/  ENDCOLLECTIVE ;  /* 0x000000000000791b */ /* 0x003fe20003800000 */
.L_x_2346:
        /* <DEDUP_REMOVED lines=12> */
.L_x_2347:
[----:B------:R-:W-:Y:S02]  /*10760*/  IMAD.MOV.U32 R13, RZ, RZ, R18 ;  /* 0x000000ffff0d7224 */ /* 0x000fe400078e0012 */
[----:B------:R-:W-:Y:S02]  /*10770*/  IMAD.MOV.U32 R12, RZ, RZ, 0x6 ;  /* 0x00000006ff0c7424 */ /* 0x000fe400078e00ff */
[----:B------:R-:W-:-:S07]  /*10780*/  IMAD.MOV.U32 R25, RZ, RZ, R14 ;  /* 0x000000ffff197224 */ /* 0x000fce00078e000e */
[----:B------:R-:W-:Y:S05]  /*10790*/  WARPSYNC.COLLECTIVE R15, `(.L_x_2348) ;  /* 0x000000000f087348 */ /* 0x000fea0003c00000 */
[----:B------:R0:W1:Y:S02]  /*107a0*/  SHFL.IDX P6, R14, R13, R12, R11 ;  /* 0x0000000c0d0e7389 */ /* 0x00006400000c000b */
[----:B01----:R-:W-:Y:S01]  /*107b0*/  ENDCOLLECTIVE ;  /* 0x000000000000791b */ /* 0x003fe20003800000 */
.L_x_2348:
        /* <DEDUP_REMOVED lines=12> */
.L_x_2349:
[----:B------:R-:W-:Y:S02]  /*10880*/  IMAD.MOV.U32 R13, RZ, RZ, R18 ;  /* 0x000000ffff0d7224 */ /* 0x000fe400078e0012 */
[----:B------:R-:W-:Y:S02]  /*10890*/  IMAD.MOV.U32 R12, RZ, RZ, 0x7 ;  /* 0x00000007ff0c7424 */ /* 0x000fe400078e00ff */
[----:B------:R-:W-:-:S07]  /*108a0*/  IMAD.MOV.U32 R27, RZ, RZ, R14 ;  /* 0x000000ffff1b7224 */ /* 0x000fce00078e000e */
[----:B------:R-:W-:Y:S05]  /*108b0*/  WARPSYNC.COLLECTIVE R15, `(.L_x_2350) ;  /* 0x000000000f087348 */ /* 0x000fea0003c00000 */
[----:B------:R0:W1:Y:S02]  /*108c0*/  SHFL.IDX P6, R14, R13, R12, R11 ;  /* 0x0000000c0d0e7389 */ /* 0x00006400000c000b */
[----:B01----:R-:W-:Y:S01]  /*108d0*/  ENDCOLLECTIVE ;  /* 0x000000000000791b */ /* 0x003fe20003800000 */
.L_x_2350:
        /* <DEDUP_REMOVED lines=11> */
.L_x_2351:
[----:B------:R-:W-:Y:S05]  /*10990*/  BRA `(.L_x_2352) ;  /* 0xffffffc000c07947 */ /* 0x000fea000383ffff */
.L_x_2238:
[----:B0-----:R0:W1:Y:S02]  /*109a0*/  SYNCS.PHASECHK.TRANS64.TRYWAIT P0, [R7+URZ+0x16820], R10 ;  /* 0x0168200a070075a7 */ /* 0x001064000800017f */
[----:B-1----:R-:W-:Y:S05]  /*109b0*/  @!P0 NANOSLEEP.SYNCS 0x989680 ;  /* 0x009896800000895d */ /* 0x002fea0003900000 */
[----:B------:R-:W1:Y:S02]  /*109c0*/  @!P0 SYNCS.PHASECHK.TRANS64 P0, [R7+URZ+0x16820], R10 ;  /* 0x0168200a070085a7 */ /* 0x000e64000800007f */
[----:B-1----:R-:W-:Y:S05]  /*109d0*/  @!P0 BRA `(.L_x_2238) ;  /* 0xfffffffc00f08947 */ /* 0x002fea000383ffff */
[----:B------:R-:W-:Y:S05]  /*109e0*/  BRA `(.L_x_2353) ;  /* 0xffffffc400307947 */ /* 0x000fea000383ffff */
.L_x_2239:
        /* <DEDUP_REMOVED lines=11> */
.L_x_2355:
[----:B------:R-:W-:Y:S05]  /*10aa0*/  BSYNC B0 ;  /* 0x0000000000007941 */ /* 0x000fea0003800000 */
.L_x_2354:
[----:B------:R-:W-:Y:S05]  /*10ab0*/  BRA `(.L_x_2356) ;  /* 0xffffffc400147947 */ /* 0x000fea000383ffff */
.L_x_2240:
[----:B------:R-:W-:Y:S01]  /*10ac0*/  BSSY B0, `(.L_x_2357) ;  /* 0x0000006000007945 */ /* 0x000fe20003800000 */
[----:B------:R-:W-:-:S07]  /*10ad0*/  IMAD.MOV.U32 R15, RZ, RZ, -0x1 ;  /* 0xffffffffff0f7424 */ /* 0x000fce00078e00ff */
[----:B01---5:R-:W-:Y:S05]  /*10ae0*/  WARPSYNC.COLLECTIVE R15, `(.L_x_2358) ;  /* 0x000000000f0c7348 */ /* 0x023fea0003c00000 */
[----:B------:R-:W-:Y:S02]  /*10af0*/  ELECT P6, UR62, PT ;  /* 0x00000000003e782f */ /* 0x000fe400038c0000 */
[----:B------:R-:W-:Y:S01]  /*10b00*/  MOV R14, UR62 ;  /* 0x0000003e000e7c02 */ /* 0x000fe20008000f00 */
[----:B01---5:R-:W-:Y:S10]  /*10b10*/  ENDCOLLECTIVE ;  /* 0x000000000000791b */ /* 0x023ff40003800000 */
.L_x_2358:
[----:B------:R-:W-:Y:S05]  /*10b20*/  BSYNC B0 ;  /* 0x0000000000007941 */ /* 0x000fea0003800000 */
.L_x_2357:
[----:B------:R-:W-:Y:S05]  /*10b30*/  BRA `(.L_x_2359) ;  /* 0xffffffc400087947 */ /* 0x000fea000383ffff */
.L_x_2242:
[----:B-1----:R1:W2:Y:S02]  /*10b40*/  SYNCS.PHASECHK.TRANS64.TRYWAIT P1, [R5+URZ+0x16840], R4 ;  /* 0x01684004050075a7 */ /* 0x0022a4000802017f */
[----:B--2---:R-:W-:Y:S05]  /*10b50*/  @!P1 NANOSLEEP.SYNCS 0x989680 ;  /* 0x009896800000995d */ /* 0x004fea0003900000 */
[----:B------:R-:W2:Y:S02]  /*10b60*/  @!P1 SYNCS.PHASECHK.TRANS64 P1, [R5+URZ+0x16840], R4 ;  /* 0x01684004050095a7 */ /* 0x000ea4000802007f */
[----:B--2---:R-:W-:Y:S05]  /*10b70*/  @!P1 BRA `(.L_x_2242) ;  /* 0xfffffffc00f09947 */ /* 0x004fea000383ffff */
[----:B------:R-:W-:Y:S05]  /*10b80*/  BRA `(.L_x_2360) ;  /* 0xffffffc400287947 */ /* 0x000fea000383ffff */
.L_x_2244:
[----:B--2---:R2:W3:Y:S02]  /*10b90*/  SYNCS.PHASECHK.TRANS64.TRYWAIT P1, [R3+URZ+0x16840], R0 ;  /* 0x01684000030075a7 */ /* 0x0044e4000802017f */
[----:B---3--:R-:W-:Y:S05]  /*10ba0*/  @!P1 NANOSLEEP.SYNCS 0x989680 ;  /* 0x009896800000995d */ /* 0x008fea0003900000 */
[----:B------:R-:W3:Y:S02]  /*10bb0*/  @!P1 SYNCS.PHASECHK.TRANS64 P1, [R3+URZ+0x16840], R0 ;  /* 0x01684000030095a7 */ /* 0x000ee4000802007f */
[----:B---3--:R-:W-:Y:S05]  /*10bc0*/  @!P1 BRA `(.L_x_2244) ;  /* 0xfffffffc00f09947 */ /* 0x008fea000383ffff */
[----:B------:R-:W-:Y:S05]  /*10bd0*/  BRA `(.L_x_2361) ;  /* 0xffffffc400347947 */ /* 0x000fea000383ffff */
.L_x_2246:
[----:B---3--:R3:W4:Y:S02]  /*10be0*/  SYNCS.PHASECHK.TRANS64.TRYWAIT P1, [R5+URZ+0x16860], R4 ;  /* 0x01686004050075a7 */ /* 0x008724000802017f */
[----:B----4-:R-:W-:Y:S05]  /*10bf0*/  @!P1 NANOSLEEP.SYNCS 0x989680 ;  /* 0x009896800000995d */ /* 0x010fea0003900000 */
[----:B------:R-:W4:Y:S02]  /*10c00*/  @!P1 SYNCS.PHASECHK.TRANS64 P1, [R5+URZ+0x16860], R4 ;  /* 0x01686004050095a7 */ /* 0x000f24000802007f */
[----:B----4-:R-:W-:Y:S05]  /*10c10*/  @!P1 BRA `(.L_x_2246) ;  /* 0xfffffffc00f09947 */ /* 0x010fea000383ffff */
[----:B------:R-:W-:Y:S05]  /*10c20*/  BRA `(.L_x_2362) ;  /* 0xffffffc400307947 */ /* 0x000fea000383ffff */
.L_x_2363:
        /* <DEDUP_REMOVED lines=13> */
.L_x_3172:


//--------------------- .text._ZN7cutlass13device_kernelIN5flash11enable_sm90INS1_16FlashAttnFwdSm90INS1_25CollectiveMainloopFwdSm90ILi2EN4cute5tupleIJNS5_1CILi1EEES8_S8_EEENS6_IJNS7_ILi192EEENS7_ILi128EEENS7_ILi64EEEEEELi64ENS_6half_tEfNS_4arch4Sm90ELb1ELb0ELb0ELb1ELb1ELb0ELb0ELb1ELb1ELb1ELb1ELb0EEENS1_21CollectiveEpilogueFwdINS6_IJSA_SC_SB_EEES9_SE_SG_Li384ELb1ELb1ELb1ELb0EEENS1_36VarlenDynamicPersistentTileSchedulerILi192ELi128ELi384ELi128ELb1ELb1ELb1ELb1ELb1ELb1EEEEEEEEEvNT_6ParamsE --------------------------
	.section	.text._ZN7cutlass13device_kernelIN5flash11enable_sm90INS1_16FlashAttnFwdSm90INS1_25CollectiveMainloopFwdSm90ILi2EN4cute5tupleIJNS5_1CILi1EEES8_S8_EEENS6_IJNS7_ILi192EEENS7_ILi128EEENS7_ILi64EEEEEELi64ENS_6half_tEfNS_4arch4Sm90ELb1ELb0ELb0ELb1ELb1ELb0ELb0ELb1ELb1ELb1ELb1ELb0EEENS1_21CollectiveEpilogueFwdINS6_IJSA_SC_SB_EEES9_SE_SG_Li384ELb1ELb1ELb1ELb0EEENS1_36VarlenDynamicPersistentTileSchedulerILi192ELi128ELi384ELi128ELb1ELb1ELb1ELb1ELb1ELb1EEEEEEEEEvNT_6ParamsE,"ax",@progbits
	.align	128
.text._ZN7cutlass13device_kernelIN5flash11enable_sm90INS1_16FlashAttnFwdSm90INS1_25CollectiveMainloopFwdSm90ILi2EN4cute5tupleIJNS5_1CILi1EEES8_S8_EEENS6_IJNS7_ILi192EEENS7_ILi128EEENS7_ILi64EEEEEELi64ENS_6half_tEfNS_4arch4Sm90ELb1ELb0ELb0ELb1ELb1ELb0ELb0ELb1ELb1ELb1ELb1ELb0EEENS1_21CollectiveEpilogueFwdINS6_IJSA_SC_SB_EEES9_SE_SG_Li384ELb1ELb1ELb1ELb0EEENS1_36VarlenDynamicPersistentTileSchedulerILi192ELi128ELi384ELi128ELb1ELb1ELb1ELb1ELb1ELb1EEEEEEEEEvNT_6ParamsE:
        .type           _ZN7cutlass13device_kernelIN5flash11enable_sm90INS1_16FlashAttnFwdSm90INS1_25CollectiveMainloopFwdSm90ILi2EN4cute5tupleIJNS5_1CILi1EEES8_S8_EEENS6_IJNS7_ILi192EEENS7_ILi128EEENS7_ILi64EEEEEELi64ENS_6half_tEfNS_4arch4Sm90ELb1ELb0ELb0ELb1ELb1ELb0ELb0ELb1ELb1ELb1ELb1ELb0EEENS1_21CollectiveEpilogueFwdINS6_IJSA_SC_SB_EEES9_SE_SG_Li384ELb1ELb1ELb1ELb0EEENS1_36VarlenDynamicPersistentTileSchedulerILi192ELi128ELi384ELi128ELb1ELb1ELb1ELb1ELb1ELb1EEEEEEEEEvNT_6ParamsE,@function
        .size           _ZN7cutlass13device_kernelIN5flash11enable_sm90INS1_16FlashAttnFwdSm90INS1_25CollectiveMainloopFwdSm90ILi2EN4cute5tupleIJNS5_1CILi1EEES8_S8_EEENS6_IJNS7_ILi192EEENS7_ILi128EEENS7_ILi64EEEEEELi64ENS_6half_tEfNS_4arch4Sm90ELb1ELb0ELb0ELb1ELb1ELb0ELb0ELb1ELb1ELb1ELb1ELb0EEENS1_21CollectiveEpilogueFwdINS6_IJSA_SC_SB_EEES9_SE_SG_Li384ELb1ELb1ELb1ELb0EEENS1_36VarlenDynamicPersistentTileSchedulerILi192ELi128ELi384ELi128ELb1ELb1ELb1ELb1ELb1ELb1EEEEEEEEEvNT_6ParamsE,(.L_x_3173 - _ZN7cutlass13device_kernelIN5flash11enable_sm90INS1_16FlashAttnFwdSm90INS1_25CollectiveMainloopFwdSm90ILi2EN4cute5tupleIJNS5_1CILi1EEES8_S8_EEENS6_IJNS7_ILi192EEENS7_ILi128EEENS7_ILi64EEEEEELi64ENS_6half_tEfNS_4arch4Sm90ELb1ELb0ELb0ELb1ELb1ELb0ELb0ELb1ELb1ELb1ELb1ELb0EEENS1_21CollectiveEpilogueFwdINS6_IJSA_SC_SB_EEES9_SE_SG_Li384ELb1ELb1ELb1ELb0EEENS1_36VarlenDynamicPersistentTileSchedulerILi192ELi128ELi384ELi128ELb1ELb1ELb1ELb1ELb1ELb1EEEEEEEEEvNT_6ParamsE)
        .other          _ZN7cutlass13device_kernelIN5flash11enable_sm90INS1_16FlashAttnFwdSm90INS1_25CollectiveMainloopFwdSm90ILi2EN4cute5tupleIJNS5_1CILi1EEES8_S8_EEENS6_IJNS7_ILi192EEENS7_ILi128EEENS7_ILi64EEEEEELi64ENS_6half_tEfNS_4arch4Sm90ELb1ELb0ELb0ELb1ELb1ELb0ELb0ELb1ELb1ELb1ELb1ELb0EEENS1_21CollectiveEpilogueFwdINS6_IJSA_SC_SB_EEES9_SE_SG_Li384ELb1ELb1ELb1ELb0EEENS1_36VarlenDynamicPersistentTileSchedulerILi192ELi128ELi384ELi128ELb1ELb1ELb1ELb1ELb1ELb1EEEEEEEEEvNT_6ParamsE,@"STO_CUDA_ENTRY STV_DEFAULT"
_ZN7cutlass13device_kernelIN5flash11enable_sm90INS1_16FlashAttnFwdSm90INS1_25CollectiveMainloopFwdSm90ILi2EN4cute5tupleIJNS5_1CILi1EEES8_S8_EEENS6_IJNS7_ILi192EEENS7_ILi128EEENS7_ILi64EEEEEELi64ENS_6half_tEfNS_4arch4Sm90ELb1ELb0ELb0ELb1ELb1ELb0ELb0ELb1ELb1ELb1ELb1ELb0EEENS1_21CollectiveEpilogueFwdINS6_IJSA_SC_SB_EEES9_SE_SG_Li384ELb1ELb1ELb1ELb0EEENS1_36VarlenDynamicPersistentTileSchedulerILi192ELi128ELi384ELi128ELb1ELb1ELb1ELb1ELb1ELb1EEEEEEEEEvNT_6ParamsE:
        /* <DEDUP_REMOVED lines=45> */
.L_x_2364:
        /* <DEDUP_REMOVED lines=22> */
.L_x_2365:
        /* <DEDUP_REMOVED lines=18> */
.L_x_2366:
        /* <DEDUP_REMOVED lines=22> */
.L_x_2367:
        /* <DEDUP_REMOVED lines=23> */
.L_x_2368:
        /* <DEDUP_REMOVED lines=8> */
.L_x_2370:
        /* <DEDUP_REMOVED lines=25> */
[----:B------:R-:W-:Y:S02]  /*0a30*/  UMOV UR47, URZ ;  /* 0x0000003f002f7c82 */ /* 0x000fe40008000000 */
[CC--:B------:R-:W-:Y:S02]  /*0a40*/  LEA.HI R2, R0.reuse, R13.reuse, RZ, 0x7 ;  /* 0x0000000d00027211 */ /* 0x0c0fe400078f38ff */
[----:B------:R-:W-:-:S02]  /*0a50*/  LEA.HI R3, R0, R13, RZ, 0x4 ;  /* 0x0000000d00037211 */ /* 0x000fc400078f20ff */
[----:B------:R-:W-:Y:S02]  /*0a60*/  LOP3.LUT R4, R2, 0xffffff80, RZ, 0xc0, !PT ;  /* 0xffffff8002047812 */ /* 0x000fe400078ec0ff */
[----:B------:R-:W-:Y:S02]  /*0a70*/  SHF.R.S32.HI R14, RZ, 0x7, R2 ;  /* 0x00000007ff0e7819 */ /* 0x000fe40000011402 */
[----:B------:R-:W-:Y:S01]  /*0a80*/  SHF.R.S32.HI R6, RZ, 0x4, R3 ;  /* 0x00000004ff067819 */ /* 0x000fe20000011403 */
[----:B------:R-:W-:Y:S01]  /*0a90*/  IMAD.IADD R12, R13, 0x1, -R4 ;  /* 0x000000010d0c7824 */ /* 0x000fe200078e0a04 */
[-C--:B------:R-:W-:Y:S01]  /*0aa0*/  LEA.HI R4, R0, R13.reuse, RZ, 0x5 ;  /* 0x0000000d00047211 */ /* 0x080fe200078f28ff */
[----:B------:R-:W-:Y:S01]  /*0ab0*/  IMAD.HI R2, R14, 0x55555556, RZ ;  /* 0x555555560e027827 */ /* 0x000fe200078e02ff */
[----:B------:R-:W-:Y:S02]  /*0ac0*/  LEA.HI R11, R0, R13, RZ, 0x2 ;  /* 0x0000000d000b7211 */ /* 0x000fe400078f10ff */
[----:B------:R-:W-:Y:S01]  /*0ad0*/  SHF.R.S32.HI R7, RZ, 0x1f, R12 ;  /* 0x0000001fff077819 */ /* 0x000fe2000001140c */
[----:B------:R-:W-:Y:S01]  /*0ae0*/  IMAD.SHL.U32 R5, R4, 0x20, RZ ;  /* 0x0000002004057824 */ /* 0x000fe200078e00ff */
[----:B------:R-:W-:-:S02]  /*0af0*/  LOP3.LUT R4, R3, 0x3fffff0, RZ, 0xc0, !PT ;  /* 0x03fffff003047812 */ /* 0x000fc400078ec0ff */
[----:B------:R-:W-:Y:S02]  /*0b00*/  LEA.HI R8, R7, R12, RZ, 0x2 ;  /* 0x0000000c07087211 */ /* 0x000fe400078f10ff */
[----:B------:R-:W-:Y:S01]  /*0b10*/  LEA.HI R3, R3, R6, RZ, 0x1 ;  /* 0x0000000603037211 */ /* 0x000fe200078f08ff */
[----:B------:R-:W-:Y:S01]  /*0b20*/  IMAD.IADD R4, R13, 0x1, -R4 ;  /* 0x000000010d047824 */ /* 0x000fe200078e0a04 */
[--C-:B------:R-:W-:Y:S02]  /*0b30*/  SHF.R.S32.HI R9, RZ, 0x2, R8.reuse ;  /* 0x00000002ff097819 */ /* 0x100fe40000011408 */
[----:B------:R-:W-:Y:S02]  /*0b40*/  SHF.R.S32.HI R10, RZ, 0x1f, R8 ;  /* 0x0000001fff0a7819 */ /* 0x000fe40000011408 */
[----:B------:R-:W-:Y:S02]  /*0b50*/  LEA.HI R7, R7, R12, RZ, 0x5 ;  /* 0x0000000c07077211 */ /* 0x000fe400078f28ff */
[----:B------:R-:W-:-:S02]  /*0b60*/  LEA.HI R10, R10, R9, RZ, 0x3 ;  /* 0x000000090a0a7211 */ /* 0x000fc400078f18ff */
[----:B------:R-:W-:Y:S02]  /*0b70*/  LOP3.LUT R5, R5, 0xfffffc00, RZ, 0xc0, !PT ;  /* 0xfffffc0005057812 */ /* 0x000fe400078ec0ff */
[----:B------:R-:W-:Y:S02]  /*0b80*/  LOP3.LUT R10, R10, 0xfffffff8, RZ, 0xc0, !PT ;  /* 0xfffffff80a0a7812 */ /* 0x000fe400078ec0ff */
[----:B------:R-:W-:Y:S01]  /*0b90*/  LOP3.LUT R3, R3, 0x1ffffffe, RZ, 0xc0, !PT ;  /* 0x1ffffffe03037812 */ /* 0x000fe200078ec0ff */
[----:B------:R-:W-:Y:S01]  /*0ba0*/  IMAD R4, R4, 0x40, R5 ;  /* 0x0000004004047824 */ /* 0x000fe200078e0205 */
[----:B------:R-:W-:Y:S01]  /*0bb0*/  LEA.HI R2, R2, R2, RZ, 0x1 ;  /* 0x0000000202027211 */ /* 0x000fe200078f08ff */
[----:B------:R-:W-:Y:S01]  /*0bc0*/  IMAD.IADD R10, R9, 0x1, -R10 ;  /* 0x00000001090a7824 */ /* 0x000fe200078e0a0a */
[----:B------:R-:W-:Y:S01]  /*0bd0*/  SHF.R.S32.HI R7, RZ, 0x5, R7 ;  /* 0x00000005ff077819 */ /* 0x000fe20000011407 */
[----:B------:R-:W-:Y:S01]  /*0be0*/  IMAD.IADD R3, R6, 0x1, -R3 ;  /* 0x0000000106037824 */ /* 0x000fe200078e0a03 */
[----:B------:R-:W-:Y:S01]  /*0bf0*/  LOP3.LUT R11, R11, 0xfffffffc, RZ, 0xc0, !PT ;  /* 0xfffffffc0b0b7812 */ /* 0x000fe200078ec0ff */
[----:B------:R-:W-:Y:S01]  /*0c00*/  IMAD R2, R2, -0x3, R14 ;  /* 0xfffffffd02027824 */ /* 0x000fe200078e020e */
[----:B------:R-:W-:Y:S01]  /*0c10*/  LEA.HI R0, R0, R13, RZ, 0x3 ;  /* 0x0000000d00007211 */ /* 0x000fe200078f18ff */
[----:B------:R-:W-:Y:S01]  /*0c20*/  IMAD R7, R7, 0x10, R10 ;  /* 0x0000001007077824 */ /* 0x000fe200078e020a */
[----:B------:R-:W-:Y:S01]  /*0c30*/  LOP3.LUT R8, R8, 0x7ffffffc, RZ, 0xc0, !PT ;  /* 0x7ffffffc08087812 */ /* 0x000fe200078ec0ff */
[----:B------:R-:W-:Y:S01]  /*0c40*/  IMAD R3, R3, 0x8, R4 ;  /* 0x0000000803037824 */ /* 0x000fe200078e0204 */
[----:B------:R-:W-:Y:S01]  /*0c50*/  LOP3.LUT R18, R0, 0xfffffff8, RZ, 0xc0, !PT ;  /* 0xfffffff800127812 */ /* 0x000fe200078ec0ff */
[----:B------:R-:W-:Y:S01]  /*0c60*/  IMAD R5, R2, 0x40, R7 ;  /* 0x0000004002057824 */ /* 0x000fe200078e0207 */
[----:B------:R-:W-:Y:S01]  /*0c70*/  SHF.R.S32.HI R157, RZ, 0x3, R0 ;  /* 0x00000003ff9d7819 */ /* 0x000fe20000011400 */
[----:B------:R-:W-:Y:S01]  /*0c80*/  IMAD.IADD R11, R13, 0x1, -R11 ;  /* 0x000000010d0b7824 */ /* 0x000fe200078e0a0b */
[----:B------:R0:W-:Y:S01]  /*0c90*/  STL [R1+0x2c], R3 ;  /* 0x00002c0301007387 */ /* 0x0001e20000100800 */
[----:B------:R-:W-:-:S02]  /*0ca0*/  IMAD.IADD R8, R12, 0x1, -R8 ;  /* 0x000000010c087824 */ /* 0x000fc400078e0a08 */
[----:B------:R-:W-:Y:S01]  /*0cb0*/  IMAD.IADD R18, R13, 0x1, -R18 ;  /* 0x000000010d127824 */ /* 0x000fe200078e0a12 */
[----:B------:R1:W-:Y:S01]  /*0cc0*/  STL [R1+0x28], R5 ;  /* 0x0000280501007387 */ /* 0x0003e20000100800 */
[----:B------:R-:W-:Y:S02]  /*0cd0*/  IMAD.SHL.U32 R16, R8, 0x2, RZ ;  /* 0x0000000208107824 */ /* 0x000fe400078e00ff */
[----:B------:R-:W-:Y:S02]  /*0ce0*/  IMAD.SHL.U32 R19, R18, 0x8, RZ ;  /* 0x0000000812137824 */ /* 0x000fe400078e00ff */
[C---:B------:R-:W-:Y:S01]  /*0cf0*/  VIADD R156, R16.reuse, 0x8 ;  /* 0x00000008109c7836 */ /* 0x040fe20000000000 */
[----:B0-----:R-:W-:Y:S01]  /*0d00*/  LEA.HI R3, R11, R11, RZ, 0x1 ;  /* 0x0000000b0b037211 */ /* 0x001fe200078f08ff */
[C---:B------:R-:W-:Y:S01]  /*0d10*/  VIADD R155, R16.reuse, 0x10 ;  /* 0x00000010109b7836 */ /* 0x040fe20000000000 */
        /* <DEDUP_REMOVED lines=16> */
.L_x_2422:
[----:B01--4-:R-:W0:Y:S01]  /*0e20*/  LDC.64 R2, c[0x0][0xc88] ;  /* 0x00032200ff027b82 */ /* 0x013e220000000a00 */
[----:B------:R-:W-:Y:S01]  /*0e30*/  ULDC.64 UR8, c[0x0][0xa28] ;  /* 0x00028a0000087ab9 */ /* 0x000fe20000000a00 */
[----:B------:R-:W-:Y:S01]  /*0e40*/  ULDC.64 UR10, c[0x0][0xa18] ;  /* 0x00028600000a7ab9 */ /* 0x000fe20000000a00 */
[----:B------:R-:W-:Y:S01]  /*0e50*/  ULDC UR4, c[0x0][0x424] ;  /* 0x0001090000047ab9 */ /* 0x000fe20000000800 */
[----:B------:R-:W-:Y:S01]  /*0e60*/  ULDC UR7, c[0x0][0x2f0] ;  /* 0x0000bc0000077ab9 */ /* 0x000fe20000000800 */
[----:B0-----:R-:W-:-:S06]  /*0e70*/  IMAD.WIDE R2, R31, 0x4, R2 ;  /* 0x000000041f027825 */ /* 0x001fcc00078e0202 */
[----:B--2---:R-:W2:Y:S01]  /*0e80*/  LDG.E R2, desc[UR54][R2.64] ;  /* 0x0000003602027981 */ /* 0x004ea2000c1e1900 */
[----:B------:R-:W-:Y:S02]  /*0e90*/  UISETP.NE.U32.AND UP0, UPT, UR8, URZ, UPT ;  /* 0x0000003f0800728c */ /* 0x000fe4000bf05070 */
[----:B------:R-:W-:Y:S02]  /*0ea0*/  UISETP.NE.U32.AND UP1, UPT, UR10, URZ, UPT ;  /* 0x0000003f0a00728c */ /* 0x000fe4000bf25070 */
[----:B------:R-:W-:Y:S02]  /*0eb0*/  UISETP.NE.AND.EX UP0, UPT, UR9, URZ, UPT, UP0 ;  /* 0x0000003f0900728c */ /* 0x000fe4000bf05300 */
[----:B------:R-:W-:-:S04]  /*0ec0*/  UISETP.NE.AND.EX UP1, UPT, UR11, URZ, UPT, UP1 ;  /* 0x0000003f0b00728c */ /* 0x000fc8000bf25310 */
[----:B------:R-:W-:Y:S02]  /*0ed0*/  PLOP3.LUT P0, PT, PT, PT, UP0, 0x80, 0x0 ;  /* 0x000000000000781c */ /* 0x000fe40003f0f008 */
[----:B------:R-:W-:Y:S02]  /*0ee0*/  PLOP3.LUT P2, PT, PT, PT, UP1, 0x80, 0x0 ;  /* 0x000000000000781c */ /* 0x000fe40003f4f018 */
[----:B--2---:R-:W-:-:S13]  /*0ef0*/  R2UR UR37, R2 ;  /* 0x00000000022572ca */ /* 0x004fda00000e0000 */
[----:B------:R-:W-:Y:S02]  /*0f00*/  USHF.R.S32.HI UR38, URZ, 0x1f, UR37 ;  /* 0x0000001f3f267899 */ /* 0x000fe40008011425 */
[----:B------:R-:W-:-:S04]  /*0f10*/  @UP0 ULEA UR8, UP2, UR37, UR8, 0x2 ;  /* 0x0000000825080291 */ /* 0x000fc8000f84103f */
[----:B------:R-:W-:Y:S02]  /*0f20*/  @UP0 ULEA.HI.X UR9, UR37, UR9, UR38, 0x2, UP2 ;  /* 0x0000000925090291 */ /* 0x000fe400090f1426 */
[----:B------:R-:W-:Y:S01]  /*0f30*/  @UP1 ULEA UR10, UP0, UR37, UR10, 0x2 ;  /* 0x0000000a250a1291 */ /* 0x000fe2000f80103f */
[----:B------:R-:W-:-:S03]  /*0f40*/  IMAD.U32 R2, RZ, RZ, UR8 ;  /* 0x00000008ff027e24 */ /* 0x000fc6000f8e00ff */
[----:B------:R-:W-:Y:S01]  /*0f50*/  @UP1 ULEA.HI.X UR11, UR37, UR11, UR38, 0x2, UP0 ;  /* 0x0000000b250b1291 */ /* 0x000fe200080f1426 */
[----:B------:R-:W-:Y:S01]  /*0f60*/  IMAD.U32 R3, RZ, RZ, UR9 ;  /* 0x00000009ff037e24 */ /* 0x000fe2000f8e00ff */
[----:B------:R-:W-:Y:S01]  /*0f70*/  ULDC.64 UR8, c[0x0][0x418] ;  /* 0x0001060000087ab9 */ /* 0x000fe20000000a00 */
[----:B------:R-:W-:-:S03]  /*0f80*/  IMAD.U32 R4, RZ, RZ, UR10 ;  /* 0x0000000aff047e24 */ /* 0x000fc6000f8e00ff */
[----:B---3--:R-:W-:Y:S01]  /*0f90*/  MOV R5, UR11 ;  /* 0x0000000b00057c02 */ /* 0x008fe20008000f00 */
[----:B------:R-:W2:Y:S01]  /*0fa0*/  @P0 LDG.E R2, desc[UR54][R2.64] ;  /* 0x0000003602020981 */ /* 0x000ea2000c1e1900 */
[----:B------:R-:W-:Y:S01]  /*0fb0*/  UISETP.NE.U32.AND UP0, UPT, UR8, URZ, UPT ;  /* 0x0000003f0800728c */ /* 0x000fe2000bf05070 */
[----:B------:R-:W-:Y:S02]  /*0fc0*/  ULDC.64 UR10, c[0x0][0xa20] ;  /* 0x00028800000a7ab9 */ /* 0x000fe40000000a00 */
[----:B------:R-:W3:Y:S01]  /*0fd0*/  @P2 LDG.E R4, desc[UR54][R4.64] ;  /* 0x0000003604042981 */ /* 0x000ee2000c1e1900 */
[----:B------:R-:W-:Y:S01]  /*0fe0*/  UISETP.NE.AND.EX UP0, UPT, UR9, URZ, UPT, UP0 ;  /* 0x0000003f0900728c */ /* 0x000fe2000bf05300 */
[----:B------:R-:W-:Y:S01]  /*0ff0*/  ISETP.NE.U32.AND P1, PT, RZ, UR10, PT ;  /* 0x0000000aff007c0c */ /* 0x000fe2000bf25070 */
[----:B------:R-:W-:Y:S01]  /*1000*/  UMOV UR51, URZ ;  /* 0x0000003f00337c82 */ /* 0x000fe20008000000 */
[----:B------:R-:W-:Y:S02]  /*1010*/  ULOP3.LUT UR39, UR5, 0xffff, URZ, 0xc0, !UPT ;  /* 0x0000ffff05277892 */ /* 0x000fe4000f8ec03f */
[----:B------:R-:W-:Y:S01]  /*1020*/  USEL UR4, UR4, 0x1, UP0 ;  /* 0x0000000104047887 */ /* 0x000fe20008000000 */
[----:B------:R-:W-:-:S03]  /*1030*/  ISETP.NE.AND.EX P1, PT, RZ, UR11, PT, P1 ;  /* 0x0000000bff007c0c */ /* 0x000fc6000bf25310 */
[----:B------:R-:W-:Y:S01]  /*1040*/  UIMAD UR4, UR4, UR7, URZ ;  /* 0x00000007040472a4 */ /* 0x000fe2000f8e023f */
[----:B--2---:R-:W-:Y:S02]  /*1050*/  @P0 R2UR UR51, R2 ;  /* 0x00000000023302ca */ /* 0x004fe400000e0000 */
[----:B---3--:R-:W-:Y:S01]  /*1060*/  @P2 R2UR UR52, R4 ;  /* 0x00000000043422ca */ /* 0x008fe200000e0000 */
[----:B-----5:R-:W-:-:S14]  /*1070*/  @P2 BRA `(.L_x_2371) ;  /* 0x0000000000382947 */ /* 0x020fdc0003800000 */
        /* <DEDUP_REMOVED lines=14> */
.L_x_2371:
[----:B------:R-:W-:Y:S05]  /*1160*/  @!P1 BRA `(.L_x_2372) ;  /* 0x00000000001c9947 */ /* 0x000fea0003800000 */
[----:B------:R-:W-:-:S04]  /*1170*/  ULEA UR4, UP0, UR37, UR10, 0x2 ;  /* 0x0000000a25047291 */ /* 0x000fc8000f80103f */
[----:B------:R-:W-:Y:S02]  /*1180*/  ULEA.HI.X UR7, UR37, UR11, UR38, 0x2, UP0 ;  /* 0x0000000b25077291 */ /* 0x000fe400080f1426 */
[----:B------:R-:W-:-:S04]  /*1190*/  IMAD.U32 R2, RZ, RZ, UR4 ;  /* 0x00000004ff027e24 */ /* 0x000fc8000f8e00ff */
[----:B------:R-:W-:-:S05]  /*11a0*/  IMAD.U32 R3, RZ, RZ, UR7 ;  /* 0x00000007ff037e24 */ /* 0x000fca000f8e00ff */
[----:B------:R-:W2:Y:S02]  /*11b0*/  LDG.E R2, desc[UR54][R2.64] ;  /* 0x0000003602027981 */ /* 0x000ea4000c1e1900 */
[----:B--2---:R-:W-:Y:S01]  /*11c0*/  R2UR UR4, R2 ;  /* 0x00000000020472ca */ /* 0x004fe200000e0000 */
[----:B------:R-:W-:-:S14]  /*11d0*/  BRA `(.L_x_2373) ;  /* 0x0000000000347947 */ /* 0x000fdc0003800000 */
.L_x_2372:
        /* <DEDUP_REMOVED lines=13> */
.L_x_2373:
[----:B------:R-:W-:Y:S01]  /*12b0*/  ULDC UR7, c[0x0][0x448] ;  /* 0x0001120000077ab9 */ /* 0x000fe20000000800 */
[----:B------:R-:W-:Y:S02]  /*12c0*/  UIMAD UR40, UR6, 0xc0, URZ ;  /* 0x000000c0062878a4 */ /* 0x000fe4000f8e023f */
[----:B------:R-:W-:Y:S02]  /*12d0*/  UISETP.NE.AND UP0, UPT, UR7, 0x1, UPT ;  /* 0x000000010700788c */ /* 0x000fe4000bf05270 */
[----:B------:R-:W-:Y:S02]  /*12e0*/  UIADD3 UR8, UR40, 0xbf, URZ ;  /* 0x000000bf28087890 */ /* 0x000fe4000fffe03f */
[----:B------:R-:W-:Y:S02]  /*12f0*/  UIADD3 UR51, -UR51, UR4, URZ ;  /* 0x0000000433337290 */ /* 0x000fe4000fffe13f */
[----:B------:R-:W-:Y:S02]  /*1300*/  UP2UR UR53, UPR, URZ, 0x1 ;  /* 0x000000013f357883 */ /* 0x000fe40008000000 */
[----:B------:R-:W-:-:S03]  /*1310*/  UIADD3 UR9, UR51, 0x80, -UR52 ;  /* 0x0000008033097890 */ /* 0x000fc6000fffe834 */
[----:B------:R-:W-:Y:S01]  /*1320*/  @UP0 ULDC UR6, c[0x0][0x44c] ;  /* 0x0001130000060ab9 */ /* 0x000fe20000000800 */
[----:B------:R-:W-:Y:S01]  /*1330*/  @UP0 ULDC UR4, c[0x0][0x450] ;  /* 0x0001140000040ab9 */ /* 0x000fe20000000800 */
[----:B------:R-:W-:-:S04]  /*1340*/  UIMAD.WIDE.U32 UR6, UR8, UR6, URZ ;  /* 0x00000006080672a5 */ /* 0x000fc8000f8e003f */
[----:B------:R-:W-:Y:S02]  /*1350*/  @UP0 USHF.R.U32.HI UR8, URZ, UR4, UR7 ;  /* 0x000000043f080299 */ /* 0x000fe40008011607 */
[----:B------:R-:W-:Y:S02]  /*1360*/  UIADD3 UR4, UR51, 0x7f, URZ ;  /* 0x0000007f33047890 */ /* 0x000fe4000fffe03f */
[----:B------:R-:W-:Y:S02]  /*1370*/  UIADD3 UR8, UR9, UR8, URZ ;  /* 0x0000000809087290 */ /* 0x000fe4000fffe03f */
[----:B------:R-:W-:Y:S02]  /*1380*/  USHF.R.S32.HI UR6, URZ, 0x1f, UR4 ;  /* 0x0000001f3f067899 */ /* 0x000fe40008011404 */
[----:B------:R-:W-:Y:S02]  /*1390*/  USHF.R.S32.HI UR7, URZ, 0x1f, UR8 ;  /* 0x0000001f3f077899 */ /* 0x000fe40008011408 */
[----:B------:R-:W-:-:S02]  /*13a0*/  ULEA.HI UR6, UR6, UR4, URZ, 0x7 ;  /* 0x0000000406067291 */ /* 0x000fc4000f8f383f */
[----:B------:R-:W-:Y:S02]  /*13b0*/  ULEA.HI UR7, UR7, UR8, URZ, 0x7 ;  /* 0x0000000807077291 */ /* 0x000fe4000f8f383f */
[----:B------:R-:W-:Y:S02]  /*13c0*/  USHF.R.S32.HI UR6, URZ, 0x7, UR6 ;  /* 0x000000073f067899 */ /* 0x000fe40008011406 */
[----:B------:R-:W-:Y:S02]  /*13d0*/  USHF.R.S32.HI UR7, URZ, 0x7, UR7 ;  /* 0x000000073f077899 */ /* 0x000fe40008011407 */
[----:B------:R-:W-:Y:S02]  /*13e0*/  ULOP3.LUT UR4, UR5, 0xff000000, URZ, 0xc0, !UPT ;  /* 0xff00000005047892 */ /* 0x000fe4000f8ec03f */
[----:B------:R-:W-:Y:S02]  /*13f0*/  UISETP.LT.AND UP0, UPT, UR6, UR7, UPT ;  /* 0x000000070600728c */ /* 0x000fe4000bf01270 */
[----:B------:R-:W-:-:S02]  /*1400*/  ULOP3.LUT UR5, UR5, 0xff0000, URZ, 0xc0, !UPT ;  /* 0x00ff000005057892 */ /* 0x000fc4000f8ec03f */
[----:B------:R-:W-:Y:S02]  /*1410*/  USEL UR9, UR6, UR7, UP0 ;  /* 0x0000000706097287 */ /* 0x000fe40008000000 */
[----:B------:R-:W-:Y:S02]  /*1420*/  USHF.R.U32.HI UR4, URZ, 0x8, UR4 ;  /* 0x000000083f047899 */ /* 0x000fe40008011604 */
[----:B------:R-:W-:Y:S02]  /*1430*/  UISETP.GE.AND UP0, UPT, UR9, 0x1, UPT ;  /* 0x000000010900788c */ /* 0x000fe4000bf06270 */
        /* <DEDUP_REMOVED lines=8> */
[----:B------:R-:W-:-:S03]  /*14c0*/  USEL UR10, UR46, UR4, UP0 ;  /* 0x000000042e0a7287 */ /* 0x000fc60008000000 */
[----:B------:R-:W-:Y:S01]  /*14d0*/  UMOV UR4, URZ ;  /* 0x0000003f00047c82 */ /* 0x000fe20008000000 */
[----:B------:R-:W-:Y:S02]  /*14e0*/  UIADD3 UR6, UR10, -0x1, UR9 ;  /* 0xffffffff0a067890 */ /* 0x000fe4000fffe009 */
[----:B------:R-:W-:-:S04]  /*14f0*/  IMAD.U32 R3, RZ, RZ, UR10 ;  /* 0x0000000aff037e24 */ /* 0x000fc8000f8e00ff */
[----:B------:R-:W-:Y:S01]  /*1500*/  IMAD.U32 R4, RZ, RZ, UR6 ;  /* 0x00000006ff047e24 */ /* 0x000fe2000f8e00ff */
[-C--:B------:R-:W-:Y:S01]  /*1510*/  IABS R0, R3.reuse ;  /* 0x0000000300007213 */ /* 0x080fe20000000000 */
[----:B------:R-:W-:Y:S01]  /*1520*/  ULOP3.LUT UR6, UR6, UR10, URZ, 0x3c, !UPT ;  /* 0x0000000a06067292 */ /* 0x000fe2000f8e3c3f */
[----:B------:R-:W-:Y:S02]  /*1530*/  IABS R5, R3 ;  /* 0x0000000300057213 */ /* 0x000fe40000000000 */
        /* <DEDUP_REMOVED lines=26> */
.L_x_2374:
[----:B------:R-:W-:Y:S01]  /*16e0*/  UIMAD UR42, UR41, UR4, URZ ;  /* 0x00000004292a72a4 */ /* 0x000fe2000f8e023f */
[----:B------:R-:W-:Y:S01]  /*16f0*/  IMAD.U32 R0, RZ, RZ, UR9 ;  /* 0x00000009ff007e24 */ /* 0x000fe2000f8e00ff */
[----:B------:R-:W-:Y:S01]  /*1700*/  PLOP3.LUT P0, PT, PT, PT, PT, 0x80, 0x0 ;  /* 0x000000000000781c */ /* 0x000fe20003f0f070 */
[----:B------:R-:W-:Y:S01]  /*1710*/  IMAD.U32 R3, RZ, RZ, UR4 ;  /* 0x00000004ff037e24 */ /* 0x000fe2000f8e00ff */
[----:B------:R-:W-:Y:S01]  /*1720*/  CS2R R118, SRZ ;  /* 0x0000000000767805 */ /* 0x000fe2000001ff00 */
[----:B------:R-:W-:Y:S01]  /*1730*/  IMAD.MOV.U32 R20, RZ, RZ, RZ ;  /* 0x000000ffff147224 */ /* 0x000fe200078e00ff */
[----:B------:R-:W-:Y:S02]  /*1740*/  CS2R R116, SRZ ;  /* 0x0000000000747805 */ /* 0x000fe4000001ff00 */
[----:B------:R-:W-:Y:S02]  /*1750*/  CS2R R114, SRZ ;  /* 0x0000000000727805 */ /* 0x000fe4000001ff00 */
[----:B------:R-:W-:Y:S01]  /*1760*/  VIADDMNMX R0, R3, UR42, R0, PT ;  /* 0x0000002a03007c46 */ /* 0x000fe2000b800100 */
[----:B------:R-:W-:Y:S01]  /*1770*/  IMAD.MOV.U32 R3, RZ, RZ, RZ ;  /* 0x000000ffff037224 */ /* 0x000fe200078e00ff */
[----:B------:R-:W-:-:S02]  /*1780*/  CS2R R112, SRZ ;  /* 0x0000000000707805 */ /* 0x000fc4000001ff00 */
[----:B------:R-:W-:Y:S02]  /*1790*/  CS2R R110, SRZ ;  /* 0x00000000006e7805 */ /* 0x000fe4000001ff00 */
[----:B------:R-:W-:Y:S02]  /*17a0*/  R2UR UR56, R0 ;  /* 0x00000000003872ca */ /* 0x000fe400000e0000 */
        /* <DEDUP_REMOVED lines=10> */
[----:B------:R-:W-:Y:S01]  /*1850*/  CS2R R88, SRZ ;  /* 0x0000000000587805 */ /* 0x000fe2000001ff00 */
[----:B------:R-:W-:-:S06]  /*1860*/  UISETP.GT.AND UP0, UPT, UR56, UR42, UPT ;  /* 0x0000002a3800728c */ /* 0x000fcc000bf04270 */
[----:B------:R-:W-:-:S13]  /*1870*/  PLOP3.LUT P1, PT, PT, PT, UP0, 0x80, 0x0 ;  /* 0x000000000000781c */ /* 0x000fda0003f2f008 */
[----:B------:R-:W-:Y:S05]  /*1880*/  @!P1 BRA `(.L_x_2375) ;  /* 0x0000006c00fc9947 */ /* 0x000fea0003800000 */
[----:B------:R-:W0:Y:S01]  /*1890*/  S2R R2, SR_TID.X ;  /* 0x0000000000027919 */ /* 0x000e220000002100 */
[----:B------:R-:W1:Y:S01]  /*18a0*/  S2UR UR43, SR_CgaCtaId ;  /* 0x00000000002b79c3 */ /* 0x000e620000008800 */
[----:B------:R-:W-:Y:S02]  /*18b0*/  UMOV UR45, 0x400 ;  /* 0x00000400002d7882 */ /* 0x000fe40000000000 */
[----:B-1----:R-:W-:Y:S01]  /*18c0*/  ULEA UR45, UR43, UR45, 0x18 ;  /* 0x0000002d2b2d7291 */ /* 0x002fe2000f8ec03f */
[----:B0-----:R-:W-:-:S05]  /*18d0*/  VIADD R4, R2, 0xffffff80 ;  /* 0xffffff8002047836 */ /* 0x001fca0000000000 */
[----:B------:R-:W-:-:S04]  /*18e0*/  SHF.R.S32.HI R2, RZ, 0x1f, R4 ;  /* 0x0000001fff027819 */ /* 0x000fc80000011404 */
[----:B------:R-:W-:-:S04]  /*18f0*/  LEA.HI R2, R2, R4, RZ, 0x7 ;  /* 0x0000000402027211 */ /* 0x000fc800078f38ff */
[----:B------:R-:W-:-:S05]  /*1900*/  SHF.R.S32.HI R2, RZ, 0x7, R2 ;  /* 0x00000007ff027819 */ /* 0x000fca0000011402 */
        /* <DEDUP_REMOVED lines=28> */
.L_x_2376:
        /* <DEDUP_REMOVED lines=9> */
.L_x_2509:
[----:B------:R-:W-:Y:S05]  /*1b60*/  @!P0 BRA `(.L_x_2378) ;  /* 0x0000000000048947 */ /* 0x000fea0003800000 */
[----:B------:R-:W-:Y:S01]  /*1b70*/  BPT.TRAP 0x1 ;  /* 0x000000040000795c */ /* 0x000fe20000300000 */
.L_x_2378:
[----:B0-----:R-:W-:Y:S01]  /*1b80*/  IMAD.U32 R0, RZ, RZ, UR48 ;  /* 0x00000030ff007e24 */ /* 0x001fe2000f8e00ff */
[----:B------:R-:W-:-:S04]  /*1b90*/  MOV R3, UR47 ;  /* 0x0000002f00037c02 */ /* 0x000fc80008000f00 */
[----:B------:R-:W-:Y:S02]  /*1ba0*/  LEA R3, R3, UR45, 0x3 ;  /* 0x0000002d03037c11 */ /* 0x000fe4000f8e18ff */
[----:B------:R-:W-:-:S04]  /*1bb0*/  SHF.L.U32 R0, R0, 0x1f, RZ ;  /* 0x0000001f00007819 */ /* 0x000fc800000006ff */
[----:B------:R0:W1:Y:S01]  /*1bc0*/  SYNCS.PHASECHK.TRANS64.TRYWAIT P1, [R3+URZ+0x16830], R0 ;  /* 0x01683000030075a7 */ /* 0x000062000802017f */
[----:B------:R-:W-:Y:S05]  /*1bd0*/  @!P0 BRA `(.L_x_2379) ;  /* 0x0000000000048947 */ /* 0x000fea0003800000 */
[----:B------:R-:W-:Y:S01]  /*1be0*/  BPT.TRAP 0x1 ;  /* 0x000000040000795c */ /* 0x000fe20000300000 */
.L_x_2379:
[----:B-1----:R-:W-:Y:S05]  /*1bf0*/  @P1 BRA `(.L_x_2380) ;  /* 0x0000000000081947 */ /* 0x002fea0003800000 */
[----:B------:R-:W1:Y:S02]  /*1c00*/  SYNCS.PHASECHK.TRANS64.TRYWAIT P1, [R3+URZ+0x16830], R0 ;  /* 0x01683000030075a7 */ /* 0x000e64000802017f */
[----:B-1----:R-:W-:Y:S05]  /*1c10*/  @!P1 BRA `(.L_x_2381) ;  /* 0x000000f400d49947 */ /* 0x002fea0003800000 */
.L_x_2380:
        /* <DEDUP_REMOVED lines=35> */
.L_x_2382:
[----:B------:R-:W-:Y:S01]  /*1e50*/  UISETP.NE.AND UP0, UPT, UR53, URZ, UPT ;  /* 0x0000003f3500728c */ /* 0x000fe2000bf05270 */
[----:B------:R-:W-:Y:S01]  /*1e60*/  VIADD R6, R17, UR40 ;  /* 0x0000002811067c36 */ /* 0x000fe20008000000 */
[----:B------:R-:W-:Y:S01]  /*1e70*/  ULDC UR21, c[0x0][0x988] ;  /* 0x0002620000157ab9 */ /* 0x000fe20000000800 */
[----:B------:R-:W-:Y:S01]  /*1e80*/  IMAD.U32 R4, RZ, RZ, UR52 ;  /* 0x00000034ff047e24 */ /* 0x000fe2000f8e00ff */
[----:B------:R-:W-:Y:S01]  /*1e90*/  R2UR UR11, R3 ;  /* 0x00000000030b72ca */ /* 0x000fe200000e0000 */
[----:B------:R-:W-:Y:S01]  /*1ea0*/  UMOV UR10, UR40 ;  /* 0x00000028000a7c82 */ /* 0x000fe20008000000 */
[----:B------:R-:W-:Y:S01]  /*1eb0*/  PLOP3.LUT P1, PT, PT, PT, UP0, 0x80, 0x0 ;  /* 0x000000000000781c */ /* 0x000fe20003f2f008 */
[----:B------:R-:W-:Y:S01]  /*1ec0*/  UIADD3 UR24, UR56, -0x2, URZ ;  /* 0xfffffffe38187890 */ /* 0x000fe2000fffe03f */
[----:B------:R-:W-:Y:S02]  /*1ed0*/  PLOP3.LUT P2, PT, PT, PT, UP0, 0x80, 0x0 ;  /* 0x000000000000781c */ /* 0x000fe40003f4f008 */
[----:B------:R-:W-:-:S02]  /*1ee0*/  CS2R R118, SRZ ;  /* 0x0000000000767805 */ /* 0x000fc4000001ff00 */
[----:B------:R-:W-:Y:S01]  /*1ef0*/  CS2R R116, SRZ ;  /* 0x0000000000747805 */ /* 0x000fe2000001ff00 */
[----:B------:R-:W-:Y:S01]  /*1f00*/  @UP0 ULDC UR6, c[0x0][0x44c] ;  /* 0x0001130000060ab9 */ /* 0x000fe20000000800 */
[----:B------:R-:W-:Y:S01]  /*1f10*/  @UP0 ULDC UR14, c[0x0][0x450] ;  /* 0x00011400000e0ab9 */ /* 0x000fe20000000800 */
[----:B------:R-:W-:Y:S02]  /*1f20*/  CS2R R114, SRZ ;  /* 0x0000000000727805 */ /* 0x000fe4000001ff00 */
[----:B------:R-:W-:Y:S02]  /*1f30*/  CS2R R112, SRZ ;  /* 0x0000000000707805 */ /* 0x000fe4000001ff00 */
[----:B------:R-:W-:Y:S02]  /*1f40*/  CS2R R110, SRZ ;  /* 0x00000000006e7805 */ /* 0x000fe4000001ff00 */
[----:B------:R-:W-:Y:S02]  /*1f50*/  CS2R R108, SRZ ;  /* 0x00000000006c7805 */ /* 0x000fe4000001ff00 */
[----:B------:R-:W-:-:S02]  /*1f60*/  CS2R R106, SRZ ;  /* 0x00000000006a7805 */ /* 0x000fc4000001ff00 */
[----:B------:R-:W-:Y:S01]  /*1f70*/  CS2R R104, SRZ ;  /* 0x0000000000687805 */ /* 0x000fe2000001ff00 */
[----:B01----:R-:W-:Y:S01]  /*1f80*/  @P1 IMAD.HI.U32 R0, R6, UR6, RZ ;  /* 0x0000000606001c27 */ /* 0x003fe2000f8e00ff */
[----:B------:R-:W-:-:S04]  /*1f90*/  @UP0 ULDC UR6, c[0x0][0x450] ;  /* 0x0001140000060ab9 */ /* 0x000fc80000000800 */
[----:B------:R-:W-:Y:S01]  /*1fa0*/  @P2 SHF.R.U32.HI R6, RZ, UR6, R0 ;  /* 0x00000006ff062c19 */ /* 0x000fe20008011600 */
[----:B------:R-:W-:Y:S02]  /*1fb0*/  UMOV UR6, 0xffffff80 ;  /* 0xffffff8000067882 */ /* 0x000fe40000000000 */
[----:B------:R-:W-:Y:S02]  /*1fc0*/  UIMAD UR6, UR56, UR6, 0x80 ;  /* 0x00000080380674a4 */ /* 0x000fe4000f8e0206 */
[----:B------:R-:W0:Y:S04]  /*1fd0*/  SHFL.IDX PT, R0, R6, 0x1, 0x1c1f ;  /* 0x003c1f0006007f89 */ /* 0x000e2800000e0000 */
[----:B------:R-:W-:Y:S01]  /*1fe0*/  IMAD.U32 R5, RZ, RZ, UR6 ;  /* 0x00000006ff057e24 */ /* 0x000fe2000f8e00ff */
[----:B------:R-:W1:Y:S01]  /*1ff0*/  SHFL.IDX PT, R6, R6, RZ, 0x1c1f ;  /* 0x001c1fff06067589 */ /* 0x000e6200000e0000 */
[----:B------:R-:W-:-:S02]  /*2000*/  @UP0 ULDC UR6, c[0x0][0x44c] ;  /* 0x0001130000060ab9 */ /* 0x000fc40000000800 */
[----:B------:R-:W-:Y:S01]  /*2010*/  UIMAD.WIDE.U32 UR6, UR40, UR6, URZ ;  /* 0x00000006280672a5 */ /* 0x000fe2000f8e003f */
[C-C-:B------:R-:W-:Y:S01]  /*2020*/  IADD3 R97, -R16.reuse, 0x1, R5.reuse ;  /* 0x0000000110617810 */ /* 0x140fe20007ffe105 */
[----:B------:R-:W-:Y:S01]  /*2030*/  UIADD3 UR6, UR11, 0x16840, URZ ;  /* 0x000168400b067890 */ /* 0x000fe2000fffe03f */
[----:B------:R-:W-:Y:S01]  /*2040*/  IADD3 R2, -R16, UR51, R5 ;  /* 0x0000003310027c10 */ /* 0x000fe2000fffe105 */
[----:B------:R-:W-:Y:S01]  /*2050*/  @UP0 USHF.R.U32.HI UR10, URZ, UR14, UR7 ;  /* 0x0000000e3f0a0299 */ /* 0x000fe20008011607 */
[----:B------:R-:W-:Y:S01]  /*2060*/  IADD3 R97, -R4, UR51, R97 ;  /* 0x0000003304617c10 */ /* 0x000fe2000fffe161 */
[----:B------:R-:W-:Y:S02]  /*2070*/  UPRMT UR6, UR43, 0x654, UR6 ;  /* 0x000006542b067896 */ /* 0x000fe40008000006 */
[----:B------:R-:W-:-:S04]  /*2080*/  UIADD3 UR7, UR10, UR51, -UR52 ;  /* 0x000000330a077290 */ /* 0x000fc8000fffe834 */
[----:B------:R-:W-:-:S03]  /*2090*/  USHF.R.S32.HI UR10, URZ, 0x1f, UR7 ;  /* 0x0000001f3f0a7899 */ /* 0x000fc60008011407 */
[----:B------:R-:W-:Y:S01]  /*20a0*/  SYNCS.ARRIVE.TRANS64.RED.A1T0 RZ, [UR6], RZ ;  /* 0x000000ffffff79a7 */ /* 0x000fe20008100406 */
[----:B0-----:R-:W-:Y:S01]  /*20b0*/  VIADDMNMX R0, R0, R97, R2, PT ;  /* 0x0000006100007246 */ /* 0x001fe20003800102 */
[----:B------:R-:W-:-:S03]  /*20c0*/  ULEA.HI UR10, UR10, UR7, URZ, 0x7 ;  /* 0x000000070a0a7291 */ /* 0x000fc6000f8f383f */
[C---:B------:R-:W-:Y:S01]  /*20d0*/  ISETP.GT.AND P1, PT, R0.reuse, RZ, PT ;  /* 0x000000ff0000720c */ /* 0x040fe20003f24270 */
[----:B------:R-:W-:Y:S01]  /*20e0*/  USHF.R.S32.HI UR10, URZ, 0x7, UR10 ;  /* 0x000000073f0a7899 */ /* 0x000fe2000801140a */
[C---:B------:R-:W-:Y:S02]  /*20f0*/  ISETP.GT.AND P2, PT, R0.reuse, 0x1, PT ;  /* 0x000000010000780c */ /* 0x040fe40003f44270 */
[----:B------:R-:W-:Y:S01]  /*2100*/  ISETP.GT.AND P3, PT, R0, 0x8, PT ;  /* 0x000000080000780c */ /* 0x000fe20003f64270 */
[----:B------:R-:W-:Y:S01]  /*2110*/  UISETP.LT.AND UP0, UPT, UR42, UR10, UPT ;  /* 0x0000000a2a00728c */ /* 0x000fe2000bf01270 */
[----:B------:R-:W-:Y:S02]  /*2120*/  FSEL R101, R26, -INF , P1 ;  /* 0xff8000001a657808 */ /* 0x000fe40000800000 */
[----:B------:R-:W-:Y:S01]  /*2130*/  FSEL R99, R27, -INF , P2 ;  /* 0xff8000001b637808 */ /* 0x000fe20001000000 */
[----:B------:R-:W-:Y:S01]  /*2140*/  USEL UR22, UR42, UR10, !UP0 ;  /* 0x0000000a2a167287 */ /* 0x000fe2000c000000 */
[----:B------:R-:W-:-:S02]  /*2150*/  ISETP.GT.AND P1, PT, R0, 0x9, PT ;  /* 0x000000090000780c */ /* 0x000fc40003f24270 */
[----:B------:R-:W-:Y:S01]  /*2160*/  FSEL R95, R30, -INF , P3 ;  /* 0xff8000001e5f7808 */ /* 0x000fe20001800000 */
[----:B------:R-:W-:Y:S01]  /*2170*/  UISETP.GE.AND UP0, UPT, UR24, UR22, UPT ;  /* 0x000000161800728c */ /* 0x000fe2000bf06270 */
        /* <DEDUP_REMOVED lines=87> */
[----:B-1----:R-:W-:Y:S02]  /*26f0*/  VIADDMNMX R2, R6, R97, R2, PT ;  /* 0x0000006106027246 */ /* 0x002fe40003800102 */
[----:B------:R-:W-:-:S02]  /*2700*/  FMNMX.FTZ R8, R87, R0, !PT ;  /* 0x0000000057087209 */ /* 0x000fc40007810000 */
[C---:B------:R-:W-:Y:S02]  /*2710*/  ISETP.GT.AND P2, PT, R2.reuse, 0x1, PT ;  /* 0x000000010200780c */ /* 0x040fe40003f44270 */
[----:B------:R-:W-:Y:S01]  /*2720*/  ISETP.GT.AND P3, PT, R2, 0x8, PT ;  /* 0x000000080200780c */ /* 0x000fe20003f64270 */
[----:B------:R-:W0:Y:S01]  /*2730*/  SHFL.BFLY PT, R103, R8, 0x2, 0x1f ;  /* 0x0c401f0008677f89 */ /* 0x000e2200000e0000 */
[----:B------:R-:W-:Y:S02]  /*2740*/  FSEL R25, R25, -INF , P2 ;  /* 0xff80000019197808 */ /* 0x000fe40001000000 */
[----:B------:R-:W-:Y:S02]  /*2750*/  FSEL R28, R28, -INF , P3 ;  /* 0xff8000001c1c7808 */ /* 0x000fe40001800000 */
[----:B------:R-:W-:-:S04]  /*2760*/  ISETP.GT.AND P2, PT, R2, 0x10, PT ;  /* 0x000000100200780c */ /* 0x000fc80003f44270 */
[----:B------:R-:W-:Y:S02]  /*2770*/  FSEL R32, R32, -INF , P2 ;  /* 0xff80000020207808 */ /* 0x000fe40001000000 */
[----:B------:R-:W-:-:S04]  /*2780*/  ISETP.GT.AND P2, PT, R2, 0x18, PT ;  /* 0x000000180200780c */ /* 0x000fc80003f44270 */
[----:B------:R-:W-:Y:S02]  /*2790*/  FSEL R36, R36, -INF , P2 ;  /* 0xff80000024247808 */ /* 0x000fe40001000000 */
[----:B------:R-:W-:-:S04]  /*27a0*/  ISETP.GT.AND P2, PT, R2, 0x20, PT ;  /* 0x000000200200780c */ /* 0x000fc80003f44270 */
[----:B------:R-:W-:Y:S02]  /*27b0*/  FSEL R40, R40, -INF , P2 ;  /* 0xff80000028287808 */ /* 0x000fe40001000000 */
[----:B------:R-:W-:Y:S02]  /*27c0*/  ISETP.GT.AND P2, PT, R2, 0x28, PT ;  /* 0x000000280200780c */ /* 0x000fe40003f44270 */
[----:B0-----:R-:W-:Y:S02]  /*27d0*/  FMNMX.FTZ R103, R8, R103, !PT ;  /* 0x0000006708677209 */ /* 0x001fe40007810000 */
[----:B------:R-:W-:Y:S02]  /*27e0*/  FSEL R44, R44, -INF , P2 ;  /* 0xff8000002c2c7808 */ /* 0x000fe40001000000 */
[----:B------:R-:W-:Y:S01]  /*27f0*/  ISETP.GT.AND P2, PT, R2, 0x30, PT ;  /* 0x000000300200780c */ /* 0x000fe20003f44270 */
[----:B------:R-:W0:Y:S03]  /*2800*/  SHFL.BFLY PT, R0, R103, 0x1, 0x1f ;  /* 0x0c201f0067007f89 */ /* 0x000e2600000e0000 */
[----:B------:R-:W-:-:S02]  /*2810*/  FSEL R48, R48, -INF , P2 ;  /* 0xff80000030307808 */ /* 0x000fc40001000000 */
        /* <DEDUP_REMOVED lines=8> */
[----:B------:R-:W-:Y:S02]  /*28a0*/  CS2R R102, SRZ ;  /* 0x0000000000667805 */ /* 0x000fe4000001ff00 */
[----:B------:R-:W-:Y:S02]  /*28b0*/  FSEL R64, R64, -INF , P2 ;  /* 0xff80000040407808 */ /* 0x000fe40001000000 */
[C---:B------:R-:W-:Y:S01]  /*28c0*/  FSETP.NEU.FTZ.AND P1, PT, R0.reuse, -INF , PT ;  /* 0xff8000000000780b */ /* 0x040fe20003f3d000 */
[----:B------:R-:W-:Y:S01]  /*28d0*/  FMUL.FTZ R4, R0, UR21 ;  /* 0x0000001500047c20 */ /* 0x000fe20008410000 */
[----:B------:R-:W-:-:S04]  /*28e0*/  ISETP.GT.AND P2, PT, R2, 0x58, PT ;  /* 0x000000580200780c */ /* 0x000fc80003f44270 */
[----:B------:R-:W-:Y:S02]  /*28f0*/  FSEL R4, R4, RZ, P1 ;  /* 0x000000ff04047208 */ /* 0x000fe40000800000 */
[----:B------:R-:W-:Y:S02]  /*2900*/  ISETP.GT.AND P1, PT, R2, RZ, PT ;  /* 0x000000ff0200720c */ /* 0x000fe40003f24270 */
[----:B------:R-:W-:Y:S01]  /*2910*/  FSEL R68, R68, -INF , P2 ;  /* 0xff80000044447808 */ /* 0x000fe20001000000 */
[--C-:B------:R-:W-:Y:S01]  /*2920*/  FFMA.FTZ R151, R95, UR21, -R4.reuse ;  /* 0x000000155f977c23 */ /* 0x100fe20008010804 */
[----:B------:R-:W-:Y:S01]  /*2930*/  FSEL R24, R24, -INF , P1 ;  /* 0xff80000018187808 */ /* 0x000fe20000800000 */
[--C-:B------:R-:W-:Y:S01]  /*2940*/  FFMA.FTZ R145, R91, UR21, -R4.reuse ;  /* 0x000000155b917c23 */ /* 0x100fe20008010804 */
[----:B------:R-:W-:Y:S01]  /*2950*/  ISETP.GT.AND P1, PT, R2, 0x9, PT ;  /* 0x000000090200780c */ /* 0x000fe20003f24270 */
[--C-:B------:R-:W-:Y:S01]  /*2960*/  FFMA.FTZ R147, R35, UR21, -R4.reuse ;  /* 0x0000001523937c23 */ /* 0x100fe20008010804 */
[----:B------:R-:W-:Y:S01]  /*2970*/  FMNMX.FTZ R97, R24, R25, !PT ;  /* 0x0000001918617209 */ /* 0x000fe20007810000 */
[--C-:B------:R-:W-:Y:S01]  /*2980*/  FFMA.FTZ R141, R31, UR21, -R4.reuse ;  /* 0x000000151f8d7c23 */ /* 0x100fe20008010804 */
[----:B------:R-:W-:Y:S01]  /*2990*/  FSEL R29, R29, -INF , P1 ;  /* 0xff8000001d1d7808 */ /* 0x000fe20000800000 */
[--C-:B------:R-:W-:Y:S01]  /*29a0*/  FFMA.FTZ R143, R27, UR21, -R4.reuse ;  /* 0x000000151b8f7c23 */ /* 0x100fe20008010804 */
[----:B------:R-:W-:Y:S01]  /*29b0*/  FMNMX.FTZ R8, R28, R97, !PT ;  /* 0x000000611c087209 */ /* 0x000fe20007810000 */
        /* <DEDUP_REMOVED lines=18> */
[----:B------:R-:W-:Y:S01]  /*2ae0*/  MUFU.EX2 R149, R149 ;  /* 0x0000009500957308 */ /* 0x000fe20000000800 */
[----:B------:R-:W-:Y:S01]  /*2af0*/  FMNMX.FTZ R91, R37, R10, !PT ;  /* 0x0000000a255b7209 */ /* 0x000fe20007810000 */
[--C-:B------:R-:W-:Y:S01]  /*2b00*/  FFMA.FTZ R10, R89, UR21, -R4.reuse ;  /* 0x00000015590a7c23 */ /* 0x100fe20008010804 */
[----:B------:R-:W-:Y:S01]  /*2b10*/  FSEL R41, R41, -INF , P1 ;  /* 0xff80000029297808 */ /* 0x000fe20000800000 */
[--C-:B------:R-:W-:Y:S01]  /*2b20*/  FFMA.FTZ R131, R11, UR21, -R4.reuse ;  /* 0x000000150b837c23 */ /* 0x100fe20008010804 */
[----:B------:R-:W-:Y:S01]  /*2b30*/  FMNMX.FTZ R12, R40, R91, !PT ;  /* 0x0000005b280c7209 */ /* 0x000fe20007810000 */
[--C-:B------:R-:W-:Y:S01]  /*2b40*/  FFMA.FTZ R26, R47, UR21, -R4.reuse ;  /* 0x000000152f1a7c23 */ /* 0x100fe20008010804 */
[----:B------:R-:W-:Y:S01]  /*2b50*/  ISETP.GT.AND P1, PT, R2, 0x29, PT ;  /* 0x000000290200780c */ /* 0x000fe20003f24270 */
[----:B------:R-:W0:Y:S01]  /*2b60*/  MUFU.EX2 R6, R6 ;  /* 0x0000000600067308 */ /* 0x000e220000000800 */
        /* <DEDUP_REMOVED lines=27> */
[----:B------:R-:W-:Y:S01]  /*2d20*/  FFMA.FTZ R123, R86, UR21, -R4 ;  /* 0x00000015567b7c23 */ /* 0x000fe20008010804 */
[----:B------:R-:W-:-:S02]  /*2d30*/  FMNMX.FTZ R20, R56, R31, !PT ;  /* 0x0000001f38147209 */ /* 0x000fc40007810000 */
[----:B------:R-:W-:Y:S02]  /*2d40*/  CS2R R100, SRZ ;  /* 0x0000000000647805 */ /* 0x000fe4000001ff00 */
[----:B------:R-:W-:Y:S01]  /*2d50*/  ISETP.GT.AND P1, PT, R2, 0x49, PT ;  /* 0x000000490200780c */ /* 0x000fe20003f24270 */
[----:B------:R-:W-:Y:S01]  /*2d60*/  MUFU.EX2 R10, R10 ;  /* 0x0000000a000a7308 */ /* 0x000fe20000000800 */
[----:B------:R-:W-:Y:S02]  /*2d70*/  FMNMX.FTZ R31, R57, R20, !PT ;  /* 0x00000014391f7209 */ /* 0x000fe40007810000 */
[----:B------:R-:W-:Y:S02]  /*2d80*/  CS2R R98, SRZ ;  /* 0x0000000000627805 */ /* 0x000fe4000001ff00 */
[----:B------:R-:W-:Y:S02]  /*2d90*/  FSEL R61, R61, -INF , P1 ;  /* 0xff8000003d3d7808 */ /* 0x000fe40000800000 */
[----:B------:R-:W-:-:S02]  /*2da0*/  CS2R R96, SRZ ;  /* 0x0000000000607805 */ /* 0x000fc4000001ff00 */
[----:B------:R-:W-:Y:S02]  /*2db0*/  FMNMX.FTZ R20, R60, R31, !PT ;  /* 0x0000001f3c147209 */ /* 0x000fe40007810000 */
[----:B------:R-:W-:Y:S02]  /*2dc0*/  CS2R R94, SRZ ;  /* 0x00000000005e7805 */ /* 0x000fe4000001ff00 */
[----:B------:R-:W-:Y:S01]  /*2dd0*/  ISETP.GT.AND P1, PT, R2, 0x51, PT ;  /* 0x000000510200780c */ /* 0x000fe20003f24270 */
[----:B------:R-:W-:Y:S01]  /*2de0*/  MUFU.EX2 R147, R147 ;  /* 0x0000009300937308 */ /* 0x000fe20000000800 */
[----:B------:R-:W-:Y:S02]  /*2df0*/  FMNMX.FTZ R27, R61, R20, !PT ;  /* 0x000000143d1b7209 */ /* 0x000fe40007810000 */
[----:B------:R-:W-:Y:S02]  /*2e00*/  CS2R R92, SRZ ;  /* 0x00000000005c7805 */ /* 0x000fe4000001ff00 */
[----:B------:R-:W-:-:S02]  /*2e10*/  FSEL R65, R65, -INF , P1 ;  /* 0xff80000041417808 */ /* 0x000fc40000800000 */
[----:B------:R-:W-:Y:S02]  /*2e20*/  CS2R R90, SRZ ;  /* 0x00000000005a7805 */ /* 0x000fe4000001ff00 */
[----:B------:R-:W-:Y:S02]  /*2e30*/  FMNMX.FTZ R20, R64, R27, !PT ;  /* 0x0000001b40147209 */ /* 0x000fe40007810000 */
[----:B------:R-:W-:Y:S02]  /*2e40*/  CS2R R88, SRZ ;  /* 0x0000000000587805 */ /* 0x000fe4000001ff00 */
[C---:B------:R-:W-:Y:S01]  /*2e50*/  ISETP.GT.AND P1, PT, R2.reuse, 0x59, PT ;  /* 0x000000590200780c */ /* 0x040fe20003f24270 */
[----:B------:R-:W-:Y:S01]  /*2e60*/  MUFU.EX2 R12, R12 ;  /* 0x0000000c000c7308 */ /* 0x000fe20000000800 */
[----:B------:R-:W-:Y:S02]  /*2e70*/  FMNMX.FTZ R27, R65, R20, !PT ;  /* 0x00000014411b7209 */ /* 0x000fe40007810000 */
[----:B------:R-:W-:-:S02]  /*2e80*/  ISETP.GT.AND P2, PT, R2, 0x60, PT ;  /* 0x000000600200780c */ /* 0x000fc40003f44270 */
[----:B------:R-:W-:Y:S02]  /*2e90*/  FSEL R69, R69, -INF , P1 ;  /* 0xff80000045457808 */ /* 0x000fe40000800000 */
[----:B------:R-:W-:Y:S01]  /*2ea0*/  FMNMX.FTZ R20, R68, R27, !PT ;  /* 0x0000001b44147209 */ /* 0x000fe20007810000 */
[----:B------:R-:W-:Y:S01]  /*2eb0*/  MUFU.EX2 R141, R141 ;  /* 0x0000008d008d7308 */ /* 0x000fe20000000800 */
[----:B------:R-:W-:Y:S02]  /*2ec0*/  ISETP.GT.AND P1, PT, R2, 0x61, PT ;  /* 0x000000610200780c */ /* 0x000fe40003f24270 */
[----:B------:R-:W-:Y:S02]  /*2ed0*/  FSEL R72, R72, -INF , P2 ;  /* 0xff80000048487808 */ /* 0x000fe40001000000 */
[----:B------:R-:W-:Y:S01]  /*2ee0*/  FMNMX.FTZ R21, R69, R20, !PT ;  /* 0x0000001445157209 */ /* 0x000fe20007810000 */
[----:B------:R-:W-:Y:S01]  /*2ef0*/  FFMA.FTZ R20, R51, UR21, -R4 ;  /* 0x0000001533147c23 */ /* 0x000fe20008010804 */
[----:B------:R-:W-:Y:S01]  /*2f00*/  ISETP.GT.AND P2, PT, R2, 0x68, PT ;  /* 0x000000680200780c */ /* 0x000fe20003f44270 */
[----:B------:R-:W-:Y:S01]  /*2f10*/  MUFU.EX2 R14, R14 ;  /* 0x0000000e000e7308 */ /* 0x000fe20000000800 */
[----:B------:R-:W-:-:S02]  /*2f20*/  FSEL R73, R73, -INF , P1 ;  /* 0xff80000049497808 */ /* 0x000fc40000800000 */
[----:B------:R-:W-:Y:S02]  /*2f30*/  FMNMX.FTZ R30, R72, R21, !PT ;  /* 0x00000015481e7209 */ /* 0x000fe40007810000 */
[----:B------:R-:W-:Y:S02]  /*2f40*/  ISETP.GT.AND P1, PT, R2, 0x69, PT ;  /* 0x000000690200780c */ /* 0x000fe40003f24270 */
[----:B------:R-:W-:Y:S01]  /*2f50*/  FSEL R76, R76, -INF , P2 ;  /* 0xff8000004c4c7808 */ /* 0x000fe20001000000 */
[----:B------:R-:W-:Y:S01]  /*2f60*/  MUFU.EX2 R143, R143 ;  /* 0x0000008f008f7308 */ /* 0x000fe20000000800 */
[----:B------:R-:W-:Y:S02]  /*2f70*/  FMNMX.FTZ R21, R73, R30, !PT ;  /* 0x0000001e49157209 */ /* 0x000fe40007810000 */
[----:B------:R-:W-:Y:S02]  /*2f80*/  ISETP.GT.AND P2, PT, R2, 0x70, PT ;  /* 0x000000700200780c */ /* 0x000fe40003f44270 */
[----:B------:R-:W-:-:S02]  /*2f90*/  FSEL R77, R77, -INF , P1 ;  /* 0xff8000004d4d7808 */ /* 0x000fc40000800000 */
        /* <DEDUP_REMOVED lines=13> */
[----:B------:R-:W-:Y:S01]  /*3070*/  FMNMX.FTZ R15, R81, R34, !PT ;  /* 0x00000022510f7209 */ /* 0x000fe20007810000 */
[--C-:B------:R-:W-:Y:S01]  /*3080*/  FFMA.FTZ R34, R63, UR21, -R4.reuse ;  /* 0x000000153f227c23 */ /* 0x100fe20008010804 */
[----:B------:R-:W-:Y:S01]  /*3090*/  FSEL R85, R85, -INF , P1 ;  /* 0xff80000055557808 */ /* 0x000fe20000800000 */
[----:B------:R-:W-:Y:S01]  /*30a0*/  FFMA.FTZ R4, R87, UR21, -R4 ;  /* 0x0000001557047c23 */ /* 0x000fe20008010804 */
[----:B------:R-:W-:-:S03]  /*30b0*/  FMNMX.FTZ R2, R84, R15, !PT ;  /* 0x0000000f54027209 */ /* 0x000fc60007810000 */
[----:B------:R-:W-:Y:S01]  /*30c0*/  MUFU.EX2 R139, R139 ;  /* 0x0000008b008b7308 */ /* 0x000fe20000000800 */
[----:B------:R-:W-:-:S05]  /*30d0*/  FMNMX.FTZ R2, R85, R2, !PT ;  /* 0x0000000255027209 */ /* 0x000fca0007810000 */
[----:B------:R-:W1:Y:S02]  /*30e0*/  SHFL.BFLY PT, R13, R2, 0x2, 0x1f ;  /* 0x0c401f00020d7f89 */ /* 0x000e6400000e0000 */
[----:B------:R-:W-:Y:S08]  /*30f0*/  MUFU.EX2 R30, R30 ;  /* 0x0000001e001e7308 */ /* 0x000ff00000000800 */
[----:B------:R-:W-:Y:S08]  /*3100*/  MUFU.EX2 R133, R133 ;  /* 0x0000008500857308 */ /* 0x000ff00000000800 */
[----:B------:R-:W-:Y:S01]  /*3110*/  MUFU.EX2 R38, R38 ;  /* 0x0000002600267308 */ /* 0x000fe20000000800 */
[----:B-1----:R-:W-:-:S07]  /*3120*/  FMNMX.FTZ R13, R2, R13, !PT ;  /* 0x0000000d020d7209 */ /* 0x002fce0007810000 */
[----:B------:R-:W-:Y:S01]  /*3130*/  MUFU.EX2 R135, R135 ;  /* 0x0000008700877308 */ /* 0x000fe20000000800 */
[----:B------:R-:W1:Y:S07]  /*3140*/  SHFL.BFLY PT, R2, R13, 0x1, 0x1f ;  /* 0x0c201f000d027f89 */ /* 0x000e6e00000e0000 */
[----:B------:R-:W-:Y:S08]  /*3150*/  MUFU.EX2 R34, R34 ;  /* 0x0000002200227308 */ /* 0x000ff00000000800 */
[----:B------:R-:W-:Y:S08]  /*3160*/  MUFU.EX2 R129, R129 ;  /* 0x0000008100817308 */ /* 0x000ff00000000800 */
[----:B------:R-:W-:Y:S01]  /*3170*/  MUFU.EX2 R42, R42 ;  /* 0x0000002a002a7308 */ /* 0x000fe20000000800 */
[----:B-1----:R-:W-:-:S04]  /*3180*/  FMNMX.FTZ R2, R13, R2, !PT ;  /* 0x000000020d027209 */ /* 0x002fc80007810000 */
[C---:B------:R-:W-:Y:S01]  /*3190*/  FSETP.NEU.FTZ.AND P1, PT, R2.reuse, -INF , PT ;  /* 0xff8000000200780b */ /* 0x040fe20003f3d000 */
[----:B------:R-:W-:Y:S02]  /*31a0*/  FMUL.FTZ R9, R2, UR21 ;  /* 0x0000001502097c20 */ /* 0x000fe40008410000 */
[----:B------:R-:W-:Y:S03]  /*31b0*/  MUFU.EX2 R131, R131 ;  /* 0x0000008300837308 */ /* 0x000fe60000000800 */
[----:B------:R-:W-:Y:S02]  /*31c0*/  FSEL R9, R9, RZ, P1 ;  /* 0x000000ff09097208 */ /* 0x000fe40000800000 */
[----:B------:R-:W-:-:S03]  /*31d0*/  PLOP3.LUT P1, PT, PT, PT, UP0, 0x80, 0x0 ;  /* 0x000000000000781c */ /* 0x000fc60003f2f008 */
        /* <DEDUP_REMOVED lines=10> */
[----:B0-----:R-:W-:Y:S01]  /*3280*/  FADD.FTZ R24, R149, R6 ;  /* 0x0000000695187221 */ /* 0x001fe20000010000 */
        /* <DEDUP_REMOVED lines=12> */
[----:B------:R-:W-:Y:S01]  /*3350*/  F2FP.F16.F32.PACK_AB R149, R6, R149 ;  /* 0x000000950695723e */ /* 0x000fe200000000ff */
[----:B------:R-:W1:Y:S01]  /*3360*/  MUFU.EX2 R150, R150 ;  /* 0x0000009600967308 */ /* 0x000e620000000800 */
[--C-:B------:R-:W-:Y:S01]  /*3370*/  FFMA.FTZ R31, R61, UR21, -R9.reuse ;  /* 0x000000153d1f7c23 */ /* 0x100fe20008010809 */
[--C-:B------:R-:W-:Y:S01]  /*3380*/  FFMA.FTZ R128, R64, UR21, -R9.reuse ;  /* 0x0000001540807c23 */ /* 0x100fe20008010809 */
[--C-:B------:R-:W-:Y:S01]  /*3390*/  FFMA.FTZ R3, R65, UR21, -R9.reuse ;  /* 0x0000001541037c23 */ /* 0x100fe20008010809 */
[--C-:B------:R-:W-:Y:S01]  /*33a0*/  FFMA.FTZ R130, R68, UR21, -R9.reuse ;  /* 0x0000001544827c23 */ /* 0x100fe20008010809 */
[--C-:B------:R-:W-:Y:S01]  /*33b0*/  FFMA.FTZ R124, R72, UR21, -R9.reuse ;  /* 0x00000015487c7c23 */ /* 0x100fe20008010809 */
[--C-:B------:R-:W-:Y:S01]  /*33c0*/  FFMA.FTZ R73, R73, UR21, -R9.reuse ;  /* 0x0000001549497c23 */ /* 0x100fe20008010809 */
[----:B------:R-:W-:Y:S01]  /*33d0*/  FFMA.FTZ R76, R76, UR21, -R9 ;  /* 0x000000154c4c7c23 */ /* 0x000fe20008010809 */
[----:B------:R-:W2:Y:S01]  /*33e0*/  MUFU.EX2 R7, R7 ;  /* 0x0000000700077308 */ /* 0x000ea20000000800 */
[----:B0-----:R-:W-:Y:S01]  /*33f0*/  FADD.FTZ R33, R148, R5 ;  /* 0x0000000594217221 */ /* 0x001fe20000010000 */
[----:B------:R-:W-:Y:S01]  /*3400*/  F2FP.F16.F32.PACK_AB R148, R5, R148 ;  /* 0x000000940594723e */ /* 0x000fe200000000ff */
[--C-:B------:R-:W-:Y:S01]  /*3410*/  FFMA.FTZ R77, R77, UR21, -R9.reuse ;  /* 0x000000154d4d7c23 */ /* 0x100fe20008010809 */
[--C-:B------:R-:W-:Y:S01]  /*3420*/  FFMA.FTZ R80, R80, UR21, -R9.reuse ;  /* 0x0000001550507c23 */ /* 0x100fe20008010809 */
[--C-:B------:R-:W-:Y:S01]  /*3430*/  FFMA.FTZ R81, R81, UR21, -R9.reuse ;  /* 0x0000001551517c23 */ /* 0x100fe20008010809 */
[----:B------:R-:W-:-:S02]  /*3440*/  FFMA.FTZ R84, R84, UR21, -R9 ;  /* 0x0000001554547c23 */ /* 0x000fc40008010809 */
[----:B------:R-:W0:Y:S01]  /*3450*/  MUFU.EX2 R144, R144 ;  /* 0x0000009000907308 */ /* 0x000e220000000800 */
[----:B-1----:R-:W-:Y:S01]  /*3460*/  FADD.FTZ R28, R150, R33 ;  /* 0x00000021961c7221 */ /* 0x002fe20000010000 */
[----:B------:R-:W-:Y:S01]  /*3470*/  FADD.FTZ R33, R151, R24 ;  /* 0x0000001897217221 */ /* 0x000fe20000010000 */
[----:B------:R-:W-:-:S03]  /*3480*/  F2FP.F16.F32.PACK_AB R151, R8, R151 ;  /* 0x000000970897723e */ /* 0x000fc600000000ff */
[----:B------:R-:W-:Y:S02]  /*3490*/  FADD.FTZ R24, R8, R33 ;  /* 0x0000002108187221 */ /* 0x000fe40000010000 */
[----:B------:R-:W1:Y:S01]  /*34a0*/  MUFU.EX2 R11, R11 ;  /* 0x0000000b000b7308 */ /* 0x000e620000000800 */
[----:B--2---:R-:W-:Y:S01]  /*34b0*/  FADD.FTZ R35, R7, R28 ;  /* 0x0000001c07237221 */ /* 0x004fe20000010000 */
[----:B------:R-:W-:Y:S01]  /*34c0*/  FADD.FTZ R33, R145, R24 ;  /* 0x0000001891217221 */ /* 0x000fe20000010000 */
[----:B------:R-:W-:Y:S02]  /*34d0*/  F2FP.F16.F32.PACK_AB R150, R7, R150 ;  /* 0x000000960796723e */ /* 0x000fe400000000ff */
[C---:B------:R-:W-:Y:S01]  /*34e0*/  F2FP.F16.F32.PACK_AB R145, R10.reuse, R145 ;  /* 0x000000910a91723e */ /* 0x040fe200000000ff */
[----:B------:R-:W-:Y:S01]  /*34f0*/  FADD.FTZ R24, R10, R33 ;  /* 0x000000210a187221 */ /* 0x000fe20000010000 */
[----:B------:R-:W-:Y:S01]  /*3500*/  FFMA.FTZ R33, R69, UR21, -R9 ;  /* 0x0000001545217c23 */ /* 0x000fe20008010809 */
[----:B------:R-:W2:Y:S01]  /*3510*/  MUFU.EX2 R146, R146 ;  /* 0x0000009200927308 */ /* 0x000ea20000000800 */
[----:B0-----:R-:W-:Y:S01]  /*3520*/  FADD.FTZ R28, R144, R35 ;  /* 0x00000023901c7221 */ /* 0x001fe20000010000 */
[----:B------:R-:W-:-:S06]  /*3530*/  FFMA.FTZ R9, R85, UR21, -R9 ;  /* 0x0000001555097c23 */ /* 0x000fcc0008010809 */
[----:B------:R-:W0:Y:S01]  /*3540*/  MUFU.EX2 R13, R13 ;  /* 0x0000000d000d7308 */ /* 0x000e220000000800 */
[C---:B-1----:R-:W-:Y:S01]  /*3550*/  FADD.FTZ R35, R11.reuse, R28 ;  /* 0x0000001c0b237221 */ /* 0x042fe20000010000 */
[----:B------:R-:W-:-:S06]  /*3560*/  F2FP.F16.F32.PACK_AB R144, R11, R144 ;  /* 0x000000900b90723e */ /* 0x000fcc00000000ff */
[----:B------:R-:W1:Y:S01]  /*3570*/  MUFU.EX2 R140, R140 ;  /* 0x0000008c008c7308 */ /* 0x000e620000000800 */
[----:B--2---:R-:W-:Y:S01]  /*3580*/  FADD.FTZ R28, R146, R35 ;  /* 0x00000023921c7221 */ /* 0x004fe20000010000 */
[----:B------:R-:W-:Y:S01]  /*3590*/  FADD.FTZ R35, R147, R24 ;  /* 0x0000001893237221 */ /* 0x000fe20000010000 */
[----:B------:R-:W-:-:S03]  /*35a0*/  F2FP.F16.F32.PACK_AB R147, R12, R147 ;  /* 0x000000930c93723e */ /* 0x000fc600000000ff */
[----:B------:R-:W-:Y:S02]  /*35b0*/  FADD.FTZ R24, R12, R35 ;  /* 0x000000230c187221 */ /* 0x000fe40000010000 */
[----:B------:R-:W2:Y:S01]  /*35c0*/  MUFU.EX2 R15, R15 ;  /* 0x0000000f000f7308 */ /* 0x000ea20000000800 */
[----:B0-----:R-:W-:Y:S01]  /*35d0*/  FADD.FTZ R37, R13, R28 ;  /* 0x0000001c0d257221 */ /* 0x001fe20000010000 */
[----:B------:R-:W-:Y:S01]  /*35e0*/  FADD.FTZ R35, R141, R24 ;  /* 0x000000188d237221 */ /* 0x000fe20000010000 */
[C---:B------:R-:W-:Y:S02]  /*35f0*/  F2FP.F16.F32.PACK_AB R141, R14.reuse, R141 ;  /* 0x0000008d0e8d723e */ /* 0x040fe400000000ff */
[----:B------:R-:W-:Y:S01]  /*3600*/  F2FP.F16.F32.PACK_AB R146, R13, R146 ;  /* 0x000000920d92723e */ /* 0x000fe200000000ff */
[----:B------:R-:W-:Y:S02]  /*3610*/  FADD.FTZ R24, R14, R35 ;  /* 0x000000230e187221 */ /* 0x000fe40000010000 */
        /* <DEDUP_REMOVED lines=10> */
[----:B------:R-:W-:Y:S02]  /*36c0*/  FADD.FTZ R6, R20, R35 ;  /* 0x0000002314067221 */ /* 0x000fe40000010000 */
[----:B------:R-:W2:Y:S01]  /*36d0*/  MUFU.EX2 R136, R136 ;  /* 0x0000008800887308 */ /* 0x000ea20000000800 */
[----:B0-----:R-:W-:Y:S01]  /*36e0*/  FADD.FTZ R28, R142, R37 ;  /* 0x000000258e1c7221 */ /* 0x001fe20000010000 */
[----:B------:R-:W-:Y:S01]  /*36f0*/  FADD.FTZ R35, R139, R6 ;  /* 0x000000068b237221 */ /* 0x000fe20000010000 */
[----:B------:R-:W-:-:S03]  /*3700*/  F2FP.F16.F32.PACK_AB R139, R30, R139 ;  /* 0x0000008b1e8b723e */ /* 0x000fc600000000ff */
[----:B------:R-:W-:Y:S02]  /*3710*/  FADD.FTZ R6, R30, R35 ;  /* 0x000000231e067221 */ /* 0x000fe40000010000 */
[----:B------:R-:W0:Y:S01]  /*3720*/  MUFU.EX2 R25, R25 ;  /* 0x0000001900197308 */ /* 0x000e220000000800 */
[----:B-1----:R-:W-:Y:S01]  /*3730*/  FADD.FTZ R37, R21, R28 ;  /* 0x0000001c15257221 */ /* 0x002fe20000010000 */
[----:B------:R-:W-:Y:S01]  /*3740*/  FADD.FTZ R5, R133, R6 ;  /* 0x0000000685057221 */ /* 0x000fe20000010000 */
[----:B------:R-:W-:Y:S02]  /*3750*/  F2FP.F16.F32.PACK_AB R142, R21, R142 ;  /* 0x0000008e158e723e */ /* 0x000fe400000000ff */
[C---:B------:R-:W-:Y:S01]  /*3760*/  F2FP.F16.F32.PACK_AB R133, R38.reuse, R133 ;  /* 0x000000852685723e */ /* 0x040fe200000000ff */
[----:B------:R-:W-:Y:S02]  /*3770*/  FADD.FTZ R6, R38, R5 ;  /* 0x0000000526067221 */ /* 0x000fe40000010000 */
        /* <DEDUP_REMOVED lines=8> */
[----:B------:R-:W-:Y:S02]  /*3800*/  F2FP.F16.F32.PACK_AB R136, R25, R136 ;  /* 0x000000881988723e */ /* 0x000fe400000000ff */
[C---:B------:R-:W-:Y:S01]  /*3810*/  F2FP.F16.F32.PACK_AB R129, R42.reuse, R129 ;  /* 0x000000812a81723e */ /* 0x040fe200000000ff */
[----:B------:R-:W-:Y:S02]  /*3820*/  FADD.FTZ R6, R42, R5 ;  /* 0x000000052a067221 */ /* 0x000fe40000010000 */
        /* <DEDUP_REMOVED lines=60> */
[----:B------:R1:W2:Y:S01]  /*3bf0*/  MUFU.EX2 R6, R4 ;  /* 0x0000000400067308 */ /* 0x0002a20000000800 */
[----:B0-----:R-:W-:-:S04]  /*3c00*/  FADD.FTZ R10, R84, R5 ;  /* 0x00000005540a7221 */ /* 0x001fc80000010000 */
[C---:B-1----:R-:W-:Y:S01]  /*3c10*/  FADD.FTZ R4, R9.reuse, R10 ;  /* 0x0000000a09047221 */ /* 0x042fe20000010000 */
[----:B------:R-:W-:Y:S01]  /*3c20*/  F2FP.F16.F32.PACK_AB R122, R9, R84 ;  /* 0x00000054097a723e */ /* 0x000fe200000000ff */
[C---:B--2---:R-:W-:Y:S01]  /*3c30*/  FADD.FTZ R3, R6.reuse, R3 ;  /* 0x0000000306037221 */ /* 0x044fe20000010000 */
[----:B------:R-:W-:Y:S01]  /*3c40*/  F2FP.F16.F32.PACK_AB R123, R6, R123 ;  /* 0x0000007b067b723e */ /* 0x000fe200000000ff */
[----:B------:R-:W-:Y:S06]  /*3c50*/  @!P1 BRA `(.L_x_2383) ;  /* 0x0000002400bc9947 */ /* 0x000fec0003800000 */
[----:B------:R-:W-:Y:S01]  /*3c60*/  IMAD.MOV.U32 R5, RZ, RZ, R0 ;  /* 0x000000ffff057224 */ /* 0x000fe200078e0000 */
[----:B------:R-:W-:Y:S01]  /*3c70*/  UMOV UR25, UR48 ;  /* 0x0000003000197c82 */ /* 0x000fe20008000000 */
[----:B------:R-:W-:Y:S01]  /*3c80*/  IMAD.MOV.U32 R6, RZ, RZ, R2 ;  /* 0x000000ffff067224 */ /* 0x000fe200078e0002 */
[----:B------:R-:W-:Y:S01]  /*3c90*/  UMOV UR23, UR47 ;  /* 0x0000002f00177c82 */ /* 0x000fe20008000000 */
[----:B------:R-:W-:Y:S01]  /*3ca0*/  IMAD.MOV.U32 R119, RZ, RZ, RZ ;  /* 0x000000ffff777224 */ /* 0x000fe200078e00ff */
[----:B------:R-:W-:-:S06]  /*3cb0*/  ULDC UR21, c[0x0][0x988] ;  /* 0x0002620000157ab9 */ /* 0x000fcc0000000800 */
.L_x_2394:
[----:B------:R-:W-:Y:S01]  /*3cc0*/  ISETP.NE.AND P2, PT, RZ, UR44, PT ;  /* 0x0000002cff007c0c */ /* 0x000fe2000bf45270 */
[----:B------:R-:W-:-:S04]  /*3cd0*/  UISETP.NE.AND UP0, UPT, UR23, 0x1, UPT ;  /* 0x000000011700788c */ /* 0x000fc8000bf05270 */
[----:B------:R-:W-:-:S04]  /*3ce0*/  USEL UR48, URZ, 0x1, UP0 ;  /* 0x000000013f307887 */ /* 0x000fc80008000000 */
[----:B------:R-:W-:-:S04]  /*3cf0*/  ULOP3.LUT UR48, UR25, UR48, URZ, 0x3c, !UPT ;  /* 0x0000003019307292 */ /* 0x000fc8000f8e3c3f */
[----:B------:R-:W-:Y:S08]  /*3d00*/  @P2 BRA `(.L_x_2384) ;  /* 0x0000000000382947 */ /* 0x000ff00003800000 */
[----:B------:R-:W-:Y:S05]  /*3d10*/  @!P0 BRA `(.L_x_2385) ;  /* 0x0000000000048947 */ /* 0x000fea0003800000 */
[----:B------:R-:W-:Y:S01]  /*3d20*/  BPT.TRAP 0x1 ;  /* 0x000000040000795c */ /* 0x000fe20000300000 */
.L_x_2385:
        /* <DEDUP_REMOVED lines=9> */
.L_x_2386:
[----:B-1----:R-:W-:Y:S05]  /*3dc0*/  @P1 BRA `(.L_x_2384) ;  /* 0x0000000000081947 */ /* 0x002fea0003800000 */
[----:B------:R-:W1:Y:S02]  /*3dd0*/  SYNCS.PHASECHK.TRANS64.TRYWAIT P1, [UR6+0x16830], R0 ;  /* 0x01683000ff0075a7 */ /* 0x000e640008020146 */
[----:B-1----:R-:W-:Y:S05]  /*3de0*/  @!P1 BRA `(.L_x_2387) ;  /* 0x000000d400749947 */ /* 0x002fea0003800000 */
.L_x_2384:
[----:B------:R-:W2:Y:S01]  /*3df0*/  S2R R2, SR_TID.X ;  /* 0x0000000000027919 */ /* 0x000ea20000002100 */
        /* <DEDUP_REMOVED lines=11> */
[----:B--2---:R-:W-:-:S05]  /*3eb0*/  SHF.R.U32.HI R2, RZ, 0x7, R2 ;  /* 0x00000007ff027819 */ /* 0x004fca0000011602 */
[----:B01----:R-:W-:-:S05]  /*3ec0*/  VIADD R0, R2, 0x8 ;  /* 0x0000000802007836 */ /* 0x003fca0000000000 */
        /* <DEDUP_REMOVED lines=16> */
.L_x_2389:
[----:B------:R-:W-:Y:S01]  /*3fd0*/  ULEA UR6, UR23, UR45, 0x3 ;  /* 0x0000002d17067291 */ /* 0x000fe2000f8e183f */
[----:B------:R-:W-:-:S05]  /*3fe0*/  IMAD.U32 R0, RZ, RZ, UR25 ;  /* 0x00000019ff007e24 */ /* 0x000fca000f8e00ff */
[----:B------:R-:W-:-:S04]  /*3ff0*/  SHF.L.U32 R0, R0, 0x1f, RZ ;  /* 0x0000001f00007819 */ /* 0x000fc800000006ff */
[----:B------:R0:W1:Y:S01]  /*4000*/  SYNCS.PHASECHK.TRANS64.TRYWAIT P1, [UR6+0x16850], R0 ;  /* 0x01685000ff0075a7 */ /* 0x0000620008020146 */
[----:B------:R-:W-:Y:S05]  /*4010*/  @!P0 BRA `(.L_x_2390) ;  /* 0x0000000000048947 */ /* 0x000fea0003800000 */
[----:B------:R-:W-:Y:S01]  /*4020*/  BPT.TRAP 0x1 ;  /* 0x000000040000795c */ /* 0x000fe20000300000 */
.L_x_2390:
[----:B-1----:R-:W-:Y:S05]  /*4030*/  @P1 BRA `(.L_x_2388) ;  /* 0x0000000000081947 */ /* 0x002fea0003800000 */
[----:B------:R-:W1:Y:S02]  /*4040*/  SYNCS.PHASECHK.TRANS64.TRYWAIT P1, [UR6+0x16850], R0 ;  /* 0x01685000ff0075a7 */ /* 0x000e640008020146 */
[----:B-1----:R-:W-:Y:S05]  /*4050*/  @!P1 BRA `(.L_x_2391) ;  /* 0x000000d000f09947 */ /* 0x002fea0003800000 */
.L_x_2388:
        /* <DEDUP_REMOVED lines=52> */
.L_x_2392:
[----:B------:R-:W-:Y:S01]  /*43a0*/  UISETP.NE.AND UP0, UPT, UR53, URZ, UPT ;  /* 0x0000003f3500728c */ /* 0x000fe2000bf05270 */
[----:B------:R-:W-:Y:S02]  /*43b0*/  VIADD R2, R17, UR40 ;  /* 0x0000002811027c36 */ /* 0x000fe40008000000 */
        /* <DEDUP_REMOVED lines=10> */
[----:B------:R-:W-:Y:S01]  /*4460*/  IADD3 R0, R9, UR6, -R16 ;  /* 0x0000000609007c10 */ /* 0x000fe2000fffe810 */
[----:B------:R-:W-:-:S04]  /*4470*/  ULEA UR6, UR47, UR45, 0x3 ;  /* 0x0000002d2f067291 */ /* 0x000fc8000f8e183f */
[----:B------:R-:W-:Y:S01]  /*4480*/  VIADD R0, R0, -UR52 ;  /* 0x8000003400007c36 */ /* 0x000fe20008000000 */
[----:B------:R-:W-:-:S04]  /*4490*/  UIADD3 UR6, UR6, 0x16840, URZ ;  /* 0x0001684006067890 */ /* 0x000fc8000fffe03f */
[----:B------:R-:W-:-:S09]  /*44a0*/  UPRMT UR6, UR43, 0x654, UR6 ;  /* 0x000006542b067896 */ /* 0x000fd20008000006 */
[----:B------:R-:W-:Y:S01]  /*44b0*/  SYNCS.ARRIVE.TRANS64.RED.A1T0 RZ, [UR6], RZ ;  /* 0x000000ffffff79a7 */ /* 0x000fe20008100406 */
[----:B0-----:R-:W-:-:S05]  /*44c0*/  IMAD.IADD R7, R0, 0x1, R7 ;  /* 0x0000000100077824 */ /* 0x001fca00078e0207 */
[C---:B------:R-:W-:Y:S02]  /*44d0*/  ISETP.GT.AND P1, PT, R7.reuse, RZ, PT ;  /* 0x000000ff0700720c */ /* 0x040fe40003f24270 */
[C---:B------:R-:W-:Y:S02]  /*44e0*/  ISETP.GT.AND P2, PT, R7.reuse, 0x1, PT ;  /* 0x000000010700780c */ /* 0x040fe40003f44270 */
        /* <DEDUP_REMOVED lines=88> */
[----:B------:R-:W-:Y:S01]  /*4a70*/  ISETP.GT.AND P2, PT, R7, 0x79, PT ;  /* 0x000000790700780c */ /* 0x000fe20003f44270 */
[----:B------:R-:W0:Y:S01]  /*4a80*/  SHFL.IDX PT, R9, R2, 0x1, 0x1c1f ;  /* 0x003c1f0002097f89 */ /* 0x000e2200000e0000 */
[----:B------:R-:W-:Y:S02]  /*4a90*/  FSEL R84, R84, -INF , P1 ;  /* 0xff80000054547808 */ /* 0x000fe40000800000 */
[----:B------:R-:W-:Y:S02]  /*4aa0*/  FMNMX.FTZ R7, R81, R8, !PT ;  /* 0x0000000851077209 */ /* 0x000fe40007810000 */
[----:B------:R-:W-:Y:S02]  /*4ab0*/  FSEL R85, R85, -INF , P2 ;  /* 0xff80000055557808 */ /* 0x000fe40001000000 */
[----:B------:R-:W-:-:S04]  /*4ac0*/  FMNMX.FTZ R8, R84, R7, !PT ;  /* 0x0000000754087209 */ /* 0x000fc80007810000 */
[----:B------:R-:W-:-:S05]  /*4ad0*/  FMNMX.FTZ R8, R85, R8, !PT ;  /* 0x0000000855087209 */ /* 0x000fca0007810000 */
[----:B------:R-:W1:Y:S01]  /*4ae0*/  SHFL.BFLY PT, R7, R8, 0x2, 0x1f ;  /* 0x0c401f0008077f89 */ /* 0x000e6200000e0000 */
[----:B0-----:R-:W-:-:S05]  /*4af0*/  IMAD.IADD R0, R0, 0x1, R9 ;  /* 0x0000000100007824 */ /* 0x001fca00078e0209 */
[C---:B------:R-:W-:Y:S02]  /*4b00*/  ISETP.GT.AND P2, PT, R0.reuse, RZ, PT ;  /* 0x000000ff0000720c */ /* 0x040fe40003f44270 */
[----:B------:R-:W-:Y:S02]  /*4b10*/  ISETP.GT.AND P3, PT, R0, 0x1, PT ;  /* 0x000000010000780c */ /* 0x000fe40003f64270 */
[----:B------:R-:W-:Y:S02]  /*4b20*/  FSEL R26, R26, -INF , P2 ;  /* 0xff8000001a1a7808 */ /* 0x000fe40001000000 */
[C---:B------:R-:W-:Y:S02]  /*4b30*/  ISETP.GT.AND P2, PT, R0.reuse, 0x8, PT ;  /* 0x000000080000780c */ /* 0x040fe40003f44270 */
[----:B------:R-:W-:Y:S02]  /*4b40*/  FSEL R27, R27, -INF , P3 ;  /* 0xff8000001b1b7808 */ /* 0x000fe40001800000 */
[----:B------:R-:W-:-:S02]  /*4b50*/  ISETP.GT.AND P3, PT, R0, 0x9, PT ;  /* 0x000000090000780c */ /* 0x000fc40003f64270 */
[----:B-1----:R-:W-:Y:S02]  /*4b60*/  FMNMX.FTZ R10, R8, R7, !PT ;  /* 0x00000007080a7209 */ /* 0x002fe40007810000 */
[----:B------:R-:W-:Y:S02]  /*4b70*/  FSEL R30, R30, -INF , P2 ;  /* 0xff8000001e1e7808 */ /* 0x000fe40001000000 */
[C---:B------:R-:W-:Y:S01]  /*4b80*/  ISETP.GT.AND P2, PT, R0.reuse, 0x10, PT ;  /* 0x000000100000780c */ /* 0x040fe20003f44270 */
[----:B------:R-:W0:Y:S01]  /*4b90*/  SHFL.BFLY PT, R7, R10, 0x1, 0x1f ;  /* 0x0c201f000a077f89 */ /* 0x000e2200000e0000 */
[----:B------:R-:W-:Y:S02]  /*4ba0*/  FSEL R31, R31, -INF , P3 ;  /* 0xff8000001f1f7808 */ /* 0x000fe40001800000 */
[----:B------:R-:W-:Y:S02]  /*4bb0*/  ISETP.GT.AND P3, PT, R0, 0x11, PT ;  /* 0x000000110000780c */ /* 0x000fe40003f64270 */
[----:B------:R-:W-:-:S02]  /*4bc0*/  FSEL R34, R34, -INF , P2 ;  /* 0xff80000022227808 */ /* 0x000fc40001000000 */
[C---:B------:R-:W-:Y:S02]  /*4bd0*/  ISETP.GT.AND P2, PT, R0.reuse, 0x18, PT ;  /* 0x000000180000780c */ /* 0x040fe40003f44270 */
[----:B------:R-:W-:Y:S02]  /*4be0*/  FSEL R35, R35, -INF , P3 ;  /* 0xff80000023237808 */ /* 0x000fe40001800000 */
[----:B------:R-:W-:Y:S02]  /*4bf0*/  ISETP.GT.AND P3, PT, R0, 0x19, PT ;  /* 0x000000190000780c */ /* 0x000fe40003f64270 */
[----:B------:R-:W-:Y:S02]  /*4c00*/  FSEL R38, R38, -INF , P2 ;  /* 0xff80000026267808 */ /* 0x000fe40001000000 */
[----:B------:R-:W-:Y:S02]  /*4c10*/  ISETP.GT.AND P2, PT, R0, 0x20, PT ;  /* 0x000000200000780c */ /* 0x000fe40003f44270 */
[----:B------:R-:W-:-:S02]  /*4c20*/  FSEL R39, R39, -INF , P3 ;  /* 0xff80000027277808 */ /* 0x000fc40001800000 */
[----:B------:R-:W-:Y:S02]  /*4c30*/  ISETP.GT.AND P3, PT, R0, 0x21, PT ;  /* 0x000000210000780c */ /* 0x000fe40003f64270 */
[----:B------:R-:W-:Y:S02]  /*4c40*/  FSEL R42, R42, -INF , P2 ;  /* 0xff8000002a2a7808 */ /* 0x000fe40001000000 */
[----:B------:R-:W-:Y:S02]  /*4c50*/  ISETP.GT.AND P2, PT, R0, 0x28, PT ;  /* 0x000000280000780c */ /* 0x000fe40003f44270 */
[----:B0-----:R-:W-:Y:S02]  /*4c60*/  FMNMX.FTZ R2, R10, R7, !PT ;  /* 0x000000070a027209 */ /* 0x001fe40007810000 */
[----:B------:R-:W-:Y:S02]  /*4c70*/  FMNMX.FTZ R10, R26, R5, !PT ;  /* 0x000000051a0a7209 */ /* 0x000fe40007810000 */
[----:B------:R-:W-:Y:S01]  /*4c80*/  FSEL R43, R43, -INF , P3 ;  /* 0xff8000002b2b7808 */ /* 0x000fe20001800000 */
[----:B------:R-:W-:Y:S01]  /*4c90*/  FMUL.FTZ R7, R2, UR21 ;  /* 0x0000001502077c20 */ /* 0x000fe20008410000 */
[----:B------:R-:W-:-:S02]  /*4ca0*/  FMNMX.FTZ R11, R27, R10, !PT ;  /* 0x0000000a1b0b7209 */ /* 0x000fc40007810000 */
[----:B------:R-:W-:Y:S02]  /*4cb0*/  ISETP.GT.AND P3, PT, R0, 0x29, PT ;  /* 0x000000290000780c */ /* 0x000fe40003f64270 */
[----:B------:R-:W-:Y:S02]  /*4cc0*/  FMNMX.FTZ R10, R30, R11, !PT ;  /* 0x0000000b1e0a7209 */ /* 0x000fe40007810000 */
[----:B------:R-:W-:Y:S02]  /*4cd0*/  FSEL R46, R46, -INF , P2 ;  /* 0xff8000002e2e7808 */ /* 0x000fe40001000000 */
[----:B------:R-:W-:Y:S02]  /*4ce0*/  FMNMX.FTZ R11, R31, R10, !PT ;  /* 0x0000000a1f0b7209 */ /* 0x000fe40007810000 */
[----:B------:R-:W-:Y:S02]  /*4cf0*/  ISETP.GT.AND P2, PT, R0, 0x30, PT ;  /* 0x000000300000780c */ /* 0x000fe40003f44270 */
[----:B------:R-:W-:-:S02]  /*4d00*/  FMNMX.FTZ R10, R34, R11, !PT ;  /* 0x0000000b220a7209 */ /* 0x000fc40007810000 */
[----:B------:R-:W-:Y:S02]  /*4d10*/  FSEL R47, R47, -INF , P3 ;  /* 0xff8000002f2f7808 */ /* 0x000fe40001800000 */
[----:B------:R-:W-:Y:S02]  /*4d20*/  FMNMX.FTZ R11, R35, R10, !PT ;  /* 0x0000000a230b7209 */ /* 0x000fe40007810000 */
[----:B------:R-:W-:Y:S02]  /*4d30*/  ISETP.GT.AND P3, PT, R0, 0x31, PT ;  /* 0x000000310000780c */ /* 0x000fe40003f64270 */
[----:B------:R-:W-:Y:S02]  /*4d40*/  FMNMX.FTZ R12, R38, R11, !PT ;  /* 0x0000000b260c7209 */ /* 0x000fe40007810000 */
[----:B------:R-:W-:Y:S02]  /*4d50*/  FSEL R50, R50, -INF , P2 ;  /* 0xff80000032327808 */ /* 0x000fe40001000000 */
        /* <DEDUP_REMOVED lines=18> */
[----:B------:R-:W-:-:S02]  /*4e80*/  FSEL R59, R59, -INF , P3 ;  /* 0xff8000003b3b7808 */ /* 0x000fc40001800000 */
[----:B------:R-:W-:Y:S02]  /*4e90*/  FMNMX.FTZ R14, R58, R13, !PT ;  /* 0x0000000d3a0e7209 */ /* 0x000fe40007810000 */
[----:B------:R-:W-:Y:S02]  /*4ea0*/  ISETP.GT.AND P3, PT, R0, 0x49, PT ;  /* 0x000000490000780c */ /* 0x000fe40003f64270 */
        /* <DEDUP_REMOVED lines=38> */
[----:B------:R-:W-:Y:S02]  /*5110*/  FSEL R87, R87, -INF , P3 ;  /* 0xff80000057577808 */ /* 0x000fe40001800000 */
[----:B------:R-:W-:-:S02]  /*5120*/  FMNMX.FTZ R0, R86, R21, !PT ;  /* 0x0000001556007209 */ /* 0x000fc40007810000 */
[----:B------:R-:W-:Y:S02]  /*5130*/  FSETP.NEU.FTZ.AND P1, PT, R2, -INF , PT ;  /* 0xff8000000200780b */ /* 0x000fe40003f3d000 */
[----:B------:R-:W-:Y:S02]  /*5140*/  FMNMX.FTZ R0, R87, R0, !PT ;  /* 0x0000000057007209 */ /* 0x000fe40007810000 */
[----:B------:R-:W-:-:S03]  /*5150*/  FSEL R7, R7, RZ, P1 ;  /* 0x000000ff07077208 */ /* 0x000fc60000800000 */
[----:B------:R-:W0:Y:S02]  /*5160*/  SHFL.BFLY PT, R21, R0, 0x2, 0x1f ;  /* 0x0c401f0000157f89 */ /* 0x000e2400000e0000 */
[--C-:B------:R-:W-:Y:S01]  /*5170*/  FFMA.FTZ R33, R33, UR21, -R7.reuse ;  /* 0x0000001521217c23 */ /* 0x100fe20008010807 */
[--C-:B------:R-:W-:Y:S01]  /*5180*/  FFMA.FTZ R148, R24, UR21, -R7.reuse ;  /* 0x0000001518947c23 */ /* 0x100fe20008010807 */
[--C-:B------:R-:W-:Y:S01]  /*5190*/  FFMA.FTZ R8, R25, UR21, -R7.reuse ;  /* 0x0000001519087c23 */ /* 0x100fe20008010807 */
[--C-:B------:R-:W-:Y:S01]  /*51a0*/  FFMA.FTZ R11, R37, UR21, -R7.reuse ;  /* 0x00000015250b7c23 */ /* 0x100fe20008010807 */
[----:B------:R1:W-:Y:S01]  /*51b0*/  MUFU.EX2 R10, R33 ;  /* 0x00000021000a7308 */ /* 0x0003e20000000800 */
        /* <DEDUP_REMOVED lines=17> */
[----:B0-----:R-:W-:Y:S01]  /*52d0*/  FMNMX.FTZ R20, R0, R21, !PT ;  /* 0x0000001500147209 */ /* 0x001fe20007810000 */
[--C-:B------:R-:W-:Y:S01]  /*52e0*/  FFMA.FTZ R29, R61, UR21, -R7.reuse ;  /* 0x000000153d1d7c23 */ /* 0x100fe20008010807 */
[--C-:B------:R-:W-:Y:S01]  /*52f0*/  FFMA.FTZ R128, R64, UR21, -R7.reuse ;  /* 0x0000001540807c23 */ /* 0x100fe20008010807 */
[--C-:B------:R-:W-:Y:S01]  /*5300*/  FFMA.FTZ R28, R65, UR21, -R7.reuse ;  /* 0x00000015411c7c23 */ /* 0x100fe20008010807 */
[--C-:B------:R-:W-:Y:S01]  /*5310*/  FFMA.FTZ R130, R68, UR21, -R7.reuse ;  /* 0x0000001544827c23 */ /* 0x100fe20008010807 */
[----:B-1----:R-:W0:Y:S01]  /*5320*/  SHFL.BFLY PT, R33, R20, 0x1, 0x1f ;  /* 0x0c201f0014217f89 */ /* 0x002e2200000e0000 */
        /* <DEDUP_REMOVED lines=10> */
[----:B------:R-:W-:-:S06]  /*53d0*/  FFMA.FTZ R7, R85, UR21, -R7 ;  /* 0x0000001555077c23 */ /* 0x000fcc0008010807 */
[----:B------:R-:W-:Y:S01]  /*53e0*/  MUFU.EX2 R144, R144 ;  /* 0x0000009000907308 */ /* 0x000fe20000000800 */
[----:B0-----:R-:W-:-:S07]  /*53f0*/  FMNMX.FTZ R0, R20, R33, !PT ;  /* 0x0000002114007209 */ /* 0x001fce0007810000 */
[----:B------:R-:W-:Y:S01]  /*5400*/  MUFU.EX2 R146, R146 ;  /* 0x0000009200927308 */ /* 0x000fe20000000800 */
[C---:B------:R-:W-:Y:S01]  /*5410*/  FSETP.NEU.FTZ.AND P2, PT, R0.reuse, -INF , PT ;  /* 0xff8000000000780b */ /* 0x040fe20003f5d000 */
[----:B------:R-:W-:-:S06]  /*5420*/  FMUL.FTZ R33, R0, UR21 ;  /* 0x0000001500217c20 */ /* 0x000fcc0008410000 */
[----:B------:R-:W-:Y:S01]  /*5430*/  MUFU.EX2 R11, R11 ;  /* 0x0000000b000b7308 */ /* 0x000fe20000000800 */
[----:B------:R-:W-:-:S05]  /*5440*/  FSEL R33, R33, RZ, P2 ;  /* 0x000000ff21217208 */ /* 0x000fca0001000000 */
[--C-:B------:R-:W-:Y:S01]  /*5450*/  FFMA.FTZ R145, R34, UR21, -R33.reuse ;  /* 0x0000001522917c23 */ /* 0x100fe20008010821 */
[--C-:B------:R-:W-:Y:S01]  /*5460*/  FFMA.FTZ R34, R35, UR21, -R33.reuse ;  /* 0x0000001523227c23 */ /* 0x100fe20008010821 */
[----:B------:R-:W-:Y:S01]  /*5470*/  FSEL R35, R2, RZ, P1 ;  /* 0x000000ff02237208 */ /* 0x000fe20000800000 */
[--C-:B------:R-:W-:Y:S01]  /*5480*/  FFMA.FTZ R149, R26, UR21, -R33.reuse ;  /* 0x000000151a957c23 */ /* 0x100fe20008010821 */
[--C-:B------:R-:W-:Y:S01]  /*5490*/  FFMA.FTZ R37, R27, UR21, -R33.reuse ;  /* 0x000000151b257c23 */ /* 0x100fe20008010821 */
[--C-:B------:R-:W-:Y:S01]  /*54a0*/  FFMA.FTZ R151, R30, UR21, -R33.reuse ;  /* 0x000000151e977c23 */ /* 0x100fe20008010821 */
[--C-:B------:R-:W-:Y:S01]  /*54b0*/  FFMA.FTZ R36, R31, UR21, -R33.reuse ;  /* 0x000000151f247c23 */ /* 0x100fe20008010821 */
[----:B------:R-:W-:Y:S01]  /*54c0*/  FADD.FTZ R35, -R35, R6 ;  /* 0x0000000623237221 */ /* 0x000fe20000010100 */
[----:B------:R-:W-:Y:S01]  /*54d0*/  FSEL R6, R0, RZ, P2 ;  /* 0x000000ff00067208 */ /* 0x000fe20001000000 */
[----:B------:R-:W-:Y:S01]  /*54e0*/  MUFU.EX2 R149, R149 ;  /* 0x0000009500957308 */ /* 0x000fe20000000800 */
[--C-:B------:R-:W-:Y:S01]  /*54f0*/  FFMA.FTZ R31, R39, UR21, -R33.reuse ;  /* 0x00000015271f7c23 */ /* 0x100fe20008010821 */
[----:B------:R-:W-:Y:S01]  /*5500*/  FMUL.FTZ R35, R35, UR21 ;  /* 0x0000001523237c20 */ /* 0x000fe20008410000 */
[----:B------:R-:W-:Y:S01]  /*5510*/  FFMA.FTZ R147, R38, UR21, -R33 ;  /* 0x0000001526937c23 */ /* 0x000fe20008010821 */
[----:B------:R-:W-:Y:S01]  /*5520*/  FADD.FTZ R6, -R6, R5 ;  /* 0x0000000506067221 */ /* 0x000fe20000010100 */
[--C-:B------:R-:W-:Y:S01]  /*5530*/  FFMA.FTZ R141, R42, UR21, -R33.reuse ;  /* 0x000000152a8d7c23 */ /* 0x100fe20008010821 */
[--C-:B------:R-:W-:Y:S01]  /*5540*/  FFMA.FTZ R30, R43, UR21, -R33.reuse ;  /* 0x000000152b1e7c23 */ /* 0x100fe20008010821 */
[--C-:B------:R-:W-:Y:S01]  /*5550*/  FFMA.FTZ R143, R46, UR21, -R33.reuse ;  /* 0x000000152e8f7c23 */ /* 0x100fe20008010821 */
[----:B------:R-:W-:Y:S01]  /*5560*/  FMUL.FTZ R6, R6, UR21 ;  /* 0x0000001506067c20 */ /* 0x000fe20008410000 */
        /* <DEDUP_REMOVED lines=17> */
[----:B0-----:R-:W-:Y:S01]  /*5680*/  FFMA.FTZ R39, R5, R4, R148 ;  /* 0x0000000405277223 */ /* 0x001fe20000010094 */
[--C-:B------:R-:W-:Y:S01]  /*5690*/  FFMA.FTZ R121, R82, UR21, -R33.reuse ;  /* 0x0000001552797c23 */ /* 0x100fe20008010821 */
[----:B------:R-:W-:-:S02]  /*56a0*/  FFMA.FTZ R123, R86, UR21, -R33 ;  /* 0x00000015567b7c23 */ /* 0x000fc40008010821 */
[----:B------:R-:W-:-:S03]  /*56b0*/  FADD.FTZ R39, R8, R39 ;  /* 0x0000002708277221 */ /* 0x000fc60000010000 */
[----:B------:R-:W0:Y:S01]  /*56c0*/  MUFU.EX2 R151, R151 ;  /* 0x0000009700977308 */ /* 0x000e220000000800 */
[----:B-1----:R-:W-:Y:S01]  /*56d0*/  FFMA.FTZ R4, R6, R3, R149 ;  /* 0x0000000306047223 */ /* 0x002fe20000010095 */
[----:B------:R-:W-:Y:S01]  /*56e0*/  FADD.FTZ R38, R150, R39 ;  /* 0x0000002796267221 */ /* 0x000fe20000010000 */
[----:B------:R-:W-:-:S03]  /*56f0*/  FFMA.FTZ R39, R75, UR21, -R33 ;  /* 0x000000154b277c23 */ /* 0x000fc60008010821 */
[----:B------:R-:W-:Y:S02]  /*5700*/  FADD.FTZ R35, R9, R38 ;  /* 0x0000002609237221 */ /* 0x000fe40000010000 */
[----:B------:R-:W1:Y:S01]  /*5710*/  MUFU.EX2 R36, R36 ;  /* 0x0000002400247308 */ /* 0x000e620000000800 */
[----:B--2---:R-:W-:Y:S01]  /*5720*/  FADD.FTZ R4, R37, R4 ;  /* 0x0000000425047221 */ /* 0x004fe20000010000 */
[----:B------:R-:W-:-:S04]  /*5730*/  FADD.FTZ R35, R144, R35 ;  /* 0x0000002390237221 */ /* 0x000fc80000010000 */
[----:B------:R-:W-:Y:S02]  /*5740*/  FADD.FTZ R35, R10, R35 ;  /* 0x000000230a237221 */ /* 0x000fe40000010000 */
[----:B------:R-:W2:Y:S01]  /*5750*/  MUFU.EX2 R145, R145 ;  /* 0x0000009100917308 */ /* 0x000ea20000000800 */
[----:B0-----:R-:W-:Y:S01]  /*5760*/  FADD.FTZ R3, R151, R4 ;  /* 0x0000000497037221 */ /* 0x001fe20000010000 */
[----:B------:R-:W-:-:S06]  /*5770*/  FADD.FTZ R38, R146, R35 ;  /* 0x0000002392267221 */ /* 0x000fcc0000010000 */
[----:B------:R-:W0:Y:S01]  /*5780*/  MUFU.EX2 R34, R34 ;  /* 0x0000002200227308 */ /* 0x000e220000000800 */
[----:B-1----:R-:W-:-:S07]  /*5790*/  FADD.FTZ R4, R36, R3 ;  /* 0x0000000324047221 */ /* 0x002fce0000010000 */
[----:B------:R-:W1:Y:S01]  /*57a0*/  MUFU.EX2 R147, R147 ;  /* 0x0000009300937308 */ /* 0x000e620000000800 */
[----:B--2---:R-:W-:-:S07]  /*57b0*/  FADD.FTZ R3, R145, R4 ;  /* 0x0000000491037221 */ /* 0x004fce0000010000 */
[----:B------:R-:W2:Y:S01]  /*57c0*/  MUFU.EX2 R31, R31 ;  /* 0x0000001f001f7308 */ /* 0x000ea20000000800 */
[----:B0-----:R-:W-:Y:S01]  /*57d0*/  FADD.FTZ R4, R34, R3 ;  /* 0x0000000322047221 */ /* 0x001fe20000010000 */
[----:B------:R-:W-:-:S06]  /*57e0*/  FADD.FTZ R3, R11, R38 ;  /* 0x000000260b037221 */ /* 0x000fcc0000010000 */
[----:B------:R-:W0:Y:S01]  /*57f0*/  MUFU.EX2 R140, R140 ;  /* 0x0000008c008c7308 */ /* 0x000e220000000800 */
[----:B-1----:R-:W-:-:S07]  /*5800*/  FADD.FTZ R4, R147, R4 ;  /* 0x0000000493047221 */ /* 0x002fce0000010000 */
[----:B------:R-:W1:Y:S01]  /*5810*/  MUFU.EX2 R141, R141 ;  /* 0x0000008d008d7308 */ /* 0x000e620000000800 */
[----:B--2---:R-:W-:-:S07]  /*5820*/  FADD.FTZ R4, R31, R4 ;  /* 0x000000041f047221 */ /* 0x004fce0000010000 */
[----:B------:R2:W3:Y:S01]  /*5830*/  MUFU.EX2 R12, R41 ;  /* 0x00000029000c7308 */ /* 0x0004e20000000800 */
[----:B0-----:R-:W-:-:S07]  /*5840*/  FADD.FTZ R3, R140, R3 ;  /* 0x000000038c037221 */ /* 0x001fce0000010000 */
[----:B------:R-:W0:Y:S01]  /*5850*/  MUFU.EX2 R30, R30 ;  /* 0x0000001e001e7308 */ /* 0x000e220000000800 */
[----:B-1----:R-:W-:Y:S01]  /*5860*/  FADD.FTZ R35, R141, R4 ;  /* 0x000000048d237221 */ /* 0x002fe20000010000 */
[----:B--2---:R-:W-:-:S06]  /*5870*/  FFMA.FTZ R41, R67, UR21, -R33 ;  /* 0x0000001543297c23 */ /* 0x004fcc0008010821 */
[----:B------:R-:W1:Y:S01]  /*5880*/  MUFU.EX2 R142, R142 ;  /* 0x0000008e008e7308 */ /* 0x000e620000000800 */
[----:B---3--:R-:W-:-:S07]  /*5890*/  FADD.FTZ R3, R12, R3 ;  /* 0x000000030c037221 */ /* 0x008fce0000010000 */
        /* <DEDUP_REMOVED lines=24> */
[----:B------:R-:W-:-:S06]  /*5a20*/  FFMA.FTZ R38, R79, UR21, -R33 ;  /* 0x000000154f267c23 */ /* 0x000fcc0008010821 */
        /* <DEDUP_REMOVED lines=24> */
[--C-:B------:R-:W-:Y:S01]  /*5bb0*/  FFMA.FTZ R35, R83, UR21, -R33.reuse ;  /* 0x0000001553237c23 */ /* 0x100fe20008010821 */
[----:B------:R-:W-:-:S05]  /*5bc0*/  FFMA.FTZ R33, R87, UR21, -R33 ;  /* 0x0000001557217c23 */ /* 0x000fca0008010821 */
        /* <DEDUP_REMOVED lines=42> */
.L_x_2393:
[----:B------:R-:W-:Y:S01]  /*5e70*/  UISETP.GT.AND UP0, UPT, UR24, UR22, UPT ;  /* 0x000000161800728c */ /* 0x000fe2000bf04270 */
[-C--:B------:R-:W-:Y:S01]  /*5e80*/  FMUL.FTZ R88, R88, R5.reuse ;  /* 0x0000000558587220 */ /* 0x080fe20000410000 */
[----:B------:R-:W-:Y:S01]  /*5e90*/  ULEA UR6, UR23, UR45, 0x3 ;  /* 0x0000002d17067291 */ /* 0x000fe2000f8e183f */
[-C--:B------:R-:W-:Y:S01]  /*5ea0*/  FMUL.FTZ R89, R89, R5.reuse ;  /* 0x0000000559597220 */ /* 0x080fe20000410000 */
[----:B------:R-:W-:Y:S01]  /*5eb0*/  UIADD3 UR7, UR24, -0x1, URZ ;  /* 0xffffffff18077890 */ /* 0x000fe2000fffe03f */
[-C--:B------:R-:W-:Y:S01]  /*5ec0*/  FMUL.FTZ R92, R92, R5.reuse ;  /* 0x000000055c5c7220 */ /* 0x080fe20000410000 */
[----:B------:R-:W-:Y:S01]  /*5ed0*/  UIADD3 UR6, UR6, 0x16860, URZ ;  /* 0x0001686006067890 */ /* 0x000fe2000fffe03f */
[----:B------:R-:W-:Y:S01]  /*5ee0*/  PLOP3.LUT P1, PT, PT, PT, UP0, 0x80, 0x0 ;  /* 0x000000000000781c */ /* 0x000fe20003f2f008 */
[----:B------:R-:W-:Y:S01]  /*5ef0*/  UMOV UR25, UR48 ;  /* 0x0000003000197c82 */ /* 0x000fe20008000000 */
[----:B------:R-:W-:Y:S01]  /*5f00*/  UMOV UR23, UR47 ;  /* 0x0000002f00177c82 */ /* 0x000fe20008000000 */
[----:B------:R-:W-:Y:S01]  /*5f10*/  UPRMT UR6, UR43, 0x654, UR6 ;  /* 0x000006542b067896 */ /* 0x000fe20008000006 */
[-C--:B------:R-:W-:Y:S01]  /*5f20*/  FMUL.FTZ R93, R93, R5.reuse ;  /* 0x000000055d5d7220 */ /* 0x080fe20000410000 */
[----:B------:R-:W-:Y:S01]  /*5f30*/  UMOV UR24, UR7 ;  /* 0x0000000700187c82 */ /* 0x000fe20008000000 */
        /* <DEDUP_REMOVED lines=64> */
[----:B------:R-:W-:-:S05]  /*6340*/  UMOV UR24, UR7 ;  /* 0x0000000700187c82 */ /* 0x000fca0008000000 */
.L_x_2383:
[----:B------:R-:W-:-:S06]  /*6350*/  UISETP.GE.AND UP0, UPT, UR24, UR42, UPT ;  /* 0x0000002a1800728c */ /* 0x000fcc000bf06270 */
[----:B------:R-:W-:-:S13]  /*6360*/  PLOP3.LUT P1, PT, PT, PT, UP0, 0x80, 0x0 ;  /* 0x000000000000781c */ /* 0x000fda0003f2f008 */
[----:B------:R-:W-:Y:S05]  /*6370*/  @!P1 BRA `(.L_x_2395) ;  /* 0x0000001c00489947 */ /* 0x000fea0003800000 */
[----:B------:R-:W-:Y:S01]  /*6380*/  IMAD.MOV.U32 R5, RZ, RZ, R0 ;  /* 0x000000ffff057224 */ /* 0x000fe200078e0000 */
[----:B------:R-:W-:Y:S01]  /*6390*/  UMOV UR23, UR48 ;  /* 0x0000003000177c82 */ /* 0x000fe20008000000 */
[----:B------:R-:W-:Y:S01]  /*63a0*/  IMAD.MOV.U32 R6, RZ, RZ, R2 ;  /* 0x000000ffff067224 */ /* 0x000fe200078e0002 */
[----:B------:R-:W-:Y:S01]  /*63b0*/  UMOV UR22, UR47 ;  /* 0x0000002f00167c82 */ /* 0x000fe20008000000 */
[----:B------:R-:W-:-:S05]  /*63c0*/  ULDC UR21, c[0x0][0x988] ;  /* 0x0002620000157ab9 */ /* 0x000fca0000000800 */
.L_x_2406:
        /* <DEDUP_REMOVED lines=9> */
.L_x_2397:
[----:B------:R-:W-:Y:S01]  /*6460*/  ULEA UR6, UR47, UR45, 0x3 ;  /* 0x0000002d2f067291 */ /* 0x000fe2000f8e183f */
[----:B------:R-:W-:-:S05]  /*6470*/  IMAD.U32 R0, RZ, RZ, UR48 ;  /* 0x00000030ff007e24 */ /* 0x000fca000f8e00ff */
[----:B------:R-:W-:-:S04]  /*6480*/  SHF.L.U32 R0, R0, 0x1f, RZ ;  /* 0x0000001f00007819 */ /* 0x000fc800000006ff */
[----:B------:R0:W1:Y:S01]  /*6490*/  SYNCS.PHASECHK.TRANS64.TRYWAIT P1, [UR6+0x16830], R0 ;  /* 0x01683000ff0075a7 */ /* 0x0000620008020146 */
[----:B------:R-:W-:Y:S05]  /*64a0*/  @!P0 BRA `(.L_x_2398) ;  /* 0x0000000000048947 */ /* 0x000fea0003800000 */
[----:B------:R-:W-:Y:S01]  /*64b0*/  BPT.TRAP 0x1 ;  /* 0x000000040000795c */ /* 0x000fe20000300000 */
.L_x_2398:
[----:B-1----:R-:W-:Y:S05]  /*64c0*/  @P1 BRA `(.L_x_2396) ;  /* 0x0000000000081947 */ /* 0x002fea0003800000 */
[----:B------:R-:W1:Y:S02]  /*64d0*/  SYNCS.PHASECHK.TRANS64.TRYWAIT P1, [UR6+0x16830], R0 ;  /* 0x01683000ff0075a7 */ /* 0x000e640008020146 */
[----:B-1----:R-:W-:Y:S05]  /*64e0*/  @!P1 BRA `(.L_x_2399) ;  /* 0x000000ac00e49947 */ /* 0x002fea0003800000 */
.L_x_2396:
[----:B------:R-:W2:Y:S01]  /*64f0*/  S2R R2, SR_TID.X ;  /* 0x0000000000027919 */ /* 0x000ea20000002100 */
        /* <DEDUP_REMOVED lines=26> */
.L_x_2401:
[----:B------:R-:W-:Y:S01]  /*66a0*/  ULEA UR6, UR22, UR45, 0x3 ;  /* 0x0000002d16067291 */ /* 0x000fe2000f8e183f */
[----:B------:R-:W-:-:S05]  /*66b0*/  IMAD.U32 R0, RZ, RZ, UR23 ;  /* 0x00000017ff007e24 */ /* 0x000fca000f8e00ff */
[----:B------:R-:W-:-:S04]  /*66c0*/  SHF.L.U32 R0, R0, 0x1f, RZ ;  /* 0x0000001f00007819 */ /* 0x000fc800000006ff */
[----:B------:R0:W1:Y:S01]  /*66d0*/  SYNCS.PHASECHK.TRANS64.TRYWAIT P1, [UR6+0x16850], R0 ;  /* 0x01685000ff0075a7 */ /* 0x0000620008020146 */
[----:B------:R-:W-:Y:S05]  /*66e0*/  @!P0 BRA `(.L_x_2402) ;  /* 0x0000000000048947 */ /* 0x000fea0003800000 */
[----:B------:R-:W-:Y:S01]  /*66f0*/  BPT.TRAP 0x1 ;  /* 0x000000040000795c */ /* 0x000fe20000300000 */
.L_x_2402:
[----:B-1----:R-:W-:Y:S05]  /*6700*/  @P1 BRA `(.L_x_2400) ;  /* 0x0000000000081947 */ /* 0x002fea0003800000 */
[----:B------:R-:W1:Y:S02]  /*6710*/  SYNCS.PHASECHK.TRANS64.TRYWAIT P1, [UR6+0x16850], R0 ;  /* 0x01685000ff0075a7 */ /* 0x000e640008020146 */
[----:B-1----:R-:W-:Y:S05]  /*6720*/  @!P1 BRA `(.L_x_2403) ;  /* 0x000000ac006c9947 */ /* 0x002fea0003800000 */
.L_x_2400:
        /* <DEDUP_REMOVED lines=52> */
.L_x_2404:
        /* <DEDUP_REMOVED lines=76> */
[C---:B------:R-:W-:Y:S01]  /*6f30*/  FADD.FTZ R6, -R2.reuse, R6 ;  /* 0x0000000602067221 */ /* 0x040fe20000010100 */
[----:B------:R-:W-:-:S03]  /*6f40*/  FMUL.FTZ R7, R2, UR21 ;  /* 0x0000001502077c20 */ /* 0x000fc60008410000 */
[----:B------:R-:W-:Y:S01]  /*6f50*/  FMUL.FTZ R10, R6, UR21 ;  /* 0x00000015060a7c20 */ /* 0x000fe20008410000 */
[----:B------:R-:W-:Y:S01]  /*6f60*/  FFMA.FTZ R144, R32, UR21, -R7 ;  /* 0x0000001520907c23 */ /* 0x000fe20008010807 */
[C---:B------:R-:W-:Y:S01]  /*6f70*/  FADD.FTZ R6, -R0.reuse, R5 ;  /* 0x0000000500067221 */ /* 0x040fe20000010100 */
[----:B------:R-:W-:Y:S01]  /*6f80*/  FMUL.FTZ R32, R0, UR21 ;  /* 0x0000001500207c20 */ /* 0x000fe20008410000 */
[--C-:B------:R-:W-:Y:S01]  /*6f90*/  FFMA.FTZ R148, R24, UR21, -R7.reuse ;  /* 0x0000001518947c23 */ /* 0x100fe20008010807 */
[--C-:B------:R-:W-:Y:S01]  /*6fa0*/  FFMA.FTZ R121, R25, UR21, -R7.reuse ;  /* 0x0000001519797c23 */ /* 0x100fe20008010807 */
[----:B------:R-:W-:Y:S01]  /*6fb0*/  FMUL.FTZ R6, R6, UR21 ;  /* 0x0000001506067c20 */ /* 0x000fe20008410000 */
        /* <DEDUP_REMOVED lines=25> */
[----:B------:R-:W-:Y:S01]  /*7150*/  FFMA.FTZ R137, R50, UR21, -R32 ;  /* 0x0000001532897c23 */ /* 0x000fe20008010820 */
[--C-:B------:R-:W-:Y:S01]  /*7160*/  FFMA.FTZ R20, R49, UR21, -R7.reuse ;  /* 0x0000001531147c23 */ /* 0x100fe20008010807 */
[----:B------:R-:W1:Y:S01]  /*7170*/  MUFU.EX2 R149, R149 ;  /* 0x0000009500957308 */ /* 0x000e620000000800 */
[----:B0-----:R-:W-:Y:S01]  /*7180*/  FFMA.FTZ R4, R5, R4, R148 ;  /* 0x0000000405047223 */ /* 0x001fe20000010094 */
        /* <DEDUP_REMOVED lines=12> */
[----:B------:R-:W-:Y:S01]  /*7250*/  FFMA.FTZ R13, R61, UR21, -R7 ;  /* 0x000000153d0d7c23 */ /* 0x000fe20008010807 */
[--C-:B------:R-:W-:Y:S01]  /*7260*/  FFMA.FTZ R35, R63, UR21, -R32.reuse ;  /* 0x000000153f237c23 */ /* 0x100fe20008010820 */
[----:B------:R-:W2:Y:S01]  /*7270*/  MUFU.EX2 R48, R48 ;  /* 0x0000003000307308 */ /* 0x000ea20000000800 */
[----:B-1----:R-:W-:Y:S01]  /*7280*/  FFMA.FTZ R3, R6, R3, R149 ;  /* 0x0000000306037223 */ /* 0x002fe20000010095 */
[--C-:B------:R-:W-:Y:S01]  /*7290*/  FFMA.FTZ R128, R64, UR21, -R7.reuse ;  /* 0x0000001540807c23 */ /* 0x100fe20008010807 */
[--C-:B------:R-:W-:Y:S01]  /*72a0*/  FFMA.FTZ R129, R66, UR21, -R32.reuse ;  /* 0x0000001542817c23 */ /* 0x100fe20008010820 */
[--C-:B------:R-:W-:Y:S01]  /*72b0*/  FFMA.FTZ R12, R65, UR21, -R7.reuse ;  /* 0x00000015410c7c23 */ /* 0x100fe20008010807 */
[--C-:B------:R-:W-:Y:S01]  /*72c0*/  FFMA.FTZ R34, R67, UR21, -R32.reuse ;  /* 0x0000001543227c23 */ /* 0x100fe20008010820 */
[--C-:B------:R-:W-:Y:S01]  /*72d0*/  FFMA.FTZ R130, R68, UR21, -R7.reuse ;  /* 0x0000001544827c23 */ /* 0x100fe20008010807 */
[----:B------:R-:W-:Y:S01]  /*72e0*/  FFMA.FTZ R131, R70, UR21, -R32 ;  /* 0x0000001546837c23 */ /* 0x000fe20008010820 */
[----:B------:R-:W1:Y:S01]  /*72f0*/  MUFU.EX2 R150, R150 ;  /* 0x0000009600967308 */ /* 0x000e620000000800 */
[----:B0-----:R-:W-:Y:S01]  /*7300*/  FADD.FTZ R27, R121, R4 ;  /* 0x00000004791b7221 */ /* 0x001fe20000010000 */
[--C-:B------:R-:W-:Y:S01]  /*7310*/  FFMA.FTZ R11, R69, UR21, -R7.reuse ;  /* 0x00000015450b7c23 */ /* 0x100fe20008010807 */
[--C-:B------:R-:W-:Y:S01]  /*7320*/  FFMA.FTZ R33, R71, UR21, -R32.reuse ;  /* 0x0000001547217c23 */ /* 0x100fe20008010820 */
[--C-:B------:R-:W-:Y:S01]  /*7330*/  FFMA.FTZ R124, R72, UR21, -R7.reuse ;  /* 0x00000015487c7c23 */ /* 0x100fe20008010807 */
[--C-:B------:R-:W-:Y:S01]  /*7340*/  FFMA.FTZ R125, R74, UR21, -R32.reuse ;  /* 0x000000154a7d7c23 */ /* 0x100fe20008010820 */
[----:B------:R-:W-:Y:S01]  /*7350*/  FFMA.FTZ R10, R73, UR21, -R7 ;  /* 0x00000015490a7c23 */ /* 0x000fe20008010807 */
[--C-:B------:R-:W-:Y:S01]  /*7360*/  FFMA.FTZ R31, R75, UR21, -R32.reuse ;  /* 0x000000154b1f7c23 */ /* 0x100fe20008010820 */
[----:B------:R-:W0:Y:S01]  /*7370*/  MUFU.EX2 R151, R151 ;  /* 0x0000009700977308 */ /* 0x000e220000000800 */
[----:B--2---:R-:W-:Y:S01]  /*7380*/  FADD.FTZ R4, R48, R3 ;  /* 0x0000000330047221 */ /* 0x004fe20000010000 */
[--C-:B------:R-:W-:Y:S01]  /*7390*/  FFMA.FTZ R126, R76, UR21, -R7.reuse ;  /* 0x000000154c7e7c23 */ /* 0x100fe20008010807 */
[--C-:B------:R-:W-:Y:S01]  /*73a0*/  FFMA.FTZ R127, R78, UR21, -R32.reuse ;  /* 0x000000154e7f7c23 */ /* 0x100fe20008010820 */
[--C-:B------:R-:W-:Y:S01]  /*73b0*/  FFMA.FTZ R9, R77, UR21, -R7.reuse ;  /* 0x000000154d097c23 */ /* 0x100fe20008010807 */
[--C-:B------:R-:W-:Y:S01]  /*73c0*/  FFMA.FTZ R30, R79, UR21, -R32.reuse ;  /* 0x000000154f1e7c23 */ /* 0x100fe20008010820 */
[--C-:B------:R-:W-:Y:S01]  /*73d0*/  FFMA.FTZ R120, R80, UR21, -R7.reuse ;  /* 0x0000001550787c23 */ /* 0x100fe20008010807 */
[----:B------:R-:W-:Y:S01]  /*73e0*/  FFMA.FTZ R8, R81, UR21, -R7 ;  /* 0x0000001551087c23 */ /* 0x000fe20008010807 */
[----:B------:R-:W2:Y:S01]  /*73f0*/  MUFU.EX2 R29, R29 ;  /* 0x0000001d001d7308 */ /* 0x000ea20000000800 */
[----:B-1----:R-:W-:Y:S01]  /*7400*/  FADD.FTZ R26, R150, R27 ;  /* 0x0000001b961a7221 */ /* 0x002fe20000010000 */
[--C-:B------:R-:W-:Y:S01]  /*7410*/  FFMA.FTZ R122, R84, UR21, -R7.reuse ;  /* 0x00000015547a7c23 */ /* 0x100fe20008010807 */
[----:B------:R-:W-:Y:S01]  /*7420*/  FFMA.FTZ R123, R86, UR21, -R32 ;  /* 0x00000015567b7c23 */ /* 0x000fe20008010820 */
[----:B------:R-:W-:-:S04]  /*7430*/  FFMA.FTZ R7, R85, UR21, -R7 ;  /* 0x0000001555077c23 */ /* 0x000fc80008010807 */
        /* <DEDUP_REMOVED lines=68> */
[----:B------:R-:W-:-:S06]  /*7880*/  FFMA.FTZ R26, R82, UR21, -R32 ;  /* 0x00000015521a7c23 */ /* 0x000fcc0008010820 */
        /* <DEDUP_REMOVED lines=52> */
.L_x_2405:
[----:B------:R-:W-:Y:S01]  /*7bd0*/  UISETP.GT.AND UP0, UPT, UR24, UR42, UPT ;  /* 0x0000002a1800728c */ /* 0x000fe2000bf04270 */
[----:B------:R-:W-:Y:S01]  /*7be0*/  F2FP.F16.F32.PACK_AB R148, R121, R148 ;  /* 0x000000947994723e */ /* 0x000fe200000000ff */
        /* <DEDUP_REMOVED lines=75> */
.L_x_2395:
[----:B------:R-:W-:Y:S06]  /*80a0*/  BAR.ARV 0x8, 0x200 ;  /* 0x0208000000007b1d */ /* 0x000fec0000002000 */
[----:B------:R-:W-:Y:S05]  /*80b0*/  @!P0 BRA `(.L_x_2407) ;  /* 0x0000000000048947 */ /* 0x000fea0003800000 */
[----:B------:R-:W-:Y:S01]  /*80c0*/  BPT.TRAP 0x1 ;  /* 0x000000040000795c */ /* 0x000fe20000300000 */
.L_x_2407:
[----:B------:R-:W-:Y:S01]  /*80d0*/  ULEA UR5, UR47, UR45, 0x3 ;  /* 0x0000002d2f057291 */ /* 0x000fe2000f8e183f */
[----:B------:R-:W-:-:S05]  /*80e0*/  IMAD.U32 R5, RZ, RZ, UR48 ;  /* 0x00000030ff057e24 */ /* 0x000fca000f8e00ff */
[----:B------:R-:W-:-:S04]  /*80f0*/  SHF.L.U32 R5, R5, 0x1f, RZ ;  /* 0x0000001f05057819 */ /* 0x000fc800000006ff */
[----:B------:R0:W1:Y:S01]  /*8100*/  SYNCS.PHASECHK.TRANS64.TRYWAIT P1, [UR5+0x16850], R5 ;  /* 0x01685005ff0075a7 */ /* 0x0000620008020145 */
[----:B------:R-:W-:Y:S05]  /*8110*/  @!P0 BRA `(.L_x_2408) ;  /* 0x0000000000048947 */ /* 0x000fea0003800000 */
[----:B------:R-:W-:Y:S01]  /*8120*/  BPT.TRAP 0x1 ;  /* 0x000000040000795c */ /* 0x000fe20000300000 */
.L_x_2408:
[----:B-1----:R-:W-:Y:S05]  /*8130*/  @P1 BRA `(.L_x_2409) ;  /* 0x0000000000081947 */ /* 0x002fea0003800000 */
[----:B------:R-:W1:Y:S02]  /*8140*/  SYNCS.PHASECHK.TRANS64.TRYWAIT P1, [UR5+0x16850], R5 ;  /* 0x01685005ff0075a7 */ /* 0x000e640008020145 */
[----:B-1----:R-:W-:Y:S05]  /*8150*/  @!P1 BRA `(.L_x_2410) ;  /* 0x0000009000f89947 */ /* 0x002fea0003800000 */
.L_x_2409:
        /* <DEDUP_REMOVED lines=8> */
[----:B------:R-:W-:-:S03]  /*81e0*/  IMAD.MOV.U32 R20, RZ, RZ, -0x800000 ;  /* 0xff800000ff147424 */ /* 0x000fc600078e00ff */
[----:B------:R-:W-:-:S07]  /*81f0*/  ULEA UR4, UR47, UR4, 0xa ;  /* 0x000000042f047291 */ /* 0x000fce000f8e503f */
[----:B------:R-:W-:Y:S02]  /*8200*/  UMOV UR6, UR4 ;  /* 0x0000000400067c82 */ /* 0x000fe40008000000 */
[----:B------:R-:W-:Y:S01]  /*8210*/  HGMMA.64x64x16.F32 R88, R148, gdesc[UR4].tnspB, R88, gsb0 ;  /* 0x40e0000494587df0 */ /* 0x000fe20008000858 */
[----:B------:R-:W-:Y:S01]  /*8220*/  UIADD3 UR6, UR4, 0x80, URZ ;  /* 0x0000008004067890 */ /* 0x000fe2000fffe03f */
[----:B------:R-:W-:Y:S01]  /*8230*/  UMOV UR7, 0x40000040 ;  /* 0x4000004000077882 */ /* 0x000fe20000000000 */
[----:B0-----:R-:W-:Y:S01]  /*8240*/  FADD.FTZ R5, R5, R4 ;  /* 0x0000000405057221 */ /* 0x001fe20000010000 */
[----:B------:R-:W-:Y:S01]  /*8250*/  MOV R4, RZ ;  /* 0x000000ff00047202 */ /* 0x000fe20000000f00 */
[----:B-1----:R-:W-:Y:S01]  /*8260*/  FADD.FTZ R7, R6, R3 ;  /* 0x0000000306077221 */ /* 0x002fe20000010000 */
[----:B------:R-:W-:Y:S02]  /*8270*/  IMAD.MOV.U32 R3, RZ, RZ, -0x800000 ;  /* 0xff800000ff037424 */ /* 0x000fe400078e00ff */
[----:B------:R-:W0:Y:S04]  /*8280*/  SHFL.BFLY PT, R6, R5, 0x1, 0x1f ;  /* 0x0c201f0005067f89 */ /* 0x000e2800000e0000 */
[----:B------:R-:W1:Y:S01]  /*8290*/  SHFL.BFLY PT, R8, R7, 0x1, 0x1f ;  /* 0x0c201f0007087f89 */ /* 0x000e6200000e0000 */
[----:B0-----:R-:W-:Y:S01]  /*82a0*/  FADD.FTZ R10, R5, R6 ;  /* 0x00000006050a7221 */ /* 0x001fe20000010000 */
[----:B------:R-:W-:-:S02]  /*82b0*/  IMAD.U32 R5, RZ, RZ, UR21 ;  /* 0x00000015ff057e24 */ /* 0x000fc4000f8e00ff */
[----:B-1----:R-:W-:Y:S02]  /*82c0*/  FADD.FTZ R11, R7, R8 ;  /* 0x00000008070b7221 */ /* 0x002fe40000010000 */
[----:B------:R-:W-:Y:S01]  /*82d0*/  FSETP.NE.FTZ.AND P1, PT, R10, RZ, PT ;  /* 0x000000ff0a00720b */ /* 0x000fe20003f35000 */
[----:B------:R-:W-:Y:S02]  /*82e0*/  IMAD.MOV.U32 R7, RZ, RZ, RZ ;  /* 0x000000ffff077224 */ /* 0x000fe400078e00ff */
[----:B------:R-:W-:-:S10]  /*82f0*/  FSETP.NE.FTZ.AND P2, PT, R11, RZ, PT ;  /* 0x000000ff0b00720b */ /* 0x000fd40003f55000 */
[----:B------:R-:W0:Y:S01]  /*8300*/  @P1 MUFU.LG2 R6, R10 ;  /* 0x0000000a00061308 */ /* 0x000e220000000c00 */
[----:B------:R-:W-:Y:S02]  /*8310*/  @P1 FMUL.FTZ R5, R5, 0.69314718246459960938 ;  /* 0x3f31721805051820 */ /* 0x000fe40000410000 */
[----:B------:R-:W-:-:S05]  /*8320*/  @P2 FMUL.FTZ R12, R12, 0.69314718246459960938 ;  /* 0x3f3172180c0c2820 */ /* 0x000fca0000410000 */
        /* <DEDUP_REMOVED lines=41> */
[----:B0-23--:R-:W-:Y:S05]  /*85c0*/  @!P0 BRA `(.L_x_2411) ;  /* 0x0000000000048947 */ /* 0x00dfea0003800000 */
[----:B------:R-:W-:Y:S01]  /*85d0*/  BPT.TRAP 0x1 ;  /* 0x000000040000795c */ /* 0x000fe20000300000 */
.L_x_2411:
        /* <DEDUP_REMOVED lines=42> */
.L_x_2375:
[----:B------:R-:W0:Y:S01]  /*8880*/  S2R R5, SR_CgaCtaId ;  /* 0x0000000000057919 */ /* 0x000e220000008800 */
[----:B------:R-:W-:Y:S01]  /*8890*/  MOV R0, 0x400 ;  /* 0x0000040000007802 */ /* 0x000fe20000000f00 */
[----:B------:R-:W-:Y:S01]  /*88a0*/  BSSY B0, `(.L_x_2412) ;  /* 0x0000234000007945 */ /* 0x000fe20003800000 */
[----:B------:R-:W-:Y:S02]  /*88b0*/  BAR.SYNC.DEFER_BLOCKING 0x5, 0x200 ;  /* 0x0148000000007b1d */ /* 0x000fe40000010000 */
[----:B0-----:R-:W-:-:S05]  /*88c0*/  LEA R0, R5, R0, 0x18 ;  /* 0x0000000005007211 */ /* 0x001fca00078ec0ff */
[----:B------:R-:W0:Y:S02]  /*88d0*/  LDS.128 R28, [R0+0x168d0] ;  /* 0x0168d000001c7984 */ /* 0x000e240000000c00 */
[----:B0-----:R-:W-:Y:S02]  /*88e0*/  R2UR UR6, R29 ;  /* 0x000000001d0672ca */ /* 0x001fe400000e0000 */
[----:B------:R-:W-:Y:S01]  /*88f0*/  R2UR UR5, R30 ;  /* 0x000000001e0572ca */ /* 0x000fe200000e0000 */
[----:B------:R-:W-:Y:S06]  /*8900*/  BAR.ARV 0x4, 0x200 ;  /* 0x0108000000007b1d */ /* 0x000fec0000002000 */
[----:B------:R-:W-:Y:S08]  /*8910*/  @P0 BRA `(.L_x_2413) ;  /* 0x0000001800100947 */ /* 0x000ff00003800000 */
[----:B------:R-:W2:Y:S01]  /*8920*/  LDL R2, [R1+0x2c] ;  /* 0x00002c0001027983 */ /* 0x000ea20000100800 */
[----:B------:R-:W-:Y:S01]  /*8930*/  F2FP.F16.F32.PACK_AB R12, R105, R104 ;  /* 0x00000068690c723e */ /* 0x000fe200000000ff */
[----:B------:R-:W-:Y:S01]  /*8940*/  USHF.L.U32 UR4, UR37, 0x2, URZ ;  /* 0x0000000225047899 */ /* 0x000fe2000800063f */
[----:B------:R-:W-:Y:S01]  /*8950*/  F2FP.F16.F32.PACK_AB R14, R109, R108 ;  /* 0x0000006c6d0e723e */ /* 0x000fe200000000ff */
[----:B------:R-:W0:Y:S01]  /*8960*/  S2R R5, SR_SWINHI ;  /* 0x0000000000057919 */ /* 0x000e220000002f00 */
[----:B------:R-:W-:Y:S01]  /*8970*/  F2FP.F16.F32.PACK_AB R15, R111, R110 ;  /* 0x0000006e6f0f723e */ /* 0x000fe200000000ff */
[----:B------:R-:W-:Y:S01]  /*8980*/  ULDC.64 UR10, c[0x0][0xc00] ;  /* 0x00030000000a7ab9 */ /* 0x000fe20000000a00 */
[----:B------:R-:W-:Y:S01]  /*8990*/  F2FP.F16.F32.PACK_AB R24, R113, R112 ;  /* 0x000000707118723e */ /* 0x000fe200000000ff */
[----:B------:R-:W-:Y:S01]  /*89a0*/  USHF.L.U64.HI UR12, UR37, 0x2, UR38 ;  /* 0x00000002250c7899 */ /* 0x000fe20008010226 */
[----:B------:R-:W-:Y:S01]  /*89b0*/  F2FP.F16.F32.PACK_AB R25, R115, R114 ;  /* 0x000000727319723e */ /* 0x000fe200000000ff */
[----:B------:R-:W-:Y:S01]  /*89c0*/  UIADD3 UR7, UP0, UR4, UR10, URZ ;  /* 0x0000000a04077290 */ /* 0x000fe2000ff1e03f */
[----:B------:R-:W-:-:S02]  /*89d0*/  F2FP.F16.F32.PACK_AB R26, R117, R116 ;  /* 0x00000074751a723e */ /* 0x000fc400000000ff */
[----:B------:R-:W-:Y:S01]  /*89e0*/  F2FP.F16.F32.PACK_AB R27, R119, R118 ;  /* 0x00000076771b723e */ /* 0x000fe200000000ff */
[----:B------:R-:W-:Y:S02]  /*89f0*/  UIADD3.X UR8, UR12, UR11, URZ, UP0, !UPT ;  /* 0x0000000b0c087290 */ /* 0x000fe400087fe43f */
[----:B------:R-:W-:-:S04]  /*8a00*/  IMAD.U32 R32, RZ, RZ, UR7 ;  /* 0x00000007ff207e24 */ /* 0x000fc8000f8e00ff */
        /* <DEDUP_REMOVED lines=34> */
[----:B------:R0:W-:Y:S01]  /*8c30*/  STSM.16.M88.4 [R35], R4 ;  /* 0x0000000423007844 */ /* 0x0001e20000000200 */
[----:B------:R-:W-:Y:S02]  /*8c40*/  F2FP.F16.F32.PACK_AB R10, R101, R100 ;  /* 0x00000064650a723e */ /* 0x000fe400000000ff */
[----:B------:R-:W-:-:S02]  /*8c50*/  F2FP.F16.F32.PACK_AB R11, R103, R102 ;  /* 0x00000066670b723e */ /* 0x000fc400000000ff */
[----:B------:R-:W-:Y:S02]  /*8c60*/  F2FP.F16.F32.PACK_AB R13, R107, R106 ;  /* 0x0000006a6b0d723e */ /* 0x000fe400000000ff */
[----:B------:R-:W-:Y:S01]  /*8c70*/  ISETP.NE.U32.AND P0, PT, RZ, UR10, PT ;  /* 0x0000000aff007c0c */ /* 0x000fe2000bf05070 */
[----:B------:R-:W-:Y:S03]  /*8c80*/  STSM.16.M88.4 [R34], R8 ;  /* 0x0000000822007844 */ /* 0x000fe60000000200 */
[----:B------:R-:W-:Y:S01]  /*8c90*/  ISETP.NE.AND.EX P0, PT, RZ, UR11, PT, P0 ;  /* 0x0000000bff007c0c */ /* 0x000fe2000bf05300 */
[----:B------:R1:W-:Y:S04]  /*8ca0*/  STSM.16.M88.4 [R2], R12 ;  /* 0x0000000c02007844 */ /* 0x0003e80000000200 */
[----:B------:R2:W-:Y:S01]  /*8cb0*/  STSM.16.M88.4 [R30], R24 ;  /* 0x000000181e007844 */ /* 0x0005e20000000200 */
[----:B0-----:R-:W0:Y:S08]  /*8cc0*/  LDC R35, c[0x0][0xbe8] ;  /* 0x0002fa00ff237b82 */ /* 0x001e300000000800 */
[----:B------:R-:W-:Y:S06]  /*8cd0*/  BAR.SYNC.DEFER_BLOCKING 0x1, 0x180 ;  /* 0x0046000000007b1d */ /* 0x000fec0000010000 */
[----:B------:R-:W3:Y:S01]  /*8ce0*/  @P0 LDG.E R21, desc[UR54][R32.64] ;  /* 0x0000003620150981 */ /* 0x000ee2000c1e1900 */
[----:B------:R-:W-:-:S04]  /*8cf0*/  UISETP.NE.U32.AND UP0, UPT, UR8, URZ, UPT ;  /* 0x0000003f0800728c */ /* 0x000fc8000bf05070 */
[----:B------:R-:W-:Y:S01]  /*8d00*/  UISETP.NE.AND.EX UP0, UPT, UR9, URZ, UPT, UP0 ;  /* 0x0000003f0900728c */ /* 0x000fe2000bf05300 */
[----:B0-----:R-:W-:-:S05]  /*8d10*/  ISETP.NE.AND P1, PT, R35, 0x1, PT ;  /* 0x000000012300780c */ /* 0x001fca0003f25270 */
[----:B------:R-:W-:-:S05]  /*8d20*/  PLOP3.LUT P4, PT, PT, PT, UP0, 0x80, 0x0 ;  /* 0x000000000000781c */ /* 0x000fca0003f8f008 */
[----:B------:R-:W-:-:S03]  /*8d30*/  @UP0 UIADD3 UR8, UP1, UR4, UR8, URZ ;  /* 0x0000000804080290 */ /* 0x000fc6000ff3e03f */
[----:B------:R-:W-:Y:S01]  /*8d40*/  ULDC UR4, c[0x0][0xa88] ;  /* 0x0002a20000047ab9 */ /* 0x000fe20000000800 */
[----:B------:R-:W-:Y:S01]  /*8d50*/  @UP0 UIADD3.X UR9, UR12, UR9, URZ, UP1, !UPT ;  /* 0x000000090c090290 */ /* 0x000fe20008ffe43f */
[----:B-1----:R-:W-:Y:S01]  /*8d60*/  IMAD.U32 R2, RZ, RZ, UR4 ;  /* 0x00000004ff027e24 */ /* 0x002fe2000f8e00ff */
[----:B------:R-:W-:Y:S01]  /*8d70*/  UISETP.NE.AND UP0, UPT, UR46, URZ, UPT ;  /* 0x0000003f2e00728c */ /* 0x000fe2000bf05270 */
[----:B------:R-:W0:Y:S01]  /*8d80*/  @P1 LDC R6, c[0x0][0xbec] ;  /* 0x0002fb00ff061b82 */ /* 0x000e220000000800 */
[----:B------:R-:W-:Y:S01]  /*8d90*/  ULDC UR4, c[0x0][0xad4] ;  /* 0x0002b50000047ab9 */ /* 0x000fe20000000800 */
[----:B------:R-:W-:Y:S01]  /*8da0*/  UMOV UR16, 0x9b8 ;  /* 0x000009b800107882 */ /* 0x000fe20000000000 */
[----:B------:R-:W-:Y:S01]  /*8db0*/  USEL UR4, UR46, UR4, UP0 ;  /* 0x000000042e047287 */ /* 0x000fe20008000000 */
[----:B------:R-:W-:Y:S02]  /*8dc0*/  IMAD.U32 R4, RZ, RZ, UR8 ;  /* 0x00000008ff047e24 */ /* 0x000fe4000f8e00ff */
[----:B------:R-:W-:-:S02]  /*8dd0*/  IMAD.U32 R5, RZ, RZ, UR9 ;  /* 0x00000009ff057e24 */ /* 0x000fc4000f8e00ff */
[----:B------:R-:W1:Y:S01]  /*8de0*/  @P1 LDC R9, c[0x0][0xbf0] ;  /* 0x0002fc00ff091b82 */ /* 0x000e620000000800 */
[----:B------:R-:W-:Y:S02]  /*8df0*/  UISETP.GT.AND UP1, UPT, UR4, 0x1, UPT ;  /* 0x000000010400788c */ /* 0x000fe4000bf24270 */
[----:B------:R-:W-:Y:S01]  /*8e00*/  UISETP.NE.U32.AND UP0, UPT, UR10, URZ, UPT ;  /* 0x0000003f0a00728c */ /* 0x000fe2000bf05070 */
[----:B------:R-:W-:Y:S01]  /*8e10*/  VIADD R13, R17, UR40 ;  /* 0x00000028110d7c36 */ /* 0x000fe20008000000 */
[----:B------:R-:W-:Y:S01]  /*8e20*/  USEL UR16, UR16, 0x978, UP1 ;  /* 0x0000097810107887 */ /* 0x000fe20008800000 */
[----:B------:R0:W5:Y:S01]  /*8e30*/  @P4 LDG.E R2, desc[UR54][R4.64] ;  /* 0x0000003604024981 */ /* 0x000162000c1e1900 */
[----:B------:R-:W-:Y:S01]  /*8e40*/  UISETP.NE.AND.EX UP0, UPT, UR11, URZ, UPT, UP0 ;  /* 0x0000003f0b00728c */ /* 0x000fe2000bf05300 */
[----:B------:R-:W-:Y:S01]  /*8e50*/  IMAD.MOV.U32 R7, RZ, RZ, R13 ;  /* 0x000000ffff077224 */ /* 0x000fe200078e000d */
[----:B------:R-:W-:Y:S01]  /*8e60*/  UMOV UR4, URZ ;  /* 0x0000003f00047c82 */ /* 0x000fe20008000000 */
[----:B------:R-:W-:-:S02]  /*8e70*/  USEL UR7, UR41, URZ, UP1 ;  /* 0x0000003f29077287 */ /* 0x000fc40008800000 */
[----:B------:R-:W-:Y:S02]  /*8e80*/  USEL UR37, UR37, URZ, !UP0 ;  /* 0x0000003f25257287 */ /* 0x000fe4000c000000 */
[----:B------:R-:W-:Y:S01]  /*8e90*/  USEL UR38, UR38, URZ, !UP0 ;  /* 0x0000003f26267287 */ /* 0x000fe2000c000000 */
[----:B0-----:R-:W-:Y:S02]  /*8ea0*/  @P1 IMAD.HI.U32 R4, R13, R6, RZ ;  /* 0x000000060d041227 */ /* 0x001fe400078e00ff */
[----:B------:R-:W-:Y:S01]  /*8eb0*/  ULDC.64 UR10, c[0x0][UR16+0x220] ;  /* 0x00008800100a7abb */ /* 0x000fe20008000a00 */
[----:B------:R-:W-:Y:S01]  /*8ec0*/  ULDC.64 UR8, c[0x0][UR16+0x218] ;  /* 0x0000860010087abb */ /* 0x000fe20008000a00 */
        /* <DEDUP_REMOVED lines=16> */
[----:B---3--:R-:W-:-:S13]  /*8fd0*/  @P0 R2UR UR4, R21 ;  /* 0x00000000150402ca */ /* 0x008fda00000e0000 */
        /* <DEDUP_REMOVED lines=18> */
[----:B--2---:R-:W-:Y:S08]  /*9100*/  @P4 BRA `(.L_x_2414) ;  /* 0x0000000000104947 */ /* 0x004ff00003800000 */
[----:B------:R-:W-:Y:S05]  /*9110*/  @!P0 BRA `(.L_x_2414) ;  /* 0x00000000000c8947 */ /* 0x000fea0003800000 */
[----:B------:R-:W2:Y:S04]  /*9120*/  LDG.E R5, desc[UR54][R32.64] ;  /* 0x0000003620057981 */ /* 0x000ea8000c1e1900 */
[----:B-----5:R-:W2:Y:S02]  /*9130*/  LDG.E R2, desc[UR54][R32.64+0x4] ;  /* 0x0000043620027981 */ /* 0x020ea4000c1e1900 */
[----:B--2---:R-:W-:-:S07]  /*9140*/  IMAD.IADD R2, R2, 0x1, -R5 ;  /* 0x0000000102027824 */ /* 0x004fce00078e0a05 */
.L_x_2414:
        /* <DEDUP_REMOVED lines=12> */
[----:B------:R-:W-:Y:S02]  /*9210*/  LOP3.LUT P0, RZ, R9, 0x3, RZ, 0xc0, !PT ;  /* 0x0000000309ff7812 */ /* 0x000fe4000780c0ff */
[----:B------:R-:W-:Y:S01]  /*9220*/  PLOP3.LUT P3, PT, PT, PT, UP1, 0x80, 0x0 ;  /* 0x000000000000781c */ /* 0x000fe20003f6f018 */
        /* <DEDUP_REMOVED lines=9> */
[----:B0-----:R-:W-:Y:S01]  /*92c0*/  IMAD R3, R157, 0x40, R19 ;  /* 0x000000409d037824 */ /* 0x001fe200078e0213 */
[----:B------:R-:W-:Y:S01]  /*92d0*/  ULDC.64 UR10, c[0x0][0xaa0] ;  /* 0x0002a800000a7ab9 */ /* 0x000fe20000000a00 */
[----:B------:R-:W0:Y:S02]  /*92e0*/  @P1 LDC R21, c[0x0][0xbf0] ;  /* 0x0002fc00ff151b82 */ /* 0x000e240000000800 */
        /* <DEDUP_REMOVED lines=12> */
[----:B------:R-:W-:Y:S01]  /*93b0*/  IMAD.X R9, RZ, RZ, R29, P0 ;  /* 0x000000ffff097224 */ /* 0x000fe200000e061d */
[----:B------:R-:W-:Y:S02]  /*93c0*/  LOP3.LUT R12, R12, R13, RZ, 0x3c, !PT ;  /* 0x0000000d0c0c7212 */ /* 0x000fe400078e3cff */
[----:B------:R-:W-:Y:S01]  /*93d0*/  IADD3.X R13, RZ, R29, RZ, P2, !PT ;  /* 0x0000001dff0d7210 */ /* 0x000fe200017fe4ff */
[----:B------:R-:W2:Y:S04]  /*93e0*/  LD.E.128 R4, desc[UR54][R4.64] ;  /* 0x0000003604047980 */ /* 0x000ea8000c101d00 */
[----:B------:R-:W3:Y:S04]  /*93f0*/  LD.E.128 R8, desc[UR54][R8.64] ;  /* 0x0000003608087980 */ /* 0x000ee8000c101d00 */
[----:B------:R-:W4:Y:S01]  /*9400*/  LD.E.128 R12, desc[UR54][R12.64] ;  /* 0x000000360c0c7980 */ /* 0x000f22000c101d00 */
[----:B------:R-:W-:-:S04]  /*9410*/  IADD3 R20, P0, R28, 0x4800, RZ ;  /* 0x000048001c147810 */ /* 0x000fc80007f1e0ff */
[----:B------:R-:W-:Y:S01]  /*9420*/  LOP3.LUT R3, R20, 0x380, RZ, 0xc0, !PT ;  /* 0x0000038014037812 */ /* 0x000fe200078ec0ff */
[----:B------:R-:W-:Y:S01]  /*9430*/  UIMAD UR7, UR12, UR10, URZ ;  /* 0x0000000a0c0772a4 */ /* 0x000fe2000f8e023f */
[----:B------:R-:W-:Y:S02]  /*9440*/  IMAD.X R25, RZ, RZ, R29, P0 ;  /* 0x000000ffff197224 */ /* 0x000fe400000e061d */
[----:B------:R-:W-:-:S04]  /*9450*/  SHF.R.U64 R3, R3, 0x3, RZ ;  /* 0x0000000303037819 */ /* 0x000fc800000012ff */
[----:B------:R-:W-:Y:S02]  /*9460*/  LOP3.LUT R24, R3, R20, RZ, 0x3c, !PT ;  /* 0x0000001403187212 */ /* 0x000fe400078e3cff */
        /* <DEDUP_REMOVED lines=16> */
[----:B------:R-:W-:Y:S01]  /*9570*/  IMAD.MOV.U32 R3, RZ, RZ, R29 ;  /* 0x000000ffff037224 */ /* 0x000fe200078e001d */
[----:B------:R-:W-:Y:S01]  /*9580*/  SHF.R.S32.HI R37, RZ, 0x1f, R19 ;  /* 0x0000001fff257819 */ /* 0x000fe20000011413 */
[----:B------:R-:W-:Y:S01]  /*9590*/  VIADD R0, R0, 0x16820 ;  /* 0x0001682000007836 */ /* 0x000fe20000000000 */
[----:B------:R-:W-:-:S03]  /*95a0*/  UIMAD UR9, UR39, UR11, UR9 ;  /* 0x0000000b270972a4 */ /* 0x000fc6000f8e0209 */
[----:B------:R-:W-:Y:S01]  /*95b0*/  ULDC.64 UR10, c[0x0][0xaf0] ;  /* 0x0002bc00000a7ab9 */ /* 0x000fe20000000a00 */
[----:B------:R-:W-:Y:S01]  /*95c0*/  PRMT R0, RZ, 0x654, R0 ;  /* 0x00000654ff007816 */ /* 0x000fe20000000000 */
[----:B------:R-:W-:Y:S02]  /*95d0*/  UIMAD UR4, UR4, UR10, URZ ;  /* 0x0000000a040472a4 */ /* 0x000fe4000f8e023f */
[----:B------:R-:W-:Y:S01]  /*95e0*/  UIMAD.WIDE.U32 UR8, UR37, UR10, UR8 ;  /* 0x0000000a250872a5 */ /* 0x000fe2000f8e0008 */
[----:B-1----:R-:W-:Y:S01]  /*95f0*/  @P1 IMAD.HI.U32 R20, R29, R20, RZ ;  /* 0x000000141d141227 */ /* 0x002fe200078e00ff */
[----:B------:R-:W-:-:S03]  /*9600*/  UIMAD UR4, UR37, UR11, UR4 ;  /* 0x0000000b250472a4 */ /* 0x000fc6000f8e0204 */
[----:B------:R-:W-:Y:S01]  /*9610*/  ULDC.64 UR10, c[0x0][0xae0] ;  /* 0x0002b800000a7ab9 */ /* 0x000fe20000000a00 */
[----:B------:R-:W-:Y:S01]  /*9620*/  @P1 SHF.R.U32.HI R3, RZ, R21, R20 ;  /* 0x00000015ff031219 */ /* 0x000fe20000011614 */
[----:B------:R-:W-:Y:S02]  /*9630*/  UIADD3 UR4, UR9, UR4, URZ ;  /* 0x0000000409047290 */ /* 0x000fe4000fffe03f */
[----:B------:R-:W-:Y:S01]  /*9640*/  IMAD.U32 R21, RZ, RZ, UR9 ;  /* 0x00000009ff157e24 */ /* 0x000fe2000f8e00ff */
[--C-:B------:R-:W-:Y:S01]  /*9650*/  SHF.R.S32.HI R28, RZ, 0x1f, R3.reuse ;  /* 0x0000001fff1c7819 */ /* 0x100fe20000011403 */
[----:B------:R-:W-:Y:S01]  /*9660*/  IMAD.MOV R30, RZ, RZ, -R3 ;  /* 0x000000ffff1e7224 */ /* 0x000fe200078e0a03 */
[----:B0-----:R0:W-:Y:S01]  /*9670*/  SYNCS.ARRIVE.TRANS64.RED.A1T0 RZ, [R0+URZ], RZ ;  /* 0x000000ff00ff79a7 */ /* 0x0011e2000810043f */
[----:B------:R-:W-:Y:S01]  /*9680*/  IMAD.U32 R20, RZ, RZ, UR8 ;  /* 0x00000008ff147e24 */ /* 0x000fe2000f8e00ff */
[----:B------:R-:W-:Y:S01]  /*9690*/  ULDC.64 UR8, c[0x0][0xad8] ;  /* 0x0002b60000087ab9 */ /* 0x000fe20000000a00 */
[----:B------:R-:W-:Y:S01]  /*96a0*/  IMAD.U32 R21, RZ, RZ, UR4 ;  /* 0x00000004ff157e24 */ /* 0x000fe2000f8e00ff */
[----:B------:R-:W-:Y:S01]  /*96b0*/  ULDC UR4, c[0x0][0xac8] ;  /* 0x0002b20000047ab9 */ /* 0x000fe20000000800 */
[----:B------:R-:W-:-:S02]  /*96c0*/  IMAD R28, R28, UR10, RZ ;  /* 0x0000000a1c1c7c24 */ /* 0x000fc4000f8e02ff */
[----:B------:R-:W-:Y:S02]  /*96d0*/  IMAD R29, R35, R30, R29 ;  /* 0x0000001e231d7224 */ /* 0x000fe400078e021d */
[C---:B------:R-:W-:Y:S02]  /*96e0*/  IMAD R33, R3.reuse, UR11, R28 ;  /* 0x0000000b03217c24 */ /* 0x040fe4000f8e021c */
[----:B------:R-:W-:Y:S01]  /*96f0*/  IMAD.WIDE.U32 R20, R3, UR10, R20 ;  /* 0x0000000a03147c25 */ /* 0x000fe2000f8e0014 */
[----:B------:R-:W-:-:S03]  /*9700*/  SHF.R.S32.HI R3, RZ, 0x1f, R29 ;  /* 0x0000001fff037819 */ /* 0x000fc6000001141d */
[----:B------:R-:W-:Y:S02]  /*9710*/  IMAD.IADD R21, R21, 0x1, R33 ;  /* 0x0000000115157824 */ /* 0x000fe400078e0221 */
[----:B------:R-:W-:Y:S02]  /*9720*/  IMAD R28, R3, UR8, RZ ;  /* 0x00000008031c7c24 */ /* 0x000fe4000f8e02ff */
[----:B------:R-:W-:-:S04]  /*9730*/  IMAD.WIDE.U32 R20, R29, UR8, R20 ;  /* 0x000000081d147c25 */ /* 0x000fc8000f8e0014 */
[----:B------:R-:W-:Y:S01]  /*9740*/  IMAD R3, R29, UR9, R28 ;  /* 0x000000091d037c24 */ /* 0x000fe2000f8e021c */
[----:B------:R-:W-:Y:S01]  /*9750*/  ULDC.64 UR8, c[0x0][0xa80] ;  /* 0x0002a00000087ab9 */ /* 0x000fe20000000a00 */
[----:B------:R-:W-:Y:S01]  /*9760*/  VIADD R35, R157, UR40 ;  /* 0x000000289d237c36 */ /* 0x000fe20008000000 */
[C---:B------:R-:W-:Y:S01]  /*9770*/  LEA R30, P0, R20.reuse, UR8, 0x1 ;  /* 0x00000008141e7c11 */ /* 0x040fe2000f8008ff */
[----:B------:R-:W-:Y:S02]  /*9780*/  IMAD.IADD R3, R21, 0x1, R3 ;  /* 0x0000000115037824 */ /* 0x000fe400078e0203 */
        /* <DEDUP_REMOVED lines=18> */
[----:B------:R-:W0:Y:S01]  /*98b0*/  SHFL.IDX PT, R34, R34, 0x3, 0x181f ;  /* 0x00781f0022227f89 */ /* 0x000e2200000e0000 */
        /* <DEDUP_REMOVED lines=8> */
[----:B------:R-:W-:-:S04]  /*9940*/  LEA R2, P0, R19, R30, 0x1 ;  /* 0x0000001e13027211 */ /* 0x000fc800078008ff */
[----:B------:R-:W-:-:S05]  /*9950*/  LEA.HI.X R3, R19, R34, R37, 0x1, P0 ;  /* 0x0000002213037211 */ /* 0x000fca00000f0c25 */
[----:B-----5:R0:W-:Y:S01]  /*9960*/  ST.E.128 desc[UR54][R2.64], R24 ;  /* 0x0000001802007985 */ /* 0x0201e2000c101d36 */
[----:B------:R-:W-:Y:S05]  /*9970*/  BRA `(.L_x_2416) ;  /* 0x0000001000987947 */ /* 0x000fea0003800000 */
.L_x_2415:
[----:B------:R-:W-:Y:S01]  /*9980*/  ULDC.64 UR10, c[0x0][0xb08] ;  /* 0x0002c200000a7ab9 */ /* 0x000fe20000000a00 */
[----:B------:R-:W1:Y:S01]  /*9990*/  @P1 LDC R2, c[0x0][0xbec] ;  /* 0x0002fb00ff021b82 */ /* 0x000e620000000800 */
[----:B------:R-:W-:Y:S01]  /*99a0*/  UIMAD UR7, UR12, UR10, URZ ;  /* 0x0000000a0c0772a4 */ /* 0x000fe2000f8e023f */
[----:B0-----:R-:W-:Y:S01]  /*99b0*/  IMAD.MOV.U32 R5, RZ, RZ, R13 ;  /* 0x000000ffff057224 */ /* 0x001fe200078e000d */
[----:B------:R-:W-:Y:S01]  /*99c0*/  UIMAD.WIDE.U32 UR8, UR4, UR10, URZ ;  /* 0x0000000a040872a5 */ /* 0x000fe2000f8e003f */
[----:B------:R-:W-:Y:S01]  /*99d0*/  BSSY B1, `(.L_x_2417) ;  /* 0x0000053000017945 */ /* 0x000fe20003800000 */
[----:B------:R-:W-:Y:S01]  /*99e0*/  UIMAD UR7, UR4, UR11, UR7 ;  /* 0x0000000b040772a4 */ /* 0x000fe2000f8e0207 */
[----:B------:R-:W-:Y:S01]  /*99f0*/  SHF.R.S32.HI R20, RZ, 0x1f, R22 ;  /* 0x0000001fff147819 */ /* 0x000fe20000011416 */
[----:B------:R-:W-:Y:S01]  /*9a00*/  USHF.R.S32.HI UR4, URZ, 0x1f, UR37 ;  /* 0x0000001f3f047899 */ /* 0x000fe20008011425 */
[----:B------:R-:W0:Y:S01]  /*9a10*/  @P1 LDC R3, c[0x0][0xbf0] ;  /* 0x0002fc00ff031b82 */ /* 0x000e220000000800 */
        /* <DEDUP_REMOVED lines=11> */
[----:B------:R-:W-:Y:S02]  /*9ad0*/  UIMAD UR4, UR4, UR10, URZ ;  /* 0x0000000a040472a4 */ /* 0x000fe4000f8e023f */
[----:B------:R-:W-:Y:S01]  /*9ae0*/  UIMAD.WIDE.U32 UR8, UR37, UR10, UR8 ;  /* 0x0000000a250872a5 */ /* 0x000fe2000f8e0008 */
[----:B-1----:R-:W-:Y:S01]  /*9af0*/  @P1 IMAD.HI.U32 R2, R13, R2, RZ ;  /* 0x000000020d021227 */ /* 0x002fe200078e00ff */
[----:B------:R-:W-:-:S03]  /*9b00*/  UIMAD UR4, UR37, UR11, UR4 ;  /* 0x0000000b250472a4 */ /* 0x000fc6000f8e0204 */
[----:B------:R-:W-:Y:S01]  /*9b10*/  ULDC.64 UR10, c[0x0][0xb48] ;  /* 0x0002d200000a7ab9 */ /* 0x000fe20000000a00 */
[----:B------:R-:W-:Y:S01]  /*9b20*/  UIADD3 UR9, UR9, UR4, URZ ;  /* 0x0000000409097290 */ /* 0x000fe2000fffe03f */
[----:B0-----:R-:W-:-:S03]  /*9b30*/  @P1 SHF.R.U32.HI R5, RZ, R3, R2 ;  /* 0x00000003ff051219 */ /* 0x001fc60000011602 */
[----:B------:R-:W-:Y:S01]  /*9b40*/  UIMAD.WIDE.U32 UR8, UR41, UR10, UR8 ;  /* 0x0000000a290872a5 */ /* 0x000fe2000f8e0008 */
[--C-:B------:R-:W-:Y:S01]  /*9b50*/  SHF.R.S32.HI R2, RZ, 0x1f, R5.reuse ;  /* 0x0000001fff027819 */ /* 0x100fe20000011405 */
[----:B------:R-:W-:Y:S02]  /*9b60*/  IMAD.MOV R4, RZ, RZ, -R5 ;  /* 0x000000ffff047224 */ /* 0x000fe400078e0a05 */
[----:B------:R-:W-:Y:S02]  /*9b70*/  UIMAD UR41, UR41, UR11, UR9 ;  /* 0x0000000b292972a4 */ /* 0x000fe4000f8e0209 */
[----:B------:R-:W-:Y:S01]  /*9b80*/  IMAD.U32 R3, RZ, RZ, UR9 ;  /* 0x00000009ff037e24 */ /* 0x000fe2000f8e00ff */
[----:B------:R-:W-:Y:S01]  /*9b90*/  ULDC.64 UR10, c[0x0][0xb30] ;  /* 0x0002cc00000a7ab9 */ /* 0x000fe20000000a00 */
[----:B------:R-:W-:Y:S02]  /*9ba0*/  IMAD R7, R35, R4, R13 ;  /* 0x0000000423077224 */ /* 0x000fe400078e020d */
        /* <DEDUP_REMOVED lines=16> */
[----:B------:R-:W-:Y:S02]  /*9cb0*/  LEA.HI.X R14, R2, UR9, R3, 0x2, P1 ;  /* 0x00000009020e7c11 */ /* 0x000fe400088f1403 */
[----:B------:R0:W-:Y:S03]  /*9cc0*/  SYNCS.ARRIVE.TRANS64.RED.A1T0 RZ, [R4+URZ], RZ ;  /* 0x000000ff04ff79a7 */ /* 0x0001e6000810043f */
[----:B------:R1:W2:Y:S04]  /*9cd0*/  SHFL.IDX PT, R5, R14, RZ, 0x1c1f ;  /* 0x001c1fff0e057589 */ /* 0x0002a800000e0000 */
[----:B0-----:R1:W0:Y:S01]  /*9ce0*/  SHFL.IDX PT, R4, R0, RZ, 0x1c1f ;  /* 0x001c1fff00047589 */ /* 0x00122200000e0000 */
[----:B------:R-:W-:Y:S05]  /*9cf0*/  @P2 BRA `(.L_x_2418) ;  /* 0x0000000000802947 */ /* 0x000fea0003800000 */
[----:B------:R-:W-:Y:S02]  /*9d00*/  ULDC UR4, c[0x0][0xac8] ;  /* 0x0002b20000047ab9 */ /* 0x000fe40000000800 */
[----:B------:R-:W-:Y:S02]  /*9d10*/  ISETP.GE.AND P4, PT, R16, UR4, PT ;  /* 0x0000000410007c0c */ /* 0x000fe4000bf86270 */
[----:B------:R-:W-:Y:S02]  /*9d20*/  ISETP.GE.AND P2, PT, R156, UR4, PT ;  /* 0x000000049c007c0c */ /* 0x000fe4000bf46270 */
[----:B------:R-:W-:Y:S02]  /*9d30*/  ISETP.GE.AND P1, PT, R155, UR4, PT ;  /* 0x000000049b007c0c */ /* 0x000fe4000bf26270 */
[----:B------:R-:W-:-:S07]  /*9d40*/  ISETP.GE.AND P5, PT, R154, UR4, PT ;  /* 0x000000049a007c0c */ /* 0x000fce000bfa6270 */
[----:B0-2---:R-:W-:Y:S02]  /*9d50*/  @!P4 IMAD.WIDE R2, R16, 0x4, R4 ;  /* 0x000000041002c825 */ /* 0x005fe400078e0204 */
[CC--:B------:R-:W-:Y:S02]  /*9d60*/  @!P2 LEA R6, P6, R156.reuse, R4.reuse, 0x2 ;  /* 0x000000049c06a211 */ /* 0x0c0fe400078c10ff */
        /* <DEDUP_REMOVED lines=16> */
[CC--:B--2---:R-:W-:Y:S02]  /*9e70*/  @!P2 LEA R6, P6, R23.reuse, R4.reuse, 0x2 ;  /* 0x000000041706a211 */ /* 0x0c4fe400078c10ff */
        /* <DEDUP_REMOVED lines=8> */
.L_x_2418:
[----:B------:R-:W-:Y:S05]  /*9f00*/  BSYNC B1 ;  /* 0x0000000000017941 */ /* 0x000fea0003800000 */
.L_x_2417:
[----:B--23--:R2:W3:Y:S04]  /*9f10*/  SHFL.IDX PT, R5, R14, 0x1, 0x1c1f ;  /* 0x003c1f000e057f89 */ /* 0x00c4e800000e0000 */
[----:B0-----:R2:W0:Y:S01]  /*9f20*/  SHFL.IDX PT, R4, R0, 0x1, 0x1c1f ;  /* 0x003c1f0000047f89 */ /* 0x00142200000e0000 */
[----:B------:R-:W-:Y:S05]  /*9f30*/  @P0 BRA `(.L_x_2416) ;  /* 0x0000000c00280947 */ /* 0x000fea0003800000 */
[----:B------:R-:W-:Y:S02]  /*9f40*/  ULDC UR4, c[0x0][0xac8] ;  /* 0x0002b20000047ab9 */ /* 0x000fe40000000800 */
[----:B------:R-:W-:Y:S02]  /*9f50*/  ISETP.GE.AND P0, PT, R16, UR4, PT ;  /* 0x0000000410007c0c */ /* 0x000fe4000bf06270 */
[----:B------:R-:W-:Y:S02]  /*9f60*/  ISETP.GE.AND P5, PT, R156, UR4, PT ;  /* 0x000000049c007c0c */ /* 0x000fe4000bfa6270 */
[----:B------:R-:W-:Y:S02]  /*9f70*/  ISETP.GE.AND P3, PT, R155, UR4, PT ;  /* 0x000000049b007c0c */ /* 0x000fe4000bf66270 */
[----:B------:R-:W-:Y:S02]  /*9f80*/  ISETP.GE.AND P2, PT, R154, UR4, PT ;  /* 0x000000049a007c0c */ /* 0x000fe4000bf46270 */
[----:B------:R-:W-:-:S05]  /*9f90*/  ISETP.GE.AND P1, PT, R153, UR4, PT ;  /* 0x0000000499007c0c */ /* 0x000fca000bf26270 */
[----:B0--3--:R-:W-:Y:S02]  /*9fa0*/  @!P0 IMAD.WIDE R2, R16, 0x4, R4 ;  /* 0x0000000410028825 */ /* 0x009fe400078e0204 */
        /* <DEDUP_REMOVED lines=14> */
[----:B-12---:R-:W-:Y:S02]  /*a090*/  @!P4 LEA R14, P5, R23, R4, 0x2 ;  /* 0x00000004170ec211 */ /* 0x006fe400078a10ff */
        /* <DEDUP_REMOVED lines=8> */
[----:B----4-:R-:W-:-:S04]  /*a120*/  LEA R2, P0, R22, R4, 0x2 ;  /* 0x0000000416027211 */ /* 0x010fc800078010ff */
[----:B------:R-:W-:-:S05]  /*a130*/  LEA.HI.X R3, R22, R5, R20, 0x2, P0 ;  /* 0x0000000516037211 */ /* 0x000fca00000f1414 */
[----:B------:R0:W-:Y:S01]  /*a140*/  ST.E.64 desc[UR54][R2.64], R118 ;  /* 0x0000007602007985 */ /* 0x0001e2000c101b36 */
[----:B------:R-:W-:Y:S05]  /*a150*/  BRA `(.L_x_2416) ;  /* 0x0000000800a07947 */ /* 0x000fea0003800000 */
.L_x_2413:
        /* <DEDUP_REMOVED lines=9> */
[----:B------:R-:W-:-:S03]  /*a1f0*/  UISETP.NE.U32.AND UP1, UPT, UR8, URZ, UPT ;  /* 0x0000003f0800728c */ /* 0x000fc6000bf25070 */
[----:B------:R-:W2:Y:S01]  /*a200*/  @P1 LDG.E R6, desc[UR54][R2.64] ;  /* 0x0000003602061981 */ /* 0x000ea2000c1e1900 */
[----:B------:R-:W-:Y:S01]  /*a210*/  UISETP.NE.AND.EX UP1, UPT, UR9, URZ, UPT, UP1 ;  /* 0x0000003f0900728c */ /* 0x000fe2000bf25310 */
[----:B------:R-:W-:Y:S01]  /*a220*/  ULDC UR4, c[0x0][0xa88] ;  /* 0x0002a20000047ab9 */ /* 0x000fe20000000800 */
[----:B------:R-:W0:Y:S01]  /*a230*/  S2R R7, SR_TID.X ;  /* 0x0000000000077919 */ /* 0x000e220000002100 */
[----:B------:R-:W-:-:S03]  /*a240*/  IMAD.U32 R0, RZ, RZ, UR4 ;  /* 0x00000004ff007e24 */ /* 0x000fc6000f8e00ff */
[----:B------:R-:W-:-:S05]  /*a250*/  PLOP3.LUT P2, PT, PT, PT, UP1, 0x80, 0x0 ;  /* 0x000000000000781c */ /* 0x000fca0003f4f018 */
[----:B------:R-:W-:Y:S02]  /*a260*/  @UP1 ULDC.64 UR8, c[0x0][0xc08] ;  /* 0x0003020000081ab9 */ /* 0x000fe40000000a00 */
[----:B------:R-:W-:-:S06]  /*a270*/  @UP1 UIMAD.WIDE UR8, UR37, 0x4, UR8 ;  /* 0x00000004250818a5 */ /* 0x000fcc000f8e0208 */
[----:B------:R-:W-:Y:S01]  /*a280*/  IMAD.U32 R4, RZ, RZ, UR8 ;  /* 0x00000008ff047e24 */ /* 0x000fe2000f8e00ff */
[----:B------:R-:W-:-:S05]  /*a290*/  MOV R5, UR9 ;  /* 0x0000000900057c02 */ /* 0x000fca0008000f00 */
[----:B------:R1:W5:Y:S01]  /*a2a0*/  @P2 LDG.E R0, desc[UR54][R4.64] ;  /* 0x0000003604002981 */ /* 0x000362000c1e1900 */
[----:B------:R-:W-:Y:S01]  /*a2b0*/  UMOV UR4, URZ ;  /* 0x0000003f00047c82 */ /* 0x000fe20008000000 */
[----:B------:R-:W-:Y:S01]  /*a2c0*/  UISETP.NE.AND UP1, UPT, UR46, URZ, UPT ;  /* 0x0000003f2e00728c */ /* 0x000fe2000bf25270 */
[----:B0-----:R-:W-:-:S10]  /*a2d0*/  VIADD R7, R7, 0xffffff80 ;  /* 0xffffff8007077836 */ /* 0x001fd40000000000 */
[----:B------:R-:W-:Y:S01]  /*a2e0*/  @!UP1 ULDC UR46, c[0x0][0xad4] ;  /* 0x0002b500002e9ab9 */ /* 0x000fe20000000800 */
[----:B------:R-:W-:Y:S02]  /*a2f0*/  ISETP.GT.AND P0, PT, R7, 0xbf, PT ;  /* 0x000000bf0700780c */ /* 0x000fe40003f04270 */
[----:B--2---:R-:W-:-:S13]  /*a300*/  @P1 R2UR UR4, R6 ;  /* 0x00000000060412ca */ /* 0x004fda00000e0000 */
[----:B------:R-:W-:Y:S01]  /*a310*/  USHF.R.S32.HI UR18, URZ, 0x1f, UR4 ;  /* 0x0000001f3f127899 */ /* 0x000fe20008011404 */
[----:B-1----:R-:W-:Y:S11]  /*a320*/  @P2 BRA `(.L_x_2419) ;  /* 0x0000000000102947 */ /* 0x002ff60003800000 */
[----:B------:R-:W-:Y:S05]  /*a330*/  @!P1 BRA `(.L_x_2419) ;  /* 0x00000000000c9947 */ /* 0x000fea0003800000 */
[----:B------:R-:W2:Y:S04]  /*a340*/  LDG.E R5, desc[UR54][R2.64] ;  /* 0x0000003602057981 */ /* 0x000ea8000c1e1900 */
[----:B-----5:R-:W2:Y:S02]  /*a350*/  LDG.E R0, desc[UR54][R2.64+0x4] ;  /* 0x0000043602007981 */ /* 0x020ea4000c1e1900 */
[----:B--2---:R-:W-:-:S07]  /*a360*/  IMAD.IADD R0, R0, 0x1, -R5 ;  /* 0x0000000100007824 */ /* 0x004fce00078e0a05 */
.L_x_2419:
[----:B------:R-:W-:Y:S01]  /*a370*/  USEL UR37, UR37, URZ, !UP0 ;  /* 0x0000003f25257287 */ /* 0x000fe2000c000000 */
[----:B------:R-:W-:Y:S01]  /*a380*/  BSSY B1, `(.L_x_2420) ;  /* 0x0000038000017945 */ /* 0x000fe20003800000 */
[----:B------:R-:W-:-:S03]  /*a390*/  USEL UR38, UR38, URZ, !UP0 ;  /* 0x0000003f26267287 */ /* 0x000fc6000c000000 */
[----:B------:R-:W-:Y:S09]  /*a3a0*/  @P0 BRA `(.L_x_2421) ;  /* 0x0000000000d40947 */ /* 0x000ff20003800000 */
[----:B------:R-:W0:Y:S01]  /*a3b0*/  S2R R3, SR_TID.X ;  /* 0x0000000000037919 */ /* 0x000e220000002100 */
[----:B------:R-:W1:Y:S01]  /*a3c0*/  LDC R9, c[0x0][0xbe8] ;  /* 0x0002fa00ff097b82 */ /* 0x000e620000000800 */
[----:B------:R-:W-:Y:S02]  /*a3d0*/  IMAD.U32 R4, RZ, RZ, UR40 ;  /* 0x00000028ff047e24 */ /* 0x000fe4000f8e00ff */
[----:B-1---5:R-:W-:-:S03]  /*a3e0*/  IMAD R2, R0, R9, RZ ;  /* 0x0000000900027224 */ /* 0x022fc600078e02ff */
[----:B0-----:R-:W-:-:S04]  /*a3f0*/  IADD3 R4, R4, -0x80, R3 ;  /* 0xffffff8004047810 */ /* 0x001fc80007ffe003 */
        /* <DEDUP_REMOVED lines=12> */
[----:B------:R-:W-:Y:S01]  /*a4c0*/  UIMAD UR11, UR11, UR37, URZ ;  /* 0x000000250b0b72a4 */ /* 0x000fe2000f8e023f */
[----:B------:R-:W1:Y:S01]  /*a4d0*/  @P0 LDC R7, c[0x0][0xbf0] ;  /* 0x0002fc00ff070b82 */ /* 0x000e620000000800 */
[----:B------:R-:W-:Y:S02]  /*a4e0*/  UIMAD.WIDE.U32 UR14, UR8, UR39, URZ ;  /* 0x00000027080e72a5 */ /* 0x000fe4000f8e003f */
        /* <DEDUP_REMOVED lines=12> */
[----:B------:R-:W-:Y:S01]  /*a5b0*/  UIADD3.X UR7, UR7, UR17, UR18, UP1, UP2 ;  /* 0x0000001107077290 */ /* 0x000fe20008fe4412 */
[----:B-1----:R-:W-:Y:S01]  /*a5c0*/  @P0 SHF.R.U32.HI R5, RZ, R7, R2 ;  /* 0x00000007ff050219 */ /* 0x002fe20000011602 */
[----:B------:R-:W-:Y:S01]  /*a5d0*/  IMAD.U32 R2, RZ, RZ, UR20 ;  /* 0x00000014ff027e24 */ /* 0x000fe2000f8e00ff */
[----:B------:R-:W-:Y:S01]  /*a5e0*/  ULDC.64 UR8, c[0x0][UR16+0x210] ;  /* 0x0000840010087abb */ /* 0x000fe20008000a00 */
[----:B------:R-:W-:Y:S01]  /*a5f0*/  ULDC.64 UR10, c[0x0][0xba8] ;  /* 0x0002ea00000a7ab9 */ /* 0x000fe20000000a00 */
[----:B------:R-:W-:Y:S01]  /*a600*/  @!UP0 ULDC UR10, c[0x0][0xb50] ;  /* 0x0002d400000a8ab9 */ /* 0x000fe20000000800 */
[--C-:B------:R-:W-:Y:S01]  /*a610*/  IMAD.MOV R7, RZ, RZ, -R5.reuse ;  /* 0x000000ffff077224 */ /* 0x100fe200078e0a05 */
[----:B------:R-:W-:Y:S01]  /*a620*/  IADD3 R2, P0, P1, R5, UR14, R2 ;  /* 0x0000000e05027c10 */ /* 0x000fe2000f91e002 */
[----:B------:R-:W-:Y:S01]  /*a630*/  @!UP0 ULDC UR11, c[0x0][0xb54] ;  /* 0x0002d500000b8ab9 */ /* 0x000fe20000000800 */
[----:B------:R-:W-:Y:S01]  /*a640*/  SHF.R.S32.HI R5, RZ, 0x1f, R5 ;  /* 0x0000001fff057819 */ /* 0x000fe20000011405 */
[----:B------:R-:W-:-:S03]  /*a650*/  IMAD R7, R9, R7, R4 ;  /* 0x0000000709077224 */ /* 0x000fc600078e0204 */
[----:B------:R-:W-:Y:S01]  /*a660*/  IADD3.X R3, R5, UR7, R6, P0, P1 ;  /* 0x0000000705037c10 */ /* 0x000fe200087e2406 */
[C---:B------:R-:W-:Y:S01]  /*a670*/  IMAD R9, R7.reuse, UR9, RZ ;  /* 0x0000000907097c24 */ /* 0x040fe2000f8e02ff */
[----:B------:R-:W-:Y:S01]  /*a680*/  SHF.R.S32.HI R4, RZ, 0x1f, R7 ;  /* 0x0000001fff047819 */ /* 0x000fe20000011407 */
[----:B------:R-:W-:-:S04]  /*a690*/  IMAD.WIDE.U32 R2, R7, UR8, R2 ;  /* 0x0000000807027c25 */ /* 0x000fc8000f8e0002 */
[----:B------:R-:W-:Y:S01]  /*a6a0*/  IMAD R9, R4, UR8, R9 ;  /* 0x0000000804097c24 */ /* 0x000fe2000f8e0209 */
[----:B------:R-:W-:-:S03]  /*a6b0*/  LEA R4, P0, R2, UR10, 0x2 ;  /* 0x0000000a02047c11 */ /* 0x000fc6000f8010ff */
[----:B------:R-:W-:-:S05]  /*a6c0*/  IMAD.IADD R3, R3, 0x1, R9 ;  /* 0x0000000103037824 */ /* 0x000fca00078e0209 */
[----:B------:R-:W-:Y:S01]  /*a6d0*/  LEA.HI.X R5, R2, UR11, R3, 0x2, P0 ;  /* 0x0000000b02057c11 */ /* 0x000fe200080f1403 */
[----:B------:R-:W-:-:S05]  /*a6e0*/  IMAD.MOV.U32 R3, RZ, RZ, -0x800000 ;  /* 0xff800000ff037424 */ /* 0x000fca00078e00ff */
[----:B------:R0:W-:Y:S02]  /*a6f0*/  STG.E desc[UR54][R4.64], R3 ;  /* 0x0000000304007986 */ /* 0x0001e4000c101936 */
.L_x_2421:
[----:B------:R-:W-:Y:S05]  /*a700*/  BSYNC B1 ;  /* 0x0000000000017941 */ /* 0x000fea0003800000 */
.L_x_2420:
[----:B------:R-:W-:-:S06]  /*a710*/  UISETP.GT.AND UP0, UPT, UR46, 0x1, UPT ;  /* 0x000000012e00788c */ /* 0x000fcc000bf04270 */
[----:B------:R-:W-:-:S13]  /*a720*/  PLOP3.LUT P0, PT, PT, PT, UP0, 0x80, 0x0 ;  /* 0x000000000000781c */ /* 0x000fda0003f0f008 */
[----:B------:R-:W-:Y:S05]  /*a730*/  @P0 BRA `(.L_x_2416) ;  /* 0x0000000400280947 */ /* 0x000fea0003800000 */
[----:B------:R-:W1:Y:S01]  /*a740*/  LDC R11, c[0x0][0xbe8] ;  /* 0x0002fa00ff0b7b82 */ /* 0x000e620000000800 */
[----:B------:R-:W-:Y:S01]  /*a750*/  ULDC.64 UR10, c[0x0][0xaa0] ;  /* 0x0002a800000a7ab9 */ /* 0x000fe20000000a00 */
[----:B------:R-:W-:Y:S01]  /*a760*/  IMAD R2, R18, 0x30, R157 ;  /* 0x0000003012027824 */ /* 0x000fe200078e029d */
[----:B------:R-:W-:Y:S01]  /*a770*/  UIMAD UR7, UR18, UR10, URZ ;  /* 0x0000000a120772a4 */ /* 0x000fe2000f8e023f */
[----:B------:R-:W-:Y:S01]  /*a780*/  VIADD R30, R157, UR40 ;  /* 0x000000289d1e7c36 */ /* 0x000fe20008000000 */
[----:B------:R-:W-:Y:S01]  /*a790*/  UIMAD.WIDE.U32 UR8, UR4, UR10, URZ ;  /* 0x0000000a040872a5 */ /* 0x000fe2000f8e003f */
[----:B0-----:R-:W-:Y:S01]  /*a7a0*/  VIADD R4, R2, UR40 ;  /* 0x0000002802047c36 */ /* 0x001fe20008000000 */
[----:B------:R-:W-:Y:S01]  /*a7b0*/  UIMAD UR7, UR4, UR11, UR7 ;  /* 0x0000000b040772a4 */ /* 0x000fe2000f8e0207 */
[----:B------:R-:W-:Y:S02]  /*a7c0*/  SHF.R.S32.HI R13, RZ, 0x1f, R19 ;  /* 0x0000001fff0d7819 */ /* 0x000fe40000011413 */
[----:B------:R-:W-:Y:S01]  /*a7d0*/  ULDC.64 UR10, c[0x0][0xae8] ;  /* 0x0002ba00000a7ab9 */ /* 0x000fe20000000a00 */
[----:B------:R-:W-:Y:S01]  /*a7e0*/  UIADD3 UR9, UR9, UR7, URZ ;  /* 0x0000000709097290 */ /* 0x000fe2000fffe03f */
[----:B------:R-:W-:-:S03]  /*a7f0*/  IMAD.MOV.U32 R5, RZ, RZ, R4 ;  /* 0x000000ffff057224 */ /* 0x000fc600078e0004 */
[----:B------:R-:W-:-:S04]  /*a800*/  UIMAD.WIDE.U32 UR8, UR39, UR10, UR8 ;  /* 0x0000000a270872a5 */ /* 0x000fc8000f8e0008 */
[----:B------:R-:W-:-:S03]  /*a810*/  UIMAD UR9, UR39, UR11, UR9 ;  /* 0x0000000b270972a4 */ /* 0x000fc6000f8e0209 */
[----:B------:R-:W-:Y:S01]  /*a820*/  ULDC.64 UR10, c[0x0][0xaf0] ;  /* 0x0002bc00000a7ab9 */ /* 0x000fe20000000a00 */
[----:B-1----:R-:W-:Y:S01]  /*a830*/  ISETP.NE.AND P0, PT, R11, 0x1, PT ;  /* 0x000000010b00780c */ /* 0x002fe20003f05270 */
[----:B------:R-:W-:Y:S02]  /*a840*/  UIMAD UR38, UR38, UR10, URZ ;  /* 0x0000000a262672a4 */ /* 0x000fe4000f8e023f */
[----:B------:R-:W-:Y:S02]  /*a850*/  UIMAD.WIDE.U32 UR8, UR37, UR10, UR8 ;  /* 0x0000000a250872a5 */ /* 0x000fe4000f8e0008 */
[----:B------:R-:W-:-:S03]  /*a860*/  UIMAD UR4, UR37, UR11, UR38 ;  /* 0x0000000b250472a4 */ /* 0x000fc6000f8e0226 */
[----:B------:R-:W-:Y:S01]  /*a870*/  ULDC.64 UR10, c[0x0][0xae0] ;  /* 0x0002b800000a7ab9 */ /* 0x000fe20000000a00 */
[----:B------:R-:W-:-:S04]  /*a880*/  UIADD3 UR4, UR9, UR4, URZ ;  /* 0x0000000409047290 */ /* 0x000fc8000fffe03f */
[----:B------:R-:W0:Y:S08]  /*a890*/  @P0 LDC R3, c[0x0][0xbec] ;  /* 0x0002fb00ff030b82 */ /* 0x000e300000000800 */
        /* <DEDUP_REMOVED lines=10> */
[----:B------:R-:W-:Y:S01]  /*a940*/  IMAD.U32 R2, RZ, RZ, UR8 ;  /* 0x00000008ff027e24 */ /* 0x000fe2000f8e00ff */
        /* <DEDUP_REMOVED lines=41> */
.L_x_2416:
[----:B------:R-:W-:Y:S05]  /*abe0*/  BSYNC B0 ;  /* 0x0000000000007941 */ /* 0x000fea0003800000 */
.L_x_2412:
[----:B------:R-:W-:Y:S02]  /*abf0*/  ULDC UR4, c[0x0][0xc3c] ;  /* 0x00030f0000047ab9 */ /* 0x000fe40000000800 */
[----:B------:R-:W-:-:S13]  /*ac00*/  ISETP.GE.AND P0, PT, R31, UR4, PT ;  /* 0x000000041f007c0c */ /* 0x000fda000bf06270 */
[----:B------:R-:W-:Y:S05]  /*ac10*/  @!P0 BRA `(.L_x_2422) ;  /* 0xffffff6000808947 */ /* 0x000fea000383ffff */
[----:B------:R-:W-:Y:S05]  /*ac20*/  EXIT ;  /* 0x000000000000794d */ /* 0x000fea0003800000 */
.L_x_2369:
[----:B------:R-:W-:-:S08]  /*ac30*/  NOP ;  /* 0x0000000000007918 */ /* 0x000fd00000000000 */
[----:B------:R-:W0:-:S00]  /*ac40*/  USETMAXREG.DEALLOC.CTAPOOL 0x20 ;  /* 0x00000020000079c8 */ /* 0x000e0000080e0500 */
[----:B0-----:R-:W2:Y:S01]  /*ac50*/  LDL.LU R2, [R1+0x4] ;  /* 0x0000040001027983 */ /* 0x001ea20000300800 */
[----:B------:R-:W-:Y:S01]  /*ac60*/  LOP3.LUT R0, R0, 0x3, RZ, 0xc0, !PT ;  /* 0x0000000300007812 */ /* 0x000fe200078ec0ff */
[----:B------:R-:W-:-:S05]  /*ac70*/  IMAD.MOV.U32 R6, RZ, RZ, RZ ;  /* 0x000000ffff067224 */ /* 0x000fca00078e00ff */
[----:B------:R-:W0:Y:S02]  /*ac80*/  SHFL.IDX PT, R0, R0, RZ, 0x1f ;  /* 0x00001fff00007589 */ /* 0x000e2400000e0000 */
[----:B0-----:R-:W-:Y:S02]  /*ac90*/  ISETP.NE.AND P0, PT, R0, RZ, PT ;  /* 0x000000ff0000720c */ /* 0x001fe40003f05270 */
        /* <DEDUP_REMOVED lines=11> */
.L_x_2423:
[----:B------:R-:W1:Y:S01]  /*ad50*/  S2R R0, SR_TID.X ;  /* 0x0000000000007919 */ /* 0x000e620000002100 */
[----:B------:R-:W-:Y:S01]  /*ad60*/  ULDC UR4, c[0x0][0xc3c] ;  /* 0x00030f0000047ab9 */ /* 0x000fe20000000800 */
[----:B------:R-:W-:Y:S01]  /*ad70*/  IMAD.MOV.U32 R7, RZ, RZ, RZ ;  /* 0x000000ffff077224 */ /* 0x000fe200078e00ff */
[----:B------:R-:W2:Y:S01]  /*ad80*/  S2UR UR6, SR_CTAID.X ;  /* 0x00000000000679c3 */ /* 0x000ea20000002500 */
[----:B------:R-:W-:Y:S01]  /*ad90*/  ULDC UR5, c[0x0][0xc38] ;  /* 0x00030e0000057ab9 */ /* 0x000fe20000000800 */
[----:B-1----:R-:W-:-:S04]  /*ada0*/  LOP3.LUT R0, R0, 0x1f, RZ, 0xc0, !PT ;  /* 0x0000001f00007812 */ /* 0x002fc800078ec0ff */
[----:B------:R-:W-:-:S04]  /*adb0*/  ISETP.NE.AND P0, PT, R0, 0x1f, PT ;  /* 0x0000001f0000780c */ /* 0x000fc80003f05270 */
[----:B------:R-:W-:-:S13]  /*adc0*/  ISETP.GE.OR P1, PT, R0, UR4, !P0 ;  /* 0x0000000400007c0c */ /* 0x000fda000c726670 */
[----:B------:R-:W1:Y:S08]  /*add0*/  @!P1 LDC.64 R4, c[0x0][0xc80] ;  /* 0x00032000ff049b82 */ /* 0x000e700000000a00 */
[----:B0-----:R-:W0:Y:S01]  /*ade0*/  @!P1 LDC.64 R2, c[0x0][0xc78] ;  /* 0x00031e00ff029b82 */ /* 0x001e220000000a00 */
[----:B-1----:R-:W-:-:S05]  /*adf0*/  @!P1 IMAD.WIDE.U32 R4, R0, 0x4, R4 ;  /* 0x0000000400049825 */ /* 0x002fca00078e0004 */
[----:B------:R-:W3:Y:S01]  /*ae00*/  @!P1 LDG.E R6, desc[UR54][R4.64] ;  /* 0x0000003604069981 */ /* 0x000ee2000c1e1900 */
[----:B0-----:R-:W-:-:S05]  /*ae10*/  @!P1 IMAD.WIDE.U32 R2, R0, 0x4, R2 ;  /* 0x0000000400029825 */ /* 0x001fca00078e0002 */
        /* <DEDUP_REMOVED lines=23> */
[----:B------:R-:W0:Y:S02]  /*af90*/  SHFL.IDX PT, R8, R5, 0x1f, 0x1f ;  /* 0x03e01f0005087f89 */ /* 0x000e2400000e0000 */
[----:B0-----:R-:W-:-:S05]  /*afa0*/  IMAD R8, R8, UR5, RZ ;  /* 0x0000000508087c24 */ /* 0x001fca000f8e02ff */
[----:B--2---:R-:W-:Y:S01]  /*afb0*/  ISETP.GT.AND P6, PT, R8, UR6, PT ;  /* 0x0000000608007c0c */ /* 0x004fe2000bfc4270 */
[----:B------:R-:W-:-:S12]  /*afc0*/  IMAD.MOV.U32 R3, RZ, RZ, R8 ;  /* 0x000000ffff037224 */ /* 0x000fd800078e0008 */
[----:B------:R-:W-:Y:S05]  /*afd0*/  @P6 BRA `(.L_x_2425) ;  /* 0x0000000000946947 */ /* 0x000fea0003800000 */
[----:B------:R-:W-:Y:S01]  /*afe0*/  IMAD.MOV.U32 R8, RZ, RZ, R3 ;  /* 0x000000ffff087224 */ /* 0x000fe200078e0003 */
[----:B------:R-:W-:Y:S01]  /*aff0*/  UMOV UR4, URZ ;  /* 0x0000003f00047c82 */ /* 0x000fe20008000000 */
[----:B------:R-:W-:-:S05]  /*b000*/  ULDC UR5, c[0x0][0xc38] ;  /* 0x00030e0000057ab9 */ /* 0x000fca0000000800 */
.L_x_2427:
        /* <DEDUP_REMOVED lines=34> */
.L_x_2425:
        /* <DEDUP_REMOVED lines=13> */
.L_x_2428:
        /* <DEDUP_REMOVED lines=40> */
[----:B------:R-:W-:Y:S01]  /*b580*/  IMAD.HI.U32 R2, R3, R9, R2 ;  /* 0x0000000903027227 */ /* 0x000fe200078e0002 */
[----:B------:R-:W-:-:S03]  /*b590*/  MOV R3, R8 ;  /* 0x0000000800037202 */ /* 0x000fc60000000f00 */
        /* <DEDUP_REMOVED lines=20> */
.L_x_2429:
        /* <DEDUP_REMOVED lines=60> */
[----:B------:R-:W-:-:S07]  /*baa0*/  IMAD R18, R2, R18, R3 ;  /* 0x0000001202127224 */ /* 0x000fce00078e0203 */
.L_x_2430:
[----:B------:R-:W-:-:S05]  /*bab0*/  LOP3.LUT R17, RZ, R2, RZ, 0x33, !PT ;  /* 0x00000002ff117212 */ /* 0x000fca00078e33ff */
[----:B------:R-:W-:Y:S01]  /*bac0*/  IMAD.IADD R17, R6, 0x1, R17 ;  /* 0x0000000106117824 */ /* 0x000fe200078e0211 */
[----:B------:R-:W-:Y:S06]  /*bad0*/  BRA `(.L_x_2431) ;  /* 0x0000000000147947 */ /* 0x000fec0003800000 */
.L_x_2426:
[----:B------:R-:W-:Y:S01]  /*bae0*/  ULDC UR4, c[0x0][0xc3c] ;  /* 0x00030f0000047ab9 */ /* 0x000fe20000000800 */
[----:B------:R-:W-:Y:S02]  /*baf0*/  IMAD.MOV.U32 R17, RZ, RZ, RZ ;  /* 0x000000ffff117224 */ /* 0x000fe400078e00ff */
[----:B------:R-:W-:Y:S02]  /*bb00*/  IMAD.U32 R16, RZ, RZ, UR6 ;  /* 0x00000006ff107e24 */ /* 0x000fe4000f8e00ff */
[----:B------:R-:W-:Y:S02]  /*bb10*/  IMAD.MOV.U32 R18, RZ, RZ, RZ ;  /* 0x000000ffff127224 */ /* 0x000fe400078e00ff */
[----:B------:R-:W-:-:S07]  /*bb20*/  IMAD.U32 R19, RZ, RZ, UR4 ;  /* 0x00000004ff137e24 */ /* 0x000fce000f8e00ff */
.L_x_2431:
[----:B------:R-:W-:-:S13]  /*bb30*/  ISETP.NE.AND P0, PT, R0, RZ, PT ;  /* 0x000000ff0000720c */ /* 0x000fda0003f05270 */
[----:B------:R-:W0:Y:S01]  /*bb40*/  @!P0 S2R R3, SR_CgaCtaId ;  /* 0x0000000000038919 */ /* 0x000e220000008800 */
[----:B------:R-:W-:-:S04]  /*bb50*/  @!P0 MOV R0, 0x400 ;  /* 0x0000040000008802 */ /* 0x000fc80000000f00 */
[----:B0-----:R-:W-:-:S05]  /*bb60*/  @!P0 LEA R0, R3, R0, 0x18 ;  /* 0x0000000003008211 */ /* 0x001fca00078ec0ff */
[----:B------:R2:W-:Y:S01]  /*bb70*/  @!P0 STS.128 [R0+0x168d0], R16 ;  /* 0x0168d01000008388 */ /* 0x0005e20000000c00 */
[----:B------:R-:W-:Y:S06]  /*bb80*/  BAR.ARV 0x5, 0x200 ;  /* 0x0148000000007b1d */ /* 0x000fec0000002000 */
.L_x_2424:
[----:B------:R3:W-:Y:S01]  /*bb90*/  STL [R1+0x38], RZ ;  /* 0x000038ff01007387 */ /* 0x0007e20000100800 */
[----:B------:R-:W-:Y:S01]  /*bba0*/  ULDC UR4, c[0x0][0xc3c] ;  /* 0x00030f0000047ab9 */ /* 0x000fe20000000800 */
[----:B------:R-:W-:Y:S01]  /*bbb0*/  IMAD.MOV.U32 R27, RZ, RZ, 0x1 ;  /* 0x00000001ff1b7424 */ /* 0x000fe200078e00ff */
[----:B-1----:R-:W-:Y:S01]  /*bbc0*/  ISETP.GE.AND P0, PT, R19, UR4, PT ;  /* 0x0000000413007c0c */ /* 0x002fe2000bf06270 */
[----:B------:R-:W-:-:S12]  /*bbd0*/  IMAD.MOV.U32 R25, RZ, RZ, RZ ;  /* 0x000000ffff197224 */ /* 0x000fd800078e00ff */
[----:B---3--:R-:W-:Y:S05]  /*bbe0*/  @P0 BRA `(.L_x_2432) ;  /* 0x0000005000e00947 */ /* 0x008fea0003800000 */
[----:B------:R-:W1:Y:S01]  /*bbf0*/  S2R R3, SR_TID.X ;  /* 0x0000000000037919 */ /* 0x000e620000002100 */
[----:B------:R-:W3:Y:S01]  /*bc00*/  S2UR UR5, SR_CgaCtaId ;  /* 0x00000000000579c3 */ /* 0x000ee20000008800 */
[----:B------:R-:W-:Y:S01]  /*bc10*/  UMOV UR4, 0x400 ;  /* 0x0000040000047882 */ /* 0x000fe20000000000 */
[----:B------:R-:W-:Y:S01]  /*bc20*/  BSSY B8, `(.L_x_2432) ;  /* 0x0000534000087945 */ /* 0x000fe20003800000 */
[----:B------:R4:W-:Y:S01]  /*bc30*/  STL [R1+0x38], RZ ;  /* 0x000038ff01007387 */ /* 0x0009e20000100800 */
[----:B------:R-:W-:Y:S01]  /*bc40*/  IMAD.MOV.U32 R27, RZ, RZ, 0x1 ;  /* 0x00000001ff1b7424 */ /* 0x000fe200078e00ff */
[----:B------:R-:W-:Y:S01]  /*bc50*/  ULOP3.LUT UR37, UR36, 0x2, URZ, 0xfc, !UPT ;  /* 0x0000000224257892 */ /* 0x000fe2000f8efc3f */
[----:B------:R-:W-:Y:S01]  /*bc60*/  IMAD.MOV.U32 R25, RZ, RZ, RZ ;  /* 0x000000ffff197224 */ /* 0x000fe200078e00ff */
[----:B------:R-:W-:Y:S01]  /*bc70*/  ULDC UR38, c[0x0][0xc] ;  /* 0x0000030000267ab9 */ /* 0x000fe20000000800 */
[----:B---3--:R-:W-:-:S06]  /*bc80*/  ULEA UR4, UR5, UR4, 0x18 ;  /* 0x0000000405047291 */ /* 0x008fcc000f8ec03f */
[----:B------:R-:W-:Y:S01]  /*bc90*/  IMAD.U32 R22, RZ, RZ, UR4 ;  /* 0x00000004ff167e24 */ /* 0x000fe2000f8e00ff */
[C---:B-1----:R-:W-:Y:S01]  /*bca0*/  LOP3.LUT R4, R3.reuse, 0x7f, RZ, 0xc0, !PT ;  /* 0x0000007f03047812 */ /* 0x042fe200078ec0ff */
[C---:B------:R-:W-:Y:S02]  /*bcb0*/  IMAD.SHL.U32 R28, R3.reuse, 0x8, RZ ;  /* 0x00000008031c7824 */ /* 0x040fe400078e00ff */
[----:B0-----:R-:W-:Y:S01]  /*bcc0*/  IMAD.SHL.U32 R2, R3, 0x10, RZ ;  /* 0x0000001003027824 */ /* 0x001fe200078e00ff */
[----:B------:R-:W-:Y:S02]  /*bcd0*/  SHF.R.U32.HI R4, RZ, 0x3, R4 ;  /* 0x00000003ff047819 */ /* 0x000fe40000011604 */
[----:B--2---:R-:W-:Y:S02]  /*bce0*/  LOP3.LUT R0, R28, 0x1f8, RZ, 0xc0, !PT ;  /* 0x000001f81c007812 */ /* 0x004fe400078ec0ff */
[----:B------:R-:W-:Y:S02]  /*bcf0*/  LOP3.LUT R2, R2, 0x70, RZ, 0xc0, !PT ;  /* 0x0000007002027812 */ /* 0x000fe400078ec0ff */
[----:B------:R-:W-:-:S02]  /*bd00*/  LOP3.LUT R3, R0, 0x38, R3, 0x78, !PT ;  /* 0x0000003800037812 */ /* 0x000fc400078e7803 */
[----:B------:R-:W-:Y:S02]  /*bd10*/  LOP3.LUT R2, R4, R2, RZ, 0xfc, !PT ;  /* 0x0000000204027212 */ /* 0x000fe400078efcff */
[----:B------:R-:W-:Y:S02]  /*bd20*/  LOP3.LUT R0, R3, 0x200, R28, 0xf8, !PT ;  /* 0x0000020003007812 */ /* 0x000fe400078ef81c */
[----:B------:R-:W-:-:S03]  /*bd30*/  LOP3.LUT R28, R28, 0x38, RZ, 0xc0, !PT ;  /* 0x000000381c1c7812 */ /* 0x000fc600078ec0ff */
[----:B------:R-:W-:-:S05]  /*bd40*/  IMAD R0, R0, 0x2, R22 ;  /* 0x0000000200007824 */ /* 0x000fca00078e0216 */
[----:B------:R4:W-:Y:S02]  /*bd50*/  STL [R1+0x1c], R0 ;  /* 0x00001c0001007387 */ /* 0x0009e40000100800 */
.L_x_2495:
[----:B0-----:R-:W0:Y:S01]  /*bd60*/  LDC.64 R2, c[0x0][0xc88] ;  /* 0x00032200ff027b82 */ /* 0x001e220000000a00 */
[----:B--2---:R-:W2:Y:S01]  /*bd70*/  LDL.LU R6, [R1+0x4] ;  /* 0x0000040001067983 */ /* 0x004ea20000300800 */
[----:B0-----:R-:W-:-:S05]  /*bd80*/  IMAD.WIDE R2, R19, 0x4, R2 ;  /* 0x0000000413027825 */ /* 0x001fca00078e0202 */
[----:B------:R-:W4:Y:S01]  /*bd90*/  LDG.E R29, desc[UR54][R2.64] ;  /* 0x00000036021d7981 */ /* 0x000f22000c1e1900 */
[----:B------:R-:W-:Y:S05]  /*bda0*/  YIELD ;  /* 0x0000000000007946 */ /* 0x000fea0003800000 */
[----:B------:R-:W-:Y:S01]  /*bdb0*/  ULDC.64 UR4, c[0x0][0xa28] ;  /* 0x00028a0000047ab9 */ /* 0x000fe20000000a00 */
[----:B------:R-:W-:Y:S01]  /*bdc0*/  IMAD.MOV.U32 R7, RZ, RZ, RZ ;  /* 0x000000ffff077224 */ /* 0x000fe200078e00ff */
[----:B------:R-:W-:Y:S01]  /*bdd0*/  ISETP.NE.U32.AND P0, PT, RZ, UR4, PT ;  /* 0x00000004ff007c0c */ /* 0x000fe2000bf05070 */
[----:B------:R-:W-:-:S03]  /*bde0*/  ULDC.64 UR6, c[0x0][0xa18] ;  /* 0x0002860000067ab9 */ /* 0x000fc60000000a00 */
[----:B------:R-:W-:Y:S02]  /*bdf0*/  ISETP.NE.AND.EX P0, PT, RZ, UR5, PT, P0 ;  /* 0x00000005ff007c0c */ /* 0x000fe4000bf05300 */
[----:B----4-:R-:W-:-:S11]  /*be00*/  SHF.R.S32.HI R0, RZ, 0x1f, R29 ;  /* 0x0000001fff007819 */ /* 0x010fd6000001141d */
[C---:B------:R-:W-:Y:S01]  /*be10*/  @P0 LEA R2, P1, R29.reuse, UR4, 0x2 ;  /* 0x000000041d020c11 */ /* 0x040fe2000f8210ff */
[C---:B------:R-:W-:Y:S01]  /*be20*/  IMAD.SHL.U32 R23, R29.reuse, 0x4, RZ ;  /* 0x000000041d177824 */ /* 0x040fe200078e00ff */
[C-C-:B------:R-:W-:Y:S01]  /*be30*/  SHF.L.U64.HI R24, R29.reuse, 0x2, R0.reuse ;  /* 0x000000021d187819 */ /* 0x140fe20000010200 */
[----:B------:R0:W-:Y:S01]  /*be40*/  STL [R1+0x2c], R0 ;  /* 0x00002c0001007387 */ /* 0x0001e20000100800 */
[----:B------:R-:W-:Y:S01]  /*be50*/  @P0 LEA.HI.X R3, R29, UR5, R0, 0x2, P1 ;  /* 0x000000051d030c11 */ /* 0x000fe200088f1400 */
[----:B------:R-:W-:-:S04]  /*be60*/  ULDC.64 UR4, c[0x0][0xa00] ;  /* 0x0002800000047ab9 */ /* 0x000fc80000000a00 */
[----:B------:R1:W3:Y:S01]  /*be70*/  @P0 LDG.E R7, desc[UR54][R2.64] ;  /* 0x0000003602070981 */ /* 0x0002e2000c1e1900 */
[----:B------:R-:W-:Y:S02]  /*be80*/  ISETP.NE.U32.AND P0, PT, RZ, UR4, PT ;  /* 0x00000004ff007c0c */ /* 0x000fe4000bf05070 */
[----:B--2---:R-:W-:Y:S01]  /*be90*/  LOP3.LUT R6, R6, 0xffffffef, RZ, 0xc0, !PT ;  /* 0xffffffef06067812 */ /* 0x004fe200078ec0ff */
[----:B0-----:R-:W-:Y:S01]  /*bea0*/  IMAD.MOV.U32 R0, RZ, RZ, RZ ;  /* 0x000000ffff007224 */ /* 0x001fe200078e00ff */
[----:B------:R-:W-:Y:S02]  /*beb0*/  ISETP.NE.AND.EX P2, PT, RZ, UR5, PT, P0 ;  /* 0x00000005ff007c0c */ /* 0x000fe4000bf45300 */
[----:B------:R-:W-:Y:S02]  /*bec0*/  ISETP.NE.U32.AND P0, PT, RZ, UR6, PT ;  /* 0x00000006ff007c0c */ /* 0x000fe4000bf05070 */
[----:B-1----:R-:W-:Y:S02]  /*bed0*/  IADD3 R2, P1, R23, UR4, RZ ;  /* 0x0000000417027c10 */ /* 0x002fe4000ff3e0ff */
[----:B------:R-:W-:-:S02]  /*bee0*/  ISETP.NE.AND.EX P0, PT, RZ, UR7, PT, P0 ;  /* 0x00000007ff007c0c */ /* 0x000fc4000bf05300 */
[----:B------:R-:W-:Y:S01]  /*bef0*/  IADD3.X R3, R24, UR5, RZ, P1, !PT ;  /* 0x0000000518037c10 */ /* 0x000fe20008ffe4ff */
[----:B------:R-:W-:-:S04]  /*bf00*/  ULDC.64 UR4, c[0x0][0x418] ;  /* 0x0001060000047ab9 */ /* 0x000fc80000000a00 */
[----:B------:R-:W-:Y:S01]  /*bf10*/  @P2 LOP3.LUT R6, R6, 0x10, RZ, 0xfc, !PT ;  /* 0x0000001006062812 */ /* 0x000fe200078efcff */
[----:B------:R-:W2:Y:S05]  /*bf20*/  @P2 LDG.E R0, desc[UR54][R2.64] ;  /* 0x0000003602002981 */ /* 0x000eaa000c1e1900 */
[----:B------:R-:W-:Y:S01]  /*bf30*/  @P0 IADD3 R4, P1, R23, UR6, RZ ;  /* 0x0000000617040c10 */ /* 0x000fe2000ff3e0ff */
[----:B------:R-:W-:Y:S03]  /*bf40*/  STL [R1+0x4], R6 ;  /* 0x0000040601007387 */ /* 0x000fe60000100800 */
[----:B------:R-:W-:-:S05]  /*bf50*/  @P0 IADD3.X R5, R24, UR7, RZ, P1, !PT ;  /* 0x0000000718050c10 */ /* 0x000fca0008ffe4ff */
[----:B------:R-:W4:Y:S01]  /*bf60*/  @P0 LDG.E R4, desc[UR54][R4.64] ;  /* 0x0000003604040981 */ /* 0x000f22000c1e1900 */
[----:B------:R-:W-:-:S03]  /*bf70*/  UISETP.NE.U32.AND UP0, UPT, UR4, URZ, UPT ;  /* 0x0000003f0400728c */ /* 0x000fc6000bf05070 */
[----:B------:R-:W-:Y:S01]  /*bf80*/  ULDC UR4, c[0x0][0x424] ;  /* 0x0001090000047ab9 */ /* 0x000fe20000000800 */
[----:B------:R-:W-:-:S03]  /*bf90*/  UISETP.NE.AND.EX UP0, UPT, UR5, URZ, UPT, UP0 ;  /* 0x0000003f0500728c */ /* 0x000fc6000bf05300 */
[----:B------:R-:W-:Y:S01]  /*bfa0*/  ULDC UR5, c[0x0][0x2f0] ;  /* 0x0000bc0000057ab9 */ /* 0x000fe20000000800 */
[----:B------:R-:W-:-:S04]  /*bfb0*/  USEL UR4, UR4, 0x1, UP0 ;  /* 0x0000000104047887 */ /* 0x000fc80008000000 */
[----:B------:R-:W-:Y:S01]  /*bfc0*/  UIMAD UR4, UR4, UR5, URZ ;  /* 0x00000005040472a4 */ /* 0x000fe2000f8e023f */
[----:B--2---:R0:W-:Y:S04]  /*bfd0*/  STL [R1+0x20], R0 ;  /* 0x0000200001007387 */ /* 0x0041e80000100800 */
[----:B---3--:R1:W-:Y:S04]  /*bfe0*/  STL [R1+0x14], R7 ;  /* 0x0000140701007387 */ /* 0x0083e80000100800 */
[----:B----4-:R1:W-:Y:S01]  /*bff0*/  @P0 STL [R1+0x28], R4 ;  /* 0x0000280401000387 */ /* 0x0103e20000100800 */
[----:B0-----:R-:W-:Y:S01]  /*c000*/  IMAD.U32 R0, RZ, RZ, UR4 ;  /* 0x00000004ff007e24 */ /* 0x001fe2000f8e00ff */
[----:B------:R-:W-:Y:S06]  /*c010*/  @P0 BRA `(.L_x_2433) ;  /* 0x0000000000200947 */ /* 0x000fec0003800000 */
[----:B------:R-:W-:Y:S02]  /*c020*/  ULDC UR4, c[0x0][0x288] ;  /* 0x0000a20000047ab9 */ /* 0x000fe40000000800 */
[----:B-1----:R-:W-:-:S05]  /*c030*/  IMAD.U32 R4, RZ, RZ, UR4 ;  /* 0x00000004ff047e24 */ /* 0x002fca000f8e00ff */
[----:B------:R0:W-:Y:S01]  /*c040*/  STL [R1+0x28], R4 ;  /* 0x0000280401007387 */ /* 0x0001e20000100800 */
[----:B------:R-:W-:Y:S05]  /*c050*/  @!P2 BRA `(.L_x_2433) ;  /* 0x000000000010a947 */ /* 0x000fea0003800000 */
[----:B------:R-:W2:Y:S04]  /*c060*/  LDG.E R5, desc[UR54][R2.64] ;  /* 0x0000003602057981 */ /* 0x000ea8000c1e1900 */
[----:B0-----:R-:W2:Y:S02]  /*c070*/  LDG.E R4, desc[UR54][R2.64+0x4] ;  /* 0x0000043602047981 */ /* 0x001ea4000c1e1900 */
[----:B--2---:R-:W-:-:S05]  /*c080*/  IMAD.IADD R2, R4, 0x1, -R5 ;  /* 0x0000000104027824 */ /* 0x004fca00078e0a05 */
[----:B------:R2:W-:Y:S02]  /*c090*/  STL [R1+0x28], R2 ;  /* 0x0000280201007387 */ /* 0x0005e40000100800 */
.L_x_2433:
        /* <DEDUP_REMOVED lines=10> */
.L_x_2434:
        /* <DEDUP_REMOVED lines=9> */
.L_x_2435:
[----:B0-2---:R-:W-:Y:S01]  /*c1d0*/  IMAD.MOV.U32 R2, RZ, RZ, R6 ;  /* 0x000000ffff027224 */ /* 0x005fe200078e0006 */
[----:B------:R-:W0:Y:S01]  /*c1e0*/  LDC R3, c[0x0][0x448] ;  /* 0x00011200ff037b82 */ /* 0x000e220000000800 */
[----:B------:R-:W2:Y:S01]  /*c1f0*/  LDL R6, [R1+0x28] ;  /* 0x0000280001067983 */ /* 0x000ea20000100800 */
[----:B-----5:R-:W-:Y:S01]  /*c200*/  IMAD.IADD R5, R0, 0x1, -R7 ;  /* 0x0000000100057824 */ /* 0x020fe200078e0a07 */
[----:B------:R-:W-:Y:S01]  /*c210*/  BSSY B0, `(.L_x_2436) ;  /* 0x000003a000007945 */ /* 0x000fe20003800000 */
[----:B------:R-:W-:Y:S02]  /*c220*/  LOP3.LUT R2, R2, 0xfffffff7, RZ, 0xc0, !PT ;  /* 0xfffffff702027812 */ /* 0x000fe400078ec0ff */
[----:B0-----:R-:W-:-:S13]  /*c230*/  ISETP.NE.AND P0, PT, R3, 0x1, PT ;  /* 0x000000010300780c */ /* 0x001fda0003f05270 */
[----:B------:R-:W0:Y:S01]  /*c240*/  @P0 LDC R4, c[0x0][0x44c] ;  /* 0x00011300ff040b82 */ /* 0x000e220000000800 */
[----:B------:R-:W-:-:S05]  /*c250*/  @P0 LOP3.LUT R2, R2, 0x8, RZ, 0xfc, !PT ;  /* 0x0000000802020812 */ /* 0x000fca00078efcff */
[----:B------:R1:W-:Y:S02]  /*c260*/  STL [R1+0x4], R2 ;  /* 0x0000040201007387 */ /* 0x0003e40000100800 */
[----:B------:R-:W3:Y:S02]  /*c270*/  @P0 LDC R3, c[0x0][0x450] ;  /* 0x00011400ff030b82 */ /* 0x000ee40000000800 */
[----:B------:R4:W-:Y:S01]  /*c280*/  STL [R1+0xc], R5 ;  /* 0x00000c0501007387 */ /* 0x0009e20000100800 */
[----:B-1----:R-:W-:-:S04]  /*c290*/  IMAD R2, R17, 0xc0, RZ ;  /* 0x000000c011027824 */ /* 0x002fc800078e02ff */
[----:B------:R-:W-:-:S04]  /*c2a0*/  VIADD R2, R2, 0xbf ;  /* 0x000000bf02027836 */ /* 0x000fc80000000000 */
[----:B0-----:R-:W-:-:S05]  /*c2b0*/  @P0 IMAD.HI.U32 R4, R2, R4, RZ ;  /* 0x0000000402040227 */ /* 0x001fca00078e00ff */
[----:B---3--:R-:W-:Y:S02]  /*c2c0*/  @P0 SHF.R.U32.HI R2, RZ, R3, R4 ;  /* 0x00000003ff020219 */ /* 0x008fe40000011604 */
[----:B------:R-:W-:-:S04]  /*c2d0*/  LOP3.LUT R4, R18, 0xff000000, RZ, 0xc0, !PT ;  /* 0xff00000012047812 */ /* 0x000fc800078ec0ff */
[----:B------:R-:W-:Y:S02]  /*c2e0*/  SHF.R.U32.HI R4, RZ, 0x8, R4 ;  /* 0x00000008ff047819 */ /* 0x000fe40000011604 */
[----:B--2---:R-:W-:-:S05]  /*c2f0*/  IADD3 R0, R5, 0x80, -R6 ;  /* 0x0000008005007810 */ /* 0x004fca0007ffe806 */
[----:B------:R-:W-:-:S05]  /*c300*/  IMAD.IADD R0, R0, 0x1, R2 ;  /* 0x0000000100007824 */ /* 0x000fca00078e0202 */
[----:B------:R-:W-:-:S04]  /*c310*/  SHF.R.S32.HI R2, RZ, 0x1f, R0 ;  /* 0x0000001fff027819 */ /* 0x000fc80000011400 */
[----:B------:R-:W-:Y:S01]  /*c320*/  LEA.HI R0, R2, R0, RZ, 0x7 ;  /* 0x0000000002007211 */ /* 0x000fe200078f38ff */
[----:B------:R-:W-:-:S03]  /*c330*/  VIADD R2, R5, 0x7f ;  /* 0x0000007f05027836 */ /* 0x000fc60000000000 */
[----:B------:R-:W-:Y:S02]  /*c340*/  SHF.R.S32.HI R0, RZ, 0x7, R0 ;  /* 0x00000007ff007819 */ /* 0x000fe40000011400 */
[----:B------:R-:W-:-:S04]  /*c350*/  SHF.R.S32.HI R3, RZ, 0x1f, R2 ;  /* 0x0000001fff037819 */ /* 0x000fc80000011402 */
[----:B------:R-:W-:-:S04]  /*c360*/  LEA.HI R2, R3, R2, RZ, 0x7 ;  /* 0x0000000203027211 */ /* 0x000fc800078f38ff */
[----:B------:R-:W-:-:S04]  /*c370*/  SHF.R.S32.HI R2, RZ, 0x7, R2 ;  /* 0x00000007ff027819 */ /* 0x000fc80000011402 */
[----:B------:R-:W-:Y:S02]  /*c380*/  VIMNMX R0, R2, R0, PT ;  /* 0x0000000002007248 */ /* 0x000fe40003fe0100 */
[----:B------:R-:W-:Y:S02]  /*c390*/  LOP3.LUT R2, R18, 0xff0000, RZ, 0xc0, !PT ;  /* 0x00ff000012027812 */ /* 0x000fe400078ec0ff */
[----:B------:R-:W-:Y:S02]  /*c3a0*/  ISETP.GE.AND P0, PT, R0, 0x1, PT ;  /* 0x000000010000780c */ /* 0x000fe40003f06270 */
[----:B------:R-:W-:Y:S02]  /*c3b0*/  LEA.HI R4, R2, R4, RZ, 0x10 ;  /* 0x0000000402047211 */ /* 0x000fe400078f80ff */
[----:B------:R-:W-:-:S09]  /*c3c0*/  MOV R2, RZ ;  /* 0x000000ff00027202 */ /* 0x000fd20000000f00 */
[----:B----4-:R-:W-:Y:S05]  /*c3d0*/  @!P0 BRA `(.L_x_2437) ;  /* 0x0000000000748947 */ /* 0x010fea0003800000 */
        /* <DEDUP_REMOVED lines=29> */
.L_x_2437:
[----:B------:R-:W-:Y:S05]  /*c5b0*/  BSYNC B0 ;  /* 0x0000000000007941 */ /* 0x000fea0003800000 */
.L_x_2436:
        /* <DEDUP_REMOVED lines=25> */
.L_x_2439:
        /* <DEDUP_REMOVED lines=20> */
.L_x_2442:
[----:B------:R-:W-:Y:S05]  /*c890*/  BSYNC B6 ;  /* 0x0000000000067941 */ /* 0x000fea0003800000 */
.L_x_2441:
        /* <DEDUP_REMOVED lines=20> */
.L_x_2445:
        /* <DEDUP_REMOVED lines=15> */
.L_x_2444:
[----:B------:R-:W-:Y:S05]  /*cad0*/  BSYNC B6 ;  /* 0x0000000000067941 */ /* 0x000fea0003800000 */
.L_x_2443:
        /* <DEDUP_REMOVED lines=14> */
[----:B--2---:R0:W2:Y:S01]  /*cbc0*/  @P0 LDG.E R21, desc[UR54][R2.64] ;  /* 0x0000003602150981 */ /* 0x0040a2000c1e1900 */
[----:B-1----:R-:W-:Y:S01]  /*cbd0*/  IMAD.SHL.U32 R7, R7, 0x10, RZ ;  /* 0x0000001007077824 */ /* 0x002fe200078e00ff */
[----:B------:R-:W-:Y:S01]  /*cbe0*/  LOP3.LUT R0, R0, 0x7f, RZ, 0xc0, !PT ;  /* 0x0000007f00007812 */ /* 0x000fe200078ec0ff */
[----:B---3--:R-:W-:-:S07]  /*cbf0*/  VIADD R26, R26, 0xffffffff ;  /* 0xffffffff1a1a7836 */ /* 0x008fce0000000000 */
        /* <DEDUP_REMOVED lines=27> */
[----:B------:R-:W-:Y:S01]  /*cdb0*/  LOP3.LUT R20, R20, 0xfffffffb, RZ, 0xc0, !PT ;  /* 0xfffffffb14147812 */ /* 0x000fe200078ec0ff */
[----:B------:R-:W-:-:S03]  /*cdc0*/  IMAD.U32 R9, RZ, RZ, UR37 ;  /* 0x00000025ff097e24 */ /* 0x000fc6000f8e00ff */
[----:B------:R-:W-:Y:S02]  /*cdd0*/  @P2 LOP3.LUT R20, R20, 0x4, RZ, 0xfc, !PT ;  /* 0x0000000414142812 */ /* 0x000fe400078efcff */
[----:B------:R-:W-:Y:S02]  /*cde0*/  ISETP.NE.AND P2, PT, R9, 0x3, PT ;  /* 0x000000030900780c */ /* 0x000fe40003f45270 */
[----:B------:R-:W-:-:S11]  /*cdf0*/  LOP3.LUT R20, R20, 0xfffffffd, RZ, 0xc0, !PT ;  /* 0xfffffffd14147812 */ /* 0x000fd600078ec0ff */
[----:B------:R-:W-:-:S05]  /*ce00*/  @P2 LOP3.LUT R20, R20, 0x2, RZ, 0xfc, !PT ;  /* 0x0000000214142812 */ /* 0x000fca00078efcff */
[----:B------:R0:W-:Y:S01]  /*ce10*/  STL [R1+0x4], R20 ;  /* 0x0000041401007387 */ /* 0x0001e20000100800 */
[----:B------:R-:W-:-:S03]  /*ce20*/  UMOV UR4, 0xffffffff ;  /* 0xffffffff00047882 */ /* 0x000fc60000000000 */
[----:B------:R-:W-:Y:S05]  /*ce30*/  BRA.DIV UR4, `(.L_x_2446) ;  /* 0x0000004604d87947 */ /* 0x000fea000b800000 */
.L_x_2512:
[----:B------:R-:W-:Y:S01]  /*ce40*/  LOP3.LUT R24, R18, 0xffff, RZ, 0xc0, !PT ;  /* 0x0000ffff12187812 */ /* 0x000fe200078ec0ff */
[----:B------:R-:W-:Y:S06]  /*ce50*/  @!P2 BRA `(.L_x_2447) ;  /* 0x000000000004a947 */ /* 0x000fec0003800000 */
[----:B------:R-:W-:Y:S01]  /*ce60*/  BPT.TRAP 0x1 ;  /* 0x000000040000795c */ /* 0x000fe20000300000 */
.L_x_2447:
        /* <DEDUP_REMOVED lines=23> */
.L_x_2513:
[----:B------:R-:W-:Y:S05]  /*cfe0*/  BSYNC B0 ;  /* 0x0000000000007941 */ /* 0x000fea0003800000 */
.L_x_2448:
        /* <DEDUP_REMOVED lines=40> */
[----:B-1----:R-:W-:-:S04]  /*d270*/  @P0 LEA R7, P1, R28, R7, 0x1 ;  /* 0x000000071c070211 */ /* 0x002fc800078208ff */
[----:B--2---:R-:W-:Y:S02]  /*d280*/  @P0 IADD3.X R6, RZ, R6, RZ, P1, !PT ;  /* 0x00000006ff060210 */ /* 0x004fe40000ffe4ff */
[----:B------:R-:W-:Y:S02]  /*d290*/  ISETP.GE.AND P1, PT, R4, 0x11, PT ;  /* 0x000000110400780c */ /* 0x000fe40003f26270 */
        /* <DEDUP_REMOVED lines=66> */
.L_x_2531:
        /* <DEDUP_REMOVED lines=10> */
.L_x_2451:
        /* <DEDUP_REMOVED lines=11> */
.L_x_2452:
        /* <DEDUP_REMOVED lines=37> */
[----:B01----:R-:W-:Y:S05]  /*da60*/  CALL.ABS.NOINC R2 ;  /* 0x0000000002007343 */ /* 0x003fea0003c00000 */
.L_x_2454:
[----:B------:R-:W-:Y:S05]  /*da70*/  BSYNC B6 ;  /* 0x0000000000067941 */ /* 0x000fea0003800000 */
.L_x_2453:
[----:B------:R-:W2:Y:S01]  /*da80*/  LDL.LU R21, [R1+0x34] ;  /* 0x0000340001157983 */ /* 0x000ea20000300800 */
[----:B------:R-:W-:Y:S01]  /*da90*/  ULDC.64 UR6, c[0x0][0x2e0] ;  /* 0x0000b80000067ab9 */ /* 0x000fe20000000a00 */
[----:B-1----:R-:W1:Y:S01]  /*daa0*/  LDC R4, c[0x0][0x448] ;  /* 0x00011200ff047b82 */ /* 0x002e620000000800 */
[----:B------:R-:W-:Y:S01]  /*dab0*/  ULDC.64 UR4, c[0x0][0x2d8] ;  /* 0x0000b60000047ab9 */ /* 0x000fe20000000a00 */
[----:B------:R-:W3:Y:S01]  /*dac0*/  LDL.LU R20, [R1+0x2c] ;  /* 0x00002c0001147983 */ /* 0x000ee20000300800 */
[----:B------:R-:W-:-:S03]  /*dad0*/  ULDC.64 UR8, c[0x0][0x280] ;  /* 0x0000a00000087ab9 */ /* 0x000fc60000000a00 */
[----:B------:R-:W3:Y:S02]  /*dae0*/  LDL.LU.64 R2, [R1+0x20] ;  /* 0x0000200001027983 */ /* 0x000ee40000300a00 */
[----:B0-----:R-:W0:Y:S02]  /*daf0*/  LDC R9, c[0x0][0x448] ;  /* 0x00011200ff097b82 */ /* 0x001e240000000800 */
[----:B------:R4:W5:Y:S01]  /*db00*/  LDL R10, [R1+0x1c] ;  /* 0x00001c00010a7983 */ /* 0x0009620000100800 */
[----:B-1----:R-:W-:-:S13]  /*db10*/  ISETP.NE.AND P6, PT, R4, 0x1, PT ;  /* 0x000000010400780c */ /* 0x002fda0003fc5270 */
[----:B------:R-:W1:Y:S08]  /*db20*/  @P6 LDC R5, c[0x0][0x44c] ;  /* 0x00011300ff056b82 */ /* 0x000e700000000800 */
[----:B------:R-:W4:Y:S08]  /*db30*/  @P6 LDC R4, c[0x0][0x450] ;  /* 0x00011400ff046b82 */ /* 0x000f300000000800 */
[----:B------:R-:W0:Y:S01]  /*db40*/  @P6 LDC R8, c[0x0][0x450] ;  /* 0x00011400ff086b82 */ /* 0x000e220000000800 */
[----:B--2---:R-:W-:-:S02]  /*db50*/  IMAD R0, R21, UR6, RZ ;  /* 0x0000000615007c24 */ /* 0x004fc4000f8e02ff */
[----:B------:R-:W2:Y:S02]  /*db60*/  S2R R21, SR_TID.X ;  /* 0x0000000000157919 */ /* 0x000ea40000002100 */
[----:B------:R-:W-:Y:S01]  /*db70*/  IMAD R0, R29, UR7, R0 ;  /* 0x000000071d007c24 */ /* 0x000fe2000f8e0200 */
[----:B---3--:R-:W-:Y:S02]  /*db80*/  MOV R3, R20 ;  /* 0x0000001400037202 */ /* 0x008fe40000000f00 */
[----:B------:R-:W3:Y:S01]  /*db90*/  S2R R20, SR_TID.X ;  /* 0x0000000000147919 */ /* 0x000ee20000002100 */
[----:B------:R-:W-:-:S04]  /*dba0*/  IMAD.WIDE.U32 R2, R24, UR4, R2 ;  /* 0x0000000418027c25 */ /* 0x000fc8000f8e0002 */
[----:B------:R-:W-:Y:S01]  /*dbb0*/  IMAD R3, R24, UR5, R3 ;  /* 0x0000000518037c24 */ /* 0x000fe2000f8e0203 */
[----:B------:R-:W-:Y:S01]  /*dbc0*/  ULDC.64 UR4, c[0x0][0x2d0] ;  /* 0x0000b40000047ab9 */ /* 0x000fe20000000a00 */
[----:B------:R-:W-:Y:S01]  /*dbd0*/  IMAD.WIDE.U32 R2, R29, UR6, R2 ;  /* 0x000000061d027c25 */ /* 0x000fe2000f8e0002 */
[----:B------:R-:W-:-:S03]  /*dbe0*/  ULDC.64 UR6, c[0x0][0x2c8] ;  /* 0x0000b20000067ab9 */ /* 0x000fc60000000a00 */
[----:B------:R-:W-:Y:S02]  /*dbf0*/  IMAD.IADD R3, R3, 0x1, R0 ;  /* 0x0000000103037824 */ /* 0x000fe400078e0200 */
[----:B--2---:R-:W-:-:S05]  /*dc00*/  IMAD.SHL.U32 R21, R21, 0x10, RZ ;  /* 0x0000001015157824 */ /* 0x004fca00078e00ff */
[----:B------:R-:W-:Y:S02]  /*dc10*/  LOP3.LUT R21, R21, 0x70, RZ, 0xc0, !PT ;  /* 0x0000007015157812 */ /* 0x000fe400078ec0ff */
[----:B---3--:R-:W-:-:S04]  /*dc20*/  LOP3.LUT R20, R20, 0x7f, RZ, 0xc0, !PT ;  /* 0x0000007f14147812 */ /* 0x008fc800078ec0ff */
[----:B------:R-:W-:-:S04]  /*dc30*/  SHF.R.U32.HI R20, RZ, 0x3, R20 ;  /* 0x00000003ff147819 */ /* 0x000fc80000011614 */
[----:B------:R-:W-:Y:S02]  /*dc40*/  LOP3.LUT R20, R20, R21, RZ, 0xfc, !PT ;  /* 0x0000001514147212 */ /* 0x000fe400078efcff */
[----:B------:R2:W5:Y:S03]  /*dc50*/  LDL R21, [R1+0x28] ;  /* 0x0000280001157983 */ /* 0x0005660000100800 */
[----:B------:R-:W-:-:S04]  /*dc60*/  IMAD R6, R17, 0xc0, R20 ;  /* 0x000000c011067824 */ /* 0x000fc800078e0214 */
[----:B-1----:R-:W-:-:S04]  /*dc70*/  @P6 IMAD.HI.U32 R0, R6, R5, RZ ;  /* 0x0000000506006227 */ /* 0x002fc800078e00ff */
[----:B------:R-:W-:Y:S01]  /*dc80*/  IMAD.MOV.U32 R5, RZ, RZ, R6 ;  /* 0x000000ffff057224 */ /* 0x000fe200078e0006 */
[----:B----4-:R-:W-:-:S04]  /*dc90*/  @P6 SHF.R.U32.HI R5, RZ, R4, R0 ;  /* 0x00000004ff056219 */ /* 0x010fc80000011600 */
[----:B------:R-:W-:-:S05]  /*dca0*/  SHF.R.S32.HI R0, RZ, 0x1f, R5 ;  /* 0x0000001fff007819 */ /* 0x000fca0000011405 */
[----:B------:R-:W-:-:S04]  /*dcb0*/  IMAD R0, R0, UR4, RZ ;  /* 0x0000000400007c24 */ /* 0x000fc8000f8e02ff */
[C---:B------:R-:W-:Y:S02]  /*dcc0*/  IMAD R7, R5.reuse, UR5, R0 ;  /* 0x0000000505077c24 */ /* 0x040fe4000f8e0200 */
[----:B------:R-:W-:Y:S02]  /*dcd0*/  IMAD.MOV R0, RZ, RZ, -R5 ;  /* 0x000000ffff007224 */ /* 0x000fe400078e0a05 */
[----:B------:R-:W-:-:S04]  /*dce0*/  IMAD.WIDE.U32 R4, R5, UR4, R2 ;  /* 0x0000000405047c25 */ /* 0x000fc8000f8e0002 */
[----:B0-----:R-:W-:Y:S02]  /*dcf0*/  IMAD R0, R9, R0, R6 ;  /* 0x0000000009007224 */ /* 0x001fe400078e0206 */
        /* <DEDUP_REMOVED lines=117> */
[----:B0-----:R-:W-:-:S04]  /*e450*/  @!P1 LEA R4, P3, R28, R4, 0x1 ;  /* 0x000000041c049211 */ /* 0x001fc800078608ff */
[----:B------:R-:W-:Y:S01]  /*e460*/  @!P1 IADD3.X R0, RZ, R0, RZ, P3, !PT ;  /* 0x00000000ff009210 */ /* 0x000fe20001ffe4ff */
[----:B-1----:R-:W-:-:S04]  /*e470*/  @!P1 IMAD.MOV.U32 R6, RZ, RZ, R4 ;  /* 0x000000ffff069224 */ /* 0x002fc800078e0004 */
        /* <DEDUP_REMOVED lines=20> */
.L_x_2556:
        /* <DEDUP_REMOVED lines=10> */
.L_x_2456:
        /* <DEDUP_REMOVED lines=22> */
.L_x_2557:
[----:B------:R-:W-:Y:S05]  /*e7c0*/  BSYNC B0 ;  /* 0x0000000000007941 */ /* 0x000fea0003800000 */
.L_x_2457:
[----:B------:R-:W-:Y:S04]  /*e7d0*/  BSSY B0, `(.L_x_2459) ;  /* 0x00000ff000007945 */ /* 0x000fe80003800000 */
[----:B------:R-:W-:Y:S05]  /*e7e0*/  @!P1 BRA `(.L_x_2460) ;  /* 0x0000000c00f49947 */ /* 0x000fea0003800000 */
[----:B------:R-:W-:Y:S01]  /*e7f0*/  ULDC UR4, c[0x0][0x2f4] ;  /* 0x0000bd0000047ab9 */ /* 0x000fe20000000800 */
[----:B------:R-:W-:Y:S01]  /*e800*/  IMAD.MOV.U32 R17, RZ, RZ, R27 ;  /* 0x000000ffff117224 */ /* 0x000fe200078e001b */
[----:B------:R-:W-:Y:S01]  /*e810*/  ISETP.GE.AND P1, PT, R28, UR4, PT ;  /* 0x000000041c007c0c */ /* 0x000fe2000bf26270 */
[----:B------:R-:W-:Y:S02]  /*e820*/  IMAD.MOV.U32 R6, RZ, RZ, R25 ;  /* 0x000000ffff067224 */ /* 0x000fe400078e0019 */
[----:B------:R-:W-:-:S10]  /*e830*/  IMAD.MOV.U32 R29, RZ, RZ, R26 ;  /* 0x000000ffff1d7224 */ /* 0x000fd400078e001a */
.L_x_2473:
[----:B------:R-:W2:Y:S01]  /*e840*/  LDL R9, [R1+0x14] ;  /* 0x0000140001097983 */ /* 0x000ea20000100800 */
[----:B0-----:R-:W0:Y:S03]  /*e850*/  LDC R3, c[0x0][0x430] ;  /* 0x00010c00ff037b82 */ /* 0x001e260000000800 */
[----:B------:R-:W3:Y:S04]  /*e860*/  LDL R8, [R1+0x18] ;  /* 0x0000180001087983 */ /* 0x000ee80000100800 */
[----:B------:R-:W4:Y:S01]  /*e870*/  LDL R5, [R1] ;  /* 0x0000000001057983 */ /* 0x000f220000100800 */
        /* <DEDUP_REMOVED lines=14> */
[----:B-1----:R-:W-:-:S05]  /*e960*/  @P0 SHF.R.U32.HI R2, RZ, R0, R4 ;  /* 0x00000000ff020219 */ /* 0x002fca0000011604 */
        /* <DEDUP_REMOVED lines=23> */
.L_x_2461:
[----:B------:R-:W-:Y:S01]  /*eae0*/  IMAD R5, R25, 0x8, R22 ;  /* 0x0000000819057824 */ /* 0x000fe200078e0216 */
[----:B------:R-:W-:Y:S01]  /*eaf0*/  SHF.L.U32 R2, R27, 0x1f, RZ ;  /* 0x0000001f1b027819 */ /* 0x000fe200000006ff */
[----:B------:R-:W-:Y:S03]  /*eb00*/  BSSY B1, `(.L_x_2462) ;  /* 0x0000003000017945 */ /* 0x000fe60003800000 */
[----:B------:R-:W0:Y:S02]  /*eb10*/  SYNCS.PHASECHK.TRANS64.TRYWAIT P0, [R5+URZ+0x16840], R2 ;  /* 0x01684002050075a7 */ /* 0x000e24000800017f */
[----:B0-----:R-:W-:Y:S05]  /*eb20*/  @!P0 BRA `(.L_x_2463) ;  /* 0x00000044008c8947 */ /* 0x001fea0003800000 */
.L_x_2558:
[----:B------:R-:W-:Y:S05]  /*eb30*/  BSYNC B1 ;  /* 0x0000000000017941 */ /* 0x000fea0003800000 */
.L_x_2462:
[----:B------:R-:W2:Y:S01]  /*eb40*/  LDL R3, [R1+0x4] ;  /* 0x0000040001037983 */ /* 0x000ea20000100800 */
[----:B------:R-:W-:Y:S01]  /*eb50*/  SHF.R.S32.HI R20, RZ, 0x1f, R0 ;  /* 0x0000001fff147819 */ /* 0x000fe20000011400 */
[----:B------:R-:W-:Y:S01]  /*eb60*/  ULDC.64 UR4, c[0x0][0x300] ;  /* 0x0000c00000047ab9 */ /* 0x000fe20000000a00 */
[----:B------:R-:W-:Y:S01]  /*eb70*/  ULDC.64 UR6, c[0x0][0x2e8] ;  /* 0x0000ba0000067ab9 */ /* 0x000fe20000000a00 */
[----:B------:R-:W1:Y:S02]  /*eb80*/  S2R R8, SR_TID.X ;  /* 0x0000000000087919 */ /* 0x000e640000002100 */
[----:B------:R-:W-:-:S04]  /*eb90*/  IMAD R7, R20, UR4, RZ ;  /* 0x0000000414077c24 */ /* 0x000fc8000f8e02ff */
[----:B------:R-:W-:Y:S02]  /*eba0*/  IMAD R7, R0, UR5, R7 ;  /* 0x0000000500077c24 */ /* 0x000fe4000f8e0207 */
[C---:B-1----:R-:W-:Y:S01]  /*ebb0*/  IMAD.SHL.U32 R9, R8.reuse, 0x8, RZ ;  /* 0x0000000808097824 */ /* 0x042fe200078e00ff */
[----:B------:R-:W-:-:S04]  /*ebc0*/  SHF.L.U32 R11, R8, 0x3, RZ ;  /* 0x00000003080b7819 */ /* 0x000fc800000006ff */
        /* <DEDUP_REMOVED lines=59> */
.L_x_2576:
        /* <DEDUP_REMOVED lines=8> */
.L_x_2465:
        /* <DEDUP_REMOVED lines=11> */
.L_x_2466:
[----:B------:R1:W-:Y:S01]  /*f0b0*/  SYNCS.ARRIVE.TRANS64.A1T0 RZ, [R5+URZ+0x16830], RZ ;  /* 0x016830ff05ff79a7 */ /* 0x0003e2000810003f */
[----:B------:R-:W-:Y:S05]  /*f0c0*/  @!P3 BRA `(.L_x_2467) ;  /* 0x000000000004b947 */ /* 0x000fea0003800000 */
[----:B------:R-:W-:Y:S01]  /*f0d0*/  BPT.TRAP 0x1 ;  /* 0x000000040000795c */ /* 0x000fe20000300000 */
.L_x_2467:
[----:B------:R-:W-:Y:S01]  /*f0e0*/  SHF.L.U32 R2, R17, 0x1f, RZ ;  /* 0x0000001f11027819 */ /* 0x000fe200000006ff */
[----:B-1----:R-:W-:Y:S01]  /*f0f0*/  IMAD R5, R6, 0x8, R22 ;  /* 0x0000000806057824 */ /* 0x002fe200078e0216 */
[----:B------:R-:W-:Y:S03]  /*f100*/  BSSY B1, `(.L_x_2468) ;  /* 0x0000003000017945 */ /* 0x000fe60003800000 */
[----:B------:R-:W1:Y:S02]  /*f110*/  SYNCS.PHASECHK.TRANS64.TRYWAIT P0, [R5+URZ+0x16860], R2 ;  /* 0x01686002050075a7 */ /* 0x000e64000800017f */
[----:B-1----:R-:W-:Y:S05]  /*f120*/  @!P0 BRA `(.L_x_2469) ;  /* 0x0000004800508947 */ /* 0x002fea0003800000 */
.L_x_2577:
[----:B------:R-:W-:Y:S05]  /*f130*/  BSYNC B1 ;  /* 0x0000000000017941 */ /* 0x000fea0003800000 */
.L_x_2468:
        /* <DEDUP_REMOVED lines=60> */
.L_x_2595:
        /* <DEDUP_REMOVED lines=14> */
[----:B------:R-:W-:-:S03]  /*f5e0*/  NOP ;  /* 0x0000000000007918 */ /* 0x000fc60000000000 */
[----:B------:R-:W-:-:S03]  /*f5f0*/  IADD3 R3, R3, R6, RZ ;  /* 0x0000000603037210 */ /* 0x000fc60007ffe0ff */
        /* <DEDUP_REMOVED lines=9> */
.L_x_2471:
        /* <DEDUP_REMOVED lines=11> */
.L_x_2472:
[----:B------:R-:W2:Y:S01]  /*f740*/  LDL R0, [R1+0x10] ;  /* 0x0000100001007983 */ /* 0x000ea20000100800 */
[----:B------:R1:W-:Y:S01]  /*f750*/  SYNCS.ARRIVE.TRANS64.A1T0 RZ, [R5+URZ+0x16850], RZ ;  /* 0x016850ff05ff79a7 */ /* 0x0003e2000810003f */
[C---:B------:R-:W-:Y:S02]  /*f760*/  VIADD R7, R26.reuse, 0xffffffff ;  /* 0xffffffff1a077836 */ /* 0x040fe40000000000 */
[----:B------:R-:W-:Y:S02]  /*f770*/  IMAD.MOV.U32 R17, RZ, RZ, R27 ;  /* 0x000000ffff117224 */ /* 0x000fe400078e001b */
[----:B------:R-:W-:Y:S02]  /*f780*/  IMAD.MOV.U32 R6, RZ, RZ, R25 ;  /* 0x000000ffff067224 */ /* 0x000fe400078e0019 */
[----:B------:R-:W-:Y:S01]  /*f790*/  IMAD.MOV.U32 R29, RZ, RZ, R26 ;  /* 0x000000ffff1d7224 */ /* 0x000fe200078e001a */
[----:B--2---:R-:W-:-:S13]  /*f7a0*/  ISETP.GT.AND P0, PT, R26, R0, PT ;  /* 0x000000001a00720c */ /* 0x004fda0003f04270 */
[----:B-1----:R-:W-:Y:S05]  /*f7b0*/  @P0 BRA `(.L_x_2473) ;  /* 0xfffffff000200947 */ /* 0x002fea000383ffff */
.L_x_2460:
[----:B------:R-:W-:Y:S05]  /*f7c0*/  BSYNC B0 ;  /* 0x0000000000007941 */ /* 0x000fea0003800000 */
.L_x_2459:
        /* <DEDUP_REMOVED lines=17> */
.L_x_2475:
[----:B------:R-:W-:Y:S05]  /*f8e0*/  BSYNC B0 ;  /* 0x0000000000007941 */ /* 0x000fea0003800000 */
.L_x_2474:
[----:B------:R-:W-:-:S05]  /*f8f0*/  IMAD.U32 R0, RZ, RZ, UR37 ;  /* 0x00000025ff007e24 */ /* 0x000fca000f8e00ff */
[----:B------:R-:W-:-:S13]  /*f900*/  ISETP.NE.AND P0, PT, R0, 0x3, PT ;  /* 0x000000030000780c */ /* 0x000fda0003f05270 */
[----:B------:R-:W-:Y:S05]  /*f910*/  @!P0 BRA `(.L_x_2476) ;  /* 0x0000000000048947 */ /* 0x000fea0003800000 */
[----:B------:R-:W-:Y:S01]  /*f920*/  BPT.TRAP 0x1 ;  /* 0x000000040000795c */ /* 0x000fe20000300000 */
.L_x_2476:
[----:B------:R-:W2:Y:S01]  /*f930*/  LDL.LU R2, [R1+0xc] ;  /* 0x00000c0001027983 */ /* 0x000ea20000300800 */
[----:B------:R-:W-:Y:S01]  /*f940*/  IMAD R0, R25, 0x8, R22 ;  /* 0x0000000819007824 */ /* 0x000fe200078e0216 */
[----:B0-----:R-:W-:Y:S01]  /*f950*/  SHF.L.U32 R3, R27, 0x1f, RZ ;  /* 0x0000001f1b037819 */ /* 0x001fe200000006ff */
[----:B------:R-:W-:Y:S03]  /*f960*/  BSSY B0, `(.L_x_2477) ;  /* 0x0000004000007945 */ /* 0x000fe60003800000 */
[----:B------:R-:W0:Y:S01]  /*f970*/  SYNCS.PHASECHK.TRANS64.TRYWAIT P0, [R0+URZ+0x16860], R3 ;  /* 0x01686003000075a7 */ /* 0x000e22000800017f */
[----:B--2---:R-:W-:Y:S01]  /*f980*/  IMAD R6, R26, -0x80, R2 ;  /* 0xffffff801a067824 */ /* 0x004fe200078e0202 */
[----:B0-----:R-:W-:Y:S06]  /*f990*/  @!P0 BRA `(.L_x_2478) ;  /* 0x0000004800908947 */ /* 0x001fec0003800000 */
.L_x_2596:
[----:B------:R-:W-:Y:S05]  /*f9a0*/  BSYNC B0 ;  /* 0x0000000000007941 */ /* 0x000fea0003800000 */
.L_x_2477:
        /* <DEDUP_REMOVED lines=60> */
.L_x_2614:
        /* <DEDUP_REMOVED lines=9> */
.L_x_2480:
        /* <DEDUP_REMOVED lines=11> */
.L_x_2481:
[----:B------:R-:W-:Y:S01]  /*feb0*/  VIADD R25, R25, 0x1 ;  /* 0x0000000119197836 */ /* 0x000fe20000000000 */
[----:B------:R0:W-:Y:S04]  /*fec0*/  SYNCS.ARRIVE.TRANS64.A1T0 RZ, [R0+URZ+0x16850], RZ ;  /* 0x016850ff00ff79a7 */ /* 0x0001e8000810003f */
[----:B------:R-:W-:-:S04]  /*fed0*/  ISETP.NE.AND P0, PT, R25, 0x2, PT ;  /* 0x000000021900780c */ /* 0x000fc80003f05270 */
[----:B0-----:R-:W-:Y:S02]  /*fee0*/  SEL R0, RZ, 0x1, P0 ;  /* 0x00000001ff007807 */ /* 0x001fe40000000000 */
[----:B------:R-:W-:Y:S02]  /*fef0*/  SEL R25, R25, RZ, P0 ;  /* 0x000000ff19197207 */ /* 0x000fe40000000000 */
[----:B------:R-:W-:-:S07]  /*ff00*/  LOP3.LUT R27, R27, R0, RZ, 0x3c, !PT ;  /* 0x000000001b1b7212 */ /* 0x000fce00078e3cff */
.L_x_2440:
[----:B------:R-:W-:Y:S05]  /*ff10*/  BSYNC B7 ;  /* 0x0000000000077941 */ /* 0x000fea0003800000 */
.L_x_2438:
        /* <DEDUP_REMOVED lines=12> */
.L_x_2482:
        /* <DEDUP_REMOVED lines=43> */
.L_x_2624:
[----:B------:R-:W-:Y:S02]  /*10290*/  ULDC UR4, c[0x0][0xc38] ;  /* 0x00030e0000047ab9 */ /* 0x000fe40000000800 */
[----:B------:R-:W-:-:S04]  /*102a0*/  IMAD.U32 R4, RZ, RZ, UR4 ;  /* 0x00000004ff047e24 */ /* 0x000fc8000f8e00ff */
[----:B-1----:R-:W-:-:S04]  /*102b0*/  IMAD R3, R14, R4, RZ ;  /* 0x000000040e037224 */ /* 0x002fc800078e02ff */
[----:B------:R-:W-:-:S05]  /*102c0*/  IMAD.IADD R6, R6, 0x1, R3 ;  /* 0x0000000106067824 */ /* 0x000fca00078e0203 */
[----:B------:R-:W-:-:S13]  /*102d0*/  ISETP.GT.AND P6, PT, R6, R0, PT ;  /* 0x000000000600720c */ /* 0x000fda0003fc4270 */
[----:B------:R-:W-:Y:S05]  /*102e0*/  @P6 BRA `(.L_x_2485) ;  /* 0x0000000000a46947 */ /* 0x000fea0003800000 */
.L_x_2488:
        /* <DEDUP_REMOVED lines=35> */
.L_x_2632:
[----:B------:R-:W-:Y:S02]  /*10520*/  ULDC UR4, c[0x0][0xc38] ;  /* 0x00030e0000047ab9 */ /* 0x000fe40000000800 */
[----:B------:R-:W-:-:S04]  /*10530*/  IMAD.U32 R4, RZ, RZ, UR4 ;  /* 0x00000004ff047e24 */ /* 0x000fc8000f8e00ff */
[----:B-1----:R-:W-:-:S04]  /*10540*/  IMAD R3, R14, R4, RZ ;  /* 0x000000040e037224 */ /* 0x002fc800078e02ff */
[----:B------:R-:W-:-:S05]  /*10550*/  IMAD.IADD R6, R3, 0x1, R6 ;  /* 0x0000000103067824 */ /* 0x000fca00078e0206 */
[----:B------:R-:W-:-:S13]  /*10560*/  ISETP.GT.AND P6, PT, R6, R0, PT ;  /* 0x000000000600720c */ /* 0x000fda0003fc4270 */
[----:B------:R-:W-:Y:S05]  /*10570*/  @!P6 BRA `(.L_x_2488) ;  /* 0xfffffffc005ce947 */ /* 0x000fea000383ffff */
.L_x_2485:
        /* <DEDUP_REMOVED lines=10> */
.L_x_2637:
[----:B------:R-:W-:-:S13]  /*10620*/  ISETP.NE.AND P0, PT, R3, RZ, PT ;  /* 0x000000ff0300720c */ /* 0x000fda0003f05270 */
[----:B------:R-:W-:Y:S05]  /*10630*/  @!P0 BRA `(.L_x_2490) ;  /* 0x0000000000108947 */ /* 0x000fea0003800000 */
[----:B------:R-:W-:Y:S01]  /*10640*/  UMOV UR4, 0xffffffff ;  /* 0xffffffff00047882 */ /* 0x000fe20000000000 */
[----:B------:R-:W-:Y:S02]  /*10650*/  VIADD R12, R7, 0xffffffff ;  /* 0xffffffff070c7836 */ /* 0x000fe40000000000 */
[----:B------:R-:W-:Y:S05]  /*10660*/  BRA.DIV UR4, `(.L_x_2491) ;  /* 0x0000005204007947 */ /* 0x000fea000b800000 */
[----:B------:R4:W0:Y:S02]  /*10670*/  SHFL.IDX PT, R16, R2, R12, 0x1f ;  /* 0x00001f0c02107589 */ /* 0x00082400000e0000 */
.L_x_2490:
[----:B---3--:R-:W-:Y:S01]  /*10680*/  ISETP.NE.AND P0, PT, R5, 0x1, PT ;  /* 0x000000010500780c */ /* 0x008fe20003f05270 */
[----:B0-----:R-:W-:-:S04]  /*10690*/  IMAD R16, R16, R4, R6 ;  /* 0x0000000410107224 */ /* 0x001fc800078e0206 */
[----:B------:R-:W-:-:S08]  /*106a0*/  IMAD.IADD R0, R0, 0x1, -R16 ;  /* 0x0000000100007824 */ /* 0x000fd000078e0a10 */
[----:B------:R-:W-:Y:S05]  /*106b0*/  @!P0 BRA `(.L_x_2492) ;  /* 0x0000000000dc8947 */ /* 0x000fea0003800000 */
[----:B--2---:R-:W-:Y:S02]  /*106c0*/  IABS R4, R17 ;  /* 0x0000001100047213 */ /* 0x004fe40000000000 */
[----:B------:R-:W-:Y:S02]  /*106d0*/  IABS R6, R5 ;  /* 0x0000000500067213 */ /* 0x000fe40000000000 */
[----:B-1----:R-:W0:Y:S01]  /*106e0*/  I2F.RP R7, R4 ;  /* 0x0000000400077306 */ /* 0x002e220000209400 */
[----:B----4-:R-:W-:-:S07]  /*106f0*/  MOV R2, RZ ;  /* 0x000000ff00027202 */ /* 0x010fce0000000f00 */
        /* <DEDUP_REMOVED lines=51> */
.L_x_2492:
        /* <DEDUP_REMOVED lines=28> */
[----:B------:R-:W-:Y:S01]  /*10bf0*/  IMAD R7, R6, R9, RZ ;  /* 0x0000000906077224 */ /* 0x000fe200078e02ff */
[----:B------:R-:W-:-:S03]  /*10c00*/  IADD3 R9, -R9, RZ, RZ ;  /* 0x000000ff09097210 */ /* 0x000fc60007ffe1ff */
        /* <DEDUP_REMOVED lines=30> */
.L_x_2493:
[----:B------:R-:W-:-:S05]  /*10df0*/  LOP3.LUT R0, RZ, R3, RZ, 0x33, !PT ;  /* 0x00000003ff007212 */ /* 0x000fca00078e33ff */
[----:B------:R-:W-:Y:S01]  /*10e00*/  IMAD.IADD R17, R17, 0x1, R0 ;  /* 0x0000000111117824 */ /* 0x000fe200078e0200 */
[----:B------:R-:W-:Y:S06]  /*10e10*/  BRA `(.L_x_2494) ;  /* 0x00000000001c7947 */ /* 0x000fec0003800000 */
.L_x_2486:
[----:B------:R-:W-:Y:S01]  /*10e20*/  UMOV UR4, URZ ;  /* 0x0000003f00047c82 */ /* 0x000fe20008000000 */
[----:B------:R-:W-:Y:S01]  /*10e30*/  UMOV UR5, URZ ;  /* 0x0000003f00057c82 */ /* 0x000fe20008000000 */
[----:B------:R-:W-:Y:S01]  /*10e40*/  ULDC UR6, c[0x0][0xc3c] ;  /* 0x00030f0000067ab9 */ /* 0x000fe20000000800 */
[----:B------:R-:W-:Y:S02]  /*10e50*/  IMAD.MOV.U32 R16, RZ, RZ, R0 ;  /* 0x000000ffff107224 */ /* 0x000fe400078e0000 */
[----:B------:R-:W-:Y:S02]  /*10e60*/  IMAD.U32 R17, RZ, RZ, UR4 ;  /* 0x00000004ff117e24 */ /* 0x000fe4000f8e00ff */
[----:B------:R-:W-:Y:S02]  /*10e70*/  IMAD.U32 R18, RZ, RZ, UR5 ;  /* 0x00000005ff127e24 */ /* 0x000fe4000f8e00ff */
[----:B------:R-:W-:-:S07]  /*10e80*/  IMAD.U32 R19, RZ, RZ, UR6 ;  /* 0x00000006ff137e24 */ /* 0x000fce000f8e00ff */
.L_x_2494:
        /* <DEDUP_REMOVED lines=10> */
.L_x_2483:
[----:B------:R-:W-:Y:S02]  /*10f30*/  ULDC UR4, c[0x0][0xc3c] ;  /* 0x00030f0000047ab9 */ /* 0x000fe40000000800 */
[----:B-1----:R-:W-:-:S13]  /*10f40*/  ISETP.GE.AND P0, PT, R19, UR4, PT ;  /* 0x0000000413007c0c */ /* 0x002fda000bf06270 */
[----:B------:R-:W-:Y:S05]  /*10f50*/  @!P0 BRA `(.L_x_2495) ;  /* 0xffffffac00808947 */ /* 0x000fea000383ffff */
[----:B------:R-:W-:Y:S05]  /*10f60*/  BSYNC B8 ;  /* 0x0000000000087941 */ /* 0x000fea0003800000 */
.L_x_2432:
[----:B--2---:R-:W2:Y:S01]  /*10f70*/  LDL.LU R0, [R1+0x38] ;  /* 0x0000380001007983 */ /* 0x004ea20000300800 */
[----:B------:R-:W-:Y:S01]  /*10f80*/  BSSY B0, `(.L_x_2496) ;  /* 0x000000b000007945 */ /* 0x000fe20003800000 */
[----:B------:R-:W1:Y:S01]  /*10f90*/  S2R R5, SR_CgaCtaId ;  /* 0x0000000000057919 */ /* 0x000e620000008800 */
[----:B--2---:R-:W-:-:S05]  /*10fa0*/  VIADD R0, R0, 0x1 ;  /* 0x0000000100007836 */ /* 0x004fca0000000000 */
[----:B0-----:R-:W-:-:S04]  /*10fb0*/  LEA.HI R2, R0, R0, RZ, 0x1 ;  /* 0x0000000000027211 */ /* 0x001fc800078f08ff */
[----:B------:R-:W-:Y:S02]  /*10fc0*/  LOP3.LUT R3, R2, 0xfffffffe, RZ, 0xc0, !PT ;  /* 0xfffffffe02037812 */ /* 0x000fe400078ec0ff */
[----:B------:R-:W-:-:S03]  /*10fd0*/  MOV R2, 0x400 ;  /* 0x0000040000027802 */ /* 0x000fc60000000f00 */
[----:B------:R-:W-:Y:S01]  /*10fe0*/  IMAD.IADD R0, R0, 0x1, -R3 ;  /* 0x0000000100007824 */ /* 0x000fe200078e0a03 */
[----:B-1----:R-:W-:-:S04]  /*10ff0*/  LEA R5, R5, R2, 0x18 ;  /* 0x0000000205057211 */ /* 0x002fc800078ec0ff */
[----:B------:R-:W-:-:S04]  /*11000*/  SHF.L.U32 R0, R0, 0x1f, RZ ;  /* 0x0000001f00007819 */ /* 0x000fc800000006ff */
[----:B------:R-:W0:Y:S02]  /*11010*/  SYNCS.PHASECHK.TRANS64.TRYWAIT P0, [R5+URZ+0x16820], R0 ;  /* 0x01682000050075a7 */ /* 0x000e24000800017f */
[----:B0-----:R-:W-:Y:S05]  /*11020*/  @!P0 BRA `(.L_x_2497) ;  /* 0x0000004400b88947 */ /* 0x001fea0003800000 */
.L_x_2640:
[----:B------:R-:W-:Y:S05]  /*11030*/  BSYNC B0 ;  /* 0x0000000000007941 */ /* 0x000fea0003800000 */
.L_x_2496:
[----:B------:R-:W-:-:S03]  /*11040*/  UMOV UR4, 0xffffffff ;  /* 0xffffffff00047882 */ /* 0x000fc60000000000 */
[----:B------:R-:W-:Y:S05]  /*11050*/  BRA.DIV UR4, `(.L_x_2498) ;  /* 0x0000004604c07947 */ /* 0x000fea000b800000 */
[----:B0-----:R-:W0:Y:S02]  /*11060*/  S2R R0, SR_TID.X ;  /* 0x0000000000007919 */ /* 0x001e240000002100 */
[----:B0-----:R-:W-:-:S04]  /*11070*/  SHF.R.U32.HI R0, RZ, 0x5, R0 ;  /* 0x00000005ff007819 */ /* 0x001fc80000011600 */
[----:B------:R-:W-:-:S05]  /*11080*/  LOP3.LUT R0, R0, 0x3, RZ, 0xc0, !PT ;  /* 0x0000000300007812 */ /* 0x000fca00078ec0ff */
[----:B------:R0:W1:Y:S02]  /*11090*/  SHFL.IDX PT, R14, R0, RZ, 0x1f ;  /* 0x00001fff000e7589 */ /* 0x00006400000e0000 */
.L_x_2643:
[----:B-1----:R-:W-:Y:S01]  /*110a0*/  ISETP.NE.AND P0, PT, R14, RZ, PT ;  /* 0x000000ff0e00720c */ /* 0x002fe20003f05270 */
[----:B------:R-:W-:-:S12]  /*110b0*/  BSSY B0, `(.L_x_2499) ;  /* 0x0000024000007945 */ /* 0x000fd80003800000 */
[----:B------:R-:W-:Y:S05]  /*110c0*/  @P0 BRA `(.L_x_2500) ;  /* 0x0000000000880947 */ /* 0x000fea0003800000 */
[----:B------:R-:W-:-:S03]  /*110d0*/  UMOV UR4, 0xffffffff ;  /* 0xffffffff00047882 */ /* 0x000fc60000000000 */
[----:B------:R-:W-:Y:S05]  /*110e0*/  BRA.DIV UR4, `(.L_x_2501) ;  /* 0x0000004604d07947 */ /* 0x000fea000b800000 */
[----:B------:R-:W-:-:S13]  /*110f0*/  ELECT P6, URZ, PT ;  /* 0x00000000003f782f */ /* 0x000fda00038c0000 */
.L_x_2646:
[----:B------:R-:W-:Y:S05]  /*11100*/  @!P6 BRA `(.L_x_2500) ;  /* 0x000000000078e947 */ /* 0x000fea0003800000 */
[----:B------:R-:W-:-:S06]  /*11110*/  ULOP3.LUT UR4, UR36, 0x2, URZ, 0xfc, !UPT ;  /* 0x0000000224047892 */ /* 0x000fcc000f8efc3f */
[----:B0-----:R-:W-:-:S05]  /*11120*/  IMAD.U32 R0, RZ, RZ, UR4 ;  /* 0x00000004ff007e24 */ /* 0x001fca000f8e00ff */
[----:B------:R-:W-:-:S13]  /*11130*/  ISETP.NE.AND P0, PT, R0, 0x3, PT ;  /* 0x000000030000780c */ /* 0x000fda0003f05270 */
[----:B------:R-:W-:Y:S05]  /*11140*/  @!P0 BRA `(.L_x_2502) ;  /* 0x0000000000048947 */ /* 0x000fea0003800000 */
[----:B------:R-:W-:Y:S01]  /*11150*/  BPT.TRAP 0x1 ;  /* 0x000000040000795c */ /* 0x000fe20000300000 */
.L_x_2502:
[----:B------:R-:W-:Y:S01]  /*11160*/  IMAD R3, R25, 0x8, R5 ;  /* 0x0000000819037824 */ /* 0x000fe200078e0205 */
[----:B------:R-:W-:Y:S01]  /*11170*/  SHF.L.U32 R2, R27, 0x1f, RZ ;  /* 0x0000001f1b027819 */ /* 0x000fe200000006ff */
[----:B------:R-:W-:-:S03]  /*11180*/  VIADD R25, R25, 0x1 ;  /* 0x0000000119197836 */ /* 0x000fc60000000000 */
[----:B------:R-:W0:Y:S02]  /*11190*/  SYNCS.PHASECHK.TRANS64.TRYWAIT P1, [R3+URZ+0x16840], R2 ;  /* 0x01684002030075a7 */ /* 0x000e24000802017f */
[----:B------:R-:W-:-:S04]  /*111a0*/  ISETP.NE.AND P2, PT, R25, 0x2, PT ;  /* 0x000000021900780c */ /* 0x000fc80003f45270 */
[----:B------:R-:W-:Y:S01]  /*111b0*/  SEL R0, RZ, 0x1, P2 ;  /* 0x00000001ff007807 */ /* 0x000fe20001000000 */
[----:B0-----:R-:W-:Y:S08]  /*111c0*/  @!P1 BRA `(.L_x_2503) ;  /* 0x0000004400b89947 */ /* 0x001ff00003800000 */
.L_x_2647:
[----:B------:R-:W-:Y:S02]  /*111d0*/  SEL R25, R25, RZ, P2 ;  /* 0x000000ff19197207 */ /* 0x000fe40001000000 */
[----:B------:R-:W-:Y:S01]  /*111e0*/  LOP3.LUT R0, R27, R0, RZ, 0x3c, !PT ;  /* 0x000000001b007212 */ /* 0x000fe200078e3cff */
[----:B------:R-:W-:Y:S06]  /*111f0*/  @!P0 BRA `(.L_x_2504) ;  /* 0x0000000000048947 */ /* 0x000fec0003800000 */
[----:B------:R-:W-:Y:S01]  /*11200*/  BPT.TRAP 0x1 ;  /* 0x000000040000795c */ /* 0x000fe20000300000 */
.L_x_2504:
[----:B------:R-:W-:Y:S01]  /*11210*/  IMAD R25, R25, 0x8, R5 ;  /* 0x0000000819197824 */ /* 0x000fe200078e0205 */
[----:B------:R-:W-:-:S04]  /*11220*/  SHF.L.U32 R0, R0, 0x1f, RZ ;  /* 0x0000001f00007819 */ /* 0x000fc800000006ff */
[----:B------:R-:W1:Y:S02]  /*11230*/  SYNCS.PHASECHK.TRANS64.TRYWAIT P1, [R25+URZ+0x16840], R0 ;  /* 0x01684000190075a7 */ /* 0x000e64000802017f */
[----:B-1----:R-:W-:Y:S05]  /*11240*/  @!P1 BRA `(.L_x_2505) ;  /* 0x0000004400ac9947 */ /* 0x002fea0003800000 */
.L_x_2648:
[----:B------:R-:W-:Y:S05]  /*11250*/  @!P0 BRA `(.L_x_2506) ;  /* 0x0000000000048947 */ /* 0x000fea0003800000 */
[----:B------:R-:W-:Y:S01]  /*11260*/  BPT.TRAP 0x1 ;  /* 0x000000040000795c */ /* 0x000fe20000300000 */
.L_x_2506:
[----:B------:R-:W2:Y:S02]  /*11270*/  SYNCS.PHASECHK.TRANS64.TRYWAIT P1, [R3+URZ+0x16860], R2 ;  /* 0x01686002030075a7 */ /* 0x000ea4000802017f */
[----:B--2---:R-:W-:Y:S05]  /*11280*/  @!P1 BRA `(.L_x_2507) ;  /* 0x0000004400b09947 */ /* 0x004fea0003800000 */
.L_x_2649:
[----:B------:R-:W-:Y:S05]  /*11290*/  @!P0 BRA `(.L_x_2508) ;  /* 0x0000000000048947 */ /* 0x000fea0003800000 */
[----:B------:R-:W-:Y:S01]  /*112a0*/  BPT.TRAP 0x1 ;  /* 0x000000040000795c */ /* 0x000fe20000300000 */
.L_x_2508:
[----:B---3--:R3:W4:Y:S02]  /*112b0*/  SYNCS.PHASECHK.TRANS64.TRYWAIT P0, [R25+URZ+0x16860], R0 ;  /* 0x01686000190075a7 */ /* 0x008724000800017f */
[----:B----4-:R-:W-:Y:S05]  /*112c0*/  @!P0 NANOSLEEP.SYNCS 0x989680 ;  /* 0x009896800000895d */ /* 0x010fea0003900000 */
[----:B------:R-:W4:Y:S02]  /*112d0*/  @!P0 SYNCS.PHASECHK.TRANS64 P0, [R25+URZ+0x16860], R0 ;  /* 0x01686000190085a7 */ /* 0x000f24000800007f */
[----:B----4-:R-:W-:Y:S05]  /*112e0*/  @!P0 BRA `(.L_x_2508) ;  /* 0xfffffffc00f08947 */ /* 0x010fea000383ffff */
.L_x_2500:
[----:B------:R-:W-:Y:S05]  /*112f0*/  BSYNC B0 ;  /* 0x0000000000007941 */ /* 0x000fea0003800000 */
.L_x_2499:
[----:B------:R-:W-:Y:S05]  /*11300*/  EXIT ;  /* 0x000000000000794d */ /* 0x000fea0003800000 */
.L_x_2377:
[----:B0-----:R-:W-:-:S04]  /*11310*/  IMAD.U32 R3, RZ, RZ, UR45 ;  /* 0x0000002dff037e24 */ /* 0x001fc8000f8e00ff */
[----:B------:R0:W1:Y:S03]  /*11320*/  SYNCS.PHASECHK.TRANS64.TRYWAIT P1, [R3+URZ+0x16800], R0 ;  /* 0x01680000030075a7 */ /* 0x000066000802017f */
[----:B-1----:R-:W-:Y:S05]  /*11330*/  @!P1 NANOSLEEP.SYNCS 0x989680 ;  /* 0x009896800000995d */ /* 0x002fea0003900000 */
[----:B------:R-:W1:Y:S02]  /*11340*/  @!P1 SYNCS.PHASECHK.TRANS64 P1, [R3+URZ+0x16800], R0 ;  /* 0x01680000030095a7 */ /* 0x000e64000802007f */
[----:B-1----:R-:W-:Y:S05]  /*11350*/  @!P1 BRA `(.L_x_2377) ;  /* 0xfffffffc00ec9947 */ /* 0x002fea000383ffff */
[----:B------:R-:W-:Y:S05]  /*11360*/  BRA `(.L_x_2509) ;  /* 0xffffff0400fc7947 */ /* 0x000fea000383ffff */
.L_x_2381:
[----:B-1----:R1:W2:Y:S02]  /*11370*/  SYNCS.PHASECHK.TRANS64.TRYWAIT P1, [R3+URZ+0x16830], R0 ;  /* 0x01683000030075a7 */ /* 0x0022a4000802017f */
[----:B--2---:R-:W-:Y:S05]  /*11380*/  @!P1 NANOSLEEP.SYNCS 0x989680 ;  /* 0x009896800000995d */ /* 0x004fea0003900000 */
[----:B------:R-:W2:Y:S02]  /*11390*/  @!P1 SYNCS.PHASECHK.TRANS64 P1, [R3+URZ+0x16830], R0 ;  /* 0x01683000030095a7 */ /* 0x000ea4000802007f */
[----:B--2---:R-:W-:Y:S05]  /*113a0*/  @!P1 BRA `(.L_x_2381) ;  /* 0xfffffffc00f09947 */ /* 0x004fea000383ffff */
[----:B------:R-:W-:Y:S05]  /*113b0*/  BRA `(.L_x_2380) ;  /* 0xffffff0800187947 */ /* 0x000fea000383ffff */
.L_x_2387:
[----:B-1----:R-:W-:-:S04]  /*113c0*/  IMAD.U32 R7, RZ, RZ, UR6 ;  /* 0x00000006ff077e24 */ /* 0x002fc8000f8e00ff */
[----:B------:R1:W2:Y:S03]  /*113d0*/  SYNCS.PHASECHK.TRANS64.TRYWAIT P1, [R7+URZ+0x16830], R0 ;  /* 0x01683000070075a7 */ /* 0x0002a6000802017f */
[----:B--2---:R-:W-:Y:S05]  /*113e0*/  @!P1 NANOSLEEP.SYNCS 0x989680 ;  /* 0x009896800000995d */ /* 0x004fea0003900000 */
[----:B------:R-:W2:Y:S02]  /*113f0*/  @!P1 SYNCS.PHASECHK.TRANS64 P1, [R7+URZ+0x16830], R0 ;  /* 0x01683000070095a7 */ /* 0x000ea4000802007f */
[----:B--2---:R-:W-:Y:S05]  /*11400*/  @!P1 BRA `(.L_x_2387) ;  /* 0xfffffffc00ec9947 */ /* 0x004fea000383ffff */
[----:B------:R-:W-:Y:S05]  /*11410*/  BRA `(.L_x_2384) ;  /* 0xffffff2800747947 */ /* 0x000fea000383ffff */
.L_x_2391:
[----:B-1----:R-:W-:-:S04]  /*11420*/  IMAD.U32 R2, RZ, RZ, UR6 ;  /* 0x00000006ff027e24 */ /* 0x002fc8000f8e00ff */
[----:B------:R1:W2:Y:S03]  /*11430*/  SYNCS.PHASECHK.TRANS64.TRYWAIT P1, [R2+URZ+0x16850], R0 ;  /* 0x01685000020075a7 */ /* 0x0002a6000802017f */
[----:B--2---:R-:W-:Y:S05]  /*11440*/  @!P1 NANOSLEEP.SYNCS 0x989680 ;  /* 0x009896800000995d */ /* 0x004fea0003900000 */
[----:B------:R-:W2:Y:S02]  /*11450*/  @!P1 SYNCS.PHASECHK.TRANS64 P1, [R2+URZ+0x16850], R0 ;  /* 0x01685000020095a7 */ /* 0x000ea4000802007f */
[----:B--2---:R-:W-:Y:S05]  /*11460*/  @!P1 BRA `(.L_x_2391) ;  /* 0xfffffffc00ec9947 */ /* 0x004fea000383ffff */
[----:B------:R-:W-:Y:S05]  /*11470*/  BRA `(.L_x_2388) ;  /* 0xffffff2800f87947 */ /* 0x000fea000383ffff */
.L_x_2399:
[----:B-1----:R-:W-:-:S04]  /*11480*/  IMAD.U32 R7, RZ, RZ, UR6 ;  /* 0x00000006ff077e24 */ /* 0x002fc8000f8e00ff */
[----:B------:R1:W2:Y:S03]  /*11490*/  SYNCS.PHASECHK.TRANS64.TRYWAIT P1, [R7+URZ+0x16830], R0 ;  /* 0x01683000070075a7 */ /* 0x0002a6000802017f */
[----:B--2---:R-:W-:Y:S05]  /*114a0*/  @!P1 NANOSLEEP.SYNCS 0x989680 ;  /* 0x009896800000995d */ /* 0x004fea0003900000 */
[----:B------:R-:W2:Y:S02]  /*114b0*/  @!P1 SYNCS.PHASECHK.TRANS64 P1, [R7+URZ+0x16830], R0 ;  /* 0x01683000070095a7 */ /* 0x000ea4000802007f */
[----:B--2---:R-:W-:Y:S05]  /*114c0*/  @!P1 BRA `(.L_x_2399) ;  /* 0xfffffffc00ec9947 */ /* 0x004fea000383ffff */
[----:B------:R-:W-:Y:S05]  /*114d0*/  BRA `(.L_x_2396) ;  /* 0xffffff5000047947 */ /* 0x000fea000383ffff */
.L_x_2403:
[----:B-1----:R-:W-:-:S04]  /*114e0*/  IMAD.U32 R2, RZ, RZ, UR6 ;  /* 0x00000006ff027e24 */ /* 0x002fc8000f8e00ff */
[----:B------:R1:W2:Y:S03]  /*114f0*/  SYNCS.PHASECHK.TRANS64.TRYWAIT P1, [R2+URZ+0x16850], R0 ;  /* 0x01685000020075a7 */ /* 0x0002a6000802017f */
[----:B--2---:R-:W-:Y:S05]  /*11500*/  @!P1 NANOSLEEP.SYNCS 0x989680 ;  /* 0x009896800000995d */ /* 0x004fea0003900000 */
[----:B------:R-:W2:Y:S02]  /*11510*/  @!P1 SYNCS.PHASECHK.TRANS64 P1, [R2+URZ+0x16850], R0 ;  /* 0x01685000020095a7 */ /* 0x000ea4000802007f */
[----:B--2---:R-:W-:Y:S05]  /*11520*/  @!P1 BRA `(.L_x_2403) ;  /* 0xfffffffc00ec9947 */ /* 0x004fea000383ffff */
[----:B------:R-:W-:Y:S05]  /*11530*/  BRA `(.L_x_2400) ;  /* 0xffffff50007c7947 */ /* 0x000fea000383ffff */
.L_x_2410:
[----:B-1----:R-:W-:-:S04]  /*11540*/  IMAD.U32 R6, RZ, RZ, UR5 ;  /* 0x00000005ff067e24 */ /* 0x002fc8000f8e00ff */
[----:B------:R1:W2:Y:S03]  /*11550*/  SYNCS.PHASECHK.TRANS64.TRYWAIT P1, [R6+URZ+0x16850], R5 ;  /* 0x01685005060075a7 */ /* 0x0002a6000802017f */
[----:B--2---:R-:W-:Y:S05]  /*11560*/  @!P1 NANOSLEEP.SYNCS 0x989680 ;  /* 0x009896800000995d */ /* 0x004fea0003900000 */
[----:B------:R-:W2:Y:S02]  /*11570*/  @!P1 SYNCS.PHASECHK.TRANS64 P1, [R6+URZ+0x16850], R5 ;  /* 0x01685005060095a7 */ /* 0x000ea4000802007f */
[----:B--2---:R-:W-:Y:S05]  /*11580*/  @!P1 BRA `(.L_x_2410) ;  /* 0xfffffffc00ec9947 */ /* 0x004fea000383ffff */
[----:B------:R-:W-:Y:S05]  /*11590*/  BRA `(.L_x_2409) ;  /* 0xffffff6800f07947 */ /* 0x000fea000383ffff */
.L_x_2446:
[----:B0-----:R-:W0:Y:S01]  /*115a0*/  S2R R20, SR_TID.X ;  /* 0x0000000000147919 */ /* 0x001e220000002100 */
[----:B------:R-:W-:Y:S01]  /*115b0*/  BSSY B0, `(.L_x_2510) ;  /* 0x000000a000007945 */ /* 0x000fe20003800000 */
[----:B------:R-:W-:Y:S01]  /*115c0*/  MOV R12, RZ ;  /* 0x000000ff000c7202 */ /* 0x000fe20000000f00 */
        /* <DEDUP_REMOVED lines=8> */
.L_x_2511:
[----:B------:R-:W-:Y:S05]  /*11650*/  BSYNC B0 ;  /* 0x0000000000007941 */ /* 0x000fea0003800000 */
.L_x_2510:
[----:B------:R-:W-:Y:S05]  /*11660*/  BRA `(.L_x_2512) ;  /* 0xffffffb400f47947 */ /* 0x000fea000383ffff */
.L_x_2449:
[----:B0-----:R0:W1:Y:S02]  /*11670*/  SYNCS.PHASECHK.TRANS64.TRYWAIT P0, [R3+URZ+0x16840], R4 ;  /* 0x01684004030075a7 */ /* 0x001064000800017f */
[----:B-1----:R-:W-:Y:S05]  /*11680*/  @!P0 NANOSLEEP.SYNCS 0x989680 ;  /* 0x009896800000895d */ /* 0x002fea0003900000 */
[----:B------:R-:W1:Y:S02]  /*11690*/  @!P0 SYNCS.PHASECHK.TRANS64 P0, [R3+URZ+0x16840], R4 ;  /* 0x01684004030085a7 */ /* 0x000e64000800007f */
[----:B-1----:R-:W-:Y:S05]  /*116a0*/  @!P0 BRA `(.L_x_2449) ;  /* 0xfffffffc00f08947 */ /* 0x002fea000383ffff */
[----:B------:R-:W-:Y:S05]  /*116b0*/  BRA `(.L_x_2513) ;  /* 0xffffffb800487947 */ /* 0x000fea000383ffff */
.L_x_2450:
        /* <DEDUP_REMOVED lines=8> */
.L_x_2515:
[----:B------:R-:W-:Y:S05]  /*11740*/  BSYNC B0 ;  /* 0x0000000000007941 */ /* 0x000fea0003800000 */
.L_x_2514:
        /* <DEDUP_REMOVED lines=9> */
.L_x_2516:
[----:B------:R-:W-:Y:S02]  /*117e0*/  IMAD.MOV.U32 R13, RZ, RZ, R2 ;  /* 0x000000ffff0d7224 */ /* 0x000fe400078e0002 */
[----:B------:R-:W-:Y:S02]  /*117f0*/  IMAD.MOV.U32 R12, RZ, RZ, 0x1 ;  /* 0x00000001ff0c7424 */ /* 0x000fe400078e00ff */
[----:B------:R-:W-:-:S07]  /*11800*/  IMAD.MOV.U32 R7, RZ, RZ, R14 ;  /* 0x000000ffff077224 */ /* 0x000fce00078e000e */
[----:B------:R-:W-:Y:S05]  /*11810*/  WARPSYNC.COLLECTIVE R15, `(.L_x_2517) ;  /* 0x000000000f087348 */ /* 0x000fea0003c00000 */
[----:B------:R0:W1:Y:S02]  /*11820*/  SHFL.IDX P6, R14, R13, R12, R11 ;  /* 0x0000000c0d0e7389 */ /* 0x00006400000c000b */
[----:B01----:R-:W-:Y:S01]  /*11830*/  ENDCOLLECTIVE ;  /* 0x000000000000791b */ /* 0x003fe20003800000 */
.L_x_2517:
        /* <DEDUP_REMOVED lines=15> */
.L_x_2518:
[----:B------:R-:W-:Y:S02]  /*11930*/  @P1 IMAD R8, R5, 0x2, R22 ;  /* 0x0000000205081824 */ /* 0x000fe400078e0216 */
[----:B------:R-:W-:Y:S02]  /*11940*/  IMAD.MOV.U32 R13, RZ, RZ, R2 ;  /* 0x000000ffff0d7224 */ /* 0x000fe400078e0002 */
[----:B------:R-:W-:Y:S02]  /*11950*/  IMAD.MOV.U32 R12, RZ, RZ, 0x2 ;  /* 0x00000002ff0c7424 */ /* 0x000fe400078e00ff */
[----:B------:R-:W-:-:S07]  /*11960*/  IMAD.MOV.U32 R7, RZ, RZ, R14 ;  /* 0x000000ffff077224 */ /* 0x000fce00078e000e */
[----:B------:R-:W-:Y:S05]  /*11970*/  WARPSYNC.COLLECTIVE R15, `(.L_x_2519) ;  /* 0x000000000f087348 */ /* 0x000fea0003c00000 */
[----:B------:R0:W1:Y:S02]  /*11980*/  SHFL.IDX P6, R14, R13, R12, R11 ;  /* 0x0000000c0d0e7389 */ /* 0x00006400000c000b */
[----:B01----:R-:W-:Y:S01]  /*11990*/  ENDCOLLECTIVE ;  /* 0x000000000000791b */ /* 0x003fe20003800000 */
.L_x_2519:
        /* <DEDUP_REMOVED lines=15> */
.L_x_2520:
[----:B------:R-:W-:Y:S02]  /*11a90*/  @P1 IMAD R8, R5, 0x2, R22 ;  /* 0x0000000205081824 */ /* 0x000fe400078e0216 */
[----:B------:R-:W-:Y:S02]  /*11aa0*/  IMAD.MOV.U32 R13, RZ, RZ, R2 ;  /* 0x000000ffff0d7224 */ /* 0x000fe400078e0002 */
[----:B------:R-:W-:Y:S02]  /*11ab0*/  IMAD.MOV.U32 R12, RZ, RZ, 0x3 ;  /* 0x00000003ff0c7424 */ /* 0x000fe400078e00ff */
[----:B------:R-:W-:-:S07]  /*11ac0*/  IMAD.MOV.U32 R7, RZ, RZ, R14 ;  /* 0x000000ffff077224 */ /* 0x000fce00078e000e */
[----:B------:R-:W-:Y:S05]  /*11ad0*/  WARPSYNC.COLLECTIVE R15, `(.L_x_2521) ;  /* 0x000000000f087348 */ /* 0x000fea0003c00000 */
[----:B------:R0:W1:Y:S02]  /*11ae0*/  SHFL.IDX P6, R14, R13, R12, R11 ;  /* 0x0000000c0d0e7389 */ /* 0x00006400000c000b */
[----:B01----:R-:W-:Y:S01]  /*11af0*/  ENDCOLLECTIVE ;  /* 0x000000000000791b */ /* 0x003fe20003800000 */
.L_x_2521:
        /* <DEDUP_REMOVED lines=15> */
.L_x_2522:
[----:B------:R-:W-:Y:S02]  /*11bf0*/  @P1 IMAD R8, R5, 0x2, R22 ;  /* 0x0000000205081824 */ /* 0x000fe400078e0216 */
[----:B------:R-:W-:Y:S02]  /*11c00*/  IMAD.MOV.U32 R13, RZ, RZ, R2 ;  /* 0x000000ffff0d7224 */ /* 0x000fe400078e0002 */
[----:B------:R-:W-:Y:S02]  /*11c10*/  IMAD.MOV.U32 R12, RZ, RZ, 0x4 ;  /* 0x00000004ff0c7424 */ /* 0x000fe400078e00ff */
[----:B------:R-:W-:-:S07]  /*11c20*/  IMAD.MOV.U32 R7, RZ, RZ, R14 ;  /* 0x000000ffff077224 */ /* 0x000fce00078e000e */
[----:B------:R-:W-:Y:S05]  /*11c30*/  WARPSYNC.COLLECTIVE R15, `(.L_x_2523) ;  /* 0x000000000f087348 */ /* 0x000fea0003c00000 */
[----:B------:R0:W1:Y:S02]  /*11c40*/  SHFL.IDX P6, R14, R13, R12, R11 ;  /* 0x0000000c0d0e7389 */ /* 0x00006400000c000b */
[----:B01----:R-:W-:Y:S01]  /*11c50*/  ENDCOLLECTIVE ;  /* 0x000000000000791b */ /* 0x003fe20003800000 */
.L_x_2523:
        /* <DEDUP_REMOVED lines=15> */
.L_x_2524:
[----:B------:R-:W-:Y:S02]  /*11d50*/  @P1 IMAD R8, R5, 0x2, R22 ;  /* 0x0000000205081824 */ /* 0x000fe400078e0216 */
[----:B------:R-:W-:Y:S02]  /*11d60*/  IMAD.MOV.U32 R13, RZ, RZ, R2 ;  /* 0x000000ffff0d7224 */ /* 0x000fe400078e0002 */
[----:B------:R-:W-:Y:S02]  /*11d70*/  IMAD.MOV.U32 R12, RZ, RZ, 0x5 ;  /* 0x00000005ff0c7424 */ /* 0x000fe400078e00ff */
[----:B------:R-:W-:-:S07]  /*11d80*/  IMAD.MOV.U32 R7, RZ, RZ, R14 ;  /* 0x000000ffff077224 */ /* 0x000fce00078e000e */
[----:B------:R-:W-:Y:S05]  /*11d90*/  WARPSYNC.COLLECTIVE R15, `(.L_x_2525) ;  /* 0x000000000f087348 */ /* 0x000fea0003c00000 */
[----:B------:R0:W1:Y:S02]  /*11da0*/  SHFL.IDX P6, R14, R13, R12, R11 ;  /* 0x0000000c0d0e7389 */ /* 0x00006400000c000b */
[----:B01----:R-:W-:Y:S01]  /*11db0*/  ENDCOLLECTIVE ;  /* 0x000000000000791b */ /* 0x003fe20003800000 */
.L_x_2525:
        /* <DEDUP_REMOVED lines=15> */
.L_x_2526:
[----:B------:R-:W-:Y:S02]  /*11eb0*/  @P1 IMAD R8, R5, 0x2, R22 ;  /* 0x0000000205081824 */ /* 0x000fe400078e0216 */
[----:B------:R-:W-:Y:S02]  /*11ec0*/  IMAD.MOV.U32 R13, RZ, RZ, R2 ;  /* 0x000000ffff0d7224 */ /* 0x000fe400078e0002 */
[----:B------:R-:W-:Y:S02]  /*11ed0*/  IMAD.MOV.U32 R12, RZ, RZ, 0x6 ;  /* 0x00000006ff0c7424 */ /* 0x000fe400078e00ff */
[----:B------:R-:W-:-:S07]  /*11ee0*/  IMAD.MOV.U32 R7, RZ, RZ, R14 ;  /* 0x000000ffff077224 */ /* 0x000fce00078e000e */
[----:B------:R-:W-:Y:S05]  /*11ef0*/  WARPSYNC.COLLECTIVE R15, `(.L_x_2527) ;  /* 0x000000000f087348 */ /* 0x000fea0003c00000 */
[----:B------:R0:W1:Y:S02]  /*11f00*/  SHFL.IDX P6, R14, R13, R12, R11 ;  /* 0x0000000c0d0e7389 */ /* 0x00006400000c000b */
[----:B01----:R-:W-:Y:S01]  /*11f10*/  ENDCOLLECTIVE ;  /* 0x000000000000791b */ /* 0x003fe20003800000 */
.L_x_2527:
        /* <DEDUP_REMOVED lines=15> */
.L_x_2528:
[----:B------:R-:W-:Y:S02]  /*12010*/  @P1 IMAD R8, R5, 0x2, R22 ;  /* 0x0000000205081824 */ /* 0x000fe400078e0216 */
[----:B------:R-:W-:Y:S02]  /*12020*/  IMAD.MOV.U32 R13, RZ, RZ, R2 ;  /* 0x000000ffff0d7224 */ /* 0x000fe400078e0002 */
[----:B------:R-:W-:Y:S01]  /*12030*/  IMAD.MOV.U32 R12, RZ, RZ, 0x7 ;  /* 0x00000007ff0c7424 */ /* 0x000fe200078e00ff */
[----:B------:R-:W-:-:S07]  /*12040*/  MOV R7, R14 ;  /* 0x0000000e00077202 */ /* 0x000fce0000000f00 */
[----:B------:R-:W-:Y:S05]  /*12050*/  WARPSYNC.COLLECTIVE R15, `(.L_x_2529) ;  /* 0x000000000f087348 */ /* 0x000fea0003c00000 */
[----:B------:R0:W1:Y:S02]  /*12060*/  SHFL.IDX P6, R14, R13, R12, R11 ;  /* 0x0000000c0d0e7389 */ /* 0x00006400000c000b */
[----:B01----:R-:W-:Y:S01]  /*12070*/  ENDCOLLECTIVE ;  /* 0x000000000000791b */ /* 0x003fe20003800000 */
.L_x_2529:
        /* <DEDUP_REMOVED lines=14> */
.L_x_2530:
[----:B------:R-:W-:Y:S01]  /*12160*/  IMAD.MOV.U32 R0, RZ, RZ, R14 ;  /* 0x000000ffff007224 */ /* 0x000fe200078e000e */
[----:B------:R-:W-:Y:S06]  /*12170*/  BRA `(.L_x_2531) ;  /* 0xffffffb400507947 */ /* 0x000fec000383ffff */
.L_x_2455:
[----:B------:R-:W-:Y:S02]  /*12180*/  IMAD.MOV.U32 R13, RZ, RZ, R4 ;  /* 0x000000ffff0d7224 */ /* 0x000fe400078e0004 */
[----:B------:R-:W-:Y:S02]  /*12190*/  IMAD.MOV.U32 R12, RZ, RZ, RZ ;  /* 0x000000ffff0c7224 */ /* 0x000fe400078e00ff */
[----:B------:R-:W-:Y:S02]  /*121a0*/  IMAD.MOV.U32 R11, RZ, RZ, 0x181f ;  /* 0x0000181fff0b7424 */ /* 0x000fe400078e00ff */
[----:B------:R-:W-:Y:S02]  /*121b0*/  IMAD.MOV.U32 R15, RZ, RZ, -0x1 ;  /* 0xffffffffff0f7424 */ /* 0x000fe400078e00ff */
[----:B-----5:R-:W-:Y:S02]  /*121c0*/  IMAD R3, R21, R9, RZ ;  /* 0x0000000915037224 */ /* 0x020fe400078e02ff */
[----:B------:R-:W-:-:S07]  /*121d0*/  IMAD R17, R17, 0xc0, R20 ;  /* 0x000000c011117824 */ /* 0x000fce00078e0214 */
[----:B------:R-:W-:Y:S05]  /*121e0*/  WARPSYNC.COLLECTIVE R15, `(.L_x_2532) ;  /* 0x000000000f087348 */ /* 0x000fea0003c00000 */
[----:B------:R0:W1:Y:S02]  /*121f0*/  SHFL.IDX P6, R14, R13, R12, R11 ;  /* 0x0000000c0d0e7389 */ /* 0x00006400000c000b */
[----:B01----:R-:W-:Y:S01]  /*12200*/  ENDCOLLECTIVE ;  /* 0x000000000000791b */ /* 0x003fe20003800000 */
.L_x_2532:
[C---:B------:R-:W-:Y:S01]  /*12210*/  VIADD R8, R17.reuse, 0x10 ;  /* 0x0000001011087836 */ /* 0x040fe20000000000 */
[----:B------:R-:W-:Y:S01]  /*12220*/  ISETP.GE.AND P2, PT, R17, R3, PT ;  /* 0x000000031100720c */ /* 0x000fe20003f46270 */
[----:B------:R-:W-:Y:S02]  /*12230*/  IMAD.MOV.U32 R13, RZ, RZ, R0 ;  /* 0x000000ffff0d7224 */ /* 0x000fe400078e0000 */
[----:B------:R-:W-:-:S10]  /*12240*/  IMAD.MOV.U32 R6, RZ, RZ, R14 ;  /* 0x000000ffff067224 */ /* 0x000fd400078e000e */
[----:B------:R-:W-:Y:S05]  /*12250*/  WARPSYNC.COLLECTIVE R15, `(.L_x_2533) ;  /* 0x000000000f087348 */ /* 0x000fea0003c00000 */
[----:B------:R0:W1:Y:S02]  /*12260*/  SHFL.IDX P6, R14, R13, R12, R11 ;  /* 0x0000000c0d0e7389 */ /* 0x00006400000c000b */
[----:B01----:R-:W-:Y:S01]  /*12270*/  ENDCOLLECTIVE ;  /* 0x000000000000791b */ /* 0x003fe20003800000 */
.L_x_2533:
[----:B------:R-:W-:Y:S02]  /*12280*/  IMAD.MOV.U32 R13, RZ, RZ, R4 ;  /* 0x000000ffff0d7224 */ /* 0x000fe400078e0004 */
[----:B------:R-:W-:Y:S02]  /*12290*/  IMAD.MOV.U32 R12, RZ, RZ, 0x1 ;  /* 0x00000001ff0c7424 */ /* 0x000fe400078e00ff */
[----:B------:R-:W-:-:S07]  /*122a0*/  IMAD.MOV.U32 R7, RZ, RZ, R14 ;  /* 0x000000ffff077224 */ /* 0x000fce00078e000e */
[----:B------:R-:W-:Y:S05]  /*122b0*/  WARPSYNC.COLLECTIVE R15, `(.L_x_2534) ;  /* 0x000000000f087348 */ /* 0x000fea0003c00000 */
[----:B------:R0:W1:Y:S02]  /*122c0*/  SHFL.IDX P6, R14, R13, R12, R11 ;  /* 0x0000000c0d0e7389 */ /* 0x00006400000c000b */
[----:B01----:R-:W-:Y:S01]  /*122d0*/  ENDCOLLECTIVE ;  /* 0x000000000000791b */ /* 0x003fe20003800000 */
.L_x_2534:
        /* <DEDUP_REMOVED lines=15> */
.L_x_2535:
[----:B------:R-:W-:Y:S02]  /*123d0*/  IMAD.MOV.U32 R13, RZ, RZ, R4 ;  /* 0x000000ffff0d7224 */ /* 0x000fe400078e0004 */
[----:B------:R-:W-:Y:S02]  /*123e0*/  IMAD.MOV.U32 R12, RZ, RZ, 0x2 ;  /* 0x00000002ff0c7424 */ /* 0x000fe400078e00ff */
[----:B------:R-:W-:-:S07]  /*123f0*/  IMAD.MOV.U32 R7, RZ, RZ, R14 ;  /* 0x000000ffff077224 */ /* 0x000fce00078e000e */
[----:B------:R-:W-:Y:S05]  /*12400*/  WARPSYNC.COLLECTIVE R15, `(.L_x_2536) ;  /* 0x000000000f087348 */ /* 0x000fea0003c00000 */
[----:B------:R0:W1:Y:S02]  /*12410*/  SHFL.IDX P6, R14, R13, R12, R11 ;  /* 0x0000000c0d0e7389 */ /* 0x00006400000c000b */
[----:B01----:R-:W-:Y:S01]  /*12420*/  ENDCOLLECTIVE ;  /* 0x000000000000791b */ /* 0x003fe20003800000 */
.L_x_2536:
        /* <DEDUP_REMOVED lines=16> */
.L_x_2537:
[----:B------:R-:W-:Y:S02]  /*12530*/  IMAD.MOV.U32 R13, RZ, RZ, R4 ;  /* 0x000000ffff0d7224 */ /* 0x000fe400078e0004 */
[----:B------:R-:W-:Y:S02]  /*12540*/  IMAD.MOV.U32 R12, RZ, RZ, 0x3 ;  /* 0x00000003ff0c7424 */ /* 0x000fe400078e00ff */
[----:B------:R-:W-:-:S07]  /*12550*/  IMAD.MOV.U32 R7, RZ, RZ, R14 ;  /* 0x000000ffff077224 */ /* 0x000fce00078e000e */
[----:B------:R-:W-:Y:S05]  /*12560*/  WARPSYNC.COLLECTIVE R15, `(.L_x_2538) ;  /* 0x000000000f087348 */ /* 0x000fea0003c00000 */
[----:B------:R0:W1:Y:S02]  /*12570*/  SHFL.IDX P6, R14, R13, R12, R11 ;  /* 0x0000000c0d0e7389 */ /* 0x00006400000c000b */
[----:B01----:R-:W-:Y:S01]  /*12580*/  ENDCOLLECTIVE ;  /* 0x000000000000791b */ /* 0x003fe20003800000 */
.L_x_2538:
        /* <DEDUP_REMOVED lines=16> */
.L_x_2539:
[----:B------:R-:W-:Y:S02]  /*12690*/  IMAD.MOV.U32 R13, RZ, RZ, R4 ;  /* 0x000000ffff0d7224 */ /* 0x000fe400078e0004 */
[----:B------:R-:W-:Y:S02]  /*126a0*/  IMAD.MOV.U32 R12, RZ, RZ, 0x4 ;  /* 0x00000004ff0c7424 */ /* 0x000fe400078e00ff */
[----:B------:R-:W-:-:S07]  /*126b0*/  IMAD.MOV.U32 R7, RZ, RZ, R14 ;  /* 0x000000ffff077224 */ /* 0x000fce00078e000e */
[----:B------:R-:W-:Y:S05]  /*126c0*/  WARPSYNC.COLLECTIVE R15, `(.L_x_2540) ;  /* 0x000000000f087348 */ /* 0x000fea0003c00000 */
[----:B------:R0:W1:Y:S02]  /*126d0*/  SHFL.IDX P6, R14, R13, R12, R11 ;  /* 0x0000000c0d0e7389 */ /* 0x00006400000c000b */
[----:B01----:R-:W-:Y:S01]  /*126e0*/  ENDCOLLECTIVE ;  /* 0x000000000000791b */ /* 0x003fe20003800000 */
.L_x_2540:
        /* <DEDUP_REMOVED lines=16> */
.L_x_2541:
[----:B------:R-:W-:Y:S02]  /*127f0*/  IMAD.MOV.U32 R13, RZ, RZ, R4 ;  /* 0x000000ffff0d7224 */ /* 0x000fe400078e0004 */
[----:B------:R-:W-:Y:S02]  /*12800*/  IMAD.MOV.U32 R12, RZ, RZ, 0x5 ;  /* 0x00000005ff0c7424 */ /* 0x000fe400078e00ff */
[----:B------:R-:W-:-:S07]  /*12810*/  IMAD.MOV.U32 R7, RZ, RZ, R14 ;  /* 0x000000ffff077224 */ /* 0x000fce00078e000e */
[----:B------:R-:W-:Y:S05]  /*12820*/  WARPSYNC.COLLECTIVE R15, `(.L_x_2542) ;  /* 0x000000000f087348 */ /* 0x000fea0003c00000 */
[----:B------:R0:W1:Y:S02]  /*12830*/  SHFL.IDX P6, R14, R13, R12, R11 ;  /* 0x0000000c0d0e7389 */ /* 0x00006400000c000b */
[----:B01----:R-:W-:Y:S01]  /*12840*/  ENDCOLLECTIVE ;  /* 0x000000000000791b */ /* 0x003fe20003800000 */
.L_x_2542:
        /* <DEDUP_REMOVED lines=16> */
.L_x_2543:
[----:B------:R-:W-:Y:S02]  /*12950*/  IMAD.MOV.U32 R13, RZ, RZ, R4 ;  /* 0x000000ffff0d7224 */ /* 0x000fe400078e0004 */
[----:B------:R-:W-:Y:S02]  /*12960*/  IMAD.MOV.U32 R12, RZ, RZ, 0x6 ;  /* 0x00000006ff0c7424 */ /* 0x000fe400078e00ff */
[----:B------:R-:W-:-:S07]  /*12970*/  IMAD.MOV.U32 R7, RZ, RZ, R14 ;  /* 0x000000ffff077224 */ /* 0x000fce00078e000e */
[----:B------:R-:W-:Y:S05]  /*12980*/  WARPSYNC.COLLECTIVE R15, `(.L_x_2544) ;  /* 0x000000000f087348 */ /* 0x000fea0003c00000 */
[----:B------:R0:W1:Y:S02]  /*12990*/  SHFL.IDX P6, R14, R13, R12, R11 ;  /* 0x0000000c0d0e7389 */ /* 0x00006400000c000b */
[----:B01----:R-:W-:Y:S01]  /*129a0*/  ENDCOLLECTIVE ;  /* 0x000000000000791b */ /* 0x003fe20003800000 */
.L_x_2544:
        /* <DEDUP_REMOVED lines=16> */
.L_x_2545:
[----:B------:R-:W-:Y:S02]  /*12ab0*/  IMAD.MOV.U32 R13, RZ, RZ, R4 ;  /* 0x000000ffff0d7224 */ /* 0x000fe400078e0004 */
[----:B------:R-:W-:Y:S02]  /*12ac0*/  IMAD.MOV.U32 R12, RZ, RZ, 0x7 ;  /* 0x00000007ff0c7424 */ /* 0x000fe400078e00ff */
[----:B------:R-:W-:-:S07]  /*12ad0*/  IMAD.MOV.U32 R7, RZ, RZ, R14 ;  /* 0x000000ffff077224 */ /* 0x000fce00078e000e */
[----:B------:R-:W-:Y:S05]  /*12ae0*/  WARPSYNC.COLLECTIVE R15, `(.L_x_2546) ;  /* 0x000000000f087348 */ /* 0x000fea0003c00000 */
[----:B------:R0:W1:Y:S02]  /*12af0*/  SHFL.IDX P6, R14, R13, R12, R11 ;  /* 0x0000000c0d0e7389 */ /* 0x00006400000c000b */
[----:B01----:R-:W-:Y:S01]  /*12b00*/  ENDCOLLECTIVE ;  /* 0x000000000000791b */ /* 0x003fe20003800000 */
.L_x_2546:
        /* <DEDUP_REMOVED lines=11> */
.L_x_2547:
        /* <DEDUP_REMOVED lines=12> */
.L_x_2548:
        /* <DEDUP_REMOVED lines=12> */
.L_x_2549:
[----:B------:R-:W-:Y:S02]  /*12d40*/  IMAD.MOV.U32 R13, RZ, RZ, R2 ;  /* 0x000000ffff0d7224 */ /* 0x000fe400078e0002 */
[----:B------:R-:W-:Y:S02]  /*12d50*/  IMAD.MOV.U32 R12, RZ, RZ, 0x1 ;  /* 0x00000001ff0c7424 */ /* 0x000fe400078e00ff */
[----:B------:R-:W-:-:S07]  /*12d60*/  IMAD.MOV.U32 R4, RZ, RZ, R14 ;  /* 0x000000ffff047224 */ /* 0x000fce00078e000e */
[----:B------:R-:W-:Y:S05]  /*12d70*/  WARPSYNC.COLLECTIVE R15, `(.L_x_2550) ;  /* 0x000000000f087348 */ /* 0x000fea0003c00000 */
[----:B------:R0:W1:Y:S02]  /*12d80*/  SHFL.IDX P6, R14, R13, R12, R11 ;  /* 0x0000000c0d0e7389 */ /* 0x00006400000c000b */
[----:B01----:R-:W-:Y:S01]  /*12d90*/  ENDCOLLECTIVE ;  /* 0x000000000000791b */ /* 0x003fe20003800000 */
.L_x_2550:
        /* <DEDUP_REMOVED lines=16> */
.L_x_2551:
[----:B------:R-:W-:Y:S02]  /*12ea0*/  IMAD.MOV.U32 R13, RZ, RZ, R2 ;  /* 0x000000ffff0d7224 */ /* 0x000fe400078e0002 */
[----:B------:R-:W-:Y:S02]  /*12eb0*/  IMAD.MOV.U32 R12, RZ, RZ, 0x2 ;  /* 0x00000002ff0c7424 */ /* 0x000fe400078e00ff */
[----:B------:R-:W-:-:S07]  /*12ec0*/  IMAD.MOV.U32 R6, RZ, RZ, R14 ;  /* 0x000000ffff067224 */ /* 0x000fce00078e000e */
[----:B------:R-:W-:Y:S05]  /*12ed0*/  WARPSYNC.COLLECTIVE R15, `(.L_x_2552) ;  /* 0x000000000f087348 */ /* 0x000fea0003c00000 */
[----:B------:R0:W1:Y:S02]  /*12ee0*/  SHFL.IDX P6, R14, R13, R12, R11 ;  /* 0x0000000c0d0e7389 */ /* 0x00006400000c000b */
[----:B01----:R-:W-:Y:S01]  /*12ef0*/  ENDCOLLECTIVE ;  /* 0x000000000000791b */ /* 0x003fe20003800000 */
.L_x_2552:
[----:B------:R-:W-:-:S05]  /*12f00*/  @!P1 LEA R6, P2, R28, R6, 0x1 ;  /* 0x000000061c069211 */ /* 0x000fca00078408ff */
[----:B------:R-:W-:Y:S01]  /*12f10*/  @!P1 IMAD.X R0, RZ, RZ, R0, P2 ;  /* 0x000000ffff009224 */ /* 0x000fe200010e0600 */
[----:B------:R-:W-:-:S04]  /*12f20*/  ISETP.GE.AND P2, PT, R4, R3, PT ;  /* 0x000000030400720c */ /* 0x000fc80003f46270 */
[----:B------:R-:W-:Y:S01]  /*12f30*/  @!P1 MOV R7, R0 ;  /* 0x0000000000079202 */ /* 0x000fe20000000f00 */
[----:B------:R-:W-:-:S04]  /*12f40*/  IMAD.MOV.U32 R13, RZ, RZ, R5 ;  /* 0x000000ffff0d7224 */ /* 0x000fc800078e0005 */
        /* <DEDUP_REMOVED lines=8> */
.L_x_2553:
[----:B------:R-:W-:Y:S02]  /*12fd0*/  IMAD.MOV.U32 R13, RZ, RZ, R2 ;  /* 0x000000ffff0d7224 */ /* 0x000fe400078e0002 */
[----:B------:R-:W-:Y:S02]  /*12fe0*/  IMAD.MOV.U32 R12, RZ, RZ, 0x3 ;  /* 0x00000003ff0c7424 */ /* 0x000fe400078e00ff */
[----:B------:R-:W-:-:S07]  /*12ff0*/  IMAD.MOV.U32 R6, RZ, RZ, R14 ;  /* 0x000000ffff067224 */ /* 0x000fce00078e000e */
[----:B------:R-:W-:Y:S05]  /*13000*/  WARPSYNC.COLLECTIVE R15, `(.L_x_2554) ;  /* 0x000000000f087348 */ /* 0x000fea0003c00000 */
[----:B------:R0:W1:Y:S02]  /*13010*/  SHFL.IDX P6, R14, R13, R12, R11 ;  /* 0x0000000c0d0e7389 */ /* 0x00006400000c000b */
[----:B01----:R-:W-:Y:S01]  /*13020*/  ENDCOLLECTIVE ;  /* 0x000000000000791b */ /* 0x003fe20003800000 */
.L_x_2554:
        /* <DEDUP_REMOVED lines=12> */
.L_x_2555:
[----:B------:R-:W-:Y:S01]  /*130f0*/  IMAD.MOV.U32 R2, RZ, RZ, R14 ;  /* 0x000000ffff027224 */ /* 0x000fe200078e000e */
[----:B------:R-:W-:Y:S06]  /*13100*/  BRA `(.L_x_2556) ;  /* 0xffffffb4002c7947 */ /* 0x000fec000383ffff */
.L_x_2458:
[----:B0-----:R0:W1:Y:S02]  /*13110*/  SYNCS.PHASECHK.TRANS64.TRYWAIT P0, [R22+URZ+0x16820], R3 ;  /* 0x01682003160075a7 */ /* 0x001064000800017f */
[----:B-1----:R-:W-:Y:S05]  /*13120*/  @!P0 NANOSLEEP.SYNCS 0x989680 ;  /* 0x009896800000895d */ /* 0x002fea0003900000 */
[----:B------:R-:W1:Y:S02]  /*13130*/  @!P0 SYNCS.PHASECHK.TRANS64 P0, [R22+URZ+0x16820], R3 ;  /* 0x01682003160085a7 */ /* 0x000e64000800007f */
[----:B-1----:R-:W-:Y:S05]  /*13140*/  @!P0 BRA `(.L_x_2458) ;  /* 0xfffffffc00f08947 */ /* 0x002fea000383ffff */
[----:B------:R-:W-:Y:S05]  /*13150*/  BRA `(.L_x_2557) ;  /* 0xffffffb400987947 */ /* 0x000fea000383ffff */
.L_x_2463:
[----:B0-----:R0:W1:Y:S02]  /*13160*/  SYNCS.PHASECHK.TRANS64.TRYWAIT P0, [R5+URZ+0x16840], R2 ;  /* 0x01684002050075a7 */ /* 0x001064000800017f */
[----:B-1----:R-:W-:Y:S05]  /*13170*/  @!P0 NANOSLEEP.SYNCS 0x989680 ;  /* 0x009896800000895d */ /* 0x002fea0003900000 */
[----:B------:R-:W1:Y:S02]  /*13180*/  @!P0 SYNCS.PHASECHK.TRANS64 P0, [R5+URZ+0x16840], R2 ;  /* 0x01684002050085a7 */ /* 0x000e64000800007f */
[----:B-1----:R-:W-:Y:S05]  /*13190*/  @!P0 BRA `(.L_x_2463) ;  /* 0xfffffffc00f08947 */ /* 0x002fea000383ffff */
[----:B------:R-:W-:Y:S05]  /*131a0*/  BRA `(.L_x_2558) ;  /* 0xffffffb800607947 */ /* 0x000fea000383ffff */
.L_x_2464:
        /* <DEDUP_REMOVED lines=8> */
.L_x_2560:
[----:B------:R-:W-:Y:S05]  /*13230*/  BSYNC B1 ;  /* 0x0000000000017941 */ /* 0x000fea0003800000 */
.L_x_2559:
        /* <DEDUP_REMOVED lines=9> */
.L_x_2561:
[----:B------:R-:W-:Y:S01]  /*132d0*/  IMAD R9, R9, 0x2, R22 ;  /* 0x0000000209097824 */ /* 0x000fe200078e0216 */
[----:B------:R-:W-:Y:S01]  /*132e0*/  MOV R13, R10 ;  /* 0x0000000a000d7202 */ /* 0x000fe20000000f00 */
[----:B------:R-:W-:Y:S02]  /*132f0*/  IMAD.MOV.U32 R12, RZ, RZ, 0x1 ;  /* 0x00000001ff0c7424 */ /* 0x000fe400078e00ff */
[----:B------:R-:W-:-:S07]  /*13300*/  IMAD.MOV.U32 R2, RZ, RZ, R14 ;  /* 0x000000ffff027224 */ /* 0x000fce00078e000e */
[----:B------:R-:W-:Y:S05]  /*13310*/  WARPSYNC.COLLECTIVE R15, `(.L_x_2562) ;  /* 0x000000000f087348 */ /* 0x000fea0003c00000 */
[----:B------:R0:W1:Y:S02]  /*13320*/  SHFL.IDX P6, R14, R13, R12, R11 ;  /* 0x0000000c0d0e7389 */ /* 0x00006400000c000b */
[----:B01----:R-:W-:Y:S01]  /*13330*/  ENDCOLLECTIVE ;  /* 0x000000000000791b */ /* 0x003fe20003800000 */
.L_x_2562:
        /* <DEDUP_REMOVED lines=11> */
.L_x_2563:
[----:B------:R-:W-:Y:S02]  /*133f0*/  IMAD.MOV.U32 R13, RZ, RZ, R10 ;  /* 0x000000ffff0d7224 */ /* 0x000fe400078e000a */
[----:B------:R-:W-:Y:S02]  /*13400*/  IMAD.MOV.U32 R12, RZ, RZ, 0x2 ;  /* 0x00000002ff0c7424 */ /* 0x000fe400078e00ff */
[----:B------:R-:W-:-:S07]  /*13410*/  IMAD.MOV.U32 R2, RZ, RZ, R14 ;  /* 0x000000ffff027224 */ /* 0x000fce00078e000e */
[----:B------:R-:W-:Y:S05]  /*13420*/  WARPSYNC.COLLECTIVE R15, `(.L_x_2564) ;  /* 0x000000000f087348 */ /* 0x000fea0003c00000 */
[----:B------:R0:W1:Y:S02]  /*13430*/  SHFL.IDX P6, R14, R13, R12, R11 ;  /* 0x0000000c0d0e7389 */ /* 0x00006400000c000b */
[----:B01----:R-:W-:Y:S01]  /*13440*/  ENDCOLLECTIVE ;  /* 0x000000000000791b */ /* 0x003fe20003800000 */
.L_x_2564:
        /* <DEDUP_REMOVED lines=11> */
.L_x_2565:
[----:B------:R-:W-:Y:S02]  /*13500*/  IMAD.MOV.U32 R13, RZ, RZ, R10 ;  /* 0x000000ffff0d7224 */ /* 0x000fe400078e000a */
[----:B------:R-:W-:Y:S02]  /*13510*/  IMAD.MOV.U32 R12, RZ, RZ, 0x3 ;  /* 0x00000003ff0c7424 */ /* 0x000fe400078e00ff */
[----:B------:R-:W-:-:S07]  /*13520*/  IMAD.MOV.U32 R2, RZ, RZ, R14 ;  /* 0x000000ffff027224 */ /* 0x000fce00078e000e */
[----:B------:R-:W-:Y:S05]  /*13530*/  WARPSYNC.COLLECTIVE R15, `(.L_x_2566) ;  /* 0x000000000f087348 */ /* 0x000fea0003c00000 */
[----:B------:R0:W1:Y:S02]  /*13540*/  SHFL.IDX P6, R14, R13, R12, R11 ;  /* 0x0000000c0d0e7389 */ /* 0x00006400000c000b */
[----:B01----:R-:W-:Y:S01]  /*13550*/  ENDCOLLECTIVE ;  /* 0x000000000000791b */ /* 0x003fe20003800000 */
.L_x_2566:
        /* <DEDUP_REMOVED lines=11> */
.L_x_2567:
[----:B------:R-:W-:Y:S02]  /*13610*/  IMAD.MOV.U32 R13, RZ, RZ, R10 ;  /* 0x000000ffff0d7224 */ /* 0x000fe400078e000a */
[----:B------:R-:W-:Y:S02]  /*13620*/  IMAD.MOV.U32 R12, RZ, RZ, 0x4 ;  /* 0x00000004ff0c7424 */ /* 0x000fe400078e00ff */
[----:B------:R-:W-:-:S07]  /*13630*/  IMAD.MOV.U32 R2, RZ, RZ, R14 ;  /* 0x000000ffff027224 */ /* 0x000fce00078e000e */
[----:B------:R-:W-:Y:S05]  /*13640*/  WARPSYNC.COLLECTIVE R15, `(.L_x_2568) ;  /* 0x000000000f087348 */ /* 0x000fea0003c00000 */
[----:B------:R0:W1:Y:S02]  /*13650*/  SHFL.IDX P6, R14, R13, R12, R11 ;  /* 0x0000000c0d0e7389 */ /* 0x00006400000c000b */
[----:B01----:R-:W-:Y:S01]  /*13660*/  ENDCOLLECTIVE ;  /* 0x000000000000791b */ /* 0x003fe20003800000 */
.L_x_2568:
        /* <DEDUP_REMOVED lines=11> */
.L_x_2569:
[----:B------:R-:W-:Y:S02]  /*13720*/  IMAD.MOV.U32 R13, RZ, RZ, R10 ;  /* 0x000000ffff0d7224 */ /* 0x000fe400078e000a */
[----:B------:R-:W-:Y:S02]  /*13730*/  IMAD.MOV.U32 R12, RZ, RZ, 0x5 ;  /* 0x00000005ff0c7424 */ /* 0x000fe400078e00ff */
[----:B------:R-:W-:-:S07]  /*13740*/  IMAD.MOV.U32 R2, RZ, RZ, R14 ;  /* 0x000000ffff027224 */ /* 0x000fce00078e000e */
[----:B------:R-:W-:Y:S05]  /*13750*/  WARPSYNC.COLLECTIVE R15, `(.L_x_2570) ;  /* 0x000000000f087348 */ /* 0x000fea0003c00000 */
[----:B------:R0:W1:Y:S02]  /*13760*/  SHFL.IDX P6, R14, R13, R12, R11 ;  /* 0x0000000c0d0e7389 */ /* 0x00006400000c000b */
[----:B01----:R-:W-:Y:S01]  /*13770*/  ENDCOLLECTIVE ;  /* 0x000000000000791b */ /* 0x003fe20003800000 */
.L_x_2570:
[----:B------:R-:W-:-:S05]  /*13780*/  IADD3 R2, P0, R2, R7, RZ ;  /* 0x0000000702027210 */ /* 0x000fca0007f1e0ff */
[----:B------:R-:W-:-:S05]  /*13790*/  IMAD.X R3, RZ, RZ, R3, P0 ;  /* 0x000000ffff037224 */ /* 0x000fca00000e0603 */
        /* <DEDUP_REMOVED lines=9> */
.L_x_2571:
[----:B------:R-:W-:Y:S02]  /*13830*/  IMAD.MOV.U32 R13, RZ, RZ, R10 ;  /* 0x000000ffff0d7224 */ /* 0x000fe400078e000a */
[----:B------:R-:W-:Y:S02]  /*13840*/  IMAD.MOV.U32 R12, RZ, RZ, 0x6 ;  /* 0x00000006ff0c7424 */ /* 0x000fe400078e00ff */
[----:B------:R-:W-:-:S07]  /*13850*/  IMAD.MOV.U32 R2, RZ, RZ, R14 ;  /* 0x000000ffff027224 */ /* 0x000fce00078e000e */
[----:B------:R-:W-:Y:S05]  /*13860*/  WARPSYNC.COLLECTIVE R15, `(.L_x_2572) ;  /* 0x000000000f087348 */ /* 0x000fea0003c00000 */
[----:B------:R0:W1:Y:S02]  /*13870*/  SHFL.IDX P6, R14, R13, R12, R11 ;  /* 0x0000000c0d0e7389 */ /* 0x00006400000c000b */
[----:B01----:R-:W-:Y:S01]  /*13880*/  ENDCOLLECTIVE ;  /* 0x000000000000791b */ /* 0x003fe20003800000 */
.L_x_2572:
        /* <DEDUP_REMOVED lines=11> */
.L_x_2573:
[----:B------:R-:W-:Y:S02]  /*13940*/  IMAD.MOV.U32 R13, RZ, RZ, R10 ;  /* 0x000000ffff0d7224 */ /* 0x000fe400078e000a */
[----:B------:R-:W-:Y:S02]  /*13950*/  IMAD.MOV.U32 R12, RZ, RZ, 0x7 ;  /* 0x00000007ff0c7424 */ /* 0x000fe400078e00ff */
[----:B------:R-:W-:-:S07]  /*13960*/  IMAD.MOV.U32 R2, RZ, RZ, R14 ;  /* 0x000000ffff027224 */ /* 0x000fce00078e000e */
[----:B------:R-:W-:Y:S05]  /*13970*/  WARPSYNC.COLLECTIVE R15, `(.L_x_2574) ;  /* 0x000000000f087348 */ /* 0x000fea0003c00000 */
[----:B------:R0:W1:Y:S02]  /*13980*/  SHFL.IDX P6, R14, R13, R12, R11 ;  /* 0x0000000c0d0e7389 */ /* 0x00006400000c000b */
[----:B01----:R-:W-:Y:S01]  /*13990*/  ENDCOLLECTIVE ;  /* 0x000000000000791b */ /* 0x003fe20003800000 */
.L_x_2574:
        /* <DEDUP_REMOVED lines=11> */
.L_x_2575:
[----:B------:R-:W-:Y:S01]  /*13a50*/  IMAD.MOV.U32 R2, RZ, RZ, R14 ;  /* 0x000000ffff027224 */ /* 0x000fe200078e000e */
[----:B------:R-:W-:Y:S06]  /*13a60*/  BRA `(.L_x_2576) ;  /* 0xffffffb400447947 */ /* 0x000fec000383ffff */
.L_x_2469:
[----:B-1----:R1:W2:Y:S02]  /*13a70*/  SYNCS.PHASECHK.TRANS64.TRYWAIT P0, [R5+URZ+0x16860], R2 ;  /* 0x01686002050075a7 */ /* 0x0022a4000800017f */
[----:B--2---:R-:W-:Y:S05]  /*13a80*/  @!P0 NANOSLEEP.SYNCS 0x989680 ;  /* 0x009896800000895d */ /* 0x004fea0003900000 */
[----:B------:R-:W2:Y:S02]  /*13a90*/  @!P0 SYNCS.PHASECHK.TRANS64 P0, [R5+URZ+0x16860], R2 ;  /* 0x01686002050085a7 */ /* 0x000ea4000800007f */
[----:B--2---:R-:W-:Y:S05]  /*13aa0*/  @!P0 BRA `(.L_x_2469) ;  /* 0xfffffffc00f08947 */ /* 0x004fea000383ffff */
[----:B------:R-:W-:Y:S05]  /*13ab0*/  BRA `(.L_x_2577) ;  /* 0xffffffb4009c7947 */ /* 0x000fea000383ffff */
.L_x_2470:
        /* <DEDUP_REMOVED lines=8> */
.L_x_2579:
[----:B------:R-:W-:Y:S05]  /*13b40*/  BSYNC B1 ;  /* 0x0000000000017941 */ /* 0x000fea0003800000 */
.L_x_2578:
        /* <DEDUP_REMOVED lines=10> */
.L_x_2580:
[----:B------:R-:W-:Y:S01]  /*13bf0*/  IMAD.MOV.U32 R13, RZ, RZ, R23 ;  /* 0x000000ffff0d7224 */ /* 0x000fe200078e0017 */
[----:B------:R-:W-:Y:S01]  /*13c00*/  MOV R12, 0x1 ;  /* 0x00000001000c7802 */ /* 0x000fe20000000f00 */
[----:B------:R-:W-:-:S07]  /*13c10*/  IMAD.MOV.U32 R2, RZ, RZ, R14 ;  /* 0x000000ffff027224 */ /* 0x000fce00078e000e */
[----:B------:R-:W-:Y:S05]  /*13c20*/  WARPSYNC.COLLECTIVE R15, `(.L_x_2581) ;  /* 0x000000000f087348 */ /* 0x000fea0003c00000 */
[----:B------:R0:W1:Y:S02]  /*13c30*/  SHFL.IDX P6, R14, R13, R12, R11 ;  /* 0x0000000c0d0e7389 */ /* 0x00006400000c000b */
[----:B01----:R-:W-:Y:S01]  /*13c40*/  ENDCOLLECTIVE ;  /* 0x000000000000791b */ /* 0x003fe20003800000 */
.L_x_2581:
        /* <DEDUP_REMOVED lines=12> */
.L_x_2582:
[----:B------:R-:W-:Y:S02]  /*13d10*/  IMAD.MOV.U32 R13, RZ, RZ, R23 ;  /* 0x000000ffff0d7224 */ /* 0x000fe400078e0017 */
[----:B------:R-:W-:Y:S02]  /*13d20*/  IMAD.MOV.U32 R12, RZ, RZ, 0x2 ;  /* 0x00000002ff0c7424 */ /* 0x000fe400078e00ff */
[----:B------:R-:W-:-:S07]  /*13d30*/  IMAD.MOV.U32 R2, RZ, RZ, R14 ;  /* 0x000000ffff027224 */ /* 0x000fce00078e000e */
[----:B------:R-:W-:Y:S05]  /*13d40*/  WARPSYNC.COLLECTIVE R15, `(.L_x_2583) ;  /* 0x000000000f087348 */ /* 0x000fea0003c00000 */
[----:B------:R0:W1:Y:S02]  /*13d50*/  SHFL.IDX P6, R14, R13, R12, R11 ;  /* 0x0000000c0d0e7389 */ /* 0x00006400000c000b */
[----:B01----:R-:W-:Y:S01]  /*13d60*/  ENDCOLLECTIVE ;  /* 0x000000000000791b */ /* 0x003fe20003800000 */
.L_x_2583:
        /* <DEDUP_REMOVED lines=12> */
.L_x_2584:
[----:B------:R-:W-:Y:S02]  /*13e30*/  IMAD.MOV.U32 R13, RZ, RZ, R23 ;  /* 0x000000ffff0d7224 */ /* 0x000fe400078e0017 */
[----:B------:R-:W-:Y:S02]  /*13e40*/  IMAD.MOV.U32 R12, RZ, RZ, 0x3 ;  /* 0x00000003ff0c7424 */ /* 0x000fe400078e00ff */
[----:B------:R-:W-:-:S07]  /*13e50*/  IMAD.MOV.U32 R2, RZ, RZ, R14 ;  /* 0x000000ffff027224 */ /* 0x000fce00078e000e */
[----:B------:R-:W-:Y:S05]  /*13e60*/  WARPSYNC.COLLECTIVE R15, `(.L_x_2585) ;  /* 0x000000000f087348 */ /* 0x000fea0003c00000 */
[----:B------:R0:W1:Y:S02]  /*13e70*/  SHFL.IDX P6, R14, R13, R12, R11 ;  /* 0x0000000c0d0e7389 */ /* 0x00006400000c000b */
[----:B01----:R-:W-:Y:S01]  /*13e80*/  ENDCOLLECTIVE ;  /* 0x000000000000791b */ /* 0x003fe20003800000 */
.L_x_2585:
        /* <DEDUP_REMOVED lines=12> */
.L_x_2586:
[----:B------:R-:W-:Y:S02]  /*13f50*/  IMAD.MOV.U32 R13, RZ, RZ, R23 ;  /* 0x000000ffff0d7224 */ /* 0x000fe400078e0017 */
[----:B------:R-:W-:Y:S02]  /*13f60*/  IMAD.MOV.U32 R12, RZ, RZ, 0x4 ;  /* 0x00000004ff0c7424 */ /* 0x000fe400078e00ff */
[----:B------:R-:W-:-:S07]  /*13f70*/  IMAD.MOV.U32 R2, RZ, RZ, R14 ;  /* 0x000000ffff027224 */ /* 0x000fce00078e000e */
[----:B------:R-:W-:Y:S05]  /*13f80*/  WARPSYNC.COLLECTIVE R15, `(.L_x_2587) ;  /* 0x000000000f087348 */ /* 0x000fea0003c00000 */
[----:B------:R0:W1:Y:S02]  /*13f90*/  SHFL.IDX P6, R14, R13, R12, R11 ;  /* 0x0000000c0d0e7389 */ /* 0x00006400000c000b */
[----:B01----:R-:W-:Y:S01]  /*13fa0*/  ENDCOLLECTIVE ;  /* 0x000000000000791b */ /* 0x003fe20003800000 */
.L_x_2587:
        /* <DEDUP_REMOVED lines=12> */
.L_x_2588:
[----:B------:R-:W-:Y:S02]  /*14070*/  IMAD.MOV.U32 R13, RZ, RZ, R23 ;  /* 0x000000ffff0d7224 */ /* 0x000fe400078e0017 */
[----:B------:R-:W-:Y:S02]  /*14080*/  IMAD.MOV.U32 R12, RZ, RZ, 0x5 ;  /* 0x00000005ff0c7424 */ /* 0x000fe400078e00ff */
[----:B------:R-:W-:-:S07]  /*14090*/  IMAD.MOV.U32 R2, RZ, RZ, R14 ;  /* 0x000000ffff027224 */ /* 0x000fce00078e000e */
[----:B------:R-:W-:Y:S05]  /*140a0*/  WARPSYNC.COLLECTIVE R15, `(.L_x_2589) ;  /* 0x000000000f087348 */ /* 0x000fea0003c00000 */
[----:B------:R0:W1:Y:S02]  /*140b0*/  SHFL.IDX P6, R14, R13, R12, R11 ;  /* 0x0000000c0d0e7389 */ /* 0x00006400000c000b */
[----:B01----:R-:W-:Y:S01]  /*140c0*/  ENDCOLLECTIVE ;  /* 0x000000000000791b */ /* 0x003fe20003800000 */
.L_x_2589:
        /* <DEDUP_REMOVED lines=12> */
.L_x_2590:
[----:B------:R-:W-:Y:S02]  /*14190*/  IMAD.MOV.U32 R13, RZ, RZ, R23 ;  /* 0x000000ffff0d7224 */ /* 0x000fe400078e0017 */
[----:B------:R-:W-:Y:S01]  /*141a0*/  IMAD.MOV.U32 R12, RZ, RZ, 0x6 ;  /* 0x00000006ff0c7424 */ /* 0x000fe200078e00ff */
[----:B------:R-:W-:-:S07]  /*141b0*/  MOV R2, R14 ;  /* 0x0000000e00027202 */ /* 0x000fce0000000f00 */
[----:B------:R-:W-:Y:S05]  /*141c0*/  WARPSYNC.COLLECTIVE R15, `(.L_x_2591) ;  /* 0x000000000f087348 */ /* 0x000fea0003c00000 */
[----:B------:R0:W1:Y:S02]  /*141d0*/  SHFL.IDX P6, R14, R13, R12, R11 ;  /* 0x0000000c0d0e7389 */ /* 0x00006400000c000b */
[----:B01----:R-:W-:Y:S01]  /*141e0*/  ENDCOLLECTIVE ;  /* 0x000000000000791b */ /* 0x003fe20003800000 */
.L_x_2591:
        /* <DEDUP_REMOVED lines=12> */
.L_x_2592:
[----:B------:R-:W-:Y:S02]  /*142b0*/  IMAD.MOV.U32 R13, RZ, RZ, R23 ;  /* 0x000000ffff0d7224 */ /* 0x000fe400078e0017 */
[----:B------:R-:W-:Y:S02]  /*142c0*/  IMAD.MOV.U32 R12, RZ, RZ, 0x7 ;  /* 0x00000007ff0c7424 */ /* 0x000fe400078e00ff */
[----:B------:R-:W-:-:S07]  /*142d0*/  IMAD.MOV.U32 R2, RZ, RZ, R14 ;  /* 0x000000ffff027224 */ /* 0x000fce00078e000e */
[----:B------:R-:W-:Y:S05]  /*142e0*/  WARPSYNC.COLLECTIVE R15, `(.L_x_2593) ;  /* 0x000000000f087348 */ /* 0x000fea0003c00000 */
[----:B------:R0:W1:Y:S02]  /*142f0*/  SHFL.IDX P6, R14, R13, R12, R11 ;  /* 0x0000000c0d0e7389 */ /* 0x00006400000c000b */
[----:B01----:R-:W-:Y:S01]  /*14300*/  ENDCOLLECTIVE ;  /* 0x000000000000791b */ /* 0x003fe20003800000 */
.L_x_2593:
        /* <DEDUP_REMOVED lines=11> */
.L_x_2594:
[----:B------:R-:W-:Y:S01]  /*143c0*/  IMAD.MOV.U32 R2, RZ, RZ, R14 ;  /* 0x000000ffff027224 */ /* 0x000fe200078e000e */
[----:B------:R-:W-:Y:S06]  /*143d0*/  BRA `(.L_x_2595) ;  /* 0xffffffb000487947 */ /* 0x000fec000383ffff */
.L_x_2478:
[----:B0-----:R0:W1:Y:S02]  /*143e0*/  SYNCS.PHASECHK.TRANS64.TRYWAIT P0, [R0+URZ+0x16860], R3 ;  /* 0x01686003000075a7 */ /* 0x001064000800017f */
[----:B-1----:R-:W-:Y:S05]  /*143f0*/  @!P0 NANOSLEEP.SYNCS 0x989680 ;  /* 0x009896800000895d */ /* 0x002fea0003900000 */
[----:B------:R-:W1:Y:S02]  /*14400*/  @!P0 SYNCS.PHASECHK.TRANS64 P0, [R0+URZ+0x16860], R3 ;  /* 0x01686003000085a7 */ /* 0x000e64000800007f */
[----:B-1----:R-:W-:Y:S05]  /*14410*/  @!P0 BRA `(.L_x_2478) ;  /* 0xfffffffc00f08947 */ /* 0x002fea000383ffff */
[----:B------:R-:W-:Y:S05]  /*14420*/  BRA `(.L_x_2596) ;  /* 0xffffffb4005c7947 */ /* 0x000fea000383ffff */
.L_x_2479:
        /* <DEDUP_REMOVED lines=8> */
.L_x_2598:
[----:B------:R-:W-:Y:S05]  /*144b0*/  BSYNC B0 ;  /* 0x0000000000007941 */ /* 0x000fea0003800000 */
.L_x_2597:
        /* <DEDUP_REMOVED lines=10> */
.L_x_2599:
[----:B------:R-:W-:Y:S02]  /*14560*/  IMAD R4, R4, 0x2, R22 ;  /* 0x0000000204047824 */ /* 0x000fe400078e0216 */
[----:B------:R-:W-:Y:S02]  /*14570*/  IMAD.MOV.U32 R13, RZ, RZ, R23 ;  /* 0x000000ffff0d7224 */ /* 0x000fe400078e0017 */
[----:B------:R-:W-:Y:S01]  /*14580*/  IMAD.MOV.U32 R12, RZ, RZ, 0x1 ;  /* 0x00000001ff0c7424 */ /* 0x000fe200078e00ff */
[----:B------:R-:W-:-:S13]  /*14590*/  IADD3 R2, P1, R14, R5, RZ ;  /* 0x000000050e027210 */ /* 0x000fda0007f3e0ff */
[----:B------:R-:W-:Y:S05]  /*145a0*/  WARPSYNC.COLLECTIVE R15, `(.L_x_2600) ;  /* 0x000000000f087348 */ /* 0x000fea0003c00000 */
[----:B------:R0:W1:Y:S02]  /*145b0*/  SHFL.IDX P6, R14, R13, R12, R11 ;  /* 0x0000000c0d0e7389 */ /* 0x00006400000c000b */
[----:B01----:R-:W-:Y:S01]  /*145c0*/  ENDCOLLECTIVE ;  /* 0x000000000000791b */ /* 0x003fe20003800000 */
.L_x_2600:
[----:B------:R-:W-:-:S05]  /*145d0*/  IMAD.X R3, RZ, RZ, R3, P1 ;  /* 0x000000ffff037224 */ /* 0x000fca00008e0603 */
        /* <DEDUP_REMOVED lines=10> */
.L_x_2601:
[----:B------:R-:W-:Y:S02]  /*14680*/  IMAD.MOV.U32 R13, RZ, RZ, R23 ;  /* 0x000000ffff0d7224 */ /* 0x000fe400078e0017 */
[----:B------:R-:W-:Y:S02]  /*14690*/  IMAD.MOV.U32 R12, RZ, RZ, 0x2 ;  /* 0x00000002ff0c7424 */ /* 0x000fe400078e00ff */
[----:B------:R-:W-:-:S07]  /*146a0*/  IMAD.MOV.U32 R9, RZ, RZ, R14 ;  /* 0x000000ffff097224 */ /* 0x000fce00078e000e */
[----:B------:R-:W-:Y:S05]  /*146b0*/  WARPSYNC.COLLECTIVE R15, `(.L_x_2602) ;  /* 0x000000000f087348 */ /* 0x000fea0003c00000 */
[----:B------:R0:W1:Y:S02]  /*146c0*/  SHFL.IDX P6, R14, R13, R12, R11 ;  /* 0x0000000c0d0e7389 */ /* 0x00006400000c000b */
[----:B01----:R-:W-:Y:S01]  /*146d0*/  ENDCOLLECTIVE ;  /* 0x000000000000791b */ /* 0x003fe20003800000 */
.L_x_2602:
        /* <DEDUP_REMOVED lines=12> */
.L_x_2603:
[----:B------:R-:W-:Y:S02]  /*147a0*/  IMAD.MOV.U32 R13, RZ, RZ, R23 ;  /* 0x000000ffff0d7224 */ /* 0x000fe400078e0017 */
[----:B------:R-:W-:Y:S02]  /*147b0*/  IMAD.MOV.U32 R12, RZ, RZ, 0x3 ;  /* 0x00000003ff0c7424 */ /* 0x000fe400078e00ff */
[----:B------:R-:W-:-:S07]  /*147c0*/  IMAD.MOV.U32 R10, RZ, RZ, R14 ;  /* 0x000000ffff0a7224 */ /* 0x000fce00078e000e */
[----:B------:R-:W-:Y:S05]  /*147d0*/  WARPSYNC.COLLECTIVE R15, `(.L_x_2604) ;  /* 0x000000000f087348 */ /* 0x000fea0003c00000 */
[----:B------:R0:W1:Y:S02]  /*147e0*/  SHFL.IDX P6, R14, R13, R12, R11 ;  /* 0x0000000c0d0e7389 */ /* 0x00006400000c000b */
[----:B01----:R-:W-:Y:S01]  /*147f0*/  ENDCOLLECTIVE ;  /* 0x000000000000791b */ /* 0x003fe20003800000 */
.L_x_2604:
        /* <DEDUP_REMOVED lines=12> */
.L_x_2605:
[----:B------:R-:W-:Y:S02]  /*148c0*/  IMAD.MOV.U32 R13, RZ, RZ, R23 ;  /* 0x000000ffff0d7224 */ /* 0x000fe400078e0017 */
[----:B------:R-:W-:Y:S02]  /*148d0*/  IMAD.MOV.U32 R12, RZ, RZ, 0x4 ;  /* 0x00000004ff0c7424 */ /* 0x000fe400078e00ff */
[----:B------:R-:W-:-:S07]  /*148e0*/  IMAD.MOV.U32 R9, RZ, RZ, R14 ;  /* 0x000000ffff097224 */ /* 0x000fce00078e000e */
[----:B------:R-:W-:Y:S05]  /*148f0*/  WARPSYNC.COLLECTIVE R15, `(.L_x_2606) ;  /* 0x000000000f087348 */ /* 0x000fea0003c00000 */
[----:B------:R0:W1:Y:S02]  /*14900*/  SHFL.IDX P6, R14, R13, R12, R11 ;  /* 0x0000000c0d0e7389 */ /* 0x00006400000c000b */
[----:B01----:R-:W-:Y:S01]  /*14910*/  ENDCOLLECTIVE ;  /* 0x000000000000791b */ /* 0x003fe20003800000 */
.L_x_2606:
        /* <DEDUP_REMOVED lines=12> */
.L_x_2607:
[----:B------:R-:W-:Y:S02]  /*149e0*/  IMAD.MOV.U32 R13, RZ, RZ, R23 ;  /* 0x000000ffff0d7224 */ /* 0x000fe400078e0017 */
[----:B------:R-:W-:Y:S02]  /*149f0*/  IMAD.MOV.U32 R12, RZ, RZ, 0x5 ;  /* 0x00000005ff0c7424 */ /* 0x000fe400078e00ff */
[----:B------:R-:W-:-:S07]  /*14a00*/  IMAD.MOV.U32 R10, RZ, RZ, R14 ;  /* 0x000000ffff0a7224 */ /* 0x000fce00078e000e */
[----:B------:R-:W-:Y:S05]  /*14a10*/  WARPSYNC.COLLECTIVE R15, `(.L_x_2608) ;  /* 0x000000000f087348 */ /* 0x000fea0003c00000 */
[----:B------:R0:W1:Y:S02]  /*14a20*/  SHFL.IDX P6, R14, R13, R12, R11 ;  /* 0x0000000c0d0e7389 */ /* 0x00006400000c000b */
[----:B01----:R-:W-:Y:S01]  /*14a30*/  ENDCOLLECTIVE ;  /* 0x000000000000791b */ /* 0x003fe20003800000 */
.L_x_2608:
        /* <DEDUP_REMOVED lines=12> */
.L_x_2609:
[----:B------:R-:W-:Y:S02]  /*14b00*/  IMAD.MOV.U32 R13, RZ, RZ, R23 ;  /* 0x000000ffff0d7224 */ /* 0x000fe400078e0017 */
[----:B------:R-:W-:Y:S02]  /*14b10*/  IMAD.MOV.U32 R12, RZ, RZ, 0x6 ;  /* 0x00000006ff0c7424 */ /* 0x000fe400078e00ff */
[----:B------:R-:W-:-:S07]  /*14b20*/  IMAD.MOV.U32 R9, RZ, RZ, R14 ;  /* 0x000000ffff097224 */ /* 0x000fce00078e000e */
[----:B------:R-:W-:Y:S05]  /*14b30*/  WARPSYNC.COLLECTIVE R15, `(.L_x_2610) ;  /* 0x000000000f087348 */ /* 0x000fea0003c00000 */
[----:B------:R0:W1:Y:S02]  /*14b40*/  SHFL.IDX P6, R14, R13, R12, R11 ;  /* 0x0000000c0d0e7389 */ /* 0x00006400000c000b */
[----:B01----:R-:W-:Y:S01]  /*14b50*/  ENDCOLLECTIVE ;  /* 0x000000000000791b */ /* 0x003fe20003800000 */
.L_x_2610:
        /* <DEDUP_REMOVED lines=12> */
.L_x_2611:
[----:B------:R-:W-:Y:S02]  /*14c20*/  IMAD.MOV.U32 R13, RZ, RZ, R23 ;  /* 0x000000ffff0d7224 */ /* 0x000fe400078e0017 */
[----:B------:R-:W-:Y:S01]  /*14c30*/  IMAD.MOV.U32 R12, RZ, RZ, 0x7 ;  /* 0x00000007ff0c7424 */ /* 0x000fe200078e00ff */
[----:B------:R-:W-:-:S13]  /*14c40*/  IADD3 R2, P1, R14, R5, RZ ;  /* 0x000000050e027210 */ /* 0x000fda0007f3e0ff */
[----:B------:R-:W-:Y:S05]  /*14c50*/  WARPSYNC.COLLECTIVE R15, `(.L_x_2612) ;  /* 0x000000000f087348 */ /* 0x000fea0003c00000 */
[----:B------:R0:W1:Y:S02]  /*14c60*/  SHFL.IDX P6, R14, R13, R12, R11 ;  /* 0x0000000c0d0e7389 */ /* 0x00006400000c000b */
[----:B01----:R-:W-:Y:S01]  /*14c70*/  ENDCOLLECTIVE ;  /* 0x000000000000791b */ /* 0x003fe20003800000 */
.L_x_2612:
        /* <DEDUP_REMOVED lines=10> */
.L_x_2613:
[----:B------:R-:W-:Y:S05]  /*14d20*/  BRA `(.L_x_2614) ;  /* 0xffffffb000107947 */ /* 0x000fea000383ffff */
.L_x_2484:
        /* <DEDUP_REMOVED lines=8> */
.L_x_2616:
[----:B------:R-:W-:Y:S05]  /*14db0*/  BSYNC B0 ;  /* 0x0000000000007941 */ /* 0x000fea0003800000 */
.L_x_2615:
        /* <DEDUP_REMOVED lines=9> */
.L_x_2617:
        /* <DEDUP_REMOVED lines=23> */
.L_x_2618:
[----:B------:R-:W-:Y:S02]  /*14fc0*/  MOV R12, 0x2 ;  /* 0x00000002000c7802 */ /* 0x000fe40000000f00 */
[----:B------:R-:W-:-:S05]  /*14fd0*/  SEL R4, R14, RZ, P1 ;  /* 0x000000ff0e047207 */ /* 0x000fca0000800000 */
[----:B------:R-:W-:-:S04]  /*14fe0*/  IMAD.IADD R4, R13, 0x1, R4 ;  /* 0x000000010d047824 */ /* 0x000fc800078e0204 */
[----:B------:R-:W-:-:S07]  /*14ff0*/  IMAD.MOV.U32 R13, RZ, RZ, R4 ;  /* 0x000000ffff0d7224 */ /* 0x000fce00078e0004 */
[----:B------:R-:W-:Y:S05]  /*15000*/  WARPSYNC.COLLECTIVE R15, `(.L_x_2619) ;  /* 0x000000000f087348 */ /* 0x000fea0003c00000 */
[----:B------:R0:W1:Y:S02]  /*15010*/  SHFL.UP P6, R14, R13, R12, R11 ;  /* 0x0400000c0d0e7389 */ /* 0x00006400000c000b */
[----:B01----:R-:W-:Y:S01]  /*15020*/  ENDCOLLECTIVE ;  /* 0x000000000000791b */ /* 0x003fe20003800000 */
.L_x_2619:
[----:B------:R-:W-:Y:S01]  /*15030*/  IMAD.MOV.U32 R12, RZ, RZ, 0x4 ;  /* 0x00000004ff0c7424 */ /* 0x000fe200078e00ff */
[----:B------:R-:W-:-:S05]  /*15040*/  SEL R3, R14, RZ, P2 ;  /* 0x000000ff0e037207 */ /* 0x000fca0001000000 */
[----:B------:R-:W-:-:S04]  /*15050*/  IMAD.IADD R2, R4, 0x1, R3 ;  /* 0x0000000104027824 */ /* 0x000fc800078e0203 */
[----:B------:R-:W-:-:S07]  /*15060*/  IMAD.MOV.U32 R13, RZ, RZ, R2 ;  /* 0x000000ffff0d7224 */ /* 0x000fce00078e0002 */
[----:B------:R-:W-:Y:S05]  /*15070*/  WARPSYNC.COLLECTIVE R15, `(.L_x_2620) ;  /* 0x000000000f087348 */ /* 0x000fea0003c00000 */
[----:B------:R0:W1:Y:S02]  /*15080*/  SHFL.UP P6, R14, R13, R12, R11 ;  /* 0x0400000c0d0e7389 */ /* 0x00006400000c000b */
[----:B01----:R-:W-:Y:S01]  /*15090*/  ENDCOLLECTIVE ;  /* 0x000000000000791b */ /* 0x003fe20003800000 */
.L_x_2620:
[----:B------:R-:W-:Y:S01]  /*150a0*/  IMAD.MOV.U32 R12, RZ, RZ, 0x8 ;  /* 0x00000008ff0c7424 */ /* 0x000fe200078e00ff */
[----:B------:R-:W-:-:S05]  /*150b0*/  SEL R3, R14, RZ, P3 ;  /* 0x000000ff0e037207 */ /* 0x000fca0001800000 */
[----:B------:R-:W-:-:S04]  /*150c0*/  IMAD.IADD R3, R2, 0x1, R3 ;  /* 0x0000000102037824 */ /* 0x000fc800078e0203 */
[----:B------:R-:W-:-:S07]  /*150d0*/  IMAD.MOV.U32 R13, RZ, RZ, R3 ;  /* 0x000000ffff0d7224 */ /* 0x000fce00078e0003 */
[----:B------:R-:W-:Y:S05]  /*150e0*/  WARPSYNC.COLLECTIVE R15, `(.L_x_2621) ;  /* 0x000000000f087348 */ /* 0x000fea0003c00000 */
[----:B------:R0:W1:Y:S02]  /*150f0*/  SHFL.UP P6, R14, R13, R12, R11 ;  /* 0x0400000c0d0e7389 */ /* 0x00006400000c000b */
[----:B01----:R-:W-:Y:S01]  /*15100*/  ENDCOLLECTIVE ;  /* 0x000000000000791b */ /* 0x003fe20003800000 */
.L_x_2621:
[----:B------:R-:W-:Y:S01]  /*15110*/  IMAD.MOV.U32 R12, RZ, RZ, 0x10 ;  /* 0x00000010ff0c7424 */ /* 0x000fe200078e00ff */
[----:B------:R-:W-:-:S05]  /*15120*/  SEL R4, R14, RZ, P4 ;  /* 0x000000ff0e047207 */ /* 0x000fca0002000000 */
[----:B------:R-:W-:-:S04]  /*15130*/  IMAD.IADD R4, R3, 0x1, R4 ;  /* 0x0000000103047824 */ /* 0x000fc800078e0204 */
[----:B------:R-:W-:-:S07]  /*15140*/  IMAD.MOV.U32 R13, RZ, RZ, R4 ;  /* 0x000000ffff0d7224 */ /* 0x000fce00078e0004 */
[----:B------:R-:W-:Y:S05]  /*15150*/  WARPSYNC.COLLECTIVE R15, `(.L_x_2622) ;  /* 0x000000000f087348 */ /* 0x000fea0003c00000 */
[----:B------:R0:W1:Y:S02]  /*15160*/  SHFL.UP P6, R14, R13, R12, R11 ;  /* 0x0400000c0d0e7389 */ /* 0x00006400000c000b */
[----:B01----:R-:W-:Y:S01]  /*15170*/  ENDCOLLECTIVE ;  /* 0x000000000000791b */ /* 0x003fe20003800000 */
.L_x_2622:
        /* <DEDUP_REMOVED lines=8> */
.L_x_2623:
[----:B------:R-:W-:Y:S05]  /*15200*/  BRA `(.L_x_2624) ;  /* 0xffffffb000207947 */ /* 0x000fea000383ffff */
.L_x_2487:
[----:B------:R-:W-:Y:S01]  /*15210*/  BSSY B0, `(.L_x_2625) ;  /* 0x0000007000007945 */ /* 0x000fe20003800000 */
[----:B------:R-:W-:Y:S02]  /*15220*/  IMAD.MOV.U32 R12, RZ, RZ, 0x1 ;  /* 0x00000001ff0c7424 */ /* 0x000fe400078e00ff */
[----:B------:R-:W-:Y:S02]  /*15230*/  IMAD.MOV.U32 R11, RZ, RZ, RZ ;  /* 0x000000ffff0b7224 */ /* 0x000fe400078e00ff */
[----:B------:R-:W-:-:S07]  /*15240*/  IMAD.MOV.U32 R15, RZ, RZ, -0x1 ;  /* 0xffffffffff0f7424 */ /* 0x000fce00078e00ff */
[----:B------:R-:W-:Y:S05]  /*15250*/  WARPSYNC.COLLECTIVE R15, `(.L_x_2626) ;  /* 0x000000000f087348 */ /* 0x000fea0003c00000 */
[----:B------:R0:W1:Y:S02]  /*15260*/  SHFL.UP P6, R14, R13, R12, R11 ;  /* 0x0400000c0d0e7389 */ /* 0x00006400000c000b */
[----:B01----:R-:W-:Y:S01]  /*15270*/  ENDCOLLECTIVE ;  /* 0x000000000000791b */ /* 0x003fe20003800000 */
.L_x_2626:
[----:B------:R-:W-:Y:S05]  /*15280*/  BSYNC B0 ;  /* 0x0000000000007941 */ /* 0x000fea0003800000 */
.L_x_2625:
        /* <DEDUP_REMOVED lines=8> */
.L_x_2627:
[----:B------:R-:W-:Y:S01]  /*15310*/  IMAD.MOV.U32 R12, RZ, RZ, 0x4 ;  /* 0x00000004ff0c7424 */ /* 0x000fe200078e00ff */
[----:B------:R-:W-:-:S05]  /*15320*/  SEL R2, R14, RZ, P2 ;  /* 0x000000ff0e027207 */ /* 0x000fca0001000000 */
[----:B------:R-:W-:-:S04]  /*15330*/  IMAD.IADD R2, R13, 0x1, R2 ;  /* 0x000000010d027824 */ /* 0x000fc800078e0202 */
[----:B------:R-:W-:-:S07]  /*15340*/  IMAD.MOV.U32 R13, RZ, RZ, R2 ;  /* 0x000000ffff0d7224 */ /* 0x000fce00078e0002 */
[----:B------:R-:W-:Y:S05]  /*15350*/  WARPSYNC.COLLECTIVE R15, `(.L_x_2628) ;  /* 0x000000000f087348 */ /* 0x000fea0003c00000 */
[----:B------:R0:W1:Y:S02]  /*15360*/  SHFL.UP P6, R14, R13, R12, R11 ;  /* 0x0400000c0d0e7389 */ /* 0x00006400000c000b */
[----:B01----:R-:W-:Y:S01]  /*15370*/  ENDCOLLECTIVE ;  /* 0x000000000000791b */ /* 0x003fe20003800000 */
.L_x_2628:
[----:B------:R-:W-:Y:S01]  /*15380*/  IMAD.MOV.U32 R12, RZ, RZ, 0x8 ;  /* 0x00000008ff0c7424 */ /* 0x000fe200078e00ff */
[----:B------:R-:W-:-:S05]  /*15390*/  SEL R3, R14, RZ, P3 ;  /* 0x000000ff0e037207 */ /* 0x000fca0001800000 */
[----:B------:R-:W-:-:S04]  /*153a0*/  IMAD.IADD R3, R2, 0x1, R3 ;  /* 0x0000000102037824 */ /* 0x000fc800078e0203 */
[----:B------:R-:W-:-:S07]  /*153b0*/  IMAD.MOV.U32 R13, RZ, RZ, R3 ;  /* 0x000000ffff0d7224 */ /* 0x000fce00078e0003 */
[----:B------:R-:W-:Y:S05]  /*153c0*/  WARPSYNC.COLLECTIVE R15, `(.L_x_2629) ;  /* 0x000000000f087348 */ /* 0x000fea0003c00000 */
[----:B------:R0:W1:Y:S02]  /*153d0*/  SHFL.UP P6, R14, R13, R12, R11 ;  /* 0x0400000c0d0e7389 */ /* 0x00006400000c000b */
[----:B01----:R-:W-:Y:S01]  /*153e0*/  ENDCOLLECTIVE ;  /* 0x000000000000791b */ /* 0x003fe20003800000 */
.L_x_2629:
[----:B------:R-:W-:Y:S01]  /*153f0*/  IMAD.MOV.U32 R12, RZ, RZ, 0x10 ;  /* 0x00000010ff0c7424 */ /* 0x000fe200078e00ff */
[----:B------:R-:W-:-:S04]  /*15400*/  SEL R4, R14, RZ, P4 ;  /* 0x000000ff0e047207 */ /* 0x000fc80002000000 */
[----:B------:R-:W-:-:S05]  /*15410*/  IADD3 R4, R3, R4, RZ ;  /* 0x0000000403047210 */ /* 0x000fca0007ffe0ff */
[----:B------:R-:W-:-:S07]  /*15420*/  IMAD.MOV.U32 R13, RZ, RZ, R4 ;  /* 0x000000ffff0d7224 */ /* 0x000fce00078e0004 */
[----:B------:R-:W-:Y:S05]  /*15430*/  WARPSYNC.COLLECTIVE R15, `(.L_x_2630) ;  /* 0x000000000f087348 */ /* 0x000fea0003c00000 */
[----:B------:R0:W1:Y:S02]  /*15440*/  SHFL.UP P6, R14, R13, R12, R11 ;  /* 0x0400000c0d0e7389 */ /* 0x00006400000c000b */
[----:B01----:R-:W-:Y:S01]  /*15450*/  ENDCOLLECTIVE ;  /* 0x000000000000791b */ /* 0x003fe20003800000 */
.L_x_2630:
        /* <DEDUP_REMOVED lines=8> */
.L_x_2631:
[----:B------:R-:W-:Y:S05]  /*154e0*/  BRA `(.L_x_2632) ;  /* 0xffffffb0000c7947 */ /* 0x000fea000383ffff */
.L_x_2489:
[----:B------:R-:W-:Y:S01]  /*154f0*/  BSSY B0, `(.L_x_2633) ;  /* 0x0000006000007945 */ /* 0x000fe20003800000 */
[----:B------:R-:W-:Y:S01]  /*15500*/  PLOP3.LUT P6, PT, P6, PT, PT, 0x8, 0x0 ;  /* 0x000000000000781c */ /* 0x000fe200037ce170 */
[----:B------:R-:W-:-:S12]  /*15510*/  IMAD.MOV.U32 R15, RZ, RZ, -0x1 ;  /* 0xffffffffff0f7424 */ /* 0x000fd800078e00ff */
[----:B0-----:R-:W-:Y:S05]  /*15520*/  WARPSYNC.COLLECTIVE R15, `(.L_x_2634) ;  /* 0x000000000f087348 */ /* 0x001fea0003c00000 */
[----:B------:R-:W-:Y:S01]  /*15530*/  VOTE.ANY R14, PT, P6 ;  /* 0x00000000000e7806 */ /* 0x000fe200030e0100 */
[----:B0-----:R-:W-:Y:S06]  /*15540*/  ENDCOLLECTIVE ;  /* 0x000000000000791b */ /* 0x001fec0003800000 */
.L_x_2634:
[----:B------:R-:W-:Y:S05]  /*15550*/  BSYNC B0 ;  /* 0x0000000000007941 */ /* 0x000fea0003800000 */
.L_x_2633:
        /* <DEDUP_REMOVED lines=10> */
.L_x_2635:
[----:B------:R-:W-:Y:S02]  /*15600*/  IMAD.MOV.U32 R13, RZ, RZ, R5 ;  /* 0x000000ffff0d7224 */ /* 0x000fe400078e0005 */
[----:B------:R-:W-:-:S07]  /*15610*/  IMAD.MOV.U32 R17, RZ, RZ, R14 ;  /* 0x000000ffff117224 */ /* 0x000fce00078e000e */
[----:B------:R-:W-:Y:S05]  /*15620*/  WARPSYNC.COLLECTIVE R15, `(.L_x_2636) ;  /* 0x000000000f087348 */ /* 0x000fea0003c00000 */
[----:B------:R0:W1:Y:S02]  /*15630*/  SHFL.IDX P6, R14, R13, R12, R11 ;  /* 0x0000000c0d0e7389 */ /* 0x00006400000c000b */
[----:B01----:R-:W-:Y:S01]  /*15640*/  ENDCOLLECTIVE ;  /* 0x000000000000791b */ /* 0x003fe20003800000 */
.L_x_2636:
[----:B------:R-:W-:Y:S01]  /*15650*/  IMAD.MOV.U32 R5, RZ, RZ, R14 ;  /* 0x000000ffff057224 */ /* 0x000fe200078e000e */
[----:B------:R-:W-:Y:S06]  /*15660*/  BRA `(.L_x_2637) ;  /* 0xffffffac00ec7947 */ /* 0x000fec000383ffff */
.L_x_2491:
[----:B------:R-:W-:Y:S01]  /*15670*/  BSSY B0, `(.L_x_2638) ;  /* 0x0000007000007945 */ /* 0x000fe20003800000 */
[----:B------:R-:W-:Y:S02]  /*15680*/  IMAD.MOV.U32 R13, RZ, RZ, R2 ;  /* 0x000000ffff0d7224 */ /* 0x000fe400078e0002 */
[----:B------:R-:W-:Y:S02]  /*15690*/  IMAD.MOV.U32 R11, RZ, RZ, 0x1f ;  /* 0x0000001fff0b7424 */ /* 0x000fe400078e00ff */
[----:B------:R-:W-:-:S07]  /*156a0*/  IMAD.MOV.U32 R15, RZ, RZ, -0x1 ;  /* 0xffffffffff0f7424 */ /* 0x000fce00078e00ff */
[----:B0123--:R-:W-:Y:S05]  /*156b0*/  WARPSYNC.COLLECTIVE R15, `(.L_x_2639) ;  /* 0x000000000f087348 */ /* 0x00ffea0003c00000 */
[----:B------:R4:W0:Y:S02]  /*156c0*/  SHFL.IDX P6, R14, R13, R12, R11 ;  /* 0x0000000c0d0e7389 */ /* 0x00082400000c000b */
[----:B01234-:R-:W-:Y:S01]  /*156d0*/  ENDCOLLECTIVE ;  /* 0x000000000000791b */ /* 0x01ffe20003800000 */
.L_x_2639:
[----:B------:R-:W-:Y:S05]  /*156e0*/  BSYNC B0 ;  /* 0x0000000000007941 */ /* 0x000fea0003800000 */
.L_x_2638:
[----:B------:R-:W-:Y:S01]  /*156f0*/  IMAD.MOV.U32 R16, RZ, RZ, R14 ;  /* 0x000000ffff107224 */ /* 0x000fe200078e000e */
[----:B------:R-:W-:Y:S06]  /*15700*/  BRA `(.L_x_2490) ;  /* 0xffffffac00dc7947 */ /* 0x000fec000383ffff */
.L_x_2497:
[----:B0-----:R0:W1:Y:S02]  /*15710*/  SYNCS.PHASECHK.TRANS64.TRYWAIT P0, [R5+URZ+0x16820], R0 ;  /* 0x01682000050075a7 */ /* 0x001064000800017f */
[----:B-1----:R-:W-:Y:S05]  /*15720*/  @!P0 NANOSLEEP.SYNCS 0x989680 ;  /* 0x009896800000895d */ /* 0x002fea0003900000 */
[----:B------:R-:W1:Y:S02]  /*15730*/  @!P0 SYNCS.PHASECHK.TRANS64 P0, [R5+URZ+0x16820], R0 ;  /* 0x01682000050085a7 */ /* 0x000e64000800007f */
[----:B-1----:R-:W-:Y:S05]  /*15740*/  @!P0 BRA `(.L_x_2497) ;  /* 0xfffffffc00f08947 */ /* 0x002fea000383ffff */
[----:B------:R-:W-:Y:S05]  /*15750*/  BRA `(.L_x_2640) ;  /* 0xffffffb800347947 */ /* 0x000fea000383ffff */
.L_x_2498:
        /* <DEDUP_REMOVED lines=8> */
[----:B0-----:R-:W-:Y:S05]  /*157e0*/  WARPSYNC.COLLECTIVE R15, `(.L_x_2642) ;  /* 0x000000000f087348 */ /* 0x001fea0003c00000 */
[----:B------:R1:W2:Y:S02]  /*157f0*/  SHFL.IDX P6, R14, R13, R12, R11 ;  /* 0x0000000c0d0e7389 */ /* 0x0002a400000c000b */
[----:B012---:R-:W-:Y:S01]  /*15800*/  ENDCOLLECTIVE ;  /* 0x000000000000791b */ /* 0x007fe20003800000 */
.L_x_2642:
[----:B------:R-:W-:Y:S05]  /*15810*/  BSYNC B0 ;  /* 0x0000000000007941 */ /* 0x000fea0003800000 */
.L_x_2641:
[----:B------:R-:W-:Y:S05]  /*15820*/  BRA `(.L_x_2643) ;  /* 0xffffffb8001c7947 */ /* 0x000fea000383ffff */
.L_x_2501:
[----:B------:R-:W-:Y:S01]  /*15830*/  BSSY B1, `(.L_x_2644) ;  /* 0x0000006000017945 */ /* 0x000fe20003800000 */
[----:B------:R-:W-:-:S07]  /*15840*/  IMAD.MOV.U32 R15, RZ, RZ, -0x1 ;  /* 0xffffffffff0f7424 */ /* 0x000fce00078e00ff */
[----:B0-----:R-:W-:Y:S05]  /*15850*/  WARPSYNC.COLLECTIVE R15, `(.L_x_2645) ;  /* 0x000000000f0c7348 */ /* 0x001fea0003c00000 */
[----:B------:R-:W-:Y:S02]  /*15860*/  ELECT P6, UR62, PT ;  /* 0x00000000003e782f */ /* 0x000fe400038c0000 */
[----:B------:R-:W-:Y:S01]  /*15870*/  MOV R14, UR62 ;  /* 0x0000003e000e7c02 */ /* 0x000fe20008000f00 */
[----:B0-----:R-:W-:Y:S10]  /*15880*/  ENDCOLLECTIVE ;  /* 0x000000000000791b */ /* 0x001ff40003800000 */
.L_x_2645:
[----:B------:R-:W-:Y:S05]  /*15890*/  BSYNC B1 ;  /* 0x0000000000017941 */ /* 0x000fea0003800000 */
.L_x_2644:
[----:B------:R-:W-:Y:S05]  /*158a0*/  BRA `(.L_x_2646) ;  /* 0xffffffb800147947 */ /* 0x000fea000383ffff */
.L_x_2503:
[----:B0-----:R0:W1:Y:S02]  /*158b0*/  SYNCS.PHASECHK.TRANS64.TRYWAIT P1, [R3+URZ+0x16840], R2 ;  /* 0x01684002030075a7 */ /* 0x001064000802017f */
[----:B-1----:R-:W-:Y:S05]  /*158c0*/  @!P1 NANOSLEEP.SYNCS 0x989680 ;  /* 0x009896800000995d */ /* 0x002fea0003900000 */
[----:B------:R-:W1:Y:S02]  /*158d0*/  @!P1 SYNCS.PHASECHK.TRANS64 P1, [R3+URZ+0x16840], R2 ;  /* 0x01684002030095a7 */ /* 0x000e64000802007f */
[----:B-1----:R-:W-:Y:S05]  /*158e0*/  @!P1 BRA `(.L_x_2503) ;  /* 0xfffffffc00f09947 */ /* 0x002fea000383ffff */
[----:B------:R-:W-:Y:S05]  /*158f0*/  BRA `(.L_x_2647) ;  /* 0xffffffb800347947 */ /* 0x000fea000383ffff */
.L_x_2505:
[----:B-1----:R1:W2:Y:S02]  /*15900*/  SYNCS.PHASECHK.TRANS64.TRYWAIT P1, [R25+URZ+0x16840], R0 ;  /* 0x01684000190075a7 */ /* 0x0022a4000802017f */
[----:B--2---:R-:W-:Y:S05]  /*15910*/  @!P1 NANOSLEEP.SYNCS 0x989680 ;  /* 0x009896800000995d */ /* 0x004fea0003900000 */
[----:B------:R-:W2:Y:S02]  /*15920*/  @!P1 SYNCS.PHASECHK.TRANS64 P1, [R25+URZ+0x16840], R0 ;  /* 0x01684000190095a7 */ /* 0x000ea4000802007f */
[----:B--2---:R-:W-:Y:S05]  /*15930*/  @!P1 BRA `(.L_x_2505) ;  /* 0xfffffffc00f09947 */ /* 0x004fea000383ffff */
[----:B------:R-:W-:Y:S05]  /*15940*/  BRA `(.L_x_2648) ;  /* 0xffffffb800407947 */ /* 0x000fea000383ffff */
.L_x_2507:
[----:B--2---:R2:W3:Y:S02]  /*15950*/  SYNCS.PHASECHK.TRANS64.TRYWAIT P1, [R3+URZ+0x16860], R2 ;  /* 0x01686002030075a7 */ /* 0x0044e4000802017f */
[----:B---3--:R-:W-:Y:S05]  /*15960*/  @!P1 NANOSLEEP.SYNCS 0x989680 ;  /* 0x009896800000995d */ /* 0x008fea0003900000 */
[----:B------:R-:W3:Y:S02]  /*15970*/  @!P1 SYNCS.PHASECHK.TRANS64 P1, [R3+URZ+0x16860], R2 ;  /* 0x01686002030095a7 */ /* 0x000ee4000802007f */
[----:B---3--:R-:W-:Y:S05]  /*15980*/  @!P1 BRA `(.L_x_2507) ;  /* 0xfffffffc00f09947 */ /* 0x008fea000383ffff */
[----:B------:R-:W-:Y:S05]  /*15990*/  BRA `(.L_x_2649) ;  /* 0xffffffb8003c7947 */ /* 0x000fea000383ffff */
.L_x_2650:
        /* <DEDUP_REMOVED lines=14> */
.L_x_3173:


//--------------------- .text._ZN7cutlass13device_kernelIN5flash11enable_sm90INS1_16FlashAttnFwdSm90INS1_25CollectiveMainloopFwdSm90ILi2EN4cute5tupleIJNS5_1CILi1EEES8_S8_EEENS6_IJNS7_ILi192EEENS7_ILi128EEENS7_ILi64EEEEEELi64ENS_6half_tEfNS_4arch4Sm90ELb1ELb0ELb0ELb1ELb1ELb1ELb0ELb1ELb1ELb1ELb1ELb0EEENS1_21CollectiveEpilogueFwdINS6_IJSA_SC_SB_EEES9_SE_SG_Li384ELb1ELb1ELb1ELb0EEENS1_36VarlenDynamicPersistentTileSchedulerILi192ELi128ELi384ELi128ELb1ELb1ELb1ELb1ELb1ELb1EEEEEEEEEvNT_6ParamsE --------------------------
	.section	.text._ZN7cutlass13device_kernelIN5flash11enable_sm90INS1_16FlashAttnFwdSm90INS1_25CollectiveMainloopFwdSm90ILi2EN4cute5tupleIJNS5_1CILi1EEES8_S8_EEENS6_IJNS7_ILi192EEENS7_ILi128EEENS7_ILi64EEEEEELi64ENS_6half_tEfNS_4arch4Sm90ELb1ELb0ELb0ELb1ELb1ELb1ELb0ELb1ELb1ELb1ELb1ELb0EEENS1_21CollectiveEpilogueFwdINS6_IJSA_SC_SB_EEES9_SE_SG_Li384ELb1ELb1ELb1ELb0EEENS1_36VarlenDynamicPersistentTileSchedulerILi192ELi128ELi384ELi128ELb1ELb1ELb1ELb1ELb1ELb1EEEEEEEEEvNT_6ParamsE,"ax",@progbits
	.align	128
.text._ZN7cutlass13device_kernelIN5flash11enable_sm90INS1_16FlashAttnFwdSm90INS1_25CollectiveMainloopFwdSm90ILi2EN4cute5tupleIJNS5_1CILi1EEES8_S8_EEENS6_IJNS7_ILi192EEENS7_ILi128EEENS7_ILi64EEEEEELi64ENS_6half_tEfNS_4arch4Sm90ELb1ELb0ELb0ELb1ELb1ELb1ELb0ELb1ELb1ELb1ELb1ELb0EEENS1_21CollectiveEpilogueFwdINS6_IJSA_SC_SB_EEES9_SE_SG_Li384ELb1ELb1ELb1ELb0EEENS1_36VarlenDynamicPersistentTileSchedulerILi192ELi128ELi384ELi128ELb1ELb1ELb1ELb1ELb1ELb1EEEEEEEEEvNT_6ParamsE:
        .type           _ZN7cutlass13device_kernelIN5flash11enable_sm90INS1_16FlashAttnFwdSm90INS1_25CollectiveMainloopFwdSm90ILi2EN4cute5tupleIJNS5_1CILi1EEES8_S8_EEENS6_IJNS7_ILi192EEENS7_ILi128EEENS7_ILi64EEEEEELi64ENS_6half_tEfNS_4arch4Sm90ELb1ELb0ELb0ELb1ELb1ELb1ELb0ELb1ELb1ELb1ELb1ELb0EEENS1_21CollectiveEpilogueFwdINS6_IJSA_SC_SB_EEES9_SE_SG_Li384ELb1ELb1ELb1ELb0EEENS1_36VarlenDynamicPersistentTileSchedulerILi192ELi128ELi384ELi128ELb1ELb1ELb1ELb1ELb1ELb1EEEEEEEEEvNT_6ParamsE,@function
        .size           _ZN7cutlass13device_kernelIN5flash11enable_sm90INS1_16FlashAttnFwdSm90INS1_25CollectiveMainloopFwdSm90ILi2EN4cute5tupleIJNS5_1CILi1EEES8_S8_EEENS6_IJNS7_ILi192EEENS7_ILi128EEENS7_ILi64EEEEEELi64ENS_6half_tEfNS_4arch4Sm90ELb1ELb0ELb0ELb1ELb1ELb1ELb0ELb1ELb1ELb1ELb1ELb0EEENS1_21CollectiveEpilogueFwdINS6_IJSA_SC_SB_EEES9_SE_SG_Li384ELb1ELb1ELb1ELb0EEENS1_36VarlenDynamicPersistentTileSchedulerILi192ELi128ELi384ELi128ELb1ELb1ELb1ELb1ELb1ELb1EEEEEEEEEvNT_6ParamsE,(.L_x_3174 - _ZN7cutlass13device_kernelIN5flash11enable_sm90INS1_16FlashAttnFwdSm90INS1_25CollectiveMainloopFwdSm90ILi2EN4cute5tupleIJNS5_1CILi1EEES8_S8_EEENS6_IJNS7_ILi192EEENS7_ILi128EEENS7_ILi64EEEEEELi64ENS_6half_tEfNS_4arch4Sm90ELb1ELb0ELb0ELb1ELb1ELb1ELb0ELb1ELb1ELb1ELb1ELb0EEENS1_21CollectiveEpilogueFwdINS6_IJSA_SC_SB_EEES9_SE_SG_Li384ELb1ELb1ELb1ELb0EEENS1_36VarlenDynamicPersistentTileSchedulerILi192ELi128ELi384ELi128ELb1ELb1ELb1ELb1ELb1ELb1EEEEEEEEEvNT_6ParamsE)
        .other          _ZN7cutlass13device_kernelIN5flash11enable_sm90INS1_16FlashAttnFwdSm90INS1_25CollectiveMainloopFwdSm90ILi2EN4cute5tupleIJNS5_1CILi1EEES8_S8_EEENS6_IJNS7_ILi192EEENS7_ILi128EEENS7_ILi64EEEEEELi64ENS_6half_tEfNS_4arch4Sm90ELb1ELb0ELb0ELb1ELb1ELb1ELb0ELb1ELb1ELb1ELb1ELb0EEENS1_21CollectiveEpilogueFwdINS6_IJSA_SC_SB_EEES9_SE_SG_Li384ELb1ELb1ELb1ELb0EEENS1_36VarlenDynamicPersistentTileSchedulerILi192ELi128ELi384ELi128ELb1ELb1ELb1ELb1ELb1ELb1EEEEEEEEEvNT_6ParamsE,@"STO_CUDA_ENTRY STV_DEFAULT"
_ZN7cutlass13device_kernelIN5flash11enable_sm90INS1_16FlashAttnFwdSm90INS1_25CollectiveMainloopFwdSm90ILi2EN4cute5tupleIJNS5_1CILi1EEES8_S8_EEENS6_IJNS7_ILi192EEENS7_ILi128EEENS7_ILi64EEEEEELi64ENS_6half_tEfNS_4arch4Sm90ELb1ELb0ELb0ELb1ELb1ELb1ELb0ELb1ELb1ELb1ELb1ELb0EEENS1_21CollectiveEpilogueFwdINS6_IJSA_SC_SB_EEES9_SE_SG_Li384ELb1ELb1ELb1ELb0EEENS1_36VarlenDynamicPersistentTileSchedulerILi192ELi128ELi384ELi128ELb1ELb1ELb1ELb1ELb1ELb1EEEEEEEEEvNT_6ParamsE:
[----:B------:R-:W0:Y:S02]  /*0000*/  LDC R1, c[0x0][0x28] ;  /* 0x00000a00ff017b82 */ /* 0x000e240000000800 */
[----:B0-----:R-:W-:Y:S01]  /*0010*/  VIADD R1, R1, 0xffffff88 ;  /* 0xffffff8801017836 */ /* 0x001fe20000000000 */
[----:B------:R-:W0:Y:S01]  /*0020*/  S2R R3, SR_TID.X ;  /* 0x0000000000037919 */ /* 0x000e220000002100 */
[----:B------:R-:W-:Y:S01]  /*0030*/  ELECT P0, URZ, PT ;  /* 0x00000000003f782f */ /* 0x000fe20003800000 */
[----:B------:R-:W-:Y:S01]  /*0040*/  BSSY B0, `(.L_x_2651) ;  /* 0x000000d000007945 */ /* 0x000fe20003800000 */
[----:B0-----:R-:W-:-:S05]  /*0050*/  SHF.R.U32.HI R0, RZ, 0x5, R3 ;  /* 0x00000005ff007819 */ /* 0x001fca0000011603 */
        /* <DEDUP_REMOVED lines=11> */
.L_x_2652:
[----:B------:R-:W-:Y:S05]  /*0110*/  BSYNC B0 ;  /* 0x0000000000007941 */ /* 0x000fea0003800000 */
.L_x_2651:
[----:B------:R-:W-:Y:S01]  /*0120*/  VOTEU.ANY UP0, P0 ;  /* 0x00000000003f7886 */ /* 0x000fe20000000100 */
[----:B------:R-:W0:Y:S01]  /*0130*/  SHFL.IDX PT, R2, R0, RZ, 0x1f ;  /* 0x00001fff00027589 */ /* 0x000e2200000e0000 */
[----:B------:R-:W-:Y:S01]  /*0140*/  UMOV UR4, 0x80 ;  /* 0x0000008000047882 */ /* 0x000fe20000000000 */
[----:B------:R-:W-:Y:S01]  /*0150*/  UMOV UR7, 0x180 ;  /* 0x0000018000077882 */ /* 0x000fe20000000000 */
[----:B------:R-:W-:Y:S01]  /*0160*/  SHF.R.U32.HI R3, RZ, 0x7, R3 ;  /* 0x00000007ff037819 */ /* 0x000fe20000011603 */
[----:B------:R-:W1:Y:S01]  /*0170*/  @UP0 S2UR UR8, SR_CgaCtaId ;  /* 0x00000000000809c3 */ /* 0x000e620000008800 */
[----:B------:R-:W-:Y:S01]  /*0180*/  @UP0 UMOV UR6, 0x400 ;  /* 0x0000040000060882 */ /* 0x000fe20000000000 */
[----:B------:R-:W-:-:S04]  /*0190*/  @UP0 UIADD3 UR4, -UR4, 0x100000, URZ ;  /* 0x0010000004040890 */ /* 0x000fc8000fffe13f */
[----:B------:R-:W-:Y:S02]  /*01a0*/  @UP0 USHF.L.U32 UR5, UR4, 0xb, URZ ;  /* 0x0000000b04050899 */ /* 0x000fe4000800063f */
[----:B------:R-:W-:Y:S01]  /*01b0*/  @UP0 USHF.L.U32 UR4, UR4, 0x1, URZ ;  /* 0x0000000104040899 */ /* 0x000fe2000800063f */
[----:B------:R-:W-:Y:S01]  /*01c0*/  VOTEU.ANY UP1, P0 ;  /* 0x00000000003f7886 */ /* 0x000fe20000020100 */
[----:B0-----:R-:W-:Y:S02]  /*01d0*/  ISETP.NE.AND P1, PT, R2, RZ, PT ;  /* 0x000000ff0200720c */ /* 0x001fe40003f25270 */
[----:B------:R0:W2:Y:S01]  /*01e0*/  SHFL.IDX PT, R2, R3, RZ, 0x1f ;  /* 0x00001fff03027589 */ /* 0x0000a200000e0000 */
[----:B-1----:R-:W-:Y:S02]  /*01f0*/  @UP0 ULEA UR8, UR8, UR6, 0x18 ;  /* 0x0000000608080291 */ /* 0x002fe4000f8ec03f */
[----:B------:R-:W-:-:S04]  /*0200*/  @UP0 UIADD3 UR6, -UR7, 0x100000, URZ ;  /* 0x0010000007060890 */ /* 0x000fc8000fffe13f */
[----:B------:R-:W-:Y:S02]  /*0210*/  @UP0 USHF.L.U32 UR7, UR6, 0xb, URZ ;  /* 0x0000000b06070899 */ /* 0x000fe4000800063f */
[----:B------:R-:W-:Y:S01]  /*0220*/  @UP0 USHF.L.U32 UR6, UR6, 0x1, URZ ;  /* 0x0000000106060899 */ /* 0x000fe2000800063f */
[----:B------:R-:W-:Y:S01]  /*0230*/  VOTEU.ANY UP0, P0 ;  /* 0x00000000003f7886 */ /* 0x000fe20000000100 */
[----:B------:R-:W1:Y:S04]  /*0240*/  FENCE.VIEW.ASYNC.S ;  /* 0x00000000000073c6 */ /* 0x000e680000000000 */
[----:B-1----:R0:W1:Y:S06]  /*0250*/  @UP0 SYNCS.EXCH.64 URZ, [UR8+0x16800], UR4 ;  /* 0x01680004083f05b2 */ /* 0x00206c0008000100 */
[----:B------:R0:W3:Y:S02]  /*0260*/  @UP1 SYNCS.EXCH.64 URZ, [UR8+0x16820], UR6 ;  /* 0x01682006083f15b2 */ /* 0x0000e40008000100 */
[----:B0-----:R-:W-:Y:S05]  /*0270*/  @P1 BRA `(.L_x_2653) ;  /* 0x0000000000481947 */ /* 0x001fea0003800000 */
        /* <DEDUP_REMOVED lines=16> */
[----:B------:R0:W0:Y:S01]  /*0380*/  SYNCS.EXCH.64 URZ, [UR8+0x16848], UR6 ;  /* 0x01684806083f75b2 */ /* 0x0000220008000100 */
[----:B------:R-:W-:Y:S01]  /*0390*/  NOP ;  /* 0x0000000000007918 */ /* 0x000fe20000000000 */
.L_x_2653:
        /* <DEDUP_REMOVED lines=22> */
.L_x_2654:
        /* <DEDUP_REMOVED lines=18> */
.L_x_2655:
        /* <DEDUP_REMOVED lines=22> */
.L_x_2656:
        /* <DEDUP_REMOVED lines=22> */
.L_x_2657:
[----:B--2---:R-:W-:Y:S01]  /*08e0*/  ISETP.NE.AND P0, PT, R2, RZ, PT ;  /* 0x000000ff0200720c */ /* 0x004fe20003f05270 */
[----:B------:R-:W-:Y:S01]  /*08f0*/  IMAD.MOV.U32 R2, RZ, RZ, 0x1 ;  /* 0x00000001ff027424 */ /* 0x000fe200078e00ff */
[----:B------:R-:W-:Y:S01]  /*0900*/  NOP ;  /* 0x0000000000007918 */ /* 0x000fe20000000000 */
[----:B------:R-:W-:Y:S01]  /*0910*/  ULDC.64 UR40, c[0x0][0x208] ;  /* 0x0000820000287ab9 */ /* 0x000fe20000000a00 */
[----:B------:R-:W-:Y:S02]  /*0920*/  BSSY B9, `(.L_x_2658) ;  /* 0x00019aa000097945 */ /* 0x000fe40003800000 */
[----:B------:R-:W-:-:S05]  /*0930*/  SEL R2, R2, 0x2, !P0 ;  /* 0x0000000202027807 */ /* 0x000fca0004000000 */
[----:B------:R2:W-:Y:S01]  /*0940*/  STL [R1+0x30], R2 ;  /* 0x0000300201007387 */ /* 0x0005e20000100800 */
[----:B01-34-:R-:W-:Y:S06]  /*0950*/  BAR.SYNC.DEFER_BLOCKING 0x0 ;  /* 0x0000000000007b1d */ /* 0x01bfec0000010000 */
[----:B------:R-:W-:Y:S05]  /*0960*/  @!P0 BRA `(.L_x_2659) ;  /* 0x0000012000688947 */ /* 0x000fea0003800000 */
.L_x_2660:
[----:B------:R-:W-:-:S08]  /*0970*/  NOP ;  /* 0x0000000000007918 */ /* 0x000fd00000000000 */
[----:B------:R-:W0:Y:S02]  /*0980*/  USETMAXREG.TRY_ALLOC.CTAPOOL UP0, 0xa0 ;  /* 0x000000a0000079c8 */ /* 0x000e240008000600 */
[----:B0-----:R-:W-:-:S13]  /*0990*/  PLOP3.LUT P0, PT, PT, PT, UP0, 0x80, 0x0 ;  /* 0x000000000000781c */ /* 0x001fda0003f0f008 */
[----:B------:R-:W-:Y:S05]  /*09a0*/  @!P0 BRA `(.L_x_2660) ;  /* 0xfffffffc00f08947 */ /* 0x000fea000383ffff */
[----:B------:R-:W2:Y:S01]  /*09b0*/  S2R R0, SR_TID.X ;  /* 0x0000000000007919 */ /* 0x000ea20000002100 */
[----:B------:R-:W-:Y:S01]  /*09c0*/  LOP3.LUT R19, R19, 0xffffffef, RZ, 0xc0, !PT ;  /* 0xffffffef13137812 */ /* 0x000fe200078ec0ff */
[----:B------:R-:W-:Y:S01]  /*09d0*/  ULDC UR4, c[0x0][0xc3c] ;  /* 0x00030f0000047ab9 */ /* 0x000fe20000000800 */
[----:B--2---:R-:W-:Y:S02]  /*09e0*/  SHF.R.U32.HI R2, RZ, 0x7, R0 ;  /* 0x00000007ff027819 */ /* 0x004fe40000011600 */
[----:B------:R-:W0:Y:S01]  /*09f0*/  S2R R0, SR_CgaCtaId ;  /* 0x0000000000007919 */ /* 0x000e220000008800 */
[----:B------:R-:W-:Y:S06]  /*0a00*/  BAR.ARV 0x8, 0x200 ;  /* 0x0208000000007b1d */ /* 0x000fec0000002000 */
[----:B------:R-:W-:-:S02]  /*0a10*/  ISETP.NE.AND P0, PT, R2, 0x1, PT ;  /* 0x000000010200780c */ /* 0x000fc40003f05270 */
[----:B------:R-:W-:-:S11]  /*0a20*/  MOV R2, 0x400 ;  /* 0x0000040000027802 */ /* 0x000fd60000000f00 */
[----:B------:R-:W-:Y:S06]  /*0a30*/  @!P0 BAR.ARV 0x9, 0x100 ;  /* 0x0244000000008b1d */ /* 0x000fec0000002000 */
[----:B------:R-:W-:Y:S02]  /*0a40*/  @P0 LOP3.LUT R19, R19, 0x10, RZ, 0xfc, !PT ;  /* 0x0000001013130812 */ /* 0x000fe400078efcff */
[----:B------:R-:W-:Y:S01]  /*0a50*/  BAR.SYNC.DEFER_BLOCKING 0x5, 0x200 ;  /* 0x0148000000007b1d */ /* 0x000fe20000010000 */
[----:B0-----:R-:W-:-:S05]  /*0a60*/  LEA R2, R0, R2, 0x18 ;  /* 0x0000000200027211 */ /* 0x001fca00078ec0ff */
[----:B------:R-:W0:Y:S02]  /*0a70*/  LDS.128 R28, [R2+0x168d0] ;  /* 0x0168d000021c7984 */ /* 0x000e240000000c00 */
[----:B------:R-:W-:Y:S06]  /*0a80*/  BAR.ARV 0x4, 0x200 ;  /* 0x0108000000007b1d */ /* 0x000fec0000002000 */
[----:B0-----:R-:W-:-:S13]  /*0a90*/  ISETP.GE.AND P0, PT, R31, UR4, PT ;  /* 0x000000041f007c0c */ /* 0x001fda000bf06270 */
[----:B------:R-:W-:Y:S05]  /*0aa0*/  @P0 BRA `(.L_x_2661) ;  /* 0x0000019800440947 */ /* 0x000fea0003800000 */
[----:B------:R-:W2:Y:S01]  /*0ab0*/  LDL.LU R13, [R1+0x30] ;  /* 0x00003000010d7983 */ /* 0x000ea20000300800 */
[----:B------:R-:W0:Y:S02]  /*0ac0*/  S2R R0, SR_TID.X ;  /* 0x0000000000007919 */ /* 0x000e240000002100 */
[----:B0-----:R-:W-:-:S05]  /*0ad0*/  VIADD R12, R0, 0xffffff80 ;  /* 0xffffff80000c7836 */ /* 0x001fca0000000000 */
[----:B------:R-:W-:-:S04]  /*0ae0*/  SHF.R.S32.HI R0, RZ, 0x1f, R12 ;  /* 0x0000001fff007819 */ /* 0x000fc8000001140c */
[----:B------:R-:W-:-:S04]  /*0af0*/  LEA.HI R3, R0, R12, RZ, 0x7 ;  /* 0x0000000c00037211 */ /* 0x000fc800078f38ff */
[----:B------:R-:W-:-:S05]  /*0b00*/  LOP3.LUT R4, R3, 0xffffff80, RZ, 0xc0, !PT ;  /* 0xffffff8003047812 */ /* 0x000fca00078ec0ff */
[----:B------:R-:W-:-:S05]  /*0b10*/  IMAD.IADD R11, R12, 0x1, -R4 ;  /* 0x000000010c0b7824 */ /* 0x000fca00078e0a04 */
[----:B------:R-:W-:-:S04]  /*0b20*/  SHF.R.S32.HI R6, RZ, 0x1f, R11 ;  /* 0x0000001fff067819 */ /* 0x000fc8000001140b */
[----:B------:R-:W-:Y:S02]  /*0b30*/  LEA.HI R8, R6, R11, RZ, 0x2 ;  /* 0x0000000b06087211 */ /* 0x000fe400078f10ff */
[CC--:B------:R-:W-:Y:S02]  /*0b40*/  LEA.HI R4, R0.reuse, R12.reuse, RZ, 0x4 ;  /* 0x0000000c00047211 */ /* 0x0c0fe400078f20ff */
[--C-:B------:R-:W-:Y:S02]  /*0b50*/  SHF.R.S32.HI R9, RZ, 0x2, R8.reuse ;  /* 0x00000002ff097819 */ /* 0x100fe40000011408 */
[----:B------:R-:W-:Y:S02]  /*0b60*/  SHF.R.S32.HI R10, RZ, 0x1f, R8 ;  /* 0x0000001fff0a7819 */ /* 0x000fe40000011408 */
[----:B------:R-:W-:Y:S02]  /*0b70*/  LEA.HI R5, R0, R12, RZ, 0x5 ;  /* 0x0000000c00057211 */ /* 0x000fe400078f28ff */
[----:B------:R-:W-:-:S02]  /*0b80*/  SHF.R.S32.HI R14, RZ, 0x7, R3 ;  /* 0x00000007ff0e7819 */ /* 0x000fc40000011403 */
[----:B------:R-:W-:Y:S02]  /*0b90*/  SHF.R.S32.HI R7, RZ, 0x4, R4 ;  /* 0x00000004ff077819 */ /* 0x000fe40000011404 */
[----:B------:R-:W-:Y:S02]  /*0ba0*/  LEA.HI R10, R10, R9, RZ, 0x3 ;  /* 0x000000090a0a7211 */ /* 0x000fe400078f18ff */
[----:B------:R-:W-:Y:S01]  /*0bb0*/  SHF.R.S32.HI R15, RZ, 0x5, R5 ;  /* 0x00000005ff0f7819 */ /* 0x000fe20000011405 */
[----:B------:R-:W-:Y:S01]  /*0bc0*/  IMAD.HI R5, R14, 0x55555556, RZ ;  /* 0x555555560e057827 */ /* 0x000fe200078e02ff */
[C---:B------:R-:W-:Y:S02]  /*0bd0*/  LOP3.LUT R3, R4.reuse, 0x3fffff0, RZ, 0xc0, !PT ;  /* 0x03fffff004037812 */ /* 0x040fe400078ec0ff */
[----:B------:R-:W-:Y:S02]  /*0be0*/  LEA.HI R4, R4, R7, RZ, 0x1 ;  /* 0x0000000704047211 */ /* 0x000fe400078f08ff */
[----:B------:R-:W-:-:S02]  /*0bf0*/  LOP3.LUT R10, R10, 0xfffffff8, RZ, 0xc0, !PT ;  /* 0xfffffff80a0a7812 */ /* 0x000fc400078ec0ff */
[----:B------:R-:W-:Y:S01]  /*0c00*/  LEA.HI R6, R6, R11, RZ, 0x5 ;  /* 0x0000000b06067211 */ /* 0x000fe200078f28ff */
[----:B------:R-:W-:Y:S01]  /*0c10*/  IMAD.IADD R3, R12, 0x1, -R3 ;  /* 0x000000010c037824 */ /* 0x000fe200078e0a03 */
[----:B------:R-:W-:Y:S01]  /*0c20*/  LOP3.LUT R4, R4, 0x1ffffffe, RZ, 0xc0, !PT ;  /* 0x1ffffffe04047812 */ /* 0x000fe200078ec0ff */
[----:B------:R-:W-:Y:S01]  /*0c30*/  IMAD.IADD R9, R9, 0x1, -R10 ;  /* 0x0000000109097824 */ /* 0x000fe200078e0a0a */
[----:B------:R-:W-:Y:S02]  /*0c40*/  LEA.HI R5, R5, R5, RZ, 0x1 ;  /* 0x0000000505057211 */ /* 0x000fe400078f08ff */
[----:B------:R-:W-:Y:S01]  /*0c50*/  SHF.R.S32.HI R6, RZ, 0x5, R6 ;  /* 0x00000005ff067819 */ /* 0x000fe20000011406 */
[----:B------:R-:W-:Y:S01]  /*0c60*/  IMAD R3, R15, 0x10, R3 ;  /* 0x000000100f037824 */ /* 0x000fe200078e0203 */
[----:B------:R-:W-:Y:S01]  /*0c70*/  IADD3 R4, R7, -R4, RZ ;  /* 0x8000000407047210 */ /* 0x000fe20007ffe0ff */
[----:B------:R-:W-:Y:S02]  /*0c80*/  IMAD R5, R5, -0x3, R14 ;  /* 0xfffffffd05057824 */ /* 0x000fe400078e020e */
[----:B------:R-:W-:-:S02]  /*0c90*/  IMAD R6, R6, 0x10, R9 ;  /* 0x0000001006067824 */ /* 0x000fc400078e0209 */
[----:B------:R-:W-:Y:S02]  /*0ca0*/  IMAD R7, R3, 0x8, R4 ;  /* 0x0000000803077824 */ /* 0x000fe400078e0204 */
[----:B------:R-:W-:-:S05]  /*0cb0*/  IMAD R10, R5, 0x40, R6 ;  /* 0x00000040050a7824 */ /* 0x000fca00078e0206 */
[----:B------:R-:W-:Y:S01]  /*0cc0*/  STL [R1+0x68], R10 ;  /* 0x0000680a01007387 */ /* 0x000fe20000100800 */
[----:B------:R-:W-:-:S04]  /*0cd0*/  LEA.HI R4, R0, R12, RZ, 0x3 ;  /* 0x0000000c00047211 */ /* 0x000fc800078f18ff */
[----:B------:R-:W-:Y:S02]  /*0ce0*/  SHF.R.S32.HI R5, RZ, 0x3, R4 ;  /* 0x00000003ff057819 */ /* 0x000fe40000011404 */
[----:B------:R-:W-:Y:S02]  /*0cf0*/  LOP3.LUT R4, R4, 0xfffffff8, RZ, 0xc0, !PT ;  /* 0xfffffff804047812 */ /* 0x000fe400078ec0ff */
[----:B------:R-:W-:-:S05]  /*0d00*/  LOP3.LUT R8, R8, 0x7ffffffc, RZ, 0xc0, !PT ;  /* 0x7ffffffc08087812 */ /* 0x000fca00078ec0ff */
[----:B------:R-:W-:Y:S01]  /*0d10*/  IMAD.IADD R8, R11, 0x1, -R8 ;  /* 0x000000010b087824 */ /* 0x000fe200078e0a08 */
[----:B------:R-:W-:Y:S01]  /*0d20*/  CS2R R22, SRZ ;  /* 0x0000000000167805 */ /* 0x000fe2000001ff00 */
[----:B------:R-:W-:Y:S01]  /*0d30*/  IMAD.MOV.U32 R156, RZ, RZ, RZ ;  /* 0x000000ffff9c7224 */ /* 0x000fe200078e00ff */
[----:B--2---:R-:W-:-:S05]  /*0d40*/  LOP3.LUT R3, R13, 0x1, RZ, 0xfc, !PT ;  /* 0x000000010d037812 */ /* 0x004fca00078efcff */
[----:B------:R0:W-:Y:S02]  /*0d50*/  STL [R1], R3 ;  /* 0x0000000301007387 */ /* 0x0001e40000100800 */
[----:B0-----:R-:W-:-:S04]  /*0d60*/  LEA.HI R3, R0, R12, RZ, 0x2 ;  /* 0x0000000c00037211 */ /* 0x001fc800078f10ff */
[--C-:B------:R-:W-:Y:S02]  /*0d70*/  SHF.R.S32.HI R155, RZ, 0x2, R3.reuse ;  /* 0x00000002ff9b7819 */ /* 0x100fe40000011403 */
[----:B------:R-:W-:Y:S02]  /*0d80*/  SHF.R.S32.HI R0, RZ, 0x1f, R3 ;  /* 0x0000001fff007819 */ /* 0x000fe40000011403 */
[----:B------:R-:W-:Y:S02]  /*0d90*/  IADD3 R6, R155, 0x60, RZ ;  /* 0x000000609b067810 */ /* 0x000fe40007ffe0ff */
[----:B------:R-:W-:Y:S02]  /*0da0*/  LEA.HI R0, R0, R155, RZ, 0x3 ;  /* 0x0000009b00007211 */ /* 0x000fe400078f18ff */
[----:B------:R-:W-:Y:S02]  /*0db0*/  LOP3.LUT R3, R3, 0xfffffffc, RZ, 0xc0, !PT ;  /* 0xfffffffc03037812 */ /* 0x000fe400078ec0ff */
[----:B------:R-:W-:-:S02]  /*0dc0*/  LOP3.LUT R0, R0, 0xfffffff8, RZ, 0xc0, !PT ;  /* 0xfffffff800007812 */ /* 0x000fc400078ec0ff */
[----:B------:R-:W-:Y:S01]  /*0dd0*/  SHF.R.S32.HI R5, RZ, 0x1f, R6 ;  /* 0x0000001fff057819 */ /* 0x000fe20000011406 */
[C---:B------:R-:W-:Y:S02]  /*0de0*/  IMAD.IADD R9, R12.reuse, 0x1, -R3 ;  /* 0x000000010c097824 */ /* 0x040fe400078e0a03 */
[----:B------:R-:W-:Y:S01]  /*0df0*/  IMAD.IADD R3, R12, 0x1, -R4 ;  /* 0x000000010c037824 */ /* 0x000fe200078e0a04 */
[----:B------:R-:W-:Y:S01]  /*0e00*/  LEA.HI R5, R5, R6, RZ, 0x3 ;  /* 0x0000000605057211 */ /* 0x000fe200078f18ff */
[----:B------:R-:W-:Y:S02]  /*0e10*/  IMAD.IADD R0, R155, 0x1, -R0 ;  /* 0x000000019b007824 */ /* 0x000fe400078e0a00 */
[----:B------:R-:W-:Y:S01]  /*0e20*/  IMAD.SHL.U32 R4, R6, 0x40, RZ ;  /* 0x0000004006047824 */ /* 0x000fe200078e00ff */
[----:B------:R-:W-:Y:S01]  /*0e30*/  STL [R1+0x5c], RZ ;  /* 0x00005cff01007387 */ /* 0x000fe20000100800 */
[----:B------:R-:W-:Y:S01]  /*0e40*/  SHF.L.U32 R5, R5, 0x6, RZ ;  /* 0x0000000605057819 */ /* 0x000fe200000006ff */
[----:B------:R-:W-:-:S02]  /*0e50*/  IMAD.SHL.U32 R152, R9, 0x4, RZ ;  /* 0x0000000409987824 */ /* 0x000fc400078e00ff */
[----:B------:R-:W-:Y:S01]  /*0e60*/  STL [R1+0x4], RZ ;  /* 0x000004ff01007387 */ /* 0x000fe20000100800 */
[----:B------:R-:W-:-:S03]  /*0e70*/  IMAD.SHL.U32 R16, R9, 0x8, RZ ;  /* 0x0000000809107824 */ /* 0x000fc600078e00ff */
[----:B------:R0:W-:Y:S01]  /*0e80*/  STL [R1+0x44], R0 ;  /* 0x0000440001007387 */ /* 0x0001e20000100800 */
[----:B------:R-:W-:Y:S02]  /*0e90*/  LEA.HI R3, R9, R9, RZ, 0x1 ;  /* 0x0000000909037211 */ /* 0x000fe400078f08ff */
[----:B0-----:R-:W-:Y:S02]  /*0ea0*/  LOP3.LUT R0, R4, 0x1c0, RZ, 0xc0, !PT ;  /* 0x000001c004007812 */ /* 0x001fe400078ec0ff */
[----:B------:R-:W-:Y:S01]  /*0eb0*/  LOP3.LUT R4, R5, 0xfffffe00, RZ, 0xc0, !PT ;  /* 0xfffffe0005047812 */ /* 0x000fe200078ec0ff */
[----:B------:R-:W-:Y:S01]  /*0ec0*/  VIADD R5, R152, 0x10 ;  /* 0x0000001098057836 */ /* 0x000fe20000000000 */
[----:B------:R-:W-:Y:S02]  /*0ed0*/  SHF.R.U32.HI R6, RZ, 0x3, R0 ;  /* 0x00000003ff067819 */ /* 0x000fe40000011600 */
[----:B------:R-:W-:Y:S02]  /*0ee0*/  LOP3.LUT R0, R0, 0x38, R16, 0xf8, !PT ;  /* 0x0000003800007812 */ /* 0x000fe400078ef810 */
[----:B------:R-:W-:Y:S01]  /*0ef0*/  LOP3.LUT R3, R3, 0x1ffffffe, RZ, 0xc0, !PT ;  /* 0x1ffffffe03037812 */ /* 0x000fe200078ec0ff */
[----:B------:R0:W-:Y:S04]  /*0f00*/  STL [R1+0x8], R5 ;  /* 0x0000080501007387 */ /* 0x0001e80000100800 */
[----:B------:R-:W-:Y:S01]  /*0f10*/  IMAD.IADD R3, R9, 0x1, -R3 ;  /* 0x0000000109037824 */ /* 0x000fe200078e0a03 */
[----:B------:R1:W-:Y:S01]  /*0f20*/  STL [R1+0x48], R4 ;  /* 0x0000480401007387 */ /* 0x0003e20000100800 */
[----:B0-----:R-:W-:Y:S01]  /*0f30*/  LOP3.LUT R5, R4, R0, R6, 0xf6, !PT ;  /* 0x0000000004057212 */ /* 0x001fe200078ef606 */
[----:B------:R-:W-:-:S02]  /*0f40*/  IMAD.SHL.U32 R0, R7, 0x8, RZ ;  /* 0x0000000807007824 */ /* 0x000fc400078e00ff */
[----:B------:R-:W-:-:S03]  /*0f50*/  IMAD.SHL.U32 R6, R8, 0x2, RZ ;  /* 0x0000000208067824 */ /* 0x000fc600078e00ff */
[----:B------:R0:W-:Y:S01]  /*0f60*/  STL [R1+0x6c], R0 ;  /* 0x00006c0001007387 */ /* 0x0001e20000100800 */
[----:B-1----:R-:W-:-:S03]  /*0f70*/  IMAD R4, R5, 0x2, R2 ;  /* 0x0000000205047824 */ /* 0x002fc600078e0202 */
[----:B------:R1:W-:Y:S01]  /*0f80*/  STL [R1+0x34], R6 ;  /* 0x0000340601007387 */ /* 0x0003e20000100800 */
[----:B0-----:R-:W-:-:S05]  /*0f90*/  LEA R0, R3, R10, 0x3 ;  /* 0x0000000a03007211 */ /* 0x001fca00078e18ff */
[----:B------:R1:W-:Y:S04]  /*0fa0*/  STL [R1+0x4c], R0 ;  /* 0x00004c0001007387 */ /* 0x0003e80000100800 */
[----:B------:R1:W-:Y:S01]  /*0fb0*/  STL [R1+0x64], R4 ;  /* 0x0000640401007387 */ /* 0x0003e20000100800 */
[----:B------:R-:W-:Y:S01]  /*0fc0*/  VIADD R18, R16, 0x20 ;  /* 0x0000002010127836 */ /* 0x000fe20000000000 */
[----:B------:R-:W-:-:S04]  /*0fd0*/  SHF.R.S32.HI R17, RZ, 0x1f, R16 ;  /* 0x0000001fff117819 */ /* 0x000fc80000011410 */
[----:B------:R-:W-:-:S07]  /*0fe0*/  SHF.R.S32.HI R157, RZ, 0x1f, R18 ;  /* 0x0000001fff9d7819 */ /* 0x000fce0000011412 */
.L_x_2816:
[----:B0123--:R-:W0:Y:S02]  /*0ff0*/  LDC.64 R4, c[0x0][0xc88] ;  /* 0x00032200ff047b82 */ /* 0x00fe240000000a00 */
[----:B0-----:R-:W-:-:S05]  /*1000*/  IMAD.WIDE R4, R31, 0x4, R4 ;  /* 0x000000041f047825 */ /* 0x001fca00078e0204 */
[----:B------:R-:W2:Y:S01]  /*1010*/  LDG.E R33, desc[UR40][R4.64] ;  /* 0x0000002804217981 */ /* 0x000ea2000c1e1900 */
[----:B------:R-:W-:Y:S05]  /*1020*/  YIELD ;  /* 0x0000000000007946 */ /* 0x000fea0003800000 */
[----:B------:R-:W-:Y:S01]  /*1030*/  ULDC.64 UR4, c[0x0][0xa28] ;  /* 0x00028a0000047ab9 */ /* 0x000fe20000000a00 */
[----:B------:R-:W-:Y:S01]  /*1040*/  ULDC.64 UR8, c[0x0][0xa18] ;  /* 0x0002860000087ab9 */ /* 0x000fe20000000a00 */
[----:B------:R-:W-:Y:S01]  /*1050*/  ISETP.NE.U32.AND P1, PT, RZ, UR4, PT ;  /* 0x00000004ff007c0c */ /* 0x000fe2000bf25070 */
[----:B------:R-:W-:Y:S01]  /*1060*/  IMAD.MOV.U32 R10, RZ, RZ, RZ ;  /* 0x000000ffff0a7224 */ /* 0x000fe200078e00ff */
[----:B------:R-:W-:Y:S01]  /*1070*/  ULDC.64 UR6, c[0x0][0xa08] ;  /* 0x0002820000067ab9 */ /* 0x000fe20000000a00 */
[----:B------:R-:W-:Y:S01]  /*1080*/  IMAD.MOV.U32 R66, RZ, RZ, RZ ;  /* 0x000000ffff427224 */ /* 0x000fe200078e00ff */
[----:B------:R-:W-:-:S02]  /*1090*/  ISETP.NE.AND.EX P1, PT, RZ, UR5, PT, P1 ;  /* 0x00000005ff007c0c */ /* 0x000fc4000bf25310 */
[----:B------:R-:W-:-:S04]  /*10a0*/  ISETP.NE.U32.AND P0, PT, RZ, UR6, PT ;  /* 0x00000006ff007c0c */ /* 0x000fc8000bf05070 */
[----:B------:R-:W-:Y:S02]  /*10b0*/  ISETP.NE.AND.EX P0, PT, RZ, UR7, PT, P0 ;  /* 0x00000007ff007c0c */ /* 0x000fe4000bf05300 */
[----:B--2---:R-:W-:Y:S01]  /*10c0*/  SHF.R.S32.HI R0, RZ, 0x1f, R33 ;  /* 0x0000001fff007819 */ /* 0x004fe20000011421 */
[----:B------:R-:W-:-:S04]  /*10d0*/  IMAD.SHL.U32 R34, R33, 0x4, RZ ;  /* 0x0000000421227824 */ /* 0x000fc800078e00ff */
[C---:B------:R-:W-:Y:S01]  /*10e0*/  @P1 LEA R6, P2, R33.reuse, UR4, 0x2 ;  /* 0x0000000421061c11 */ /* 0x040fe2000f8410ff */
[----:B------:R0:W-:Y:S01]  /*10f0*/  STL [R1+0x50], R33 ;  /* 0x0000502101007387 */ /* 0x0001e20000100800 */
[C-C-:B------:R-:W-:Y:S02]  /*1100*/  SHF.L.U64.HI R32, R33.reuse, 0x2, R0.reuse ;  /* 0x0000000221207819 */ /* 0x140fe40000010200 */
[----:B------:R-:W-:Y:S01]  /*1110*/  @P1 LEA.HI.X R7, R33, UR5, R0, 0x2, P2 ;  /* 0x0000000521071c11 */ /* 0x000fe200090f1400 */
[----:B------:R-:W-:Y:S01]  /*1120*/  ULDC UR4, c[0x0][0x288] ;  /* 0x0000a20000047ab9 */ /* 0x000fe20000000800 */
[----:B------:R-:W-:Y:S01]  /*1130*/  ISETP.NE.U32.AND P2, PT, RZ, UR8, PT ;  /* 0x00000008ff007c0c */ /* 0x000fe2000bf45070 */
[----:B------:R0:W-:Y:S01]  /*1140*/  STL [R1+0x58], R34 ;  /* 0x0000582201007387 */ /* 0x0001e20000100800 */
[----:B------:R-:W-:Y:S02]  /*1150*/  IADD3 R8, P3, R34, UR6, RZ ;  /* 0x0000000622087c10 */ /* 0x000fe4000ff7e0ff */
[----:B------:R-:W-:Y:S01]  /*1160*/  ISETP.NE.AND.EX P2, PT, RZ, UR9, PT, P2 ;  /* 0x00000009ff007c0c */ /* 0x000fe2000bf45320 */
[----:B------:R0:W5:Y:S01]  /*1170*/  @P1 LDG.E R10, desc[UR40][R6.64] ;  /* 0x00000028060a1981 */ /* 0x000162000c1e1900 */
[----:B----4-:R-:W-:Y:S01]  /*1180*/  IMAD.U32 R3, RZ, RZ, UR4 ;  /* 0x00000004ff037e24 */ /* 0x010fe2000f8e00ff */
[----:B------:R-:W-:Y:S01]  /*1190*/  IADD3.X R9, R32, UR7, RZ, P3, !PT ;  /* 0x0000000720097c10 */ /* 0x000fe20009ffe4ff */
[----:B------:R-:W-:-:S04]  /*11a0*/  ULDC.64 UR4, c[0x0][0x418] ;  /* 0x0001060000047ab9 */ /* 0x000fc80000000a00 */
[----:B------:R0:W5:Y:S05]  /*11b0*/  @P0 LDG.E R66, desc[UR40][R8.64] ;  /* 0x0000002808420981 */ /* 0x00016a000c1e1900 */
[----:B------:R-:W-:-:S04]  /*11c0*/  @P2 IADD3 R4, P1, R34, UR8, RZ ;  /* 0x0000000822042c10 */ /* 0x000fc8000ff3e0ff */
[----:B------:R-:W-:-:S05]  /*11d0*/  @P2 IADD3.X R5, R32, UR9, RZ, P1, !PT ;  /* 0x0000000920052c10 */ /* 0x000fca0008ffe4ff */
[----:B------:R-:W2:Y:S01]  /*11e0*/  @P2 LDG.E R3, desc[UR40][R4.64] ;  /* 0x0000002804032981 */ /* 0x000ea2000c1e1900 */
[----:B------:R-:W-:-:S03]  /*11f0*/  UISETP.NE.U32.AND UP0, UPT, UR4, URZ, UPT ;  /* 0x0000003f0400728c */ /* 0x000fc6000bf05070 */
[----:B------:R-:W-:Y:S01]  /*1200*/  ULDC UR4, c[0x0][0x424] ;  /* 0x0001090000047ab9 */ /* 0x000fe20000000800 */
[----:B------:R-:W-:-:S03]  /*1210*/  UISETP.NE.AND.EX UP0, UPT, UR5, URZ, UPT, UP0 ;  /* 0x0000003f0500728c */ /* 0x000fc6000bf05300 */
[----:B------:R-:W-:Y:S01]  /*1220*/  ULDC UR5, c[0x0][0x2f0] ;  /* 0x0000bc0000057ab9 */ /* 0x000fe20000000800 */
[----:B------:R-:W-:-:S04]  /*1230*/  USEL UR4, UR4, 0x1, UP0 ;  /* 0x0000000104047887 */ /* 0x000fc80008000000 */
[----:B------:R-:W-:-:S03]  /*1240*/  UIMAD UR4, UR4, UR5, URZ ;  /* 0x00000005040472a4 */ /* 0x000fc6000f8e023f */
[----:B------:R-:W-:Y:S02]  /*1250*/  ULDC UR5, c[0x0][0x348] ;  /* 0x0000d20000057ab9 */ /* 0x000fe40000000800 */
[----:B------:R-:W-:Y:S01]  /*1260*/  IMAD.U32 R25, RZ, RZ, UR5 ;  /* 0x00000005ff197e24 */ /* 0x000fe2000f8e00ff */
[----:B------:R-:W-:Y:S01]  /*1270*/  MOV R31, UR4 ;  /* 0x00000004001f7c02 */ /* 0x000fe20008000f00 */
[----:B--2---:R0:W-:Y:S01]  /*1280*/  STL [R1+0xc], R3 ;  /* 0x00000c0301007387 */ /* 0x0041e20000100800 */
[----:B------:R-:W-:Y:S01]  /*1290*/  IMAD.MOV.U32 R12, RZ, RZ, R3 ;  /* 0x000000ffff0c7224 */ /* 0x000fe200078e0003 */
[----:B------:R-:W-:Y:S06]  /*12a0*/  @P2 BRA `(.L_x_2662) ;  /* 0x0000000000282947 */ /* 0x000fec0003800000 */
[----:B------:R-:W-:Y:S02]  /*12b0*/  ULDC.64 UR4, c[0x0][0xa00] ;  /* 0x0002800000047ab9 */ /* 0x000fe40000000a00 */
[----:B------:R-:W-:-:S04]  /*12c0*/  ISETP.NE.U32.AND P1, PT, RZ, UR4, PT ;  /* 0x00000004ff007c0c */ /* 0x000fc8000bf25070 */
[----:B------:R-:W-:-:S13]  /*12d0*/  ISETP.NE.AND.EX P1, PT, RZ, UR5, PT, P1 ;  /* 0x00000005ff007c0c */ /* 0x000fda000bf25310 */
[----:B------:R-:W-:Y:S05]  /*12e0*/  @!P1 BRA `(.L_x_2662) ;  /* 0x0000000000189947 */ /* 0x000fea0003800000 */
[----:B------:R-:W1:Y:S02]  /*12f0*/  LDC.64 R4, c[0x0][0xa00] ;  /* 0x00028000ff047b82 */ /* 0x000e640000000a00 */
[----:B-1----:R-:W-:-:S05]  /*1300*/  IMAD.WIDE R4, R33, 0x4, R4 ;  /* 0x0000000421047825 */ /* 0x002fca00078e0204 */
[----:B------:R-:W2:Y:S04]  /*1310*/  LDG.E R0, desc[UR40][R4.64] ;  /* 0x0000002804007981 */ /* 0x000ea8000c1e1900 */
[----:B0-----:R-:W2:Y:S02]  /*1320*/  LDG.E R3, desc[UR40][R4.64+0x4] ;  /* 0x0000042804037981 */ /* 0x001ea4000c1e1900 */
[----:B--2---:R-:W-:-:S05]  /*1330*/  IMAD.IADD R12, R3, 0x1, -R0 ;  /* 0x00000001030c7824 */ /* 0x004fca00078e0a00 */
[----:B------:R1:W-:Y:S02]  /*1340*/  STL [R1+0xc], R12 ;  /* 0x00000c0c01007387 */ /* 0x0003e40000100800 */
.L_x_2662:
[----:B------:R-:W-:Y:S01]  /*1350*/  ULDC.64 UR4, c[0x0][0xa20] ;  /* 0x0002880000047ab9 */ /* 0x000fe20000000a00 */
[C---:B0-----:R-:W-:Y:S02]  /*1360*/  LOP3.LUT R3, R30.reuse, 0xff000000, RZ, 0xc0, !PT ;  /* 0xff0000001e037812 */ /* 0x041fe400078ec0ff */
[----:B------:R-:W-:Y:S02]  /*1370*/  ISETP.NE.U32.AND P1, PT, RZ, UR4, PT ;  /* 0x00000004ff007c0c */ /* 0x000fe4000bf25070 */
[C---:B------:R-:W-:Y:S02]  /*1380*/  LOP3.LUT R0, R30.reuse, 0xff0000, RZ, 0xc0, !PT ;  /* 0x00ff00001e007812 */ /* 0x040fe400078ec0ff */
[----:B------:R-:W-:Y:S02]  /*1390*/  ISETP.NE.AND.EX P1, PT, RZ, UR5, PT, P1 ;  /* 0x00000005ff007c0c */ /* 0x000fe4000bf25310 */
[----:B------:R-:W-:Y:S02]  /*13a0*/  SHF.R.U32.HI R3, RZ, 0x8, R3 ;  /* 0x00000008ff037819 */ /* 0x000fe40000011603 */
[----:B------:R-:W-:-:S02]  /*13b0*/  LOP3.LUT R154, R30, 0xffff, RZ, 0xc0, !PT ;  /* 0x0000ffff1e9a7812 */ /* 0x000fc400078ec0ff */
[----:B------:R-:W-:-:S07]  /*13c0*/  LEA.HI R11, R0, R3, RZ, 0x10 ;  /* 0x00000003000b7211 */ /* 0x000fce00078f80ff */
[----:B------:R-:W-:Y:S05]  /*13d0*/  @!P1 BRA `(.L_x_2663) ;  /* 0x0000000000109947 */ /* 0x000fea0003800000 */
[----:B------:R-:W-:-:S04]  /*13e0*/  IADD3 R4, P0, R34, UR4, RZ ;  /* 0x0000000422047c10 */ /* 0x000fc8000ff1e0ff */
[----:B------:R-:W-:-:S05]  /*13f0*/  IADD3.X R5, R32, UR5, RZ, P0, !PT ;  /* 0x0000000520057c10 */ /* 0x000fca00087fe4ff */
[----:B------:R0:W5:Y:S01]  /*1400*/  LDG.E R31, desc[UR40][R4.64] ;  /* 0x00000028041f7981 */ /* 0x000162000c1e1900 */
[----:B------:R-:W-:Y:S05]  /*1410*/  BRA `(.L_x_2664) ;  /* 0x0000000000107947 */ /* 0x000fea0003800000 */
.L_x_2663:
[----:B------:R-:W-:Y:S05]  /*1420*/  @!P0 BRA `(.L_x_2664) ;  /* 0x00000000000c8947 */ /* 0x000fea0003800000 */
[----:B------:R-:W2:Y:S04]  /*1430*/  LDG.E R0, desc[UR40][R8.64] ;  /* 0x0000002808007981 */ /* 0x000ea8000c1e1900 */
[----:B------:R-:W2:Y:S02]  /*1440*/  LDG.E R31, desc[UR40][R8.64+0x4] ;  /* 0x00000428081f7981 */ /* 0x000ea4000c1e1900 */
[----:B--2---:R-:W-:-:S07]  /*1450*/  IMAD.IADD R31, R31, 0x1, -R0 ;  /* 0x000000011f1f7824 */ /* 0x004fce00078e0a00 */
.L_x_2664:
[----:B------:R-:W-:Y:S01]  /*1460*/  ULDC.64 UR4, c[0x0][0xa10] ;  /* 0x0002840000047ab9 */ /* 0x000fe20000000a00 */
[----:B------:R-:W2:Y:S01]  /*1470*/  LDC R8, c[0x0][0x448] ;  /* 0x00011200ff087b82 */ /* 0x000ea20000000800 */
[----:B------:R-:W-:-:S04]  /*1480*/  ISETP.NE.U32.AND P0, PT, RZ, UR4, PT ;  /* 0x00000004ff007c0c */ /* 0x000fc8000bf05070 */
[----:B------:R-:W-:Y:S01]  /*1490*/  ISETP.NE.AND.EX P0, PT, RZ, UR5, PT, P0 ;  /* 0x00000005ff007c0c */ /* 0x000fe2000bf05300 */
[----:B------:R-:W-:-:S12]  /*14a0*/  ULDC.64 UR4, c[0x0][0xa30] ;  /* 0x00028c0000047ab9 */ /* 0x000fd80000000a00 */
[----:B0-----:R-:W0:Y:S02]  /*14b0*/  @P0 LDC.64 R4, c[0x0][0xa10] ;  /* 0x00028400ff040b82 */ /* 0x001e240000000a00 */
[----:B0-----:R-:W-:-:S05]  /*14c0*/  @P0 IMAD.WIDE R4, R33, 0x4, R4 ;  /* 0x0000000421040825 */ /* 0x001fca00078e0204 */
[----:B------:R-:W3:Y:S04]  /*14d0*/  @P0 LDG.E R0, desc[UR40][R4.64] ;  /* 0x0000002804000981 */ /* 0x000ee8000c1e1900 */
[----:B------:R0:W3:Y:S01]  /*14e0*/  @P0 LDG.E R3, desc[UR40][R4.64+0x4] ;  /* 0x0000042804030981 */ /* 0x0000e2000c1e1900 */
[----:B------:R-:W-:Y:S01]  /*14f0*/  ISETP.NE.U32.AND P1, PT, RZ, UR4, PT ;  /* 0x00000004ff007c0c */ /* 0x000fe2000bf25070 */
[----:B-----5:R-:W-:-:S03]  /*1500*/  IMAD.MOV.U32 R24, RZ, RZ, R31 ;  /* 0x000000ffff187224 */ /* 0x020fc600078e001f */
[----:B------:R-:W-:-:S13]  /*1510*/  ISETP.NE.AND.EX P1, PT, RZ, UR5, PT, P1 ;  /* 0x00000005ff007c0c */ /* 0x000fda000bf25310 */
[----:B------:R-:W-:-:S04]  /*1520*/  @P1 IADD3 R6, P2, R34, UR4, RZ ;  /* 0x0000000422061c10 */ /* 0x000fc8000ff5e0ff */
[----:B------:R-:W-:-:S05]  /*1530*/  @P1 IADD3.X R7, R32, UR5, RZ, P2, !PT ;  /* 0x0000000520071c10 */ /* 0x000fca00097fe4ff */
[----:B------:R4:W5:Y:S01]  /*1540*/  @P1 LDG.E R24, desc[UR40][R6.64] ;  /* 0x0000002806181981 */ /* 0x000962000c1e1900 */
[----:B--2---:R-:W-:Y:S01]  /*1550*/  ISETP.NE.AND P1, PT, R8, 0x1, PT ;  /* 0x000000010800780c */ /* 0x004fe20003f25270 */
[----:B------:R-:W-:Y:S01]  /*1560*/  IMAD R13, R29, 0xc0, RZ ;  /* 0x000000c01d0d7824 */ /* 0x000fe200078e02ff */
[----:B------:R-:W-:Y:S01]  /*1570*/  BSSY B0, `(.L_x_2665) ;  /* 0x0000039000007945 */ /* 0x000fe20003800000 */
[----:B------:R-:W-:Y:S02]  /*1580*/  IMAD.IADD R10, R31, 0x1, -R10 ;  /* 0x000000011f0a7824 */ /* 0x000fe400078e0a0a */
[----:B0-----:R-:W-:Y:S01]  /*1590*/  VIADD R4, R13, 0xbf ;  /* 0x000000bf0d047836 */ /* 0x001fe20000000000 */
[----:B------:R0:W-:Y:S07]  /*15a0*/  STL [R1+0x2c], R13 ;  /* 0x00002c0d01007387 */ /* 0x0001ee0000100800 */
[----:B------:R-:W2:Y:S01]  /*15b0*/  @P1 LDC R9, c[0x0][0x44c] ;  /* 0x00011300ff091b82 */ /* 0x000ea20000000800 */
[----:B0-----:R-:W-:-:S07]  /*15c0*/  LOP3.LUT R13, R11, 0xff, RZ, 0xc0, !PT ;  /* 0x000000ff0b0d7812 */ /* 0x001fce00078ec0ff */
[----:B------:R-:W0:Y:S01]  /*15d0*/  @P1 LDC R5, c[0x0][0x450] ;  /* 0x00011400ff051b82 */ /* 0x000e220000000800 */
[----:B---3--:R-:W-:Y:S02]  /*15e0*/  @P0 IMAD.IADD R25, R3, 0x1, -R0 ;  /* 0x0000000103190824 */ /* 0x008fe400078e0a00 */
[----:B--2---:R-:W-:-:S03]  /*15f0*/  @P1 IMAD.HI.U32 R0, R4, R9, RZ ;  /* 0x0000000904001227 */ /* 0x004fc600078e00ff */
[----:B----4-:R-:W-:Y:S02]  /*1600*/  IADD3 R6, R10, R25, RZ ;  /* 0x000000190a067210 */ /* 0x010fe40007ffe0ff */
[----:B0-----:R-:W-:Y:S02]  /*1610*/  @P1 SHF.R.U32.HI R4, RZ, R5, R0 ;  /* 0x00000005ff041219 */ /* 0x001fe40000011600 */
[C---:B------:R-:W-:Y:S01]  /*1620*/  IADD3 R82, R6.reuse, 0x80, -R12 ;  /* 0x0000008006527810 */ /* 0x040fe20007ffe80c */
[----:B------:R-:W-:Y:S01]  /*1630*/  VIADD R0, R6, 0x7f ;  /* 0x0000007f06007836 */ /* 0x000fe20000000000 */
[----:B------:R0:W-:Y:S03]  /*1640*/  STL [R1+0x28], R6 ;  /* 0x0000280601007387 */ /* 0x0001e60000100800 */
[----:B------:R-:W-:Y:S01]  /*1650*/  IMAD.IADD R4, R82, 0x1, R4 ;  /* 0x0000000152047824 */ /* 0x000fe200078e0204 */
[----:B------:R-:W-:Y:S01]  /*1660*/  SHF.R.S32.HI R3, RZ, 0x1f, R0 ;  /* 0x0000001fff037819 */ /* 0x000fe20000011400 */
[----:B------:R2:W-:Y:S03]  /*1670*/  STL [R1+0x60], R13 ;  /* 0x0000600d01007387 */ /* 0x0005e60000100800 */
[----:B------:R-:W-:-:S02]  /*1680*/  SHF.R.S32.HI R5, RZ, 0x1f, R4 ;  /* 0x0000001fff057819 */ /* 0x000fc40000011404 */
[----:B------:R-:W-:Y:S02]  /*1690*/  LEA.HI R3, R3, R0, RZ, 0x7 ;  /* 0x0000000003037211 */ /* 0x000fe400078f38ff */
[----:B------:R-:W-:Y:S02]  /*16a0*/  LEA.HI R5, R5, R4, RZ, 0x7 ;  /* 0x0000000405057211 */ /* 0x000fe400078f38ff */
[----:B0-----:R-:W-:Y:S02]  /*16b0*/  SHF.R.U32.HI R6, RZ, 0x10, R11 ;  /* 0x00000010ff067819 */ /* 0x001fe4000001160b */
[----:B------:R-:W-:Y:S02]  /*16c0*/  SHF.R.S32.HI R83, RZ, 0x7, R3 ;  /* 0x00000007ff537819 */ /* 0x000fe40000011403 */
[----:B------:R-:W-:Y:S01]  /*16d0*/  SHF.R.S32.HI R0, RZ, 0x7, R5 ;  /* 0x00000007ff007819 */ /* 0x000fe20000011405 */
[----:B------:R2:W-:Y:S03]  /*16e0*/  STL [R1+0x54], R6 ;  /* 0x0000540601007387 */ /* 0x0005e60000100800 */
[----:B------:R-:W-:Y:S01]  /*16f0*/  VIMNMX R9, R83, R0, PT ;  /* 0x0000000053097248 */ /* 0x000fe20003fe0100 */
[----:B------:R-:W-:-:S03]  /*1700*/  IMAD.MOV.U32 R0, RZ, RZ, RZ ;  /* 0x000000ffff007224 */ /* 0x000fc600078e00ff */
[----:B------:R-:W-:-:S13]  /*1710*/  ISETP.GE.AND P0, PT, R9, 0x1, PT ;  /* 0x000000010900780c */ /* 0x000fda0003f06270 */
[----:B--2---:R-:W-:Y:S05]  /*1720*/  @!P0 BRA `(.L_x_2666) ;  /* 0x0000000000748947 */ /* 0x004fea0003800000 */
[----:B------:R-:W-:Y:S01]  /*1730*/  ISETP.NE.AND P0, PT, R6, RZ, PT ;  /* 0x000000ff0600720c */ /* 0x000fe20003f05270 */
[----:B------:R-:W-:-:S03]  /*1740*/  ULDC UR4, c[0x0][0x9f0] ;  /* 0x00027c0000047ab9 */ /* 0x000fc60000000800 */
[----:B------:R-:W-:-:S04]  /*1750*/  SEL R11, R6, UR4, P0 ;  /* 0x00000004060b7c07 */ /* 0x000fc80008000000 */
[-C--:B------:R-:W-:Y:S02]  /*1760*/  IABS R6, R11.reuse ;  /* 0x0000000b00067213 */ /* 0x080fe40000000000 */
[----:B------:R-:W-:Y:S02]  /*1770*/  IADD3 R0, R11, -0x1, R9 ;  /* 0xffffffff0b007810 */ /* 0x000fe40007ffe009 */
[----:B------:R-:W0:Y:S01]  /*1780*/  I2F.RP R3, R6 ;  /* 0x0000000600037306 */ /* 0x000e220000209400 */
[-C--:B-1----:R-:W-:Y:S02]  /*1790*/  IABS R12, R11.reuse ;  /* 0x0000000b000c7213 */ /* 0x082fe40000000000 */
        /* <DEDUP_REMOVED lines=22> */
.L_x_2666:
[----:B------:R-:W-:Y:S05]  /*1900*/  BSYNC B0 ;  /* 0x0000000000007941 */ /* 0x000fea0003800000 */
.L_x_2665:
        /* <DEDUP_REMOVED lines=25> */
[----:B------:R-:W-:Y:S01]  /*1aa0*/  IMAD.U32 R5, RZ, RZ, UR5 ;  /* 0x00000005ff057e24 */ /* 0x000fe2000f8e00ff */
[----:B------:R-:W-:Y:S01]  /*1ab0*/  ULDC.64 UR4, c[0x4][0x90] ;  /* 0x0100240000047ab9 */ /* 0x000fe20000000a00 */
[----:B------:R-:W-:Y:S01]  /*1ac0*/  IMAD.U32 R10, RZ, RZ, UR6 ;  /* 0x00000006ff0a7e24 */ /* 0x000fe2000f8e00ff */
[----:B------:R-:W-:Y:S01]  /*1ad0*/  MOV R7, UR5 ;  /* 0x0000000500077c02 */ /* 0x000fe20008000f00 */
[----:B------:R-:W-:Y:S02]  /*1ae0*/  IMAD.U32 R6, RZ, RZ, UR4 ;  /* 0x00000004ff067e24 */ /* 0x000fe4000f8e00ff */
[----:B------:R-:W-:-:S02]  /*1af0*/  IMAD.U32 R11, RZ, RZ, UR7 ;  /* 0x00000007ff0b7e24 */ /* 0x000fc4000f8e00ff */
[----:B------:R-:W-:Y:S02]  /*1b00*/  IMAD.MOV.U32 R8, RZ, RZ, 0x70 ;  /* 0x00000070ff087424 */ /* 0x000fe400078e00ff */
[----:B-1----:R-:W-:Y:S02]  /*1b10*/  IMAD.MOV.U32 R12, RZ, RZ, 0x1 ;  /* 0x00000001ff0c7424 */ /* 0x002fe400078e00ff */
[----:B0-----:R-:W-:-:S07]  /*1b20*/  IMAD.MOV.U32 R13, RZ, RZ, RZ ;  /* 0x000000ffff0d7224 */ /* 0x001fce00078e00ff */
[----:B------:R-:W-:-:S07]  /*1b30*/  LEPC R20, `(.L_x_2669) ;  /* 0x000000001014794e */ /* 0x000fce0000000000 */
[----:B--2--5:R-:W-:Y:S05]  /*1b40*/  CALL.ABS.NOINC R14 ;  /* 0x000000000e007343 */ /* 0x024fea0003c00000 */
.L_x_2669:
[----:B------:R-:W-:Y:S05]  /*1b50*/  BSYNC B6 ;  /* 0x0000000000067941 */ /* 0x000fea0003800000 */
.L_x_2668:
[----:B------:R-:W-:Y:S01]  /*1b60*/  VIADD R26, R2, 0x400 ;  /* 0x00000400021a7836 */ /* 0x000fe20000000000 */
[----:B------:R-:W-:Y:S04]  /*1b70*/  BSSY B6, `(.L_x_2670) ;  /* 0x0000013000067945 */ /* 0x000fe80003800000 */
[----:B------:R-:W-:-:S13]  /*1b80*/  LOP3.LUT P0, RZ, R26, 0x3ff, RZ, 0xc0, !PT ;  /* 0x000003ff1aff7812 */ /* 0x000fda000780c0ff */
[----:B------:R-:W-:Y:S05]  /*1b90*/  @!P0 BRA `(.L_x_2671) ;  /* 0x0000000000408947 */ /* 0x000fea0003800000 */
[----:B------:R-:W-:Y:S01]  /*1ba0*/  MOV R0, 0x0 ;  /* 0x0000000000007802 */ /* 0x000fe20000000f00 */
[----:B------:R-:W-:Y:S01]  /*1bb0*/  ULDC.64 UR4, c[0x4][0x88] ;  /* 0x0100220000047ab9 */ /* 0x000fe20000000a00 */
[----:B------:R-:W-:Y:S01]  /*1bc0*/  ULDC.64 UR6, c[0x4][0x18] ;  /* 0x0100060000067ab9 */ /* 0x000fe20000000a00 */
[----:B------:R-:W-:Y:S01]  /*1bd0*/  MOV R4, UR4 ;  /* 0x0000000400047c02 */ /* 0x000fe20008000f00 */
[----:B------:R0:W2:Y:S01]  /*1be0*/  LDC.64 R14, c[0x4][R0] ;  /* 0x01000000000e7b82 */ /* 0x0000a20000000a00 */
[----:B------:R-:W-:Y:S01]  /*1bf0*/  IMAD.U32 R5, RZ, RZ, UR5 ;  /* 0x00000005ff057e24 */ /* 0x000fe2000f8e00ff */
        /* <DEDUP_REMOVED lines=10> */
.L_x_2671:
[----:B------:R-:W-:Y:S05]  /*1ca0*/  BSYNC B6 ;  /* 0x0000000000067941 */ /* 0x000fea0003800000 */
.L_x_2670:
[----:B------:R-:W2:Y:S01]  /*1cb0*/  LDL R36, [R1+0x44] ;  /* 0x0000440001247983 */ /* 0x000ea20000100800 */
[----:B------:R-:W-:Y:S01]  /*1cc0*/  ULDC.64 UR4, c[0x0][0x9f8] ;  /* 0x00027e0000047ab9 */ /* 0x000fe20000000a00 */
[----:B------:R-:W-:Y:S01]  /*1cd0*/  IMAD.MOV.U32 R67, RZ, RZ, R33 ;  /* 0x000000ffff437224 */ /* 0x000fe200078e0021 */
[----:B------:R-:W-:Y:S01]  /*1ce0*/  ISETP.NE.U32.AND P0, PT, RZ, UR4, PT ;  /* 0x00000004ff007c0c */ /* 0x000fe2000bf05070 */
[----:B------:R-:W3:Y:S01]  /*1cf0*/  LDL R14, [R1+0x48] ;  /* 0x00004800010e7983 */ /* 0x000ee20000100800 */
[----:B------:R-:W0:Y:S02]  /*1d00*/  LDC.64 R4, c[0x0][0x3f8] ;  /* 0x0000fe00ff047b82 */ /* 0x000e240000000a00 */
[----:B------:R-:W-:-:S06]  /*1d10*/  ISETP.NE.AND.EX P0, PT, RZ, UR5, PT, P0 ;  /* 0x00000005ff007c0c */ /* 0x000fcc000bf05300 */
[----:B------:R-:W4:Y:S07]  /*1d20*/  LDC R33, c[0x0][0x3f4] ;  /* 0x0000fd00ff217b82 */ /* 0x000f2e0000000800 */
[----:B------:R-:W-:Y:S01]  /*1d30*/  @P0 IADD3 R6, P1, R34, UR4, RZ ;  /* 0x0000000422060c10 */ /* 0x000fe2000ff3e0ff */
[----:B------:R-:W1:Y:S03]  /*1d40*/  LDC.64 R60, c[0x0][0x408] ;  /* 0x00010200ff3c7b82 */ /* 0x000e660000000a00 */
[----:B------:R-:W-:-:S05]  /*1d50*/  @P0 IADD3.X R7, R32, UR5, RZ, P1, !PT ;  /* 0x0000000520070c10 */ /* 0x000fca0008ffe4ff */
[----:B------:R1:W3:Y:S01]  /*1d60*/  @P0 LDG.E R67, desc[UR40][R6.64] ;  /* 0x0000002806430981 */ /* 0x0002e2000c1e1900 */
[----:B------:R-:W1:Y:S01]  /*1d70*/  S2R R34, SR_TID.X ;  /* 0x0000000000227919 */ /* 0x000e620000002100 */
[----:B------:R-:W-:Y:S02]  /*1d80*/  SHF.R.S32.HI R3, RZ, 0x1f, R155 ;  /* 0x0000001fff037819 */ /* 0x000fe4000001149b */
[----:B------:R-:W-:-:S03]  /*1d90*/  SHF.R.S32.HI R153, RZ, 0x1f, R152 ;  /* 0x0000001fff997819 */ /* 0x000fc60000011498 */
[-C--:B0-----:R-:W-:Y:S02]  /*1da0*/  IMAD R0, R3, R4.reuse, RZ ;  /* 0x0000000403007224 */ /* 0x081fe400078e02ff */
[----:B------:R-:W-:-:S04]  /*1db0*/  IMAD.WIDE.U32 R8, R155, R4, R152 ;  /* 0x000000049b087225 */ /* 0x000fc800078e0098 */
[C---:B------:R-:W-:Y:S02]  /*1dc0*/  IMAD R13, R155.reuse, R5, R0 ;  /* 0x000000059b0d7224 */ /* 0x040fe400078e0200 */
[----:B------:R-:W-:Y:S01]  /*1dd0*/  IMAD.WIDE.U32 R10, R155, R4, R16 ;  /* 0x000000049b0a7225 */ /* 0x000fe200078e0010 */
[----:B----4-:R-:W-:-:S03]  /*1de0*/  ISETP.GE.AND P0, PT, R16, R33, PT ;  /* 0x000000211000720c */ /* 0x010fc60003f06270 */
[----:B------:R-:W-:Y:S02]  /*1df0*/  IMAD.IADD R9, R9, 0x1, R13 ;  /* 0x0000000109097824 */ /* 0x000fe400078e020d */
[----:B------:R-:W-:Y:S01]  /*1e00*/  IMAD.IADD R11, R13, 0x1, R11 ;  /* 0x000000010d0b7824 */ /* 0x000fe200078e020b */
[----:B-----5:R-:W-:Y:S02]  /*1e10*/  SHF.R.S32.HI R13, RZ, 0x1f, R24 ;  /* 0x0000001fff0d7819 */ /* 0x020fe40000011418 */
[----:B-1----:R-:W-:Y:S01]  /*1e20*/  SHF.R.U32.HI R35, RZ, 0x7, R34 ;  /* 0x00000007ff237819 */ /* 0x002fe20000011622 */
[----:B------:R-:W-:Y:S01]  /*1e30*/  IMAD R0, R3, R60, RZ ;  /* 0x0000003c03007224 */ /* 0x000fe200078e02ff */
[----:B------:R-:W-:Y:S01]  /*1e40*/  SEL R3, R33, RZ, P0 ;  /* 0x000000ff21037207 */ /* 0x000fe20000000000 */
[C---:B------:R-:W-:Y:S02]  /*1e50*/  IMAD R12, R13.reuse, R4, RZ ;  /* 0x000000040d0c7224 */ /* 0x040fe400078e02ff */
[----:B------:R-:W-:Y:S01]  /*1e60*/  IMAD R13, R13, R60, RZ ;  /* 0x0000003c0d0d7224 */ /* 0x000fe200078e02ff */
[----:B------:R-:W-:Y:S01]  /*1e70*/  IADD3 R3, R16, R3, RZ ;  /* 0x0000000310037210 */ /* 0x000fe20007ffe0ff */
[----:B------:R-:W-:Y:S01]  /*1e80*/  IMAD.IADD R66, R66, 0x1, R31 ;  /* 0x0000000142427824 */ /* 0x000fe200078e021f */
[----:B------:R-:W-:Y:S01]  /*1e90*/  SHF.L.U64.HI R64, R4, 0x7, R5 ;  /* 0x0000000704407819 */ /* 0x000fe20000010205 */
[----:B------:R-:W-:Y:S01]  /*1ea0*/  IMAD R15, R155, R61, R0 ;  /* 0x0000003d9b0f7224 */ /* 0x000fe200078e0200 */
[----:B------:R-:W-:Y:S01]  /*1eb0*/  SHF.L.U64.HI R62, R60, 0x7, R61 ;  /* 0x000000073c3e7819 */ /* 0x000fe2000001023d */
[----:B------:R-:W-:Y:S01]  /*1ec0*/  IMAD.WIDE.U32 R20, R24, R4, R8 ;  /* 0x0000000418147225 */ /* 0x000fe200078e0008 */
[----:B------:R-:W-:-:S03]  /*1ed0*/  ISETP.NE.AND P6, PT, R35, 0x1, PT ;  /* 0x000000012300780c */ /* 0x000fc60003fc5270 */
[----:B------:R-:W-:Y:S01]  /*1ee0*/  IMAD.WIDE.U32 R30, R24, R4, R10 ;  /* 0x00000004181e7225 */ /* 0x000fe200078e000a */
[----:B------:R-:W-:-:S03]  /*1ef0*/  SHF.R.S32.HI R0, RZ, 0x1f, R3 ;  /* 0x0000001fff007819 */ /* 0x000fc60000011403 */
[----:B------:R-:W-:Y:S02]  /*1f00*/  IMAD.SHL.U32 R63, R4, 0x80, RZ ;  /* 0x00000080043f7824 */ /* 0x000fe400078e00ff */
[----:B------:R-:W-:Y:S01]  /*1f10*/  IMAD R13, R24, R61, R13 ;  /* 0x0000003d180d7224 */ /* 0x000fe200078e020d */
[----:B------:R-:W-:-:S04]  /*1f20*/  LEA.HI R0, R0, R3, RZ, 0x3 ;  /* 0x0000000300007211 */ /* 0x000fc800078f18ff */
[----:B------:R-:W-:Y:S02]  /*1f30*/  SHF.R.S32.HI R52, RZ, 0x3, R0 ;  /* 0x00000003ff347819 */ /* 0x000fe40000011400 */
[----:B------:R-:W-:Y:S01]  /*1f40*/  LOP3.LUT R10, R0, 0xfffffff8, RZ, 0xc0, !PT ;  /* 0xfffffff8000a7812 */ /* 0x000fe200078ec0ff */
[----:B------:R-:W-:Y:S05]  /*1f50*/  @!P6 WARPSYNC.ALL ;  /* 0x000000000000e948 */ /* 0x000fea0003800000 */
[----:B------:R-:W-:Y:S01]  /*1f60*/  IMAD.WIDE.U32 R48, R155, R60, R152 ;  /* 0x0000003c9b307225 */ /* 0x000fe200078e0098 */
[----:B------:R-:W-:Y:S01]  /*1f70*/  LOP3.LUT R19, R19, 0xfffffffd, RZ, 0xc0, !PT ;  /* 0xfffffffd13137812 */ /* 0x000fe200078ec0ff */
[----:B------:R-:W-:-:S02]  /*1f80*/  ULDC UR4, c[0x0][0x2f4] ;  /* 0x0000bd0000047ab9 */ /* 0x000fc40000000800 */
[----:B------:R-:W-:-:S04]  /*1f90*/  IMAD.WIDE.U32 R6, R155, R60, R16 ;  /* 0x0000003c9b067225 */ /* 0x000fc800078e0010 */
[----:B------:R-:W-:Y:S02]  /*1fa0*/  IMAD.IADD R49, R49, 0x1, R15 ;  /* 0x0000000131317824 */ /* 0x000fe400078e020f */
[----:B------:R-:W-:Y:S02]  /*1fb0*/  IMAD.IADD R7, R15, 0x1, R7 ;  /* 0x000000010f077824 */ /* 0x000fe400078e0207 */
[C---:B------:R-:W-:Y:S02]  /*1fc0*/  IMAD R55, R24.reuse, R5, R12 ;  /* 0x0000000518377224 */ /* 0x040fe400078e020c */
[----:B------:R-:W-:-:S04]  /*1fd0*/  IMAD.WIDE.U32 R48, R24, R60, R48 ;  /* 0x0000003c18307225 */ /* 0x000fc800078e0030 */
[----:B------:R-:W-:Y:S01]  /*1fe0*/  IMAD.WIDE.U32 R50, R24, R60, R6 ;  /* 0x0000003c18327225 */ /* 0x000fe200078e0006 */
[----:B------:R-:W-:Y:S02]  /*1ff0*/  ISETP.GE.AND P2, PT, R18, UR4, PT ;  /* 0x0000000412007c0c */ /* 0x000fe4000bf46270 */
[----:B------:R-:W-:Y:S01]  /*2000*/  SHF.R.S32.HI R8, RZ, 0x1f, R10 ;  /* 0x0000001fff087819 */ /* 0x000fe2000001140a */
[----:B------:R-:W-:Y:S02]  /*2010*/  IMAD.IADD R56, R21, 0x1, R55 ;  /* 0x0000000115387824 */ /* 0x000fe400078e0237 */
[----:B------:R-:W-:Y:S02]  /*2020*/  IMAD.SHL.U32 R60, R60, 0x80, RZ ;  /* 0x000000803c3c7824 */ /* 0x000fe400078e00ff */
[----:B------:R-:W-:Y:S02]  /*2030*/  VIADD R76, R35, 0x8 ;  /* 0x00000008234c7836 */ /* 0x000fe40000000000 */
[----:B------:R-:W-:-:S02]  /*2040*/  IMAD.SHL.U32 R58, R33, 0x2, RZ ;  /* 0x00000002213a7824 */ /* 0x000fc400078e00ff */
[----:B------:R-:W-:Y:S02]  /*2050*/  IMAD.IADD R55, R55, 0x1, R31 ;  /* 0x0000000137377824 */ /* 0x000fe400078e021f */
[----:B------:R-:W-:Y:S02]  /*2060*/  IMAD.IADD R54, R49, 0x1, R13 ;  /* 0x0000000131367824 */ /* 0x000fe400078e020d */
[----:B------:R-:W-:Y:S02]  /*2070*/  IMAD.IADD R53, R13, 0x1, R51 ;  /* 0x000000010d357824 */ /* 0x000fe400078e0233 */
[C---:B--2---:R-:W-:Y:S01]  /*2080*/  IMAD.SHL.U32 R65, R36.reuse, 0x40, RZ ;  /* 0x0000004024417824 */ /* 0x044fe200078e00ff */
[----:B------:R-:W-:Y:S01]  /*2090*/  @!P6 BAR.SYNC.DEFER_BLOCKING 0x9, 0x100 ;  /* 0x024400000000eb1d */ /* 0x000fe20000010000 */
[----:B------:R-:W-:Y:S01]  /*20a0*/  LOP3.LUT P1, RZ, R36, 0x4, RZ, 0xc0, !PT ;  /* 0x0000000424ff7812 */ /* 0x000fe2000782c0ff */
[----:B------:R-:W-:-:S05]  /*20b0*/  VIADD R36, R34, 0xffffff80 ;  /* 0xffffff8022247836 */ /* 0x000fca0000000000 */
[----:B------:R-:W-:-:S04]  /*20c0*/  SHF.R.S32.HI R34, RZ, 0x1f, R36 ;  /* 0x0000001fff227819 */ /* 0x000fc80000011424 */
[----:B------:R-:W-:-:S04]  /*20d0*/  LEA.HI R34, R34, R36, RZ, 0x2 ;  /* 0x0000002422227211 */ /* 0x000fc800078f10ff */
[----:B------:R-:W-:-:S04]  /*20e0*/  LOP3.LUT R34, R34, 0xfffffffc, RZ, 0xc0, !PT ;  /* 0xfffffffc22227812 */ /* 0x000fc800078ec0ff */
[----:B------:R-:W-:Y:S02]  /*20f0*/  IADD3 R34, R36, -R34, RZ ;  /* 0x8000002224227210 */ /* 0x000fe40007ffe0ff */
[----:B------:R-:W-:Y:S02]  /*2100*/  LOP3.LUT R65, R65, 0x1c0, RZ, 0xc0, !PT ;  /* 0x000001c041417812 */ /* 0x000fe400078ec0ff */
[----:B------:R-:W-:Y:S01]  /*2110*/  SHF.R.S32.HI R32, RZ, 0x1f, R36 ;  /* 0x0000001fff207819 */ /* 0x000fe20000011424 */
[----:B------:R-:W-:Y:S01]  /*2120*/  IMAD R59, R34, 0x60, R155 ;  /* 0x00000060223b7824 */ /* 0x000fe200078e029b */
[----:B------:R-:W-:Y:S02]  /*2130*/  IADD3 R34, R155, 0x60, RZ ;  /* 0x000000609b227810 */ /* 0x000fe40007ffe0ff */
[----:B------:R-:W-:Y:S02]  /*2140*/  SHF.R.U32.HI R61, RZ, 0x3, R65 ;  /* 0x00000003ff3d7819 */ /* 0x000fe40000011641 */
[----:B------:R-:W-:-:S02]  /*2150*/  LOP3.LUT R4, R65, 0x18, R16, 0xf8, !PT ;  /* 0x0000001841047812 */ /* 0x000fc400078ef810 */
[----:B------:R-:W-:Y:S01]  /*2160*/  LEA.HI R32, R32, R36, RZ, 0x5 ;  /* 0x0000002420207211 */ /* 0x000fe200078f28ff */
[----:B------:R-:W-:Y:S01]  /*2170*/  IMAD.SHL.U32 R34, R34, 0x40, RZ ;  /* 0x0000004022227824 */ /* 0x000fe200078e00ff */
[----:B------:R-:W-:Y:S02]  /*2180*/  LOP3.LUT R4, R4, R61, RZ, 0x3c, !PT ;  /* 0x0000003d04047212 */ /* 0x000fe400078e3cff */
[----:B------:R-:W-:Y:S02]  /*2190*/  SHF.R.S32.HI R32, RZ, 0x5, R32 ;  /* 0x00000005ff207819 */ /* 0x000fe40000011420 */
[----:B------:R-:W-:-:S03]  /*21a0*/  LOP3.LUT R34, R34, 0x1c0, RZ, 0xc0, !PT ;  /* 0x000001c022227812 */ /* 0x000fc600078ec0ff */
[----:B------:R-:W-:Y:S01]  /*21b0*/  IMAD R57, R32, 0x200, R4 ;  /* 0x0000020020397824 */ /* 0x000fe200078e0204 */
[--C-:B------:R-:W-:Y:S02]  /*21c0*/  LOP3.LUT R4, R65, 0x38, R0.reuse, 0xf8, !PT ;  /* 0x0000003841047812 */ /* 0x100fe400078ef800 */
[----:B------:R-:W-:Y:S01]  /*21d0*/  LOP3.LUT R0, R34, 0x38, R0, 0xf8, !PT ;  /* 0x0000003822007812 */ /* 0x000fe200078ef800 */
[----:B------:R-:W-:-:S04]  /*21e0*/  VIADD R34, R155, 0x60 ;  /* 0x000000609b227836 */ /* 0x000fc80000000000 */
[----:B------:R-:W-:-:S05]  /*21f0*/  IMAD.SHL.U32 R34, R34, 0x40, RZ ;  /* 0x0000004022227824 */ /* 0x000fca00078e00ff */
[----:B------:R-:W-:-:S04]  /*2200*/  LOP3.LUT R34, R34, 0x1c0, RZ, 0xc0, !PT ;  /* 0x000001c022227812 */ /* 0x000fc800078ec0ff */
[----:B------:R-:W-:Y:S02]  /*2210*/  SHF.R.U32.HI R34, RZ, 0x3, R34 ;  /* 0x00000003ff227819 */ /* 0x000fe40000011622 */
[----:B------:R-:W-:Y:S02]  /*2220*/  LOP3.LUT R3, R4, R61, RZ, 0x3c, !PT ;  /* 0x0000003d04037212 */ /* 0x000fe400078e3cff */
[----:B------:R-:W-:Y:S02]  /*2230*/  LOP3.LUT R0, R0, R34, RZ, 0x3c, !PT ;  /* 0x0000002200007212 */ /* 0x000fe400078e3cff */
[----:B------:R-:W-:Y:S01]  /*2240*/  @P1 LOP3.LUT R19, R19, 0x2, RZ, 0xfc, !PT ;  /* 0x0000000213131812 */ /* 0x000fe200078efcff */
[----:B------:R-:W-:Y:S01]  /*2250*/  IMAD R3, R32, 0x200, R3 ;  /* 0x0000020020037824 */ /* 0x000fe200078e0203 */
[----:B------:R-:W-:Y:S01]  /*2260*/  ISETP.GE.AND P1, PT, R16, UR4, PT ;  /* 0x0000000410007c0c */ /* 0x000fe2000bf26270 */
[----:B---3--:R-:W-:Y:S01]  /*2270*/  IMAD.IADD R0, R14, 0x1, R0 ;  /* 0x000000010e007824 */ /* 0x008fe200078e0200 */
[----:B------:R-:W-:-:S11]  /*2280*/  SHF.R.S32.HI R9, RZ, 0x1f, R67 ;  /* 0x0000001fff097819 */ /* 0x000fd60000011443 */
.L_x_2727:
[----:B--2---:R-:W2:Y:S01]  /*2290*/  LDL R15, [R1+0x44] ;  /* 0x00004400010f7983 */ /* 0x004ea20000100800 */
[----:B0-----:R-:W0:Y:S01]  /*22a0*/  LDC R72, c[0x0][0x430] ;  /* 0x00010c00ff487b82 */ /* 0x001e220000000800 */
[----:B------:R-:W-:Y:S02]  /*22b0*/  VIADD R27, R27, 0xffffffff ;  /* 0xffffffff1b1b7836 */ /* 0x000fe40000000000 */
[----:B------:R-:W-:-:S03]  /*22c0*/  IMAD.MOV.U32 R71, RZ, RZ, RZ ;  /* 0x000000ffff477224 */ /* 0x000fc600078e00ff */
[----:B------:R-:W-:Y:S02]  /*22d0*/  LEA R4, R27, R59, 0x7 ;  /* 0x0000003b1b047211 */ /* 0x000fe400078e38ff */
[----:B------:R-:W1:Y:S02]  /*22e0*/  LDC R78, c[0x0][0x3f4] ;  /* 0x0000fd00ff4e7b82 */ /* 0x000e640000000800 */
[----:B------:R-:W-:Y:S01]  /*22f0*/  ISETP.GE.AND P3, PT, R4, R25, PT ;  /* 0x000000190400720c */ /* 0x000fe20003f66270 */
[----:B------:R-:W-:-:S03]  /*2300*/  IMAD.IADD R32, R66, 0x1, R4 ;  /* 0x0000000142207824 */ /* 0x000fc600078e0204 */
[----:B------:R-:W-:Y:S01]  /*2310*/  ISETP.GT.OR P3, PT, R59, 0x7f, P3 ;  /* 0x0000007f3b00780c */ /* 0x000fe20001f64670 */
[----:B------:R-:W-:Y:S01]  /*2320*/  IMAD.MOV.U32 R12, RZ, RZ, R32 ;  /* 0x000000ffff0c7224 */ /* 0x000fe200078e0020 */
[----:B0-----:R-:W-:-:S11]  /*2330*/  ISETP.NE.AND P4, PT, R72, 0x1, PT ;  /* 0x000000014800780c */ /* 0x001fd60003f85270 */
[----:B------:R-:W0:Y:S08]  /*2340*/  @!P3 LDC.64 R6, c[0x0][0x428] ;  /* 0x00010a00ff06bb82 */ /* 0x000e300000000a00 */
[----:B------:R-:W3:Y:S08]  /*2350*/  @!P3 LDC.64 R4, c[0x0][0x418] ;  /* 0x00010600ff04bb82 */ /* 0x000ef00000000a00 */
[----:B----4-:R-:W4:Y:S08]  /*2360*/  @P4 LDC R11, c[0x0][0x434] ;  /* 0x00010d00ff0b4b82 */ /* 0x010f300000000800 */
        /* <DEDUP_REMOVED lines=10> */
[----:B------:R0:W5:Y:S01]  /*2410*/  @!P3 LDG.E R71, desc[UR40][R4.64] ;  /* 0x000000280447b981 */ /* 0x000162000c1e1900 */
[----:B------:R-:W-:Y:S01]  /*2420*/  ISETP.GT.AND P3, PT, R27, R28, PT ;  /* 0x0000001c1b00720c */ /* 0x000fe20003f64270 */
[----:B------:R-:W-:Y:S01]  /*2430*/  IMAD R7, R22, 0x2000, R57 ;  /* 0x0000200016077824 */ /* 0x000fe200078e0239 */
[----:B------:R-:W-:Y:S01]  /*2440*/  LOP3.LUT R19, R19, 0xfffffffe, RZ, 0xc0, !PT ;  /* 0xfffffffe13137812 */ /* 0x000fe200078ec0ff */
[----:B------:R-:W-:Y:S01]  /*2450*/  IMAD.MOV R11, RZ, RZ, -R12 ;  /* 0x000000ffff0b7224 */ /* 0x000fe200078e0a0c */
[----:B------:R-:W-:Y:S05]  /*2460*/  YIELD ;  /* 0x0000000000007946 */ /* 0x000fea0003800000 */
[----:B------:R-:W-:Y:S01]  /*2470*/  IADD3 R69, R7, 0x20, RZ ;  /* 0x0000002007457810 */ /* 0x000fe20007ffe0ff */
[----:B------:R-:W-:Y:S01]  /*2480*/  BSSY B0, `(.L_x_2672) ;  /* 0x0000302000007945 */ /* 0x000fe20003800000 */
[----:B------:R-:W-:-:S02]  /*2490*/  IMAD R72, R72, R11, R32 ;  /* 0x0000000b48487224 */ /* 0x000fc400078e0220 */
[----:B------:R-:W-:Y:S01]  /*24a0*/  @P3 LOP3.LUT R19, R19, 0x1, RZ, 0xfc, !PT ;  /* 0x0000000113133812 */ /* 0x000fe200078efcff */
[----:B------:R-:W-:Y:S01]  /*24b0*/  IMAD R70, R7, 0x2, R26 ;  /* 0x0000000207467824 */ /* 0x000fe200078e021a */
[----:B------:R-:W-:Y:S02]  /*24c0*/  ISETP.GE.AND P3, PT, R78, 0x1, PT ;  /* 0x000000014e00780c */ /* 0x000fe40003f66270 */
[----:B--2---:R-:W-:-:S13]  /*24d0*/  LOP3.LUT P5, RZ, R15, 0x4, RZ, 0xc0, !PT ;  /* 0x000000040fff7812 */ /* 0x004fda00078ac0ff */
[----:B------:R-:W-:-:S04]  /*24e0*/  @P5 VIADD R69, R7, 0xffffffe0 ;  /* 0xffffffe007455836 */ /* 0x000fc80000000000 */
        /* <DEDUP_REMOVED lines=10> */
[----:B------:R-:W-:Y:S01]  /*2590*/  IMAD.WIDE.U32 R12, R60, R27, RZ ;  /* 0x0000001b3c0c7225 */ /* 0x000fe200078e00ff */
[----:B------:R-:W-:-:S03]  /*25a0*/  VIMNMX R75, R75, 0x80, PT ;  /* 0x000000804b4b7848 */ /* 0x000fc60003fe0100 */
[----:B------:R-:W-:Y:S02]  /*25b0*/  IMAD R6, R74, UR4, RZ ;  /* 0x000000044a067c24 */ /* 0x000fe4000f8e02ff */
[----:B------:R-:W-:Y:S02]  /*25c0*/  IMAD.IADD R5, R5, 0x1, R7 ;  /* 0x0000000105057824 */ /* 0x000fe400078e0207 */
[C---:B------:R-:W-:Y:S01]  /*25d0*/  IMAD R7, R71.reuse, UR5, R6 ;  /* 0x0000000547077c24 */ /* 0x040fe2000f8e0206 */
[----:B------:R-:W-:Y:S01]  /*25e0*/  SHF.R.S32.HI R6, RZ, 0x1f, R27 ;  /* 0x0000001fff067819 */ /* 0x000fe2000001141b */
        /* <DEDUP_REMOVED lines=14> */
[----:B------:R-:W-:-:S03]  /*26d0*/  IMAD.WIDE.U32 R14, R63, R27, RZ ;  /* 0x0000001b3f0e7225 */ /* 0x000fc600078e00ff */
[----:B------:R-:W-:Y:S01]  /*26e0*/  IADD3 R11, R13, R5, RZ ;  /* 0x000000050d0b7210 */ /* 0x000fe20007ffe0ff */
[----:B------:R-:W-:-:S08]  /*26f0*/  IMAD.IADD R77, R15, 0x1, R7 ;  /* 0x000000010f4d7824 */ /* 0x000fd000078e0207 */
[----:B------:R-:W-:Y:S05]  /*2700*/  @!P3 BRA `(.L_x_2674) ;  /* 0x000000140008b947 */ /* 0x000fea0003800000 */
[----:B------:R0:W5:Y:S01]  /*2710*/  LDL R80, [R1+0x8] ;  /* 0x0000080001507983 */ /* 0x0001620000100800 */
        /* <DEDUP_REMOVED lines=31> */
.L_x_2676:
[----:B------:R-:W-:Y:S05]  /*2910*/  BSYNC B1 ;  /* 0x0000000000017941 */ /* 0x000fea0003800000 */
.L_x_2675:
        /* <DEDUP_REMOVED lines=34> */
.L_x_2678:
[----:B------:R-:W-:Y:S05]  /*2b40*/  BSYNC B1 ;  /* 0x0000000000017941 */ /* 0x000fea0003800000 */
.L_x_2677:
[----:B------:R-:W2:Y:S01]  /*2b50*/  LDL R11, [R1] ;  /* 0x00000000010b7983 */ /* 0x000ea20000100800 */
[----:B0-----:R-:W-:Y:S01]  /*2b60*/  IMAD.MOV.U32 R4, RZ, RZ, R44 ;  /* 0x000000ffff047224 */ /* 0x001fe200078e002c */
[----:B------:R-:W-:Y:S01]  /*2b70*/  PRMT R88, R79, 0x7610, R88 ;  /* 0x000076104f587816 */ /* 0x000fe20000000058 */
[----:B------:R-:W-:Y:S01]  /*2b80*/  IMAD.MOV.U32 R5, RZ, RZ, R45 ;  /* 0x000000ffff057224 */ /* 0x000fe200078e002d */
[----:B------:R-:W-:Y:S01]  /*2b90*/  PRMT R89, R89, 0x5410, R68 ;  /* 0x0000541059597816 */ /* 0x000fe20000000044 */
[----:B------:R-:W-:Y:S02]  /*2ba0*/  IMAD.MOV.U32 R6, RZ, RZ, R46 ;  /* 0x000000ffff067224 */ /* 0x000fe400078e002e */
[----:B------:R-:W-:Y:S01]  /*2bb0*/  IMAD.MOV.U32 R7, RZ, RZ, R47 ;  /* 0x000000ffff077224 */ /* 0x000fe200078e002f */
[----:B------:R-:W-:Y:S01]  /*2bc0*/  PRMT R95, R4, 0x5410, R5 ;  /* 0x00005410045f7816 */ /* 0x000fe20000000005 */
[----:B------:R-:W-:Y:S02]  /*2bd0*/  IMAD.MOV.U32 R5, RZ, RZ, R43 ;  /* 0x000000ffff057224 */ /* 0x000fe400078e002b */
[----:B------:R-:W-:Y:S01]  /*2be0*/  IMAD.MOV.U32 R4, RZ, RZ, R42 ;  /* 0x000000ffff047224 */ /* 0x000fe200078e002a */
[----:B------:R-:W-:Y:S01]  /*2bf0*/  PRMT R96, R6, 0x5410, R7 ;  /* 0x0000541006607816 */ /* 0x000fe20000000007 */
[----:B-----5:R-:W-:Y:S01]  /*2c00*/  IMAD.MOV.U32 R6, RZ, RZ, R36 ;  /* 0x000000ffff067224 */ /* 0x020fe200078e0024 */
[----:B------:R-:W-:Y:S01]  /*2c10*/  PRMT R88, R88, 0x5410, R5 ;  /* 0x0000541058587816 */ /* 0x000fe20000000005 */
[----:B------:R-:W-:Y:S01]  /*2c20*/  IMAD.MOV.U32 R5, RZ, RZ, R33 ;  /* 0x000000ffff057224 */ /* 0x000fe200078e0021 */
[----:B------:R-:W-:Y:S01]  /*2c30*/  PRMT R89, R4, 0x7610, R89 ;  /* 0x0000761004597816 */ /* 0x000fe20000000059 */
[----:B------:R-:W-:Y:S01]  /*2c40*/  IMAD.MOV.U32 R7, RZ, RZ, R37 ;  /* 0x000000ffff077224 */ /* 0x000fe200078e0025 */
[----:B------:R-:W-:-:S04]  /*2c50*/  MOV R4, R32 ;  /* 0x0000002000047202 */ /* 0x000fc80000000f00 */
[----:B------:R-:W-:Y:S01]  /*2c60*/  PRMT R80, R4, 0x5410, R5 ;  /* 0x0000541004507816 */ /* 0x000fe20000000005 */
[----:B------:R-:W-:Y:S01]  /*2c70*/  IMAD.MOV.U32 R4, RZ, RZ, R34 ;  /* 0x000000ffff047224 */ /* 0x000fe200078e0022 */
[----:B------:R-:W-:Y:S01]  /*2c80*/  PRMT R86, R6, 0x5410, R7 ;  /* 0x0000541006567816 */ /* 0x000fe20000000007 */
[----:B------:R-:W-:Y:S01]  /*2c90*/  IMAD.MOV.U32 R5, RZ, RZ, R35 ;  /* 0x000000ffff057224 */ /* 0x000fe200078e0023 */
[----:B------:R-:W-:Y:S01]  /*2ca0*/  MOV R7, R39 ;  /* 0x0000002700077202 */ /* 0x000fe20000000f00 */
[----:B------:R-:W-:-:S03]  /*2cb0*/  IMAD.MOV.U32 R6, RZ, RZ, R38 ;  /* 0x000000ffff067224 */ /* 0x000fc600078e0026 */
[----:B------:R-:W-:Y:S02]  /*2cc0*/  PRMT R81, R4, 0x5410, R5 ;  /* 0x0000541004517816 */ /* 0x000fe40000000005 */
[----:B------:R-:W-:Y:S02]  /*2cd0*/  PRMT R87, R6, 0x5410, R7 ;  /* 0x0000541006577816 */ /* 0x000fe40000000007 */
[----:B--2---:R-:W-:-:S13]  /*2ce0*/  ISETP.NE.AND P5, PT, R11, 0x3, PT ;  /* 0x000000030b00780c */ /* 0x004fda0003fa5270 */
[----:B------:R-:W-:Y:S05]  /*2cf0*/  @!P5 BRA `(.L_x_2679) ;  /* 0x000000000004d947 */ /* 0x000fea0003800000 */
[----:B------:R-:W-:Y:S01]  /*2d00*/  BPT.TRAP 0x1 ;  /* 0x000000040000795c */ /* 0x000fe20000300000 */
.L_x_2679:
[----:B------:R-:W2:Y:S01]  /*2d10*/  LDL R4, [R1+0x4] ;  /* 0x0000040001047983 */ /* 0x000ea20000100800 */
[----:B------:R-:W-:Y:S01]  /*2d20*/  IMAD R68, R22, 0x8, R2 ;  /* 0x0000000816447824 */ /* 0x000fe200078e0202 */
[----:B------:R-:W-:Y:S01]  /*2d30*/  BSSY B1, `(.L_x_2680) ;  /* 0x0000004000017945 */ /* 0x000fe20003800000 */
[----:B--2---:R-:W-:-:S04]  /*2d40*/  SHF.L.U32 R77, R4, 0x1f, RZ ;  /* 0x0000001f044d7819 */ /* 0x004fc800000006ff */
[----:B------:R-:W0:Y:S02]  /*2d50*/  SYNCS.PHASECHK.TRANS64.TRYWAIT P6, [R68+URZ+0x16890], R77 ;  /* 0x0168904d440075a7 */ /* 0x000e2400080c017f */
[----:B0-----:R-:W-:Y:S05]  /*2d60*/  @!P6 BRA `(.L_x_2681) ;  /* 0x00000174009ce947 */ /* 0x001fea0003800000 */
.L_x_2935:
[----:B------:R-:W-:Y:S05]  /*2d70*/  BSYNC B1 ;  /* 0x0000000000017941 */ /* 0x000fea0003800000 */
.L_x_2680:
[----:B------:R-:W-:-:S03]  /*2d80*/  UMOV UR4, 0xffffffff ;  /* 0xffffffff00047882 */ /* 0x000fc60000000000 */
[----:B------:R-:W-:Y:S05]  /*2d90*/  BRA.DIV UR4, `(.L_x_2682) ;  /* 0x0000017604a47947 */ /* 0x000fea000b800000 */
[----:B------:R1:W2:Y:S04]  /*2da0*/  SHFL.IDX PT, R79, R85, RZ, 0x1c1f ;  /* 0x001c1fff554f7589 */ /* 0x0002a800000e0000 */
[----:B------:R1:W3:Y:S02]  /*2db0*/  SHFL.IDX PT, R14, R84, RZ, 0x1c1f ;  /* 0x001c1fff540e7589 */ /* 0x0002e400000e0000 */
.L_x_2939:
        /* <DEDUP_REMOVED lines=51> */
.L_x_2688:
[----:B------:R-:W-:Y:S05]  /*30f0*/  BSYNC B3 ;  /* 0x0000000000037941 */ /* 0x000fea0003800000 */
.L_x_2687:
[----:B0-----:R4:W-:Y:S02]  /*3100*/  ST.E.128 desc[UR40][R12.64], R4 ;  /* 0x000000040c007985 */ /* 0x0019e4000c101d28 */
.L_x_2686:
[----:B------:R-:W-:Y:S05]  /*3110*/  BSYNC B2 ;  /* 0x0000000000027941 */ /* 0x000fea0003800000 */
.L_x_2685:
[----:B------:R-:W-:Y:S05]  /*3120*/  @P2 BRA `(.L_x_2684) ;  /* 0x0000000000c82947 */ /* 0x000fea0003800000 */
[----:B------:R-:W5:Y:S01]  /*3130*/  LDL R11, [R1+0x8] ;  /* 0x00000800010b7983 */ /* 0x000f620000100800 */
[C---:B---34-:R-:W-:Y:S01]  /*3140*/  LEA R12, P3, R18.reuse, R14, 0x1 ;  /* 0x0000000e120c7211 */ /* 0x058fe200078608ff */
[----:B------:R-:W-:Y:S02]  /*3150*/  BSSY B2, `(.L_x_2689) ;  /* 0x000002e000027945 */ /* 0x000fe40003800000 */
[----:B------:R3:W4:Y:S01]  /*3160*/  LDS.128 R4, [R69+0xe000] ;  /* 0x00e0000045047984 */ /* 0x0007220000000c00 */
[----:B--2---:R-:W-:Y:S02]  /*3170*/  LEA.HI.X R13, R18, R79, R157, 0x1, P3 ;  /* 0x0000004f120d7211 */ /* 0x004fe400018f0c9d */
[----:B-----5:R-:W-:-:S13]  /*3180*/  ISETP.GE.AND P3, PT, R11, R78, PT ;  /* 0x0000004e0b00720c */ /* 0x020fda0003f66270 */
[----:B---34-:R-:W-:Y:S05]  /*3190*/  @P3 BRA `(.L_x_2690) ;  /* 0x0000000000a43947 */ /* 0x018fea0003800000 */
[--C-:B------:R-:W-:Y:S01]  /*31a0*/  SHF.R.U64 R15, R40, 0x10, R41.reuse ;  /* 0x00000010280f7819 */ /* 0x100fe20000001229 */
[----:B------:R-:W-:Y:S01]  /*31b0*/  IMAD.MOV.U32 R11, RZ, RZ, R6 ;  /* 0x000000ffff0b7224 */ /* 0x000fe200078e0006 */
        /* <DEDUP_REMOVED lines=9> */
[-C--:B------:R-:W-:Y:S01]  /*3250*/  FMUL.FTZ R44, R6, R41.reuse ;  /* 0x00000029062c7220 */ /* 0x080fe20000410000 */
[----:B------:R-:W-:Y:S02]  /*3260*/  HADD2.F32 R15, -RZ, R15.H0_H0 ;  /* 0x2000000fff0f7230 */ /* 0x000fe40000004100 */
[----:B------:R-:W-:Y:S01]  /*3270*/  FMUL.FTZ R41, R5, R41 ;  /* 0x0000002905297220 */ /* 0x000fe20000410000 */
[----:B------:R-:W-:Y:S02]  /*3280*/  HADD2.F32 R40, -RZ, R40.H0_H0 ;  /* 0x20000028ff287230 */ /* 0x000fe40000004100 */
[-C--:B------:R-:W-:Y:S01]  /*3290*/  FMUL.FTZ R46, R14, R42.reuse ;  /* 0x0000002a0e2e7220 */ /* 0x080fe20000410000 */
[----:B------:R-:W-:Y:S01]  /*32a0*/  FMUL.FTZ R43, R7, R42 ;  /* 0x0000002a072b7220 */ /* 0x000fe20000410000 */
[-C--:B------:R-:W-:Y:S01]  /*32b0*/  FFMA.FTZ R44, R5, R15.reuse, -R44 ;  /* 0x0000000f052c7223 */ /* 0x080fe2000001082c */
[----:B------:R-:W-:Y:S01]  /*32c0*/  FFMA.FTZ R41, R6, R15, R41 ;  /* 0x0000000f06297223 */ /* 0x000fe20000010029 */
[-C--:B------:R-:W-:Y:S01]  /*32d0*/  FFMA.FTZ R46, R7, R40.reuse, -R46 ;  /* 0x00000028072e7223 */ /* 0x080fe2000001082e */
[----:B------:R-:W-:Y:S01]  /*32e0*/  FFMA.FTZ R45, R14, R40, R43 ;  /* 0x000000280e2d7223 */ /* 0x000fe2000001002b */
[----:B------:R-:W-:-:S02]  /*32f0*/  HADD2.F32 R7, -RZ, R89.H1_H1 ;  /* 0x30000059ff077230 */ /* 0x000fc40000004100 */
[----:B------:R-:W-:Y:S02]  /*3300*/  HADD2.F32 R5, -RZ, R4.H1_H1 ;  /* 0x30000004ff057230 */ /* 0x000fe40000004100 */
[----:B------:R-:W-:Y:S02]  /*3310*/  HADD2.F32 R6, -RZ, R11.H1_H1 ;  /* 0x3000000bff067230 */ /* 0x000fe40000004100 */
[----:B------:R-:W-:Y:S02]  /*3320*/  HADD2.F32 R89, -RZ, R89.H0_H0 ;  /* 0x20000059ff597230 */ /* 0x000fe40000004100 */
[----:B------:R-:W-:Y:S02]  /*3330*/  HADD2.F32 R14, -RZ, R88.H1_H1 ;  /* 0x30000058ff0e7230 */ /* 0x000fe40000004100 */
[----:B------:R-:W-:Y:S02]  /*3340*/  HADD2.F32 R4, -RZ, R4.H0_H0 ;  /* 0x20000004ff047230 */ /* 0x000fe40000004100 */
[----:B------:R-:W-:Y:S01]  /*3350*/  FMUL.FTZ R15, R5, R89 ;  /* 0x00000059050f7220 */ /* 0x000fe20000410000 */
[----:B------:R-:W-:-:S02]  /*3360*/  HADD2.F32 R11, -RZ, R11.H0_H0 ;  /* 0x2000000bff0b7230 */ /* 0x000fc40000004100 */
[-C--:B------:R-:W-:Y:S01]  /*3370*/  FMUL.FTZ R42, R6, R14.reuse ;  /* 0x0000000e062a7220 */ /* 0x080fe20000410000 */
        /* <DEDUP_REMOVED lines=11> */
.L_x_2690:
[----:B------:R-:W-:Y:S05]  /*3430*/  BSYNC B2 ;  /* 0x0000000000027941 */ /* 0x000fea0003800000 */
.L_x_2689:
[----:B------:R2:W-:Y:S02]  /*3440*/  ST.E.128 desc[UR40][R12.64], R4 ;  /* 0x000000040c007985 */ /* 0x0005e4000c101d28 */
.L_x_2684:
[----:B------:R-:W-:Y:S05]  /*3450*/  BSYNC B1 ;  /* 0x0000000000017941 */ /* 0x000fea0003800000 */
.L_x_2683:
[----:B------:R-:W-:-:S03]  /*3460*/  UMOV UR4, 0xffffffff ;  /* 0xffffffff00047882 */ /* 0x000fc60000000000 */
[----:B------:R-:W-:Y:S05]  /*3470*/  BRA.DIV UR4, `(.L_x_2691) ;  /* 0x0000017204347947 */ /* 0x000fea000b800000 */
[----:B-1----:R-:W1:Y:S04]  /*3480*/  SHFL.IDX PT, R85, R85, 0x1, 0x1c1f ;  /* 0x003c1f0055557f89 */ /* 0x002e6800000e0000 */
[----:B---3--:R3:W0:Y:S02]  /*3490*/  SHFL.IDX PT, R14, R84, 0x1, 0x1c1f ;  /* 0x003c1f00540e7f89 */ /* 0x00862400000e0000 */
.L_x_2943:
        /* <DEDUP_REMOVED lines=50> */
.L_x_2696:
[----:B------:R-:W-:Y:S05]  /*37c0*/  BSYNC B2 ;  /* 0x0000000000027941 */ /* 0x000fea0003800000 */
.L_x_2695:
[----:B----4-:R0:W-:Y:S02]  /*37d0*/  ST.E.128 desc[UR40][R12.64], R4 ;  /* 0x000000040c007985 */ /* 0x0101e4000c101d28 */
.L_x_2694:
[----:B------:R-:W-:Y:S05]  /*37e0*/  BSYNC B1 ;  /* 0x0000000000017941 */ /* 0x000fea0003800000 */
.L_x_2693:
[----:B------:R-:W-:Y:S05]  /*37f0*/  @P2 BRA `(.L_x_2692) ;  /* 0x0000001c00282947 */ /* 0x000fea0003800000 */
[----:B------:R-:W5:Y:S01]  /*3800*/  LDL R11, [R1+0x8] ;  /* 0x00000800010b7983 */ /* 0x000f620000100800 */
[C---:B0-2-4-:R-:W-:Y:S01]  /*3810*/  LEA R12, P3, R18.reuse, R14, 0x1 ;  /* 0x0000000e120c7211 */ /* 0x055fe200078608ff */
[----:B------:R-:W-:Y:S02]  /*3820*/  BSSY B1, `(.L_x_2697) ;  /* 0x000002e000017945 */ /* 0x000fe40003800000 */
[----:B------:R0:W2:Y:S01]  /*3830*/  LDS.128 R4, [R69+0x11000] ;  /* 0x0110000045047984 */ /* 0x0000a20000000c00 */
[----:B-1----:R-:W-:Y:S02]  /*3840*/  LEA.HI.X R13, R18, R85, R157, 0x1, P3 ;  /* 0x00000055120d7211 */ /* 0x002fe400018f0c9d */
[----:B-----5:R-:W-:-:S13]  /*3850*/  ISETP.GE.AND P3, PT, R11, R78, PT ;  /* 0x0000004e0b00720c */ /* 0x020fda0003f66270 */
[----:B0-2---:R-:W-:Y:S05]  /*3860*/  @P3 BRA `(.L_x_2698) ;  /* 0x0000000000a43947 */ /* 0x005fea0003800000 */
[--C-:B------:R-:W-:Y:S01]  /*3870*/  SHF.R.U64 R15, R32, 0x10, R33.reuse ;  /* 0x00000010200f7819 */ /* 0x100fe20000001221 */
[----:B------:R-:W-:Y:S01]  /*3880*/  IMAD.MOV.U32 R11, RZ, RZ, R6 ;  /* 0x000000ffff0b7224 */ /* 0x000fe200078e0006 */
        /* <DEDUP_REMOVED lines=39> */
.L_x_2698:
[----:B------:R-:W-:Y:S05]  /*3b00*/  BSYNC B1 ;  /* 0x0000000000017941 */ /* 0x000fea0003800000 */
.L_x_2697:
[----:B------:R0:W-:Y:S01]  /*3b10*/  ST.E.128 desc[UR40][R12.64], R4 ;  /* 0x000000040c007985 */ /* 0x0001e2000c101d28 */
[----:B------:R-:W-:Y:S05]  /*3b20*/  BRA `(.L_x_2692) ;  /* 0x00000018005c7947 */ /* 0x000fea0003800000 */
.L_x_2674:
[C---:B------:R-:W-:Y:S01]  /*3b30*/  ISETP.GE.AND P3, PT, R155.reuse, R75, PT ;  /* 0x0000004b9b00720c */ /* 0x040fe20003f66270 */
[----:B------:R-:W-:Y:S01]  /*3b40*/  VIADD R40, R155, 0x60 ;  /* 0x000000609b287836 */ /* 0x000fe20000000000 */
[----:B------:R-:W-:Y:S02]  /*3b50*/  CS2R R34, SRZ ;  /* 0x0000000000227805 */ /* 0x000fe4000001ff00 */
[----:B------:R-:W-:Y:S02]  /*3b60*/  CS2R R32, SRZ ;  /* 0x0000000000207805 */ /* 0x000fe4000001ff00 */
[----:B------:R-:W-:-:S13]  /*3b70*/  ISETP.GE.OR P3, PT, R16, R78, P3 ;  /* 0x0000004e1000720c */ /* 0x000fda0001f66670 */
[----:B------:R-:W0:Y:S01]  /*3b80*/  @!P3 LDC.64 R36, c[0x0][0x3e8] ;  /* 0x0000fa00ff24bb82 */ /* 0x000e220000000a00 */
[----:B------:R-:W-:-:S05]  /*3b90*/  @!P3 IADD3 R6, P4, R30, R14, RZ ;  /* 0x0000000e1e06b210 */ /* 0x000fca0007f9e0ff */
[----:B------:R-:W-:Y:S01]  /*3ba0*/  @!P3 IMAD.X R7, R77, 0x1, R55, P4 ;  /* 0x000000014d07b824 */ /* 0x000fe200020e0637 */
[----:B------:R-:W-:Y:S01]  /*3bb0*/  @!P3 IADD3 R4, P4, R50, R12, RZ ;  /* 0x0000000c3204b210 */ /* 0x000fe20007f9e0ff */
[----:B------:R-:W1:Y:S03]  /*3bc0*/  @!P3 LDC.64 R38, c[0x0][0x400] ;  /* 0x00010000ff26bb82 */ /* 0x000e660000000a00 */
[----:B------:R-:W-:Y:S02]  /*3bd0*/  @!P3 IADD3.X R5, R11, R53, RZ, P4, !PT ;  /* 0x000000350b05b210 */ /* 0x000fe400027fe4ff */
[----:B0-----:R-:W-:-:S04]  /*3be0*/  @!P3 LEA R36, P4, R6, R36, 0x1 ;  /* 0x000000240624b211 */ /* 0x001fc800078808ff */
[----:B------:R-:W-:Y:S02]  /*3bf0*/  @!P3 LEA.HI.X R37, R6, R37, R7, 0x1, P4 ;  /* 0x000000250625b211 */ /* 0x000fe400020f0c07 */
[----:B------:R-:W-:Y:S02]  /*3c00*/  CS2R R6, SRZ ;  /* 0x0000000000067805 */ /* 0x000fe4000001ff00 */
[----:B-1----:R-:W-:-:S04]  /*3c10*/  @!P3 LEA R38, P4, R4, R38, 0x1 ;  /* 0x000000260426b211 */ /* 0x002fc800078808ff */
[----:B------:R-:W-:Y:S02]  /*3c20*/  @!P3 LEA.HI.X R39, R4, R39, R5, 0x1, P4 ;  /* 0x000000270427b211 */ /* 0x000fe400020f0c05 */
[----:B------:R-:W-:Y:S02]  /*3c30*/  CS2R R4, SRZ ;  /* 0x0000000000047805 */ /* 0x000fe4000001ff00 */
[----:B------:R-:W-:Y:S01]  /*3c40*/  ISETP.GE.AND P4, PT, R40, R75, PT ;  /* 0x0000004b2800720c */ /* 0x000fe20003f86270 */
[----:B------:R-:W-:Y:S01]  /*3c50*/  BSSY B1, `(.L_x_2699) ;  /* 0x000001e000017945 */ /* 0x000fe20003800000 */
[----:B------:R-:W-:Y:S01]  /*3c60*/  CS2R R42, SRZ ;  /* 0x00000000002a7805 */ /* 0x000fe2000001ff00 */
[----:B------:R0:W5:Y:S01]  /*3c70*/  @!P3 LDG.E.128 R32, desc[UR40][R38.64] ;  /* 0x000000282620b981 */ /* 0x000162000c1e1d00 */
[CC--:B------:R-:W-:Y:S02]  /*3c80*/  ISETP.GE.OR P4, PT, R16.reuse, R78.reuse, P4 ;  /* 0x0000004e1000720c */ /* 0x0c0fe40002786670 */
[----:B------:R-:W-:Y:S01]  /*3c90*/  CS2R R40, SRZ ;  /* 0x0000000000287805 */ /* 0x000fe2000001ff00 */
[----:B------:R1:W5:Y:S01]  /*3ca0*/  @!P3 LDG.E.128 R4, desc[UR40][R36.64] ;  /* 0x000000282404b981 */ /* 0x000362000c1e1d00 */
[----:B------:R-:W-:-:S02]  /*3cb0*/  ISETP.GE.AND P3, PT, R16, R78, PT ;  /* 0x0000004e1000720c */ /* 0x000fc40003f66270 */
[----:B0-----:R-:W-:Y:S02]  /*3cc0*/  CS2R R38, SRZ ;  /* 0x0000000000267805 */ /* 0x001fe4000001ff00 */
        /* <DEDUP_REMOVED lines=22> */
.L_x_2700:
[----:B------:R-:W-:Y:S05]  /*3e30*/  BSYNC B1 ;  /* 0x0000000000017941 */ /* 0x000fea0003800000 */
.L_x_2699:
[----:B------:R-:W2:Y:S01]  /*3e40*/  LDL R15, [R1] ;  /* 0x00000000010f7983 */ /* 0x000ea20000100800 */
[----:B-----5:R-:W-:Y:S01]  /*3e50*/  IMAD.MOV.U32 R11, RZ, RZ, R38 ;  /* 0x000000ffff0b7224 */ /* 0x020fe200078e0026 */
[----:B------:R-:W-:Y:S01]  /*3e60*/  MOV R14, R37 ;  /* 0x00000025000e7202 */ /* 0x000fe20000000f00 */
        /* <DEDUP_REMOVED lines=11> */
[----:B------:R-:W-:-:S02]  /*3f20*/  IMAD.MOV.U32 R12, RZ, RZ, R7 ;  /* 0x000000ffff0c7224 */ /* 0x000fc400078e0007 */
        /* <DEDUP_REMOVED lines=14> */
[----:B------:R-:W-:Y:S02]  /*4010*/  PRMT R95, R13, 0x7610, R95 ;  /* 0x000076100d5f7816 */ /* 0x000fe4000000005f */
[----:B------:R-:W-:Y:S02]  /*4020*/  PRMT R100, R14, 0x7610, R100 ;  /* 0x000076100e647816 */ /* 0x000fe40000000064 */
[----:B--2---:R-:W-:-:S13]  /*4030*/  ISETP.NE.AND P5, PT, R15, 0x3, PT ;  /* 0x000000030f00780c */ /* 0x004fda0003fa5270 */
[----:B------:R-:W-:Y:S05]  /*4040*/  @!P5 BRA `(.L_x_2701) ;  /* 0x000000000004d947 */ /* 0x000fea0003800000 */
[----:B------:R-:W-:Y:S01]  /*4050*/  BPT.TRAP 0x1 ;  /* 0x000000040000795c */ /* 0x000fe20000300000 */
.L_x_2701:
[----:B------:R-:W2:Y:S01]  /*4060*/  LDL R11, [R1+0x4] ;  /* 0x00000400010b7983 */ /* 0x000ea20000100800 */
[----:B------:R-:W-:Y:S01]  /*4070*/  IMAD R68, R22, 0x8, R2 ;  /* 0x0000000816447824 */ /* 0x000fe200078e0202 */
[----:B------:R-:W0:Y:S01]  /*4080*/  LDC R87, c[0x0][0x2f4] ;  /* 0x0000bd00ff577b82 */ /* 0x000e220000000800 */
[----:B------:R-:W-:Y:S01]  /*4090*/  BSSY B1, `(.L_x_2702) ;  /* 0x0000004000017945 */ /* 0x000fe20003800000 */
[----:B--2---:R-:W-:-:S04]  /*40a0*/  SHF.L.U32 R77, R11, 0x1f, RZ ;  /* 0x0000001f0b4d7819 */ /* 0x004fc800000006ff */
[----:B------:R-:W1:Y:S02]  /*40b0*/  SYNCS.PHASECHK.TRANS64.TRYWAIT P4, [R68+URZ+0x16890], R77 ;  /* 0x0168904d440075a7 */ /* 0x000e64000808017f */
[----:B01----:R-:W-:Y:S05]  /*40c0*/  @!P4 BRA `(.L_x_2703) ;  /* 0x000001640068c947 */ /* 0x003fea0003800000 */
.L_x_2944:
[----:B------:R-:W-:Y:S05]  /*40d0*/  BSYNC B1 ;  /* 0x0000000000017941 */ /* 0x000fea0003800000 */
.L_x_2702:
[----:B------:R-:W-:Y:S01]  /*40e0*/  UMOV UR4, 0xffffffff ;  /* 0xffffffff00047882 */ /* 0x000fe20000000000 */
[----:B------:R-:W-:Y:S02]  /*40f0*/  IADD3 R89, -R58, R87, RZ ;  /* 0x000000573a597210 */ /* 0x000fe40007ffe1ff */
[----:B------:R-:W-:Y:S05]  /*4100*/  BRA.DIV UR4, `(.L_x_2704) ;  /* 0x00000166046c7947 */ /* 0x000fea000b800000 */
[----:B------:R1:W2:Y:S04]  /*4110*/  SHFL.IDX PT, R81, R85, RZ, 0x1c1f ;  /* 0x001c1fff55517589 */ /* 0x0002a800000e0000 */
[----:B------:R1:W3:Y:S02]  /*4120*/  SHFL.IDX PT, R80, R84, RZ, 0x1c1f ;  /* 0x001c1fff54507589 */ /* 0x0002e400000e0000 */
.L_x_2948:
        /* <DEDUP_REMOVED lines=10> */
[----:B------:R-:W-:Y:S02]  /*41d0*/  LEA.HI R11, R12, R11, RZ, 0x4 ;  /* 0x0000000b0c0b7211 */ /* 0x000fe400078f20ff */
[----:B------:R-:W-:Y:S02]  /*41e0*/  SHF.R.S32.HI R13, RZ, 0x1f, R14 ;  /* 0x0000001fff0d7819 */ /* 0x000fe4000001140e */
[----:B------:R-:W-:Y:S02]  /*41f0*/  LEA.HI.SX32 R11, R11, R52, 0x1c ;  /* 0x000000340b0b7211 */ /* 0x000fe400078fe2ff */
[----:B------:R-:W-:-:S03]  /*4200*/  LEA.HI R13, R13, R14, RZ, 0x5 ;  /* 0x0000000e0d0d7211 */ /* 0x000fc600078f28ff */
[----:B------:R-:W-:Y:S01]  /*4210*/  IMAD.SHL.U32 R86, R11, 0x8, RZ ;  /* 0x000000080b567824 */ /* 0x000fe200078e00ff */
[----:B------:R-:W-:Y:S01]  /*4220*/  SHF.R.S32.HI R13, RZ, 0x5, R13 ;  /* 0x00000005ff0d7819 */ /* 0x000fe2000001140d */
[----:B------:R-:W-:-:S03]  /*4230*/  IMAD R11, R22, 0x2000, R3 ;  /* 0x00002000160b7824 */ /* 0x000fc600078e0203 */
[----:B------:R-:W-:Y:S01]  /*4240*/  LOP3.LUT R12, R65, 0x38, R86, 0xf8, !PT ;  /* 0x00000038410c7812 */ /* 0x000fe200078ef856 */
[----:B------:R-:W-:-:S03]  /*4250*/  IMAD R11, R11, 0x2, R2 ;  /* 0x000000020b0b7824 */ /* 0x000fc600078e0202 */
[----:B------:R-:W-:-:S05]  /*4260*/  LOP3.LUT R12, R12, R61, RZ, 0x3c, !PT ;  /* 0x0000003d0c0c7212 */ /* 0x000fca00078e3cff */
[----:B------:R-:W-:-:S04]  /*4270*/  IMAD R13, R13, 0x200, R12 ;  /* 0x000002000d0d7824 */ /* 0x000fc800078e020c */
[----:B------:R-:W-:-:S05]  /*4280*/  IMAD R13, R22, 0x2000, R13 ;  /* 0x00002000160d7824 */ /* 0x000fca00078e020d */
[----:B------:R-:W-:Y:S02]  /*4290*/  LEA R44, R13, R2, 0x1 ;  /* 0x000000020d2c7211 */ /* 0x000fe400078e08ff */
[----:B------:R2:W3:Y:S04]  /*42a0*/  LDS.128 R12, [R11+0xe400] ;  /* 0x00e400000b0c7984 */ /* 0x0004e80000000c00 */
[----:B------:R-:W4:Y:S01]  /*42b0*/  LDS.128 R44, [R44+0xe400] ;  /* 0x00e400002c2c7984 */ /* 0x000f220000000c00 */
[----:B------:R-:W-:Y:S05]  /*42c0*/  @P3 BRA `(.L_x_2708) ;  /* 0x0000000400483947 */ /* 0x000fea0003800000 */
[----:B------:R-:W-:Y:S01]  /*42d0*/  SHF.R.U32.HI R97, RZ, 0x10, R33 ;  /* 0x00000010ff617819 */ /* 0x000fe20000011621 */
[----:B------:R-:W-:Y:S01]  /*42e0*/  HADD2.F32 R100, -RZ, R100.H0_H0 ;  /* 0x20000064ff647230 */ /* 0x000fe20000004100 */
[--C-:B------:R-:W-:Y:S01]  /*42f0*/  SHF.R.U64 R4, R4, 0x10, R5.reuse ;  /* 0x0000001004047819 */ /* 0x100fe20000001205 */
[----:B------:R-:W-:Y:S01]  /*4300*/  HADD2.F32 R98, -RZ, R98.H0_H0 ;  /* 0x20000062ff627230 */ /* 0x000fe20000004100 */
[----:B------:R-:W-:Y:S01]  /*4310*/  SHF.R.U32.HI R94, RZ, 0x10, R5 ;  /* 0x00000010ff5e7819 */ /* 0x000fe20000011605 */
[----:B------:R-:W-:Y:S01]  /*4320*/  HADD2.F32 R97, -RZ, R97.H0_H0 ;  /* 0x20000061ff617230 */ /* 0x000fe20000004100 */
[----:B--2---:R-:W-:Y:S01]  /*4330*/  SHF.R.U64 R11, R32, 0x10, R33 ;  /* 0x00000010200b7819 */ /* 0x004fe20000001221 */
[--C-:B----4-:R-:W-:Y:S01]  /*4340*/  HADD2.F32 R33, -RZ, R45.reuse.H0_H0 ;  /* 0x2000002dff217230 */ /* 0x110fe20000004100 */
[--C-:B------:R-:W-:Y:S01]  /*4350*/  SHF.R.U64 R5, R6, 0x10, R7.reuse ;  /* 0x0000001006057819 */ /* 0x100fe20000001207 */
[----:B------:R-:W-:Y:S01]  /*4360*/  HADD2.F32 R45, -RZ, R45.H1_H1 ;  /* 0x3000002dff2d7230 */ /* 0x000fe20000004100 */
[----:B------:R-:W-:Y:S01]  /*4370*/  SHF.R.U32.HI R32, RZ, 0x10, R7 ;  /* 0x00000010ff207819 */ /* 0x000fe20000011607 */
[--C-:B---3--:R-:W-:Y:S01]  /*4380*/  HADD2.F32 R7, -RZ, R13.reuse.H0_H0 ;  /* 0x2000000dff077230 */ /* 0x108fe20000004100 */
[----:B------:R-:W-:Y:S01]  /*4390*/  SHF.R.U64 R6, R34, 0x10, R35 ;  /* 0x0000001022067819 */ /* 0x000fe20000001223 */
[----:B------:R-:W-:-:S02]  /*43a0*/  HADD2.F32 R34, -RZ, R13.H1_H1 ;  /* 0x3000000dff227230 */ /* 0x000fc40000004100 */
[-C--:B------:R-:W-:Y:S01]  /*43b0*/  FMUL.FTZ R102, R33, R100.reuse ;  /* 0x0000006421667220 */ /* 0x080fe20000410000 */
[----:B------:R-:W-:Y:S02]  /*43c0*/  HADD2.F32 R94, -RZ, R94.H0_H0 ;  /* 0x2000005eff5e7230 */ /* 0x000fe40000004100 */
[-C--:B------:R-:W-:Y:S01]  /*43d0*/  FMUL.FTZ R99, R45, R97.reuse ;  /* 0x000000612d637220 */ /* 0x080fe20000410000 */
[C---:B------:R-:W-:Y:S01]  /*43e0*/  FMUL.FTZ R100, R7.reuse, R100 ;  /* 0x0000006407647220 */ /* 0x040fe20000410000 */
[C---:B------:R-:W-:Y:S01]  /*43f0*/  FMUL.FTZ R104, R34.reuse, R97 ;  /* 0x0000006122687220 */ /* 0x040fe20000410000 */
[----:B------:R-:W-:Y:S01]  /*4400*/  SHF.R.U32.HI R35, RZ, 0x10, R35 ;  /* 0x00000010ff237819 */ /* 0x000fe20000011623 */
[----:B------:R-:W-:Y:S01]  /*4410*/  FFMA.FTZ R34, R34, R94, -R99 ;  /* 0x0000005e22227223 */ /* 0x000fe20000010863 */
[-C--:B------:R-:W-:Y:S01]  /*4420*/  FFMA.FTZ R7, R7, R98.reuse, -R102 ;  /* 0x0000006207077223 */ /* 0x080fe20000010866 */
[----:B------:R-:W-:Y:S01]  /*4430*/  FFMA.FTZ R13, R33, R98, R100 ;  /* 0x00000062210d7223 */ /* 0x000fe20000010064 */
[----:B------:R-:W-:Y:S01]  /*4440*/  FFMA.FTZ R94, R45, R94, R104 ;  /* 0x0000005e2d5e7223 */ /* 0x000fe20000010068 */
[----:B------:R-:W-:-:S02]  /*4450*/  HADD2.F32 R98, -RZ, R96.H0_H0 ;  /* 0x20000060ff627230 */ /* 0x000fc40000004100 */
[----:B------:R-:W-:Y:S01]  /*4460*/  HADD2.F32 R100, -RZ, R96.H1_H1 ;  /* 0x30000060ff647230 */ /* 0x000fe20000004100 */
[----:B------:R-:W-:Y:S01]  /*4470*/  F2FP.F16.F32.PACK_AB R7, R34, R7 ;  /* 0x000000072207723e */ /* 0x000fe200000000ff */
[--C-:B------:R-:W-:Y:S02]  /*4480*/  HADD2.F32 R45, -RZ, R47.reuse.H0_H0 ;  /* 0x2000002fff2d7230 */ /* 0x100fe40000004100 */
[----:B------:R-:W-:Y:S02]  /*4490*/  HADD2.F32 R47, -RZ, R47.H1_H1 ;  /* 0x3000002fff2f7230 */ /* 0x000fe40000004100 */
[----:B------:R-:W-:Y:S02]  /*44a0*/  HADD2.F32 R97, -RZ, R35.H0_H0 ;  /* 0x20000023ff617230 */ /* 0x000fe40000004100 */
[--C-:B------:R-:W-:Y:S02]  /*44b0*/  HADD2.F32 R96, -RZ, R15.reuse.H1_H1 ;  /* 0x3000000fff607230 */ /* 0x100fe40000004100 */
[----:B------:R-:W-:-:S02]  /*44c0*/  HADD2.F32 R33, -RZ, R15.H0_H0 ;  /* 0x2000000fff217230 */ /* 0x000fc40000004100 */
[-C--:B------:R-:W-:Y:S01]  /*44d0*/  FMUL.FTZ R99, R47, R97.reuse ;  /* 0x000000612f637220 */ /* 0x080fe20000410000 */
[----:B------:R-:W-:Y:S02]  /*44e0*/  HADD2.F32 R35, -RZ, R32.H0_H0 ;  /* 0x20000020ff237230 */ /* 0x000fe40000004100 */
[-C--:B------:R-:W-:Y:S01]  /*44f0*/  FMUL.FTZ R32, R45, R100.reuse ;  /* 0x000000642d207220 */ /* 0x080fe20000410000 */
[C---:B------:R-:W-:Y:S01]  /*4500*/  FMUL.FTZ R102, R96.reuse, R97 ;  /* 0x0000006160667220 */ /* 0x040fe20000410000 */
[C---:B------:R-:W-:Y:S01]  /*4510*/  FMUL.FTZ R100, R33.reuse, R100 ;  /* 0x0000006421647220 */ /* 0x040fe20000410000 */
[----:B------:R-:W-:Y:S02]  /*4520*/  HADD2.F32 R5, -RZ, R5.H0_H0 ;  /* 0x20000005ff057230 */ /* 0x000fe40000004100 */
[-C--:B------:R-:W-:Y:S01]  /*4530*/  FFMA.FTZ R15, R33, R98.reuse, -R32 ;  /* 0x00000062210f7223 */ /* 0x080fe20000010820 */
[-C--:B------:R-:W-:Y:S01]  /*4540*/  FFMA.FTZ R96, R96, R35.reuse, -R99 ;  /* 0x0000002360607223 */ /* 0x080fe20000010863 */
[----:B------:R-:W-:Y:S01]  /*4550*/  FFMA.FTZ R33, R47, R35, R102 ;  /* 0x000000232f217223 */ /* 0x000fe20000010066 */
[----:B------:R-:W-:Y:S01]  /*4560*/  FFMA.FTZ R32, R45, R98, R100 ;  /* 0x000000622d207223 */ /* 0x000fe20000010064 */
[----:B------:R-:W-:-:S02]  /*4570*/  HADD2.F32 R47, -RZ, R11.H0_H0 ;  /* 0x2000000bff2f7230 */ /* 0x000fc40000004100 */
[----:B------:R-:W-:Y:S01]  /*4580*/  HADD2.F32 R35, -RZ, R44.H0_H0 ;  /* 0x2000002cff237230 */ /* 0x000fe20000004100 */
[----:B------:R-:W-:Y:S01]  /*4590*/  F2FP.F16.F32.PACK_AB R15, R96, R15 ;  /* 0x0000000f600f723e */ /* 0x000fe200000000ff */
[--C-:B------:R-:W-:Y:S01]  /*45a0*/  HADD2.F32 R100, -RZ, R95.reuse.H0_H0 ;  /* 0x2000005fff647230 */ /* 0x100fe20000004100 */
        /* <DEDUP_REMOVED lines=11> */
[----:B------:R-:W-:Y:S01]  /*4660*/  FFMA.FTZ R11, R35, R98, R100 ;  /* 0x00000062230b7223 */ /* 0x000fe20000010064 */
[-C--:B------:R-:W-:Y:S01]  /*4670*/  FFMA.FTZ R95, R12, R45.reuse, -R95 ;  /* 0x0000002d0c5f7223 */ /* 0x080fe2000001085f */
[----:B------:R-:W-:Y:S01]  /*4680*/  FFMA.FTZ R44, R44, R45, R47 ;  /* 0x0000002d2c2c7223 */ /* 0x000fe2000001002f */
[----:B------:R-:W-:-:S02]  /*4690*/  HADD2.F32 R35, -RZ, R93.H1_H1 ;  /* 0x3000005dff237230 */ /* 0x000fc40000004100 */
[----:B------:R-:W-:Y:S02]  /*46a0*/  HADD2.F32 R45, -RZ, R6.H0_H0 ;  /* 0x20000006ff2d7230 */ /* 0x000fe40000004100 */
[----:B------:R-:W-:Y:S01]  /*46b0*/  HADD2.F32 R12, -RZ, R46.H0_H0 ;  /* 0x2000002eff0c7230 */ /* 0x000fe20000004100 */
[----:B------:R-:W-:Y:S01]  /*46c0*/  F2FP.F16.F32.PACK_AB R44, R44, R11 ;  /* 0x0000000b2c2c723e */ /* 0x000fe200000000ff */
[----:B------:R-:W-:Y:S02]  /*46d0*/  HADD2.F32 R93, -RZ, R93.H0_H0 ;  /* 0x2000005dff5d7230 */ /* 0x000fe40000004100 */
[----:B------:R-:W-:Y:S02]  /*46e0*/  HADD2.F32 R6, -RZ, R14.H0_H0 ;  /* 0x2000000eff067230 */ /* 0x000fe40000004100 */
[----:B------:R-:W-:Y:S02]  /*46f0*/  HADD2.F32 R46, -RZ, R46.H1_H1 ;  /* 0x3000002eff2e7230 */ /* 0x000fe40000004100 */
[----:B------:R-:W-:Y:S01]  /*4700*/  FMUL.FTZ R47, R12, R93 ;  /* 0x0000005d0c2f7220 */ /* 0x000fe20000410000 */
[----:B------:R-:W-:-:S02]  /*4710*/  HADD2.F32 R14, -RZ, R14.H1_H1 ;  /* 0x3000000eff0e7230 */ /* 0x000fc40000004100 */
[----:B------:R-:W-:Y:S01]  /*4720*/  FMUL.FTZ R93, R6, R93 ;  /* 0x0000005d065d7220 */ /* 0x000fe20000410000 */
[----:B------:R-:W-:Y:S01]  /*4730*/  FMUL.FTZ R97, R46, R45 ;  /* 0x0000002d2e617220 */ /* 0x000fe20000410000 */
[----:B------:R-:W-:Y:S01]  /*4740*/  FFMA.FTZ R47, R6, R35, -R47 ;  /* 0x00000023062f7223 */ /* 0x000fe2000001082f */
[----:B------:R-:W-:Y:S01]  /*4750*/  FMUL.FTZ R45, R14, R45 ;  /* 0x0000002d0e2d7220 */ /* 0x000fe20000410000 */
[----:B------:R-:W-:Y:S01]  /*4760*/  FFMA.FTZ R93, R12, R35, R93 ;  /* 0x000000230c5d7223 */ /* 0x000fe2000001005d */
[-C--:B------:R-:W-:Y:S01]  /*4770*/  FFMA.FTZ R14, R14, R5.reuse, -R97 ;  /* 0x000000050e0e7223 */ /* 0x080fe20000010861 */
[----:B------:R-:W-:Y:S01]  /*4780*/  F2FP.F16.F32.PACK_AB R12, R95, R4 ;  /* 0x000000045f0c723e */ /* 0x000fe200000000ff */
[----:B------:R-:W-:Y:S01]  /*4790*/  FFMA.FTZ R46, R46, R5, R45 ;  /* 0x000000052e2e7223 */ /* 0x000fe2000001002d */
[----:B------:R-:W-:Y:S01]  /*47a0*/  F2FP.F16.F32.PACK_AB R45, R94, R13 ;  /* 0x0000000d5e2d723e */ /* 0x000fe200000000ff */
[----:B------:R-:W-:Y:S01]  /*47b0*/  IMAD.MOV.U32 R13, RZ, RZ, R7 ;  /* 0x000000ffff0d7224 */ /* 0x000fe200078e0007 */
[----:B------:R-:W-:Y:S01]  /*47c0*/  F2FP.F16.F32.PACK_AB R14, R14, R47 ;  /* 0x0000002f0e0e723e */ /* 0x000fe200000000ff */
[----:B------:R-:W-:Y:S01]  /*47d0*/  IMAD.MOV.U32 R47, RZ, RZ, R32 ;  /* 0x000000ffff2f7224 */ /* 0x000fe200078e0020 */
[----:B------:R-:W-:-:S07]  /*47e0*/  F2FP.F16.F32.PACK_AB R46, R46, R93 ;  /* 0x0000005d2e2e723e */ /* 0x000fce00000000ff */
.L_x_2708:
[----:B------:R-:W-:Y:S05]  /*47f0*/  BSYNC B2 ;  /* 0x0000000000027941 */ /* 0x000fea0003800000 */
.L_x_2707:
[----:B------:R-:W-:Y:S01]  /*4800*/  ISETP.GE.AND P4, PT, R86, R87, PT ;  /* 0x000000575600720c */ /* 0x000fe20003f86270 */
[----:B---3--:R3:W-:-:S12]  /*4810*/  ST.E.128 desc[UR40][R78.64], R12 ;  /* 0x0000000c4e007985 */ /* 0x0087d8000c101d28 */
[----:B------:R-:W-:-:S05]  /*4820*/  @!P4 IMAD.WIDE R80, R86, 0x2, R80 ;  /* 0x000000025650c825 */ /* 0x000fca00078e0250 */
[----:B----4-:R3:W-:Y:S02]  /*4830*/  @!P4 ST.E.128 desc[UR40][R80.64], R44 ;  /* 0x0000002c5000c985 */ /* 0x0107e4000c101d28 */
.L_x_2706:
[----:B------:R-:W-:Y:S05]  /*4840*/  BSYNC B1 ;  /* 0x0000000000017941 */ /* 0x000fea0003800000 */
.L_x_2705:
[----:B------:R-:W-:-:S03]  /*4850*/  UMOV UR4, 0xffffffff ;  /* 0xffffffff00047882 */ /* 0x000fc60000000000 */
[----:B------:R-:W-:Y:S05]  /*4860*/  BRA.DIV UR4, `(.L_x_2709) ;  /* 0x0000015e04e07947 */ /* 0x000fea000b800000 */
[----:B-1----:R-:W1:Y:S04]  /*4870*/  SHFL.IDX PT, R85, R85, 0x1, 0x1c1f ;  /* 0x003c1f0055557f89 */ /* 0x002e6800000e0000 */
[----:B------:R-:W4:Y:S02]  /*4880*/  SHFL.IDX PT, R84, R84, 0x1, 0x1c1f ;  /* 0x003c1f0054547f89 */ /* 0x000f2400000e0000 */
.L_x_2952:
        /* <DEDUP_REMOVED lines=11> */
[----:B-1----:R-:W-:Y:S02]  /*4940*/  LEA.HI.X R33, R10, R85, R8, 0x1, P4 ;  /* 0x000000550a217211 */ /* 0x002fe400020f0c08 */
[----:B------:R-:W-:-:S02]  /*4950*/  LEA.HI R89, R4, R89, RZ, 0x4 ;  /* 0x0000005904597211 */ /* 0x000fc400078f20ff */
[----:B------:R-:W-:Y:S02]  /*4960*/  SHF.L.U32 R7, R7, 0x6, RZ ;  /* 0x0000000607077819 */ /* 0x000fe400000006ff */
[----:B--2---:R-:W-:Y:S02]  /*4970*/  LEA.HI.SX32 R11, R89, R52, 0x1c ;  /* 0x00000034590b7211 */ /* 0x004fe400078fe2ff */
[----:B------:R-:W-:Y:S02]  /*4980*/  LOP3.LUT R6, R6, 0x1c0, RZ, 0xc0, !PT ;  /* 0x000001c006067812 */ /* 0x000fe400078ec0ff */
[----:B------:R-:W-:Y:S01]  /*4990*/  LOP3.LUT R7, R7, 0x1c0, RZ, 0xc0, !PT ;  /* 0x000001c007077812 */ /* 0x000fe200078ec0ff */
[----:B------:R-:W-:Y:S01]  /*49a0*/  IMAD.SHL.U32 R11, R11, 0x8, RZ ;  /* 0x000000080b0b7824 */ /* 0x000fe200078e00ff */
[----:B------:R-:W-:-:S04]  /*49b0*/  SHF.R.U32.HI R6, RZ, 0x3, R6 ;  /* 0x00000003ff067819 */ /* 0x000fc80000011606 */
[----:B------:R-:W-:-:S04]  /*49c0*/  LOP3.LUT R4, R7, 0x38, R11, 0xf8, !PT ;  /* 0x0000003807047812 */ /* 0x000fc800078ef80b */
[----:B------:R-:W-:-:S05]  /*49d0*/  LOP3.LUT R4, R4, R6, RZ, 0x3c, !PT ;  /* 0x0000000604047212 */ /* 0x000fca00078e3cff */
[----:B-----5:R-:W-:Y:S02]  /*49e0*/  IMAD.IADD R7, R5, 0x1, R4 ;  /* 0x0000000105077824 */ /* 0x020fe400078e0204 */
[C---:B------:R-:W-:Y:S02]  /*49f0*/  IMAD R5, R22.reuse, 0x2000, R0 ;  /* 0x0000200016057824 */ /* 0x040fe400078e0200 */
[----:B------:R-:W-:Y:S02]  /*4a00*/  IMAD R7, R22, 0x2000, R7 ;  /* 0x0000200016077824 */ /* 0x000fe400078e0207 */
[--C-:B------:R-:W-:Y:S02]  /*4a10*/  IMAD R5, R5, 0x2, R2.reuse ;  /* 0x0000000205057824 */ /* 0x100fe400078e0202 */
[----:B---3--:R-:W-:-:S04]  /*4a20*/  IMAD R12, R7, 0x2, R2 ;  /* 0x00000002070c7824 */ /* 0x008fc800078e0202 */
[----:B------:R-:W1:Y:S04]  /*4a30*/  LDS.128 R4, [R5+0xe400] ;  /* 0x00e4000005047984 */ /* 0x000e680000000c00 */
[----:B------:R-:W2:Y:S01]  /*4a40*/  LDS.128 R12, [R12+0xe400] ;  /* 0x00e400000c0c7984 */ /* 0x000ea20000000c00 */
[----:B------:R-:W-:Y:S05]  /*4a50*/  @P3 BRA `(.L_x_2711) ;  /* 0x00000004005c3947 */ /* 0x000fea0003800000 */
[----:B------:R-:W-:Y:S02]  /*4a60*/  SHF.R.U64 R34, R38, 0x10, R39 ;  /* 0x0000001026227819 */ /* 0x000fe40000001227 */
[----:B-1----:R-:W-:Y:S01]  /*4a70*/  MOV R38, R4 ;  /* 0x0000000400267202 */ /* 0x002fe20000000f00 */
[----:B--2---:R-:W-:Y:S01]  /*4a80*/  IMAD.MOV.U32 R4, RZ, RZ, R13 ;  /* 0x000000ffff047224 */ /* 0x004fe200078e000d */
[----:B------:R-:W-:Y:S01]  /*4a90*/  SHF.R.U32.HI R44, RZ, 0x10, R41 ;  /* 0x00000010ff2c7819 */ /* 0x000fe20000011629 */
[----:B------:R-:W-:Y:S01]  /*4aa0*/  IMAD.MOV.U32 R13, RZ, RZ, R7 ;  /* 0x000000ffff0d7224 */ /* 0x000fe200078e0007 */
[--C-:B------:R-:W-:Y:S01]  /*4ab0*/  SHF.R.U64 R35, R36, 0x10, R37.reuse ;  /* 0x0000001024237819 */ /* 0x100fe20000001225 */
[----:B------:R-:W-:Y:S01]  /*4ac0*/  HADD2.F32 R7, -RZ, R5.H1_H1 ;  /* 0x30000005ff077230 */ /* 0x000fe20000004100 */
[----:B------:R-:W-:Y:S01]  /*4ad0*/  SHF.R.U32.HI R46, RZ, 0x10, R37 ;  /* 0x00000010ff2e7819 */ /* 0x000fe20000011625 */
[----:B------:R-:W-:Y:S01]  /*4ae0*/  HADD2.F32 R44, -RZ, R44.H0_H0 ;  /* 0x2000002cff2c7230 */ /* 0x000fe20000004100 */
[----:B------:R-:W-:Y:S01]  /*4af0*/  SHF.R.U64 R37, R40, 0x10, R41 ;  /* 0x0000001028257819 */ /* 0x000fe20000001229 */
[----:B------:R-:W-:Y:S01]  /*4b00*/  IMAD.MOV.U32 R40, RZ, RZ, R15 ;  /* 0x000000ffff287224 */ /* 0x000fe200078e000f */
[----:B------:R-:W-:Y:S01]  /*4b10*/  SHF.R.U32.HI R47, RZ, 0x10, R39 ;  /* 0x00000010ff2f7819 */ /* 0x000fe20000011627 */
[----:B------:R-:W-:Y:S01]  /*4b20*/  IMAD.MOV.U32 R39, RZ, RZ, R12 ;  /* 0x000000ffff277224 */ /* 0x000fe200078e000c */
[--C-:B------:R-:W-:Y:S01]  /*4b30*/  SHF.R.U64 R36, R42, 0x10, R43.reuse ;  /* 0x000000102a247819 */ /* 0x100fe2000000122b */
[----:B------:R-:W-:Y:S01]  /*4b40*/  HADD2.F32 R12, -RZ, R4.H0_H0 ;  /* 0x20000004ff0c7230 */ /* 0x000fe20000004100 */
[----:B------:R-:W-:Y:S01]  /*4b50*/  SHF.R.U32.HI R45, RZ, 0x10, R43 ;  /* 0x00000010ff2d7819 */ /* 0x000fe2000001162b */
[----:B------:R-:W-:-:S02]  /*4b60*/  HADD2.F32 R43, -RZ, R92.H1_H1 ;  /* 0x3000005cff2b7230 */ /* 0x000fc40000004100 */
[----:B------:R-:W-:Y:S02]  /*4b70*/  HADD2.F32 R15, -RZ, R4.H1_H1 ;  /* 0x30000004ff0f7230 */ /* 0x000fe40000004100 */
[----:B------:R-:W-:Y:S02]  /*4b80*/  HADD2.F32 R4, -RZ, R5.H0_H0 ;  /* 0x20000005ff047230 */ /* 0x000fe40000004100 */
[-C--:B------:R-:W-:Y:S01]  /*4b90*/  FMUL.FTZ R5, R12, R43.reuse ;  /* 0x0000002b0c057220 */ /* 0x080fe20000410000 */
[----:B------:R-:W-:Y:S02]  /*4ba0*/  HADD2.F32 R41, -RZ, R92.H0_H0 ;  /* 0x2000005cff297230 */ /* 0x000fe40000004100 */
[----:B------:R-:W-:Y:S02]  /*4bb0*/  HADD2.F32 R42, -RZ, R46.H0_H0 ;  /* 0x2000002eff2a7230 */ /* 0x000fe40000004100 */
[C---:B------:R-:W-:Y:S01]  /*4bc0*/  FMUL.FTZ R43, R4.reuse, R43 ;  /* 0x0000002b042b7220 */ /* 0x040fe20000410000 */
[-C--:B------:R-:W-:Y:S01]  /*4bd0*/  FMUL.FTZ R46, R15, R44.reuse ;  /* 0x0000002c0f2e7220 */ /* 0x080fe20000410000 */
[C---:B------:R-:W-:Y:S01]  /*4be0*/  FMUL.FTZ R44, R7.reuse, R44 ;  /* 0x0000002c072c7220 */ /* 0x040fe20000410000 */
[-C--:B------:R-:W-:Y:S01]  /*4bf0*/  FFMA.FTZ R4, R4, R41.reuse, -R5 ;  /* 0x0000002904047223 */ /* 0x080fe20000010805 */
[----:B------:R-:W-:Y:S01]  /*4c00*/  FFMA.FTZ R5, R12, R41, R43 ;  /* 0x000000290c057223 */ /* 0x000fe2000001002b */
[-C--:B------:R-:W-:Y:S01]  /*4c10*/  FFMA.FTZ R7, R7, R42.reuse, -R46 ;  /* 0x0000002a07077223 */ /* 0x080fe2000001082e */
[----:B------:R-:W-:Y:S01]  /*4c20*/  FFMA.FTZ R12, R15, R42, R44 ;  /* 0x0000002a0f0c7223 */ /* 0x000fe2000001002c */
[----:B------:R-:W-:-:S02]  /*4c30*/  HADD2.F32 R46, -RZ, R91.H1_H1 ;  /* 0x3000005bff2e7230 */ /* 0x000fc40000004100 */
[--C-:B------:R-:W-:Y:S01]  /*4c40*/  HADD2.F32 R41, -RZ, R40.reuse.H0_H0 ;  /* 0x20000028ff297230 */ /* 0x100fe20000004100 */
[----:B------:R-:W-:Y:S01]  /*4c50*/  F2FP.F16.F32.PACK_AB R7, R7, R4 ;  /* 0x000000040707723e */ /* 0x000fe200000000ff */
[----:B------:R-:W-:Y:S02]  /*4c60*/  HADD2.F32 R15, -RZ, R13.H0_H0 ;  /* 0x2000000dff0f7230 */ /* 0x000fe40000004100 */
[----:B------:R-:W-:Y:S02]  /*4c70*/  HADD2.F32 R42, -RZ, R40.H1_H1 ;  /* 0x30000028ff2a7230 */ /* 0x000fe40000004100 */
[-C--:B------:R-:W-:Y:S01]  /*4c80*/  FMUL.FTZ R78, R41, R46.reuse ;  /* 0x0000002e294e7220 */ /* 0x080fe20000410000 */
[----:B------:R-:W-:Y:S02]  /*4c90*/  HADD2.F32 R45, -RZ, R45.H0_H0 ;  /* 0x2000002dff2d7230 */ /* 0x000fe40000004100 */
[----:B------:R-:W-:Y:S01]  /*4ca0*/  FMUL.FTZ R46, R15, R46 ;  /* 0x0000002e0f2e7220 */ /* 0x000fe20000410000 */
[----:B------:R-:W-:-:S02]  /*4cb0*/  HADD2.F32 R40, -RZ, R13.H1_H1 ;  /* 0x3000000dff287230 */ /* 0x000fc40000004100 */
[----:B------:R-:W-:Y:S02]  /*4cc0*/  HADD2.F32 R44, -RZ, R91.H0_H0 ;  /* 0x2000005bff2c7230 */ /* 0x000fe40000004100 */
[-C--:B------:R-:W-:Y:S01]  /*4cd0*/  FMUL.FTZ R79, R42, R45.reuse ;  /* 0x0000002d2a4f7220 */ /* 0x080fe20000410000 */
[----:B------:R-:W-:Y:S02]  /*4ce0*/  HADD2.F32 R43, -RZ, R47.H0_H0 ;  /* 0x2000002fff2b7230 */ /* 0x000fe40000004100 */
[----:B------:R-:W-:Y:S01]  /*4cf0*/  FMUL.FTZ R45, R40, R45 ;  /* 0x0000002d282d7220 */ /* 0x000fe20000410000 */
[----:B------:R-:W-:Y:S02]  /*4d00*/  HADD2.F32 R35, -RZ, R35.H0_H0 ;  /* 0x20000023ff237230 */ /* 0x000fe40000004100 */
[-C--:B------:R-:W-:Y:S01]  /*4d10*/  FFMA.FTZ R47, R41, R44.reuse, R46 ;  /* 0x0000002c292f7223 */ /* 0x080fe2000001002e */
[----:B------:R-:W-:Y:S01]  /*4d20*/  FFMA.FTZ R13, R15, R44, -R78 ;  /* 0x0000002c0f0d7223 */ /* 0x000fe2000001084e */
[----:B------:R-:W-:-:S02]  /*4d30*/  HADD2.F32 R41, -RZ, R37.H0_H0 ;  /* 0x20000025ff297230 */ /* 0x000fc40000004100 */
[-C--:B------:R-:W-:Y:S01]  /*4d40*/  FFMA.FTZ R80, R42, R43.reuse, R45 ;  /* 0x0000002b2a507223 */ /* 0x080fe2000001002d */
[--C-:B------:R-:W-:Y:S02]  /*4d50*/  HADD2.F32 R37, -RZ, R39.reuse.H0_H0 ;  /* 0x20000027ff257230 */ /* 0x100fe40000004100 */
[----:B------:R-:W-:Y:S01]  /*4d60*/  FFMA.FTZ R78, R40, R43, -R79 ;  /* 0x0000002b284e7223 */ /* 0x000fe2000001084f */
[--C-:B------:R-:W-:Y:S02]  /*4d70*/  HADD2.F32 R15, -RZ, R38.reuse.H0_H0 ;  /* 0x20000026ff0f7230 */ /* 0x100fe40000004100 */
[----:B------:R-:W-:Y:S02]  /*4d80*/  HADD2.F32 R39, -RZ, R39.H1_H1 ;  /* 0x30000027ff277230 */ /* 0x000fe40000004100 */
[----:B------:R-:W-:Y:S01]  /*4d90*/  HADD2.F32 R38, -RZ, R38.H1_H1 ;  /* 0x30000026ff267230 */ /* 0x000fe20000004100 */
[----:B------:R-:W-:Y:S01]  /*4da0*/  F2FP.F16.F32.PACK_AB R78, R78, R13 ;  /* 0x0000000d4e4e723e */ /* 0x000fe200000000ff */
[----:B------:R-:W-:-:S02]  /*4db0*/  HADD2.F32 R42, -RZ, R88.H0_H0 ;  /* 0x20000058ff2a7230 */ /* 0x000fc40000004100 */
[-C--:B------:R-:W-:Y:S01]  /*4dc0*/  FMUL.FTZ R43, R39, R41.reuse ;  /* 0x00000029272b7220 */ /* 0x080fe20000410000 */
[----:B------:R-:W-:Y:S02]  /*4dd0*/  HADD2.F32 R40, -RZ, R90.H0_H0 ;  /* 0x2000005aff287230 */ /* 0x000fe40000004100 */
[C---:B------:R-:W-:Y:S01]  /*4de0*/  FMUL.FTZ R46, R38.reuse, R41 ;  /* 0x00000029262e7220 */ /* 0x040fe20000410000 */
[----:B------:R-:W-:Y:S02]  /*4df0*/  HADD2.F32 R88, -RZ, R88.H1_H1 ;  /* 0x30000058ff587230 */ /* 0x000fe40000004100 */
[-C--:B------:R-:W-:Y:S01]  /*4e00*/  FMUL.FTZ R44, R37, R42.reuse ;  /* 0x0000002a252c7220 */ /* 0x080fe20000410000 */
[-C--:B------:R-:W-:Y:S01]  /*4e10*/  FFMA.FTZ R43, R38, R35.reuse, -R43 ;  /* 0x00000023262b7223 */ /* 0x080fe2000001082b */
[----:B------:R-:W-:Y:S01]  /*4e20*/  FFMA.FTZ R41, R39, R35, R46 ;  /* 0x0000002327297223 */ /* 0x000fe2000001002e */
[C---:B------:R-:W-:Y:S01]  /*4e30*/  FMUL.FTZ R42, R15.reuse, R42 ;  /* 0x0000002a0f2a7220 */ /* 0x040fe20000410000 */
[----:B------:R-:W-:Y:S01]  /*4e40*/  FFMA.FTZ R44, R15, R40, -R44 ;  /* 0x000000280f2c7223 */ /* 0x000fe2000001082c */
[----:B------:R-:W-:Y:S01]  /*4e50*/  HADD2.F32 R35, -RZ, R14.H0_H0 ;  /* 0x2000000eff237230 */ /* 0x000fe20000004100 */
[----:B------:R-:W-:Y:S01]  /*4e60*/  F2FP.F16.F32.PACK_AB R13, R12, R5 ;  /* 0x000000050c0d723e */ /* 0x000fe200000000ff */
[----:B------:R-:W-:-:S02]  /*4e70*/  HADD2.F32 R39, -RZ, R36.H0_H0 ;  /* 0x20000024ff277230 */ /* 0x000fc40000004100 */
[----:B------:R-:W-:Y:S01]  /*4e80*/  FFMA.FTZ R42, R37, R40, R42 ;  /* 0x00000028252a7223 */ /* 0x000fe2000001002a */
[----:B------:R-:W-:Y:S01]  /*4e90*/  HADD2.F32 R15, -RZ, R6.H0_H0 ;  /* 0x20000006ff0f7230 */ /* 0x000fe20000004100 */
[----:B------:R-:W-:Y:S01]  /*4ea0*/  F2FP.F16.F32.PACK_AB R4, R43, R44 ;  /* 0x0000002c2b04723e */ /* 0x000fe200000000ff */
[----:B------:R-:W-:Y:S02]  /*4eb0*/  HADD2.F32 R14, -RZ, R14.H1_H1 ;  /* 0x3000000eff0e7230 */ /* 0x000fe40000004100 */
[----:B------:R-:W-:Y:S01]  /*4ec0*/  HADD2.F32 R6, -RZ, R6.H1_H1 ;  /* 0x30000006ff067230 */ /* 0x000fe20000004100 */
[----:B------:R-:W-:Y:S01]  /*4ed0*/  F2FP.F16.F32.PACK_AB R12, R41, R42 ;  /* 0x0000002a290c723e */ /* 0x000fe200000000ff */
        /* <DEDUP_REMOVED lines=15> */
.L_x_2711:
[----:B------:R-:W-:Y:S05]  /*4fd0*/  BSYNC B1 ;  /* 0x0000000000017941 */ /* 0x000fea0003800000 */
.L_x_2710:
[----:B------:R-:W-:Y:S01]  /*4fe0*/  ISETP.GE.AND P3, PT, R11, R87, PT ;  /* 0x000000570b00720c */ /* 0x000fe20003f66270 */
[----:B-1----:R1:W-:Y:S02]  /*4ff0*/  ST.E.128 desc[UR40][R32.64], R4 ;  /* 0x0000000420007985 */ /* 0x0023e4000c101d28 */
[----:B-1----:R-:W-:Y:S01]  /*5000*/  MOV R4, R84 ;  /* 0x0000005400047202 */ /* 0x002fe20000000f00 */
[----:B------:R-:W-:-:S09]  /*5010*/  IMAD.MOV.U32 R5, RZ, RZ, R85 ;  /* 0x000000ffff057224 */ /* 0x000fd200078e0055 */
[----:B------:R-:W-:Y:S05]  /*5020*/  @P3 BRA `(.L_x_2692) ;  /* 0x00000004001c3947 */ /* 0x000fea0003800000 */
[----:B------:R-:W-:-:S05]  /*5030*/  IMAD.WIDE R4, R11, 0x2, R4 ;  /* 0x000000020b047825 */ /* 0x000fca00078e0204 */
[----:B--2---:R1:W-:Y:S01]  /*5040*/  ST.E.128 desc[UR40][R4.64], R12 ;  /* 0x0000000c04007985 */ /* 0x0043e2000c101d28 */
[----:B------:R-:W-:Y:S05]  /*5050*/  BRA `(.L_x_2692) ;  /* 0x0000000400107947 */ /* 0x000fea0003800000 */
.L_x_2673:
[----:B------:R-:W2:Y:S02]  /*5060*/  LDL R4, [R1] ;  /* 0x0000000001047983 */ /* 0x000ea40000100800 */
[----:B--2---:R-:W-:-:S13]  /*5070*/  ISETP.NE.AND P5, PT, R4, 0x3, PT ;  /* 0x000000030400780c */ /* 0x004fda0003fa5270 */
[----:B------:R-:W-:Y:S05]  /*5080*/  @!P5 BRA `(.L_x_2712) ;  /* 0x000000000004d947 */ /* 0x000fea0003800000 */
[----:B------:R-:W-:Y:S01]  /*5090*/  BPT.TRAP 0x1 ;  /* 0x000000040000795c */ /* 0x000fe20000300000 */
.L_x_2712:
[----:B------:R-:W2:Y:S01]  /*50a0*/  LDL R4, [R1+0x4] ;  /* 0x0000040001047983 */ /* 0x000ea20000100800 */
[----:B------:R-:W-:Y:S01]  /*50b0*/  IMAD R68, R22, 0x8, R2 ;  /* 0x0000000816447824 */ /* 0x000fe200078e0202 */
[----:B------:R-:W-:Y:S01]  /*50c0*/  BSSY B1, `(.L_x_2713) ;  /* 0x0000005000017945 */ /* 0x000fe20003800000 */
[----:B------:R-:W-:Y:S02]  /*50d0*/  SHF.R.S32.HI R73, RZ, 0x1f, R72 ;  /* 0x0000001fff497819 */ /* 0x000fe40000011448 */
[----:B--2---:R-:W-:-:S04]  /*50e0*/  SHF.L.U32 R77, R4, 0x1f, RZ ;  /* 0x0000001f044d7819 */ /* 0x004fc800000006ff */
[----:B------:R-:W0:Y:S02]  /*50f0*/  SYNCS.PHASECHK.TRANS64.TRYWAIT P3, [R68+URZ+0x16890], R77 ;  /* 0x0168904d440075a7 */ /* 0x000e24000806017f */
[----:B0-----:R-:W-:Y:S05]  /*5100*/  @!P3 BRA `(.L_x_2714) ;  /* 0x000001580004b947 */ /* 0x001fea0003800000 */
.L_x_2953:
[----:B------:R-:W-:Y:S05]  /*5110*/  BSYNC B1 ;  /* 0x0000000000017941 */ /* 0x000fea0003800000 */
.L_x_2713:
        /* <DEDUP_REMOVED lines=25> */
.L_x_2957:
        /* <DEDUP_REMOVED lines=13> */
.L_x_2717:
[----:B------:R-:W-:Y:S05]  /*5380*/  BSYNC B1 ;  /* 0x0000000000017941 */ /* 0x000fea0003800000 */
.L_x_2716:
[----:B------:R-:W-:-:S03]  /*5390*/  UMOV UR4, 0xffffffff ;  /* 0xffffffff00047882 */ /* 0x000fc60000000000 */
[----:B------:R-:W-:Y:S05]  /*53a0*/  BRA.DIV UR4, `(.L_x_2718) ;  /* 0x0000015604bc7947 */ /* 0x000fea000b800000 */
[----:B--2-4-:R2:W4:Y:S04]  /*53b0*/  SHFL.IDX PT, R5, R33, 0x1, 0x1c1f ;  /* 0x003c1f0021057f89 */ /* 0x01452800000e0000 */
[----:B---3--:R2:W3:Y:S02]  /*53c0*/  SHFL.IDX PT, R7, R32, 0x1, 0x1c1f ;  /* 0x003c1f0020077f89 */ /* 0x0084e400000e0000 */
.L_x_2961:
        /* <DEDUP_REMOVED lines=13> */
.L_x_2692:
[----:B------:R-:W-:Y:S05]  /*54a0*/  BSYNC B0 ;  /* 0x0000000000007941 */ /* 0x000fea0003800000 */
.L_x_2672:
[----:B01234-:R-:W0:Y:S01]  /*54b0*/  S2R R4, SR_TID.X ;  /* 0x0000000000047919 */ /* 0x01fe220000002100 */
[----:B------:R-:W-:Y:S01]  /*54c0*/  @!PT LDS RZ, [RZ] ;  /* 0x00000000fffff984 */ /* 0x000fe20000000800 */
[----:B------:R-:W-:Y:S01]  /*54d0*/  @!PT LDS RZ, [RZ] ;  /* 0x00000000fffff984 */ /* 0x000fe20000000800 */
[----:B------:R-:W-:Y:S01]  /*54e0*/  @!PT LDS RZ, [RZ] ;  /* 0x00000000fffff984 */ /* 0x000fe20000000800 */
[----:B------:R-:W-:Y:S01]  /*54f0*/  @!PT LDS RZ, [RZ] ;  /* 0x00000000fffff984 */ /* 0x000fe20000000800 */
[----:B------:R1:W-:Y:S06]  /*5500*/  MEMBAR.ALL.CTA ;  /* 0x0000000000007992 */ /* 0x0003ec0000008000 */
[----:B-1----:R-:W1:Y:S01]  /*5510*/  FENCE.VIEW.ASYNC.S ;  /* 0x00000000000073c6 */ /* 0x002e620000000000 */
[----:B------:R-:W-:Y:S05]  /*5520*/  WARPSYNC.ALL ;  /* 0x0000000000007948 */ /* 0x000fea0003800000 */
[----:B------:R-:W-:Y:S01]  /*5530*/  BSSY B0, `(.L_x_2719) ;  /* 0x0000008000007945 */ /* 0x000fe20003800000 */
[----:B-1----:R1:W-:Y:S01]  /*5540*/  BAR.SYNC.DEFER_BLOCKING R76, 0x80 ;  /* 0x0002004c0000751d */ /* 0x0023e20000010000 */
[----:B0-----:R-:W-:-:S13]  /*5550*/  LOP3.LUT P3, RZ, R4, 0x7f, RZ, 0xc0, !PT ;  /* 0x0000007f04ff7812 */ /* 0x001fda000786c0ff */
[----:B------:R-:W-:-:S05]  /*5560*/  @!P3 VIADD R4, R68, 0x168a0 ;  /* 0x000168a04404b836 */ /* 0x000fca0000000000 */
[----:B------:R-:W-:-:S04]  /*5570*/  @!P3 PRMT R4, RZ, 0x654, R4 ;  /* 0x00000654ff04b816 */ /* 0x000fc80000000004 */
[----:B------:R1:W-:Y:S01]  /*5580*/  @!P3 SYNCS.ARRIVE.TRANS64.RED.A1T0 RZ, [R4+URZ], RZ ;  /* 0x000000ff04ffb9a7 */ /* 0x0003e2000810043f */
[----:B------:R-:W-:Y:S05]  /*5590*/  @!P5 BRA `(.L_x_2720) ;  /* 0x000000000004d947 */ /* 0x000fea0003800000 */
[----:B------:R-:W-:Y:S01]  /*55a0*/  BPT.TRAP 0x1 ;  /* 0x000000040000795c */ /* 0x000fe20000300000 */
.L_x_2720:
[----:B------:R-:W-:Y:S05]  /*55b0*/  BSYNC B0 ;  /* 0x0000000000007941 */ /* 0x000fea0003800000 */
.L_x_2719:
[----:B------:R-:W0:Y:S01]  /*55c0*/  SYNCS.PHASECHK.TRANS64.TRYWAIT P4, [R68+URZ+0x168b0], R77 ;  /* 0x0168b04d440075a7 */ /* 0x000e22000808017f */
[----:B------:R-:W-:Y:S01]  /*55d0*/  ULDC UR36, c[0x0][0x2f4] ;  /* 0x0000bd0000247ab9 */ /* 0x000fe20000000800 */
[----:B------:R-:W-:Y:S04]  /*55e0*/  BSSY B0, `(.L_x_2721) ;  /* 0x0000002000007945 */ /* 0x000fe80003800000 */
[----:B0-----:R-:W-:Y:S05]  /*55f0*/  @!P4 BRA `(.L_x_2722) ;  /* 0x000001540074c947 */ /* 0x001fea0003800000 */
.L_x_2962:
[----:B------:R-:W-:Y:S05]  /*5600*/  BSYNC B0 ;  /* 0x0000000000007941 */ /* 0x000fea0003800000 */
.L_x_2721:
[----:B------:R-:W-:Y:S01]  /*5610*/  ULDC.64 UR4, c[0x0][0x328] ;  /* 0x0000ca0000047ab9 */ /* 0x000fe20000000a00 */
[----:B------:R-:W-:Y:S01]  /*5620*/  ULDC.64 UR6, c[0x0][0x318] ;  /* 0x0000c60000067ab9 */ /* 0x000fe20000000a00 */
[----:B------:R-:W-:Y:S01]  /*5630*/  IMAD R73, R73, UR4, RZ ;  /* 0x0000000449497c24 */ /* 0x000fe2000f8e02ff */
[----:B------:R-:W-:Y:S01]  /*5640*/  BSSY B0, `(.L_x_2723) ;  /* 0x000001d000007945 */ /* 0x000fe20003800000 */
[----:B-1----:R-:W-:-:S04]  /*5650*/  IMAD.WIDE.U32 R4, R72, UR4, RZ ;  /* 0x0000000448047c25 */ /* 0x002fc8000f8e00ff */
[----:B------:R-:W-:Y:S01]  /*5660*/  IMAD R73, R72, UR5, R73 ;  /* 0x0000000548497c24 */ /* 0x000fe2000f8e0249 */
[----:B------:R-:W-:Y:S01]  /*5670*/  ULDC.64 UR4, c[0x0][0x338] ;  /* 0x0000ce0000047ab9 */ /* 0x000fe20000000a00 */
[----:B------:R-:W-:Y:S02]  /*5680*/  IMAD.IADD R75, R75, 0x1, -R155 ;  /* 0x000000014b4b7824 */ /* 0x000fe400078e0a9b */
[----:B------:R-:W-:Y:S01]  /*5690*/  IMAD R74, R74, UR4, RZ ;  /* 0x000000044a4a7c24 */ /* 0x000fe2000f8e02ff */
[----:B------:R-:W-:-:S03]  /*56a0*/  IADD3 R5, R5, R73, RZ ;  /* 0x0000004905057210 */ /* 0x000fc60007ffe0ff */
[C---:B------:R-:W-:Y:S02]  /*56b0*/  IMAD R7, R71.reuse, UR5, R74 ;  /* 0x0000000547077c24 */ /* 0x040fe4000f8e024a */
[----:B------:R-:W-:Y:S01]  /*56c0*/  IMAD.WIDE.U32 R4, R71, UR4, R4 ;  /* 0x0000000447047c25 */ /* 0x000fe2000f8e0004 */
[----:B------:R-:W-:-:S03]  /*56d0*/  ULDC.64 UR4, c[0x0][0x330] ;  /* 0x0000cc0000047ab9 */ /* 0x000fc60000000a00 */
[----:B------:R-:W-:Y:S02]  /*56e0*/  IMAD.IADD R5, R5, 0x1, R7 ;  /* 0x0000000105057824 */ /* 0x000fe400078e0207 */
[----:B------:R-:W-:-:S04]  /*56f0*/  IMAD.WIDE.U32 R4, R154, UR4, R4 ;  /* 0x000000049a047c25 */ /* 0x000fc8000f8e0004 */
[----:B------:R-:W-:Y:S01]  /*5700*/  IMAD R5, R154, UR5, R5 ;  /* 0x000000059a057c24 */ /* 0x000fe2000f8e0205 */
[----:B------:R-:W-:-:S04]  /*5710*/  LEA R11, P4, R4, UR6, 0x1 ;  /* 0x00000006040b7c11 */ /* 0x000fc8000f8808ff */
[----:B------:R-:W-:Y:S01]  /*5720*/  LEA.HI.X R32, R4, UR7, R5, 0x1, P4 ;  /* 0x0000000704207c11 */ /* 0x000fe2000a0f0c05 */
        /* <DEDUP_REMOVED lines=14> */
.L_x_2724:
[----:B------:R-:W-:Y:S05]  /*5810*/  BSYNC B0 ;  /* 0x0000000000007941 */ /* 0x000fea0003800000 */
.L_x_2723:
        /* <DEDUP_REMOVED lines=15> */
.L_x_2726:
[----:B------:R-:W-:Y:S05]  /*5910*/  BSYNC B0 ;  /* 0x0000000000007941 */ /* 0x000fea0003800000 */
.L_x_2725:
[----:B-1-3--:R-:W3:Y:S01]  /*5920*/  LDL.LU R5, [R1+0x4] ;  /* 0x0000040001057983 */ /* 0x00aee20000300800 */
        /* <DEDUP_REMOVED lines=15> */
[----:B---3--:R-:W-:-:S05]  /*5a20*/  LOP3.LUT R5, R5, R4, RZ, 0x3c, !PT ;  /* 0x0000000405057212 */ /* 0x008fca00078e3cff */
[----:B------:R0:W-:Y:S01]  /*5a30*/  STL [R1+0x4], R5 ;  /* 0x0000040501007387 */ /* 0x0001e20000100800 */
[----:B------:R-:W-:Y:S05]  /*5a40*/  @P4 BRA `(.L_x_2727) ;  /* 0xffffffc800104947 */ /* 0x000fea000383ffff */
[----:B0-----:R-:W0:Y:S01]  /*5a50*/  S2R R5, SR_TID.X ;  /* 0x0000000000057919 */ /* 0x001e220000002100 */
[----:B------:R-:W-:Y:S02]  /*5a60*/  PLOP3.LUT P0, PT, PT, PT, PT, 0x8, 0x0 ;  /* 0x000000000000781c */ /* 0x000fe40003f0e170 */
[----:B0-----:R-:W-:-:S04]  /*5a70*/  SHF.R.U32.HI R5, RZ, 0x7, R5 ;  /* 0x00000007ff057819 */ /* 0x001fc80000011605 */
[----:B------:R-:W-:-:S13]  /*5a80*/  ISETP.NE.AND P4, PT, R5, 0x1, PT ;  /* 0x000000010500780c */ /* 0x000fda0003f85270 */
[----:B------:R-:W-:Y:S06]  /*5a90*/  @!P4 BAR.ARV 0x9, 0x100 ;  /* 0x024400000000cb1d */ /* 0x000fec0000002000 */
.L_x_2667:
[----:B------:R-:W3:Y:S01]  /*5aa0*/  LDL R3, [R1+0x2c] ;  /* 0x00002c0001037983 */ /* 0x000ee20000100800 */
[----:B------:R-:W0:Y:S01]  /*5ab0*/  LDC R0, c[0x0][0x448] ;  /* 0x00011200ff007b82 */ /* 0x000e220000000800 */
[----:B------:R-:W-:Y:S02]  /*5ac0*/  MOV R88, RZ ;  /* 0x000000ff00587202 */ /* 0x000fe40000000f00 */
[----:B0-----:R-:W-:-:S13]  /*5ad0*/  ISETP.NE.AND P1, PT, R0, 0x1, PT ;  /* 0x000000010000780c */ /* 0x001fda0003f25270 */
[----:B------:R-:W0:Y:S08]  /*5ae0*/  @P1 LDC R0, c[0x0][0x44c] ;  /* 0x00011300ff001b82 */ /* 0x000e300000000800 */
[----:B------:R-:W1:Y:S01]  /*5af0*/  @P1 LDC R5, c[0x0][0x450] ;  /* 0x00011400ff051b82 */ /* 0x000e620000000800 */
[----:B---3--:R-:W-:-:S04]  /*5b00*/  VIADD R3, R3, 0xbf ;  /* 0x000000bf03037836 */ /* 0x008fc80000000000 */
[----:B0-----:R-:W-:-:S05]  /*5b10*/  @P1 IMAD.HI.U32 R0, R3, R0, RZ ;  /* 0x0000000003001227 */ /* 0x001fca00078e00ff */
[----:B-1----:R-:W-:-:S05]  /*5b20*/  @P1 SHF.R.U32.HI R3, RZ, R5, R0 ;  /* 0x00000005ff031219 */ /* 0x002fca0000011600 */
[----:B------:R-:W-:-:S05]  /*5b30*/  IMAD.IADD R3, R82, 0x1, R3 ;  /* 0x0000000152037824 */ /* 0x000fca00078e0203 */
[----:B------:R-:W-:-:S04]  /*5b40*/  SHF.R.S32.HI R0, RZ, 0x1f, R3 ;  /* 0x0000001fff007819 */ /* 0x000fc80000011403 */
[----:B------:R-:W-:-:S04]  /*5b50*/  LEA.HI R0, R0, R3, RZ, 0x7 ;  /* 0x0000000300007211 */ /* 0x000fc800078f38ff */
[----:B------:R-:W-:-:S04]  /*5b60*/  SHF.R.S32.HI R0, RZ, 0x7, R0 ;  /* 0x00000007ff007819 */ /* 0x000fc80000011400 */
[----:B------:R-:W-:-:S04]  /*5b70*/  VIMNMX R83, R83, R0, PT ;  /* 0x0000000053537248 */ /* 0x000fc80003fe0100 */
[----:B------:R-:W-:Y:S01]  /*5b80*/  ISETP.GE.AND P1, PT, R83, 0x1, PT ;  /* 0x000000015300780c */ /* 0x000fe20003f26270 */
[----:B------:R-:W-:-:S12]  /*5b90*/  @P0 BRA `(.L_x_2728) ;  /* 0x00000000000c0947 */ /* 0x000fd80003800000 */
[----:B------:R-:W0:Y:S01]  /*5ba0*/  FENCE.VIEW.ASYNC.G ;  /* 0x00000000000073c6 */ /* 0x000e220000000100 */
[----:B------:R-:W-:Y:S05]  /*5bb0*/  WARPSYNC.ALL ;  /* 0x0000000000007948 */ /* 0x000fea0003800000 */
[----:B0-----:R-:W-:Y:S06]  /*5bc0*/  BAR.ARV 0xc, 0x200 ;  /* 0x0308000000007b1d */ /* 0x001fec0000002000 */
.L_x_2728:
[----:B------:R-:W-:Y:S04]  /*5bd0*/  BSSY B0, `(.L_x_2729) ;  /* 0x0000020000007945 */ /* 0x000fe80003800000 */
[----:B------:R-:W-:Y:S05]  /*5be0*/  @!P1 BRA `(.L_x_2730) ;  /* 0x0000000000789947 */ /* 0x000fea0003800000 */
[----:B------:R-:W3:Y:S01]  /*5bf0*/  LDL R0, [R1+0x54] ;  /* 0x0000540001007983 */ /* 0x000ee20000100800 */
[----:B------:R-:W-:Y:S01]  /*5c00*/  ULDC UR4, c[0x0][0x9f0] ;  /* 0x00027c0000047ab9 */ /* 0x000fe20000000800 */
[----:B---3--:R-:W-:-:S04]  /*5c10*/  ISETP.NE.AND P0, PT, R0, RZ, PT ;  /* 0x000000ff0000720c */ /* 0x008fc80003f05270 */
[----:B------:R-:W-:-:S04]  /*5c20*/  SEL R9, R0, UR4, P0 ;  /* 0x0000000400097c07 */ /* 0x000fc80008000000 */
[-C--:B------:R-:W-:Y:S02]  /*5c30*/  IABS R6, R9.reuse ;  /* 0x0000000900067213 */ /* 0x080fe40000000000 */
        /* <DEDUP_REMOVED lines=21> */
[----:B------:R-:W-:-:S05]  /*5d90*/  @P0 IADD3 R5, R5, 0x1, RZ ;  /* 0x0000000105050810 */ /* 0x000fca0007ffe0ff */
[----:B------:R-:W-:Y:S01]  /*5da0*/  @!P2 IMAD.MOV R5, RZ, RZ, -R5 ;  /* 0x000000ffff05a224 */ /* 0x000fe200078e0a05 */
[----:B------:R-:W-:-:S05]  /*5db0*/  @!P1 LOP3.LUT R5, RZ, R9, RZ, 0x33, !PT ;  /* 0x00000009ff059212 */ /* 0x000fca00078e33ff */
[----:B------:R-:W-:-:S07]  /*5dc0*/  IMAD.MOV.U32 R88, RZ, RZ, R5 ;  /* 0x000000ffff587224 */ /* 0x000fce00078e0005 */
.L_x_2730:
[----:B------:R-:W-:Y:S05]  /*5dd0*/  BSYNC B0 ;  /* 0x0000000000007941 */ /* 0x000fea0003800000 */
.L_x_2729:
[----:B------:R-:W3:Y:S01]  /*5de0*/  LDL R0, [R1+0x60] ;  /* 0x0000600001007983 */ /* 0x000ee20000100800 */
        /* <DEDUP_REMOVED lines=18> */
[----:B---3--:R-:W-:-:S05]  /*5f10*/  IMAD R0, R0, R88, RZ ;  /* 0x0000005800007224 */ /* 0x008fca00078e02ff */
        /* <DEDUP_REMOVED lines=13> */
.L_x_2965:
        /* <DEDUP_REMOVED lines=16> */
[----:B-1----:R0:W1:Y:S01]  /*60f0*/  LDC.64 R14, c[0x4][R0] ;  /* 0x01000000000e7b82 */ /* 0x0020620000000a00 */
[----:B------:R-:W-:Y:S01]  /*6100*/  MOV R5, UR5 ;  /* 0x0000000500057c02 */ /* 0x000fe20008000f00 */
[----:B------:R-:W-:Y:S01]  /*6110*/  ULDC.64 UR4, c[0x4][0x28] ;  /* 0x01000a0000047ab9 */ /* 0x000fe20000000a00 */
[----:B------:R-:W-:Y:S01]  /*6120*/  IMAD.U32 R6, RZ, RZ, UR6 ;  /* 0x00000006ff067e24 */ /* 0x000fe2000f8e00ff */
[----:B--2---:R-:W-:Y:S01]  /*6130*/  MOV R13, RZ ;  /* 0x000000ff000d7202 */ /* 0x004fe20000000f00 */
[----:B------:R-:W-:Y:S02]  /*6140*/  IMAD.U32 R7, RZ, RZ, UR7 ;  /* 0x00000007ff077e24 */ /* 0x000fe4000f8e00ff */
[----:B------:R-:W-:-:S02]  /*6150*/  IMAD.U32 R10, RZ, RZ, UR4 ;  /* 0x00000004ff0a7e24 */ /* 0x000fc4000f8e00ff */
[----:B----4-:R-:W-:Y:S02]  /*6160*/  IMAD.U32 R11, RZ, RZ, UR5 ;  /* 0x00000005ff0b7e24 */ /* 0x010fe4000f8e00ff */
[----:B------:R-:W-:Y:S02]  /*6170*/  IMAD.MOV.U32 R8, RZ, RZ, 0x70 ;  /* 0x00000070ff087424 */ /* 0x000fe400078e00ff */
[----:B0-----:R-:W-:-:S07]  /*6180*/  IMAD.MOV.U32 R12, RZ, RZ, 0x1 ;  /* 0x00000001ff0c7424 */ /* 0x001fce00078e00ff */
[----:B------:R-:W-:-:S07]  /*6190*/  LEPC R20, `(.L_x_2734) ;  /* 0x000000001014794e */ /* 0x000fce0000000000 */
[----:B-1---5:R-:W-:Y:S05]  /*61a0*/  CALL.ABS.NOINC R14 ;  /* 0x000000000e007343 */ /* 0x022fea0003c00000 */
.L_x_2734:
[----:B------:R-:W-:Y:S05]  /*61b0*/  BSYNC B6 ;  /* 0x0000000000067941 */ /* 0x000fea0003800000 */
.L_x_2733:
[----:B------:R-:W-:Y:S02]  /*61c0*/  ULDC UR4, c[0x0][0x3f4] ;  /* 0x0000fd0000047ab9 */ /* 0x000fe40000000800 */
[----:B------:R-:W-:-:S13]  /*61d0*/  ISETP.LT.AND P0, PT, RZ, UR4, PT ;  /* 0x00000004ff007c0c */ /* 0x000fda000bf01270 */
[----:B------:R-:W-:Y:S05]  /*61e0*/  @P0 BRA `(.L_x_2735) ;  /* 0x0000000000400947 */ /* 0x000fea0003800000 */
[----:B------:R-:W3:Y:S02]  /*61f0*/  LDL R20, [R1+0x5c] ;  /* 0x00005c0001147983 */ /* 0x000ee40000100800 */
[----:B---3--:R-:W-:-:S04]  /*6200*/  LEA.HI R0, R20, R20, RZ, 0x1 ;  /* 0x0000001414007211 */ /* 0x008fc800078f08ff */
[----:B------:R-:W-:-:S05]  /*6210*/  LOP3.LUT R0, R0, 0xfffffffe, RZ, 0xc0, !PT ;  /* 0xfffffffe00007812 */ /* 0x000fca00078ec0ff */
[----:B------:R-:W-:-:S05]  /*6220*/  IMAD.IADD R0, R20, 0x1, -R0 ;  /* 0x0000000114007824 */ /* 0x000fca00078e0a00 */
[----:B------:R-:W-:-:S04]  /*6230*/  SHF.L.U32 R3, R0, 0x1f, RZ ;  /* 0x0000001f00037819 */ /* 0x000fc800000006ff */
[----:B------:R0:W3:Y:S03]  /*6240*/  SYNCS.PHASECHK.TRANS64.TRYWAIT P0, [R2+URZ+0x16800], R3 ;  /* 0x01680003020075a7 */ /* 0x0000e6000800017f */
[----:B---3--:R-:W-:Y:S05]  /*6250*/  @!P0 NANOSLEEP.SYNCS 0x989680 ;  /* 0x009896800000895d */ /* 0x008fea0003900000 */
[----:B------:R-:W3:Y:S01]  /*6260*/  @!P0 SYNCS.PHASECHK.TRANS64 P0, [R2+URZ+0x16800], R3 ;  /* 0x01680003020085a7 */ /* 0x000ee2000800007f */
[----:B------:R-:W-:Y:S04]  /*6270*/  BSSY B0, `(.L_x_2736) ;  /* 0x0000006000007945 */ /* 0x000fe80003800000 */
[----:B---3--:R-:W-:Y:S05]  /*6280*/  @P0 BRA `(.L_x_2737) ;  /* 0x0000000000100947 */ /* 0x008fea0003800000 */
.L_x_2738:
[----:B---3--:R3:W0:Y:S02]  /*6290*/  SYNCS.PHASECHK.TRANS64.TRYWAIT P0, [R2+URZ+0x16800], R3 ;  /* 0x01680003020075a7 */ /* 0x008624000800017f */
[----:B0-----:R-:W-:Y:S05]  /*62a0*/  @!P0 NANOSLEEP.SYNCS 0x989680 ;  /* 0x009896800000895d */ /* 0x001fea0003900000 */
[----:B------:R-:W0:Y:S02]  /*62b0*/  @!P0 SYNCS.PHASECHK.TRANS64 P0, [R2+URZ+0x16800], R3 ;  /* 0x01680003020085a7 */ /* 0x000e24000800007f */
[----:B0-----:R-:W-:Y:S05]  /*62c0*/  @!P0 BRA `(.L_x_2738) ;  /* 0xfffffffc00f08947 */ /* 0x001fea000383ffff */
.L_x_2737:
[----:B------:R-:W-:Y:S05]  /*62d0*/  BSYNC B0 ;  /* 0x0000000000007941 */ /* 0x000fea0003800000 */
.L_x_2736:
[----:B------:R-:W-:Y:S05]  /*62e0*/  BRA `(.L_x_2739) ;  /* 0x0000002c00947947 */ /* 0x000fea0003800000 */
.L_x_2735:
        /* <DEDUP_REMOVED lines=18> */
[----:B-1----:R0:W1:Y:S01]  /*6410*/  LDC.64 R14, c[0x4][R0] ;  /* 0x01000000000e7b82 */ /* 0x0020620000000a00 */
[----:B------:R-:W-:Y:S01]  /*6420*/  IMAD.U32 R5, RZ, RZ, UR5 ;  /* 0x00000005ff057e24 */ /* 0x000fe2000f8e00ff */
[----:B------:R-:W-:Y:S01]  /*6430*/  ULDC.64 UR4, c[0x4][0x20] ;  /* 0x0100080000047ab9 */ /* 0x000fe20000000a00 */
[----:B------:R-:W-:Y:S01]  /*6440*/  IMAD.U32 R6, RZ, RZ, UR6 ;  /* 0x00000006ff067e24 */ /* 0x000fe2000f8e00ff */
[----:B------:R-:W-:Y:S01]  /*6450*/  MOV R7, UR7 ;  /* 0x0000000700077c02 */ /* 0x000fe20008000f00 */
[----:B------:R-:W-:Y:S02]  /*6460*/  IMAD.U32 R10, RZ, RZ, UR4 ;  /* 0x00000004ff0a7e24 */ /* 0x000fe4000f8e00ff */
[----:B----4-:R-:W-:-:S02]  /*6470*/  IMAD.U32 R11, RZ, RZ, UR5 ;  /* 0x00000005ff0b7e24 */ /* 0x010fc4000f8e00ff */
[----:B------:R-:W-:Y:S02]  /*6480*/  IMAD.MOV.U32 R8, RZ, RZ, 0x70 ;  /* 0x00000070ff087424 */ /* 0x000fe400078e00ff */
[----:B------:R-:W-:Y:S02]  /*6490*/  IMAD.MOV.U32 R12, RZ, RZ, 0x1 ;  /* 0x00000001ff0c7424 */ /* 0x000fe400078e00ff */
[----:B0-2---:R-:W-:-:S07]  /*64a0*/  IMAD.MOV.U32 R13, RZ, RZ, RZ ;  /* 0x000000ffff0d7224 */ /* 0x005fce00078e00ff */
[----:B------:R-:W-:-:S07]  /*64b0*/  LEPC R20, `(.L_x_2741) ;  /* 0x000000001014794e */ /* 0x000fce0000000000 */
[----:B-1----:R-:W-:Y:S05]  /*64c0*/  CALL.ABS.NOINC R14 ;  /* 0x000000000e007343 */ /* 0x002fea0003c00000 */
.L_x_2741:
[----:B------:R-:W-:Y:S05]  /*64d0*/  BSYNC B6 ;  /* 0x0000000000067941 */ /* 0x000fea0003800000 */
.L_x_2740:
[----:B------:R-:W3:Y:S01]  /*64e0*/  LDL R20, [R1+0x2c] ;  /* 0x00002c0001147983 */ /* 0x000ee20000100800 */
[----:B------:R-:W-:Y:S01]  /*64f0*/  ULDC.U8 UR4, c[0x0][0x410] ;  /* 0x0001040000047ab9 */ /* 0x000fe20000000000 */
[----:B------:R-:W-:Y:S01]  /*6500*/  BSSY B0, `(.L_x_2742) ;  /* 0x00002bb000007945 */ /* 0x000fe20003800000 */
[----:B------:R-:W-:Y:S01]  /*6510*/  ISETP.NE.AND P0, PT, RZ, UR4, PT ;  /* 0x00000004ff007c0c */ /* 0x000fe2000bf05270 */
[----:B---3--:R-:W-:-:S12]  /*6520*/  IMAD.IADD R39, R155, 0x1, R20 ;  /* 0x000000019b277824 */ /* 0x008fd800078e0214 */
[----:B------:R-:W-:Y:S05]  /*6530*/  @!P0 BRA `(.L_x_2743) ;  /* 0x0000001400a08947 */ /* 0x000fea0003800000 */
[----:B------:R-:W3:Y:S01]  /*6540*/  LDL R37, [R1+0x8] ;  /* 0x0000080001257983 */ /* 0x000ee20000100800 */
[----:B------:R-:W0:Y:S01]  /*6550*/  LDC R38, c[0x0][0x448] ;  /* 0x00011200ff267b82 */ /* 0x000e220000000800 */
[----:B------:R-:W-:Y:S01]  /*6560*/  ULDC.64 UR4, c[0x0][0x3f8] ;  /* 0x0000fe0000047ab9 */ /* 0x000fe20000000a00 */
[----:B------:R-:W-:Y:S01]  /*6570*/  ULDC.64 UR6, c[0x0][0x408] ;  /* 0x0001020000067ab9 */ /* 0x000fe20000000a00 */
[----:B------:R-:W5:Y:S01]  /*6580*/  S2R R20, SR_TID.X ;  /* 0x0000000000147919 */ /* 0x000f620000002100 */
[----:B0-----:R-:W-:Y:S02]  /*6590*/  ISETP.NE.AND P0, PT, R38, 0x1, PT ;  /* 0x000000012600780c */ /* 0x001fe40003f05270 */
[----:B-----5:R-:W-:-:S11]  /*65a0*/  IADD3 R21, R20, -0x80, RZ ;  /* 0xffffff8014157810 */ /* 0x020fd60007ffe0ff */
[----:B------:R-:W0:Y:S01]  /*65b0*/  @P0 LDC R0, c[0x0][0x44c] ;  /* 0x00011300ff000b82 */ /* 0x000e220000000800 */
[----:B------:R-:W-:-:S04]  /*65c0*/  SHF.R.S32.HI R20, RZ, 0x1f, R21 ;  /* 0x0000001fff147819 */ /* 0x000fc80000011415 */
[----:B------:R-:W-:-:S03]  /*65d0*/  LEA.HI R20, R20, R21, RZ, 0x2 ;  /* 0x0000001514147211 */ /* 0x000fc600078f10ff */
[----:B------:R-:W5:Y:S01]  /*65e0*/  @P0 LDC R5, c[0x0][0x450] ;  /* 0x00011400ff050b82 */ /* 0x000f620000000800 */
[----:B------:R-:W-:-:S05]  /*65f0*/  LOP3.LUT R20, R20, 0xfffffffc, RZ, 0xc0, !PT ;  /* 0xfffffffc14147812 */ /* 0x000fca00078ec0ff */
[----:B------:R-:W-:-:S04]  /*6600*/  IMAD.IADD R20, R21, 0x1, -R20 ;  /* 0x0000000115147824 */ /* 0x000fc800078e0a14 */
[----:B------:R-:W-:-:S04]  /*6610*/  IMAD R3, R20, 0x60, R39 ;  /* 0x0000006014037824 */ /* 0x000fc800078e0227 */
[----:B0-----:R-:W-:-:S05]  /*6620*/  @P0 IMAD.HI.U32 R0, R3, R0, RZ ;  /* 0x0000000003000227 */ /* 0x001fca00078e00ff */
[----:B-----5:R-:W-:-:S04]  /*6630*/  @P0 SHF.R.U32.HI R3, RZ, R5, R0 ;  /* 0x00000005ff030219 */ /* 0x020fc80000011600 */
[----:B------:R-:W-:Y:S01]  /*6640*/  SHF.R.S32.HI R0, RZ, 0x1f, R3 ;  /* 0x0000001fff007819 */ /* 0x000fe20000011403 */
[----:B------:R-:W-:Y:S02]  /*6650*/  IMAD.MOV.U32 R8, RZ, RZ, R26 ;  /* 0x000000ffff087224 */ /* 0x000fe400078e001a */
[----:B------:R-:W-:Y:S02]  /*6660*/  IMAD.MOV.U32 R9, RZ, RZ, R31 ;  /* 0x000000ffff097224 */ /* 0x000fe400078e001f */
[C---:B------:R-:W-:Y:S02]  /*6670*/  IMAD R4, R0.reuse, UR4, RZ ;  /* 0x0000000400047c24 */ /* 0x040fe4000f8e02ff */
[----:B------:R-:W-:Y:S02]  /*6680*/  IMAD.MOV.U32 R10, RZ, RZ, R24 ;  /* 0x000000ffff0a7224 */ /* 0x000fe400078e0018 */
[----:B----4-:R-:W-:Y:S02]  /*6690*/  IMAD.MOV.U32 R11, RZ, RZ, R33 ;  /* 0x000000ffff0b7224 */ /* 0x010fe400078e0021 */
        /* <DEDUP_REMOVED lines=8> */
[----:B------:R-:W-:Y:S02]  /*6720*/  LEA R4, P0, R8, UR4, 0x1 ;  /* 0x0000000408047c11 */ /* 0x000fe4000f8008ff */
[----:B------:R-:W-:Y:S02]  /*6730*/  LEA R7, P1, R10, UR6, 0x1 ;  /* 0x000000060a077c11 */ /* 0x000fe4000f8208ff */
[----:B------:R-:W-:Y:S01]  /*6740*/  IADD3 R3, R11, R3, RZ ;  /* 0x000000030b037210 */ /* 0x000fe20007ffe0ff */
[----:B------:R-:W-:Y:S01]  /*6750*/  UMOV UR4, 0xffffffff ;  /* 0xffffffff00047882 */ /* 0x000fe20000000000 */
[----:B------:R-:W-:Y:S02]  /*6760*/  LEA.HI.X R6, R8, UR5, R5, 0x1, P0 ;  /* 0x0000000508067c11 */ /* 0x000fe400080f0c05 */
[----:B------:R-:W-:-:S02]  /*6770*/  LEA.HI.X R8, R10, UR7, R3, 0x1, P1 ;  /* 0x000000070a087c11 */ /* 0x000fc400088f0c03 */
[----:B---3--:R-:W-:Y:S01]  /*6780*/  SHF.R.S32.HI R36, RZ, 0x1f, R37 ;  /* 0x0000001fff247819 */ /* 0x008fe20000011425 */
[----:B------:R-:W-:Y:S06]  /*6790*/  BRA.DIV UR4, `(.L_x_2744) ;  /* 0x0000014604607947 */ /* 0x000fec000b800000 */
[----:B------:R0:W3:Y:S04]  /*67a0*/  SHFL.IDX PT, R3, R6, RZ, 0x1c1f ;  /* 0x001c1fff06037589 */ /* 0x0000e800000e0000 */
[----:B------:R0:W4:Y:S04]  /*67b0*/  SHFL.IDX PT, R0, R4, RZ, 0x1c1f ;  /* 0x001c1fff04007589 */ /* 0x00012800000e0000 */
[----:B------:R0:W0:Y:S04]  /*67c0*/  SHFL.IDX PT, R5, R8, RZ, 0x1c1f ;  /* 0x001c1fff08057589 */ /* 0x00002800000e0000 */
[----:B-1----:R1:W0:Y:S02]  /*67d0*/  SHFL.IDX PT, R14, R7, RZ, 0x1c1f ;  /* 0x001c1fff070e7589 */ /* 0x00222400000e0000 */
.L_x_2971:
[----:B------:R-:W5:Y:S01]  /*67e0*/  LDL R9, [R1+0xc] ;  /* 0x00000c0001097983 */ /* 0x000f620000100800 */
[----:B------:R-:W-:Y:S01]  /*67f0*/  BSSY B1, `(.L_x_2745) ;  /* 0x000001e000017945 */ /* 0x000fe20003800000 */
[----:B------:R-:W-:Y:S02]  /*6800*/  CS2R R32, SRZ ;  /* 0x0000000000207805 */ /* 0x000fe4000001ff00 */
[----:B------:R-:W-:Y:S02]  /*6810*/  CS2R R20, SRZ ;  /* 0x0000000000147805 */ /* 0x000fe4000001ff00 */
[----:B------:R-:W-:Y:S02]  /*6820*/  CS2R R30, SRZ ;  /* 0x00000000001e7805 */ /* 0x000fe4000001ff00 */
[----:B------:R-:W-:Y:S01]  /*6830*/  CS2R R24, SRZ ;  /* 0x0000000000187805 */ /* 0x000fe2000001ff00 */
[----:B-----5:R-:W-:-:S05]  /*6840*/  IMAD R38, R9, R38, RZ ;  /* 0x0000002609267224 */ /* 0x020fca00078e02ff */
[----:B------:R-:W-:-:S13]  /*6850*/  ISETP.GE.AND P0, PT, R39, R38, PT ;  /* 0x000000262700720c */ /* 0x000fda0003f06270 */
[----:B------:R-:W-:Y:S05]  /*6860*/  @P0 BRA `(.L_x_2746) ;  /* 0x0000000000580947 */ /* 0x000fea0003800000 */
[----:B------:R-:W-:Y:S01]  /*6870*/  ULDC UR4, c[0x0][0x3f4] ;  /* 0x0000fd0000047ab9 */ /* 0x000fe20000000800 */
[----:B----4-:R-:W-:Y:S01]  /*6880*/  IMAD.MOV.U32 R10, RZ, RZ, R0 ;  /* 0x000000ffff0a7224 */ /* 0x010fe200078e0000 */
[----:B------:R-:W-:Y:S01]  /*6890*/  ISETP.GE.AND P3, PT, R37, UR4, PT ;  /* 0x0000000425007c0c */ /* 0x000fe2000bf66270 */
[----:B---3--:R-:W-:Y:S01]  /*68a0*/  IMAD.MOV.U32 R11, RZ, RZ, R3 ;  /* 0x000000ffff0b7224 */ /* 0x008fe200078e0003 */
[----:B------:R-:W-:Y:S01]  /*68b0*/  ISETP.GE.AND P2, PT, R152, UR4, PT ;  /* 0x0000000498007c0c */ /* 0x000fe2000bf46270 */
[----:B0-----:R-:W-:Y:S01]  /*68c0*/  IMAD.MOV.U32 R15, RZ, RZ, R5 ;  /* 0x000000ffff0f7224 */ /* 0x001fe200078e0005 */
[----:B------:R-:W-:-:S09]  /*68d0*/  CS2R R30, SRZ ;  /* 0x00000000001e7805 */ /* 0x000fd2000001ff00 */
[C---:B------:R-:W-:Y:S01]  /*68e0*/  @!P3 IMAD.SHL.U32 R35, R37.reuse, 0x2, RZ ;  /* 0x000000022523b824 */ /* 0x040fe200078e00ff */
[----:B------:R-:W-:Y:S02]  /*68f0*/  @!P3 SHF.L.U64.HI R20, R37, 0x1, R36 ;  /* 0x000000012514b819 */ /* 0x000fe40000010224 */
[----:B------:R-:W-:Y:S02]  /*6900*/  CS2R R32, SRZ ;  /* 0x0000000000207805 */ /* 0x000fe4000001ff00 */
[----:B------:R-:W-:Y:S01]  /*6910*/  CS2R R24, SRZ ;  /* 0x0000000000187805 */ /* 0x000fe2000001ff00 */
[----:B------:R-:W-:Y:S01]  /*6920*/  @!P2 IMAD.WIDE R10, R152, 0x2, R10 ;  /* 0x00000002980aa825 */ /* 0x000fe200078e020a */
[-C--:B------:R-:W-:Y:S02]  /*6930*/  @!P3 IADD3 R26, P0, R0, R35.reuse, RZ ;  /* 0x00000023001ab210 */ /* 0x080fe40007f1e0ff */
[----:B------:R-:W-:Y:S01]  /*6940*/  @!P3 IADD3 R34, P1, R14, R35, RZ ;  /* 0x000000230e22b210 */ /* 0x000fe20007f3e0ff */
[----:B--2---:R-:W-:Y:S01]  /*6950*/  @!P2 IMAD.WIDE R12, R152, 0x2, R14 ;  /* 0x00000002980ca825 */ /* 0x004fe200078e020e */
[----:B------:R0:W5:Y:S03]  /*6960*/  @!P2 LD.E.64 R30, desc[UR40][R10.64] ;  /* 0x000000280a1ea980 */ /* 0x000166000c101b00 */
[--C-:B------:R-:W-:Y:S01]  /*6970*/  @!P3 IMAD.X R27, R3, 0x1, R20.reuse, P0 ;  /* 0x00000001031bb824 */ /* 0x100fe200000e0614 */
[----:B------:R0:W5:Y:S01]  /*6980*/  @!P2 LD.E.64 R32, desc[UR40][R12.64] ;  /* 0x000000280c20a980 */ /* 0x000162000c101b00 */
[----:B------:R-:W-:Y:S01]  /*6990*/  @!P3 IMAD.X R35, R5, 0x1, R20, P1 ;  /* 0x000000010523b824 */ /* 0x000fe200008e0614 */
[----:B------:R-:W-:-:S02]  /*69a0*/  CS2R R20, SRZ ;  /* 0x0000000000147805 */ /* 0x000fc4000001ff00 */
[----:B------:R0:W5:Y:S04]  /*69b0*/  @!P3 LD.E.64 R24, desc[UR40][R26.64] ;  /* 0x000000281a18b980 */ /* 0x000168000c101b00 */
[----:B------:R0:W5:Y:S02]  /*69c0*/  @!P3 LD.E.64 R20, desc[UR40][R34.64] ;  /* 0x000000282214b980 */ /* 0x000164000c101b00 */
.L_x_2746:
[----:B------:R-:W-:Y:S05]  /*69d0*/  BSYNC B1 ;  /* 0x0000000000017941 */ /* 0x000fea0003800000 */
.L_x_2745:
[----:B---3-5:R-:W-:Y:S01]  /*69e0*/  IMAD.MOV.U32 R3, RZ, RZ, R33 ;  /* 0x000000ffff037224 */ /* 0x028fe200078e0021 */
[----:B----4-:R-:W-:Y:S01]  /*69f0*/  MOV R0, R32 ;  /* 0x0000002000007202 */ /* 0x010fe20000000f00 */
[----:B0-----:R-:W-:Y:S01]  /*6a00*/  IMAD.MOV.U32 R5, RZ, RZ, R20 ;  /* 0x000000ffff057224 */ /* 0x001fe200078e0014 */
[----:B------:R-:W-:Y:S01]  /*6a10*/  UMOV UR4, 0xffffffff ;  /* 0xffffffff00047882 */ /* 0x000fe20000000000 */
        /* <DEDUP_REMOVED lines=8> */
[----:B------:R-:W-:Y:S02]  /*6aa0*/  CS2R R26, SRZ ;  /* 0x00000000001a7805 */ /* 0x000fe4000001ff00 */
[----:B------:R-:W-:Y:S02]  /*6ab0*/  PRMT R40, R40, 0x5410, R0 ;  /* 0x0000541028287816 */ /* 0x000fe40000000000 */
[----:B------:R-:W-:Y:S02]  /*6ac0*/  PRMT R47, R3, 0x5410, R5 ;  /* 0x00005410032f7816 */ /* 0x000fe40000000005 */
[----:B------:R-:W-:Y:S01]  /*6ad0*/  PRMT R35, R9, 0x7610, R35 ;  /* 0x0000761009237816 */ /* 0x000fe20000000023 */
[----:B------:R-:W-:Y:S06]  /*6ae0*/  BRA.DIV UR4, `(.L_x_2747) ;  /* 0x0000014204fc7947 */ /* 0x000fec000b800000 */
[----:B------:R0:W3:Y:S04]  /*6af0*/  SHFL.IDX PT, R3, R6, 0x1, 0x1c1f ;  /* 0x003c1f0006037f89 */ /* 0x0000e800000e0000 */
[----:B------:R0:W4:Y:S04]  /*6b00*/  SHFL.IDX PT, R0, R4, 0x1, 0x1c1f ;  /* 0x003c1f0004007f89 */ /* 0x00012800000e0000 */
[----:B------:R0:W0:Y:S04]  /*6b10*/  SHFL.IDX PT, R5, R8, 0x1, 0x1c1f ;  /* 0x003c1f0008057f89 */ /* 0x00002800000e0000 */
[----:B------:R0:W0:Y:S02]  /*6b20*/  SHFL.IDX PT, R14, R7, 0x1, 0x1c1f ;  /* 0x003c1f00070e7f89 */ /* 0x00002400000e0000 */
.L_x_2977:
[----:B0-----:R-:W5:Y:S04]  /*6b30*/  LDL R6, [R1+0x5c] ;  /* 0x00005c0001067983 */ /* 0x001f680000100800 */
[----:B------:R-:W3:Y:S01]  /*6b40*/  LDL R41, [R1+0x44] ;  /* 0x0000440001297983 */ /* 0x000ee20000100800 */
[----:B------:R-:W-:Y:S01]  /*6b50*/  VIADD R39, R39, 0x60 ;  /* 0x0000006027277836 */ /* 0x000fe20000000000 */
[----:B------:R-:W-:Y:S01]  /*6b60*/  BSSY B1, `(.L_x_2748) ;  /* 0x0000021000017945 */ /* 0x000fe20003800000 */
[----:B------:R-:W-:Y:S02]  /*6b70*/  CS2R R10, SRZ ;  /* 0x00000000000a7805 */ /* 0x000fe4000001ff00 */
[----:B--2---:R-:W-:Y:S02]  /*6b80*/  CS2R R12, SRZ ;  /* 0x00000000000c7805 */ /* 0x004fe4000001ff00 */
[----:B------:R-:W-:-:S02]  /*6b90*/  CS2R R8, SRZ ;  /* 0x0000000000087805 */ /* 0x000fc4000001ff00 */
[----:B------:R-:W-:Y:S02]  /*6ba0*/  ISETP.GE.AND P0, PT, R39, R38, PT ;  /* 0x000000262700720c */ /* 0x000fe40003f06270 */
[----:B-----5:R-:W-:-:S04]  /*6bb0*/  LEA.HI R4, R6, R6, RZ, 0x1 ;  /* 0x0000000606047211 */ /* 0x020fc800078f08ff */
[----:B------:R-:W-:Y:S01]  /*6bc0*/  LOP3.LUT R4, R4, 0xfffffffe, RZ, 0xc0, !PT ;  /* 0xfffffffe04047812 */ /* 0x000fe200078ec0ff */
[----:B---3--:R-:W-:-:S04]  /*6bd0*/  IMAD.SHL.U32 R34, R41, 0x40, RZ ;  /* 0x0000004029227824 */ /* 0x008fc800078e00ff */
[----:B------:R-:W-:-:S05]  /*6be0*/  IMAD.IADD R4, R6, 0x1, -R4 ;  /* 0x0000000106047824 */ /* 0x000fca00078e0a04 */
[----:B------:R-:W-:Y:S01]  /*6bf0*/  SHF.L.U32 R39, R4, 0x1f, RZ ;  /* 0x0000001f04277819 */ /* 0x000fe200000006ff */
[----:B------:R-:W-:Y:S06]  /*6c00*/  @P0 BRA `(.L_x_2749) ;  /* 0x0000000000580947 */ /* 0x000fec0003800000 */
[----:B------:R-:W-:Y:S01]  /*6c10*/  ULDC UR4, c[0x0][0x3f4] ;  /* 0x0000fd0000047ab9 */ /* 0x000fe20000000800 */
[----:B----4-:R-:W-:Y:S01]  /*6c20*/  IMAD.MOV.U32 R6, RZ, RZ, R0 ;  /* 0x000000ffff067224 */ /* 0x010fe200078e0000 */
[----:B------:R-:W-:Y:S01]  /*6c30*/  ISETP.GE.AND P3, PT, R37, UR4, PT ;  /* 0x0000000425007c0c */ /* 0x000fe2000bf66270 */
[----:B-1----:R-:W-:Y:S01]  /*6c40*/  IMAD.MOV.U32 R7, RZ, RZ, R3 ;  /* 0x000000ffff077224 */ /* 0x002fe200078e0003 */
[----:B------:R-:W-:Y:S02]  /*6c50*/  ISETP.GE.AND P2, PT, R152, UR4, PT ;  /* 0x0000000498007c0c */ /* 0x000fe4000bf46270 */
[----:B------:R-:W-:Y:S02]  /*6c60*/  CS2R R12, SRZ ;  /* 0x00000000000c7805 */ /* 0x000fe4000001ff00 */
[----:B------:R-:W-:-:S07]  /*6c70*/  MOV R15, R5 ;  /* 0x00000005000f7202 */ /* 0x000fce0000000f00 */
        /* <DEDUP_REMOVED lines=15> */
.L_x_2749:
[----:B------:R-:W-:Y:S05]  /*6d70*/  BSYNC B1 ;  /* 0x0000000000017941 */ /* 0x000fea0003800000 */
.L_x_2748:
[----:B01----:R-:W0:Y:S01]  /*6d80*/  S2R R7, SR_TID.X ;  /* 0x0000000000077919 */ /* 0x003e220000002100 */
[----:B------:R-:W1:Y:S01]  /*6d90*/  SYNCS.PHASECHK.TRANS64.TRYWAIT P0, [R2+URZ+0x16800], R39 ;  /* 0x01680027020075a7 */ /* 0x000e62000800017f */
[----:B------:R-:W-:Y:S01]  /*6da0*/  LOP3.LUT R3, R34, 0x1c0, RZ, 0xc0, !PT ;  /* 0x000001c022037812 */ /* 0x000fe200078ec0ff */
[----:B-----5:R-:W-:Y:S01]  /*6db0*/  IMAD.MOV.U32 R4, RZ, RZ, R26 ;  /* 0x000000ffff047224 */ /* 0x020fe200078e001a */
[----:B------:R-:W-:Y:S01]  /*6dc0*/  MOV R6, R12 ;  /* 0x0000000c00067202 */ /* 0x000fe20000000f00 */
[----:B------:R-:W-:Y:S01]  /*6dd0*/  IMAD.MOV.U32 R5, RZ, RZ, R11 ;  /* 0x000000ffff057224 */ /* 0x000fe200078e000b */
[----:B----4-:R-:W-:Y:S01]  /*6de0*/  LOP3.LUT R0, R3, 0x18, R16, 0xf8, !PT ;  /* 0x0000001803007812 */ /* 0x010fe200078ef810 */
[----:B------:R-:W-:Y:S01]  /*6df0*/  IMAD R34, R29, -0xc0, R38 ;  /* 0xffffff401d227824 */ /* 0x000fe200078e0226 */
[----:B------:R-:W-:Y:S01]  /*6e00*/  SHF.R.U32.HI R3, RZ, 0x3, R3 ;  /* 0x00000003ff037819 */ /* 0x000fe20000011603 */
[----:B------:R-:W-:Y:S01]  /*6e10*/  BSSY B1, `(.L_x_2750) ;  /* 0x0000019000017945 */ /* 0x000fe20003800000 */
[----:B------:R-:W-:Y:S01]  /*6e20*/  PRMT R48, R4, 0x7610, R48 ;  /* 0x0000761004307816 */ /* 0x000fe20000000030 */
[----:B------:R-:W-:Y:S01]  /*6e30*/  IMAD.MOV.U32 R4, RZ, RZ, R10 ;  /* 0x000000ffff047224 */ /* 0x000fe200078e000a */
[----:B------:R-:W-:Y:S01]  /*6e40*/  LOP3.LUT R0, R0, R3, RZ, 0x3c, !PT ;  /* 0x0000000300007212 */ /* 0x000fe200078e3cff */
[----:B------:R-:W-:Y:S01]  /*6e50*/  IMAD.MOV.U32 R3, RZ, RZ, R27 ;  /* 0x000000ffff037224 */ /* 0x000fe200078e001b */
[----:B------:R-:W-:-:S02]  /*6e60*/  VIMNMX R34, R34, 0xc0, PT ;  /* 0x000000c022227848 */ /* 0x000fc40003fe0100 */
[----:B------:R-:W-:Y:S01]  /*6e70*/  PRMT R14, R4, 0x5410, R5 ;  /* 0x00005410040e7816 */ /* 0x000fe20000000005 */
[----:B------:R-:W-:Y:S01]  /*6e80*/  IMAD.MOV.U32 R4, RZ, RZ, R8 ;  /* 0x000000ffff047224 */ /* 0x000fe200078e0008 */
[----:B------:R-:W-:Y:S01]  /*6e90*/  PRMT R29, R3, 0x7610, R29 ;  /* 0x00007610031d7816 */ /* 0x000fe2000000001d */
[----:B------:R-:W-:Y:S01]  /*6ea0*/  IMAD.MOV.U32 R5, RZ, RZ, R9 ;  /* 0x000000ffff057224 */ /* 0x000fe200078e0009 */
[----:B------:R-:W-:Y:S02]  /*6eb0*/  PRMT R48, R48, 0x5410, R6 ;  /* 0x0000541030307816 */ /* 0x000fe40000000006 */
[----:B------:R-:W-:Y:S02]  /*6ec0*/  PRMT R15, R4, 0x7610, R15 ;  /* 0x00007610040f7816 */ /* 0x000fe4000000000f */
[----:B------:R-:W-:Y:S02]  /*6ed0*/  LOP3.LUT P2, RZ, R41, 0x4, RZ, 0xc0, !PT ;  /* 0x0000000429ff7812 */ /* 0x000fe4000784c0ff */
[----:B------:R-:W-:Y:S01]  /*6ee0*/  ISETP.GE.AND P1, PT, R155, R34, PT ;  /* 0x000000229b00720c */ /* 0x000fe20003f26270 */
[----:B0-----:R-:W-:-:S05]  /*6ef0*/  VIADD R36, R7, 0xffffff80 ;  /* 0xffffff8007247836 */ /* 0x001fca0000000000 */
[----:B------:R-:W-:-:S04]  /*6f00*/  SHF.R.S32.HI R7, RZ, 0x1f, R36 ;  /* 0x0000001fff077819 */ /* 0x000fc80000011424 */
[----:B------:R-:W-:-:S04]  /*6f10*/  LEA.HI R7, R7, R36, RZ, 0x5 ;  /* 0x0000002407077211 */ /* 0x000fc800078f28ff */
[----:B------:R-:W-:-:S05]  /*6f20*/  SHF.R.S32.HI R7, RZ, 0x5, R7 ;  /* 0x00000005ff077819 */ /* 0x000fca0000011407 */
[----:B------:R-:W-:Y:S02]  /*6f30*/  IMAD R3, R7, 0x200, R0 ;  /* 0x0000020007037824 */ /* 0x000fe400078e0200 */
[----:B------:R-:W-:Y:S02]  /*6f40*/  IMAD.MOV.U32 R0, RZ, RZ, R13 ;  /* 0x000000ffff007224 */ /* 0x000fe400078e000d */
[----:B------:R-:W-:-:S03]  /*6f50*/  IMAD R3, R3, 0x2, R2 ;  /* 0x0000000203037824 */ /* 0x000fc600078e0202 */
[----:B------:R-:W-:Y:S01]  /*6f60*/  PRMT R29, R29, 0x5410, R0 ;  /* 0x000054101d1d7816 */ /* 0x000fe20000000000 */
[C---:B------:R-:W-:Y:S01]  /*6f70*/  VIADD R0, R3.reuse, 0x8440 ;  /* 0x0000844003007836 */ /* 0x040fe20000000000 */
[----:B------:R-:W-:Y:S01]  /*6f80*/  IADD3 R4, R3, 0x8400, RZ ;  /* 0x0000840003047810 */ /* 0x000fe20007ffe0ff */
[----:B-1----:R-:W-:Y:S06]  /*6f90*/  @!P0 BRA `(.L_x_2751) ;  /* 0x0000014000408947 */ /* 0x002fec0003800000 */
.L_x_2978:
[----:B------:R-:W-:Y:S05]  /*6fa0*/  BSYNC B1 ;  /* 0x0000000000017941 */ /* 0x000fea0003800000 */
.L_x_2750:
[----:B------:R-:W-:Y:S01]  /*6fb0*/  BSSY B1, `(.L_x_2752) ;  /* 0x0000060000017945 */ /* 0x000fe20003800000 */
[----:B------:R-:W-:Y:S01]  /*6fc0*/  PRMT R15, R15, 0x5410, R5 ;  /* 0x000054100f0f7816 */ /* 0x000fe20000000005 */
[----:B------:R-:W-:Y:S02]  /*6fd0*/  @P2 VIADD R0, R4, 0xffffffc0 ;  /* 0xffffffc004002836 */ /* 0x000fe40000000000 */
[----:B------:R-:W-:Y:S05]  /*6fe0*/  @P1 BRA `(.L_x_2753) ;  /* 0x0000000400701947 */ /* 0x000fea0003800000 */
[----:B------:R-:W2:Y:S01]  /*6ff0*/  LDL R6, [R1+0x8] ;  /* 0x0000080001067983 */ /* 0x000ea20000100800 */
[----:B------:R-:W1:Y:S01]  /*7000*/  LDC R5, c[0x0][0x3f4] ;  /* 0x0000fd00ff057b82 */ /* 0x000e620000000800 */
[----:B------:R-:W-:Y:S01]  /*7010*/  BSSY B2, `(.L_x_2754) ;  /* 0x000002e000027945 */ /* 0x000fe20003800000 */
[-C--:B-1----:R-:W-:Y:S02]  /*7020*/  ISETP.GE.AND P0, PT, R152, R5.reuse, PT ;  /* 0x000000059800720c */ /* 0x082fe40003f06270 */
[----:B--2---:R-:W-:-:S11]  /*7030*/  ISETP.GE.AND P1, PT, R6, R5, PT ;  /* 0x000000050600720c */ /* 0x004fd60003f26270 */
[----:B------:R-:W-:Y:S05]  /*7040*/  @P0 BRA `(.L_x_2755) ;  /* 0x0000000000a80947 */ /* 0x000fea0003800000 */
[----:B------:R-:W1:Y:S01]  /*7050*/  LDS.128 R4, [R3+0x8400] ;  /* 0x0084000003047984 */ /* 0x000e620000000c00 */
[----:B------:R-:W-:Y:S01]  /*7060*/  SHF.R.U32.HI R37, RZ, 0x10, R31 ;  /* 0x00000010ff257819 */ /* 0x000fe2000001161f */
[--C-:B------:R-:W-:Y:S01]  /*7070*/  HADD2.F32 R38, -RZ, R40.reuse.H0_H0 ;  /* 0x20000028ff267230 */ /* 0x100fe20000004100 */
[--C-:B0-----:R-:W-:Y:S01]  /*7080*/  SHF.R.U32.HI R39, RZ, 0x10, R33.reuse ;  /* 0x00000010ff277819 */ /* 0x101fe20000011621 */
[----:B------:R-:W-:Y:S01]  /*7090*/  HADD2.F32 R36, -RZ, R40.H1_H1 ;  /* 0x30000028ff247230 */ /* 0x000fe20000004100 */
[----:B------:R-:W-:Y:S01]  /*70a0*/  SHF.R.U64 R43, R32, 0x10, R33 ;  /* 0x00000010202b7819 */ /* 0x000fe20000001221 */
[----:B------:R-:W-:Y:S01]  /*70b0*/  HADD2.F32 R37, -RZ, R37.H0_H0 ;  /* 0x20000025ff257230 */ /* 0x000fe20000004100 */
[----:B------:R-:W-:Y:S01]  /*70c0*/  SHF.R.U64 R45, R30, 0x10, R31 ;  /* 0x000000101e2d7819 */ /* 0x000fe2000000121f */
[----:B------:R-:W-:Y:S02]  /*70d0*/  HADD2.F32 R39, -RZ, R39.H0_H0 ;  /* 0x20000027ff277230 */ /* 0x000fe40000004100 */
[----:B-1----:R-:W-:-:S02]  /*70e0*/  HADD2.F32 R32, -RZ, R7.H0_H0 ;  /* 0x20000007ff207230 */ /* 0x002fc40000004100 */
[----:B------:R-:W-:Y:S02]  /*70f0*/  HADD2.F32 R33, -RZ, R7.H1_H1 ;  /* 0x30000007ff217230 */ /* 0x000fe40000004100 */
[--C-:B------:R-:W-:Y:S02]  /*7100*/  HADD2.F32 R7, -RZ, R4.reuse.H0_H0 ;  /* 0x20000004ff077230 */ /* 0x100fe40000004100 */
[----:B------:R-:W-:Y:S02]  /*7110*/  HADD2.F32 R4, -RZ, R4.H1_H1 ;  /* 0x30000004ff047230 */ /* 0x000fe40000004100 */
[C---:B------:R-:W-:Y:S01]  /*7120*/  FMUL.FTZ R42, R33.reuse, R37 ;  /* 0x00000025212a7220 */ /* 0x040fe20000410000 */
[-C--:B------:R-:W-:Y:S01]  /*7130*/  FMUL.FTZ R41, R33, R39.reuse ;  /* 0x0000002721297220 */ /* 0x080fe20000410000 */
[--C-:B------:R-:W-:Y:S02]  /*7140*/  HADD2.F32 R30, -RZ, R6.reuse.H0_H0 ;  /* 0x20000006ff1e7230 */ /* 0x100fe40000004100 */
[----:B------:R-:W-:Y:S01]  /*7150*/  FMUL.FTZ R40, R4, R38 ;  /* 0x0000002604287220 */ /* 0x000fe20000410000 */
[----:B------:R-:W-:Y:S01]  /*7160*/  FFMA.FTZ R44, R32, R39, R42 ;  /* 0x00000027202c7223 */ /* 0x000fe2000001002a */
[----:B------:R-:W-:-:S02]  /*7170*/  HADD2.F32 R31, -RZ, R6.H1_H1 ;  /* 0x30000006ff1f7230 */ /* 0x000fc40000004100 */
[-C--:B------:R-:W-:Y:S01]  /*7180*/  FMUL.FTZ R42, R4, R36.reuse ;  /* 0x00000024042a7220 */ /* 0x080fe20000410000 */
[C---:B------:R-:W-:Y:S01]  /*7190*/  FFMA.FTZ R40, R7.reuse, R36, -R40 ;  /* 0x0000002407287223 */ /* 0x040fe20000010828 */
[--C-:B------:R-:W-:Y:S02]  /*71a0*/  HADD2.F32 R6, -RZ, R5.reuse.H0_H0 ;  /* 0x20000005ff067230 */ /* 0x100fe40000004100 */
[----:B------:R-:W-:Y:S01]  /*71b0*/  FFMA.FTZ R41, R32, R37, -R41 ;  /* 0x0000002520297223 */ /* 0x000fe20000010829 */
[----:B------:R-:W-:Y:S02]  /*71c0*/  HADD2.F32 R36, -RZ, R46.H0_H0 ;  /* 0x2000002eff247230 */ /* 0x000fe40000004100 */
[----:B------:R-:W-:Y:S01]  /*71d0*/  FFMA.FTZ R37, R7, R38, R42 ;  /* 0x0000002607257223 */ /* 0x000fe2000001002a */
[----:B------:R-:W-:Y:S02]  /*71e0*/  HADD2.F32 R5, -RZ, R5.H1_H1 ;  /* 0x30000005ff057230 */ /* 0x000fe40000004100 */
[----:B------:R-:W-:-:S02]  /*71f0*/  HADD2.F32 R32, -RZ, R47.H0_H0 ;  /* 0x2000002fff207230 */ /* 0x000fc40000004100 */
[C---:B------:R-:W-:Y:S01]  /*7200*/  FMUL.FTZ R39, R31.reuse, R36 ;  /* 0x000000241f277220 */ /* 0x040fe20000410000 */
[----:B------:R-:W-:Y:S02]  /*7210*/  HADD2.F32 R33, -RZ, R43.H0_H0 ;  /* 0x2000002bff217230 */ /* 0x000fe40000004100 */
[----:B------:R-:W-:Y:S02]  /*7220*/  HADD2.F32 R4, -RZ, R45.H0_H0 ;  /* 0x2000002dff047230 */ /* 0x000fe40000004100 */
[-C--:B------:R-:W-:Y:S01]  /*7230*/  FMUL.FTZ R31, R31, R32.reuse ;  /* 0x000000201f1f7220 */ /* 0x080fe20000410000 */
[C---:B------:R-:W-:Y:S01]  /*7240*/  FFMA.FTZ R39, R30.reuse, R32, -R39 ;  /* 0x000000201e277223 */ /* 0x040fe20000010827 */
[C---:B------:R-:W-:Y:S01]  /*7250*/  FMUL.FTZ R7, R5.reuse, R33 ;  /* 0x0000002105077220 */ /* 0x040fe20000410000 */
[----:B------:R-:W-:Y:S01]  /*7260*/  FMUL.FTZ R38, R5, R4 ;  /* 0x0000000405267220 */ /* 0x000fe20000410000 */
[----:B------:R-:W-:Y:S02]  /*7270*/  FFMA.FTZ R30, R30, R36, R31 ;  /* 0x000000241e1e7223 */ /* 0x000fe4000001001f */
[----:B------:R-:W-:Y:S01]  /*7280*/  FFMA.FTZ R5, R6, R4, -R7 ;  /* 0x0000000406057223 */ /* 0x000fe20000010807 */
[----:B------:R-:W-:Y:S01]  /*7290*/  F2FP.F16.F32.PACK_AB R7, R44, R41 ;  /* 0x000000292c07723e */ /* 0x000fe200000000ff */
[----:B------:R-:W-:Y:S01]  /*72a0*/  FFMA.FTZ R38, R6, R33, R38 ;  /* 0x0000002106267223 */ /* 0x000fe20000010026 */
[----:B------:R-:W-:-:S02]  /*72b0*/  F2FP.F16.F32.PACK_AB R4, R37, R40 ;  /* 0x000000282504723e */ /* 0x000fc400000000ff */
[----:B------:R-:W-:Y:S02]  /*72c0*/  F2FP.F16.F32.PACK_AB R6, R30, R39 ;  /* 0x000000271e06723e */ /* 0x000fe400000000ff */
[----:B------:R-:W-:-:S05]  /*72d0*/  F2FP.F16.F32.PACK_AB R5, R38, R5 ;  /* 0x000000052605723e */ /* 0x000fca00000000ff */
[----:B------:R1:W-:Y:S02]  /*72e0*/  STS.128 [R3+0x8400], R4 ;  /* 0x0084000403007388 */ /* 0x0003e40000000c00 */
.L_x_2755:
[----:B------:R-:W-:Y:S05]  /*72f0*/  BSYNC B2 ;  /* 0x0000000000027941 */ /* 0x000fea0003800000 */
.L_x_2754:
[----:B------:R-:W-:Y:S05]  /*7300*/  @P1 BRA `(.L_x_2753) ;  /* 0x0000000000a81947 */ /* 0x000fea0003800000 */
[----:B-1----:R-:W1:Y:S01]  /*7310*/  LDS.128 R4, [R0] ;  /* 0x0000000000047984 */ /* 0x002e620000000c00 */
[----:B------:R-:W-:Y:S01]  /*7320*/  SHF.R.U32.HI R31, RZ, 0x10, R25 ;  /* 0x00000010ff1f7819 */ /* 0x000fe20000011619 */
[----:B------:R-:W-:Y:S01]  /*7330*/  HADD2.F32 R30, -RZ, R47.H1_H1 ;  /* 0x3000002fff1e7230 */ /* 0x000fe20000004100 */
[----:B------:R-:W-:Y:S01]  /*7340*/  SHF.R.U32.HI R33, RZ, 0x10, R21 ;  /* 0x00000010ff217819 */ /* 0x000fe20000011615 */
[----:B------:R-:W-:Y:S01]  /*7350*/  HADD2.F32 R32, -RZ, R46.H1_H1 ;  /* 0x3000002eff207230 */ /* 0x000fe20000004100 */
[----:B------:R-:W-:Y:S01]  /*7360*/  SHF.R.U64 R41, R24, 0x10, R25 ;  /* 0x0000001018297819 */ /* 0x000fe20000001219 */
[----:B------:R-:W-:Y:S01]  /*7370*/  HADD2.F32 R31, -RZ, R31.H0_H0 ;  /* 0x2000001fff1f7230 */ /* 0x000fe20000004100 */
[----:B0-----:R-:W-:Y:S01]  /*7380*/  SHF.R.U64 R39, R20, 0x10, R21 ;  /* 0x0000001014277819 */ /* 0x001fe20000001215 */
[----:B------:R-:W-:Y:S02]  /*7390*/  HADD2.F32 R33, -RZ, R33.H0_H0 ;  /* 0x20000021ff217230 */ /* 0x000fe40000004100 */
[----:B-1----:R-:W-:-:S02]  /*73a0*/  HADD2.F32 R25, -RZ, R7.H1_H1 ;  /* 0x30000007ff197230 */ /* 0x002fc40000004100 */
        /* <DEDUP_REMOVED lines=9> */
[----:B------:R-:W-:Y:S02]  /*7440*/  HADD2.F32 R25, -RZ, R35.H1_H1 ;  /* 0x30000023ff197230 */ /* 0x000fe40000004100 */
[----:B------:R-:W-:Y:S01]  /*7450*/  FFMA.FTZ R37, R24, R31, -R37 ;  /* 0x0000001f18257223 */ /* 0x000fe20000010825 */
[----:B------:R-:W-:Y:S02]  /*7460*/  HADD2.F32 R6, -RZ, R5.H0_H0 ;  /* 0x20000005ff067230 */ /* 0x000fe40000004100 */
[-C--:B------:R-:W-:Y:S01]  /*7470*/  FMUL.FTZ R38, R4, R30.reuse ;  /* 0x0000001e04267220 */ /* 0x080fe20000410000 */
[----:B------:R-:W-:Y:S02]  /*7480*/  HADD2.F32 R35, -RZ, R35.H0_H0 ;  /* 0x20000023ff237230 */ /* 0x000fe40000004100 */
[----:B------:R-:W-:Y:S01]  /*7490*/  FFMA.FTZ R36, R7, R30, -R36 ;  /* 0x0000001e07247223 */ /* 0x000fe20000010824 */
[----:B------:R-:W-:-:S02]  /*74a0*/  HADD2.F32 R5, -RZ, R5.H1_H1 ;  /* 0x30000005ff057230 */ /* 0x000fc40000004100 */
[----:B------:R-:W-:Y:S01]  /*74b0*/  FFMA.FTZ R31, R7, R32, R38 ;  /* 0x00000020071f7223 */ /* 0x000fe20000010026 */
        /* <DEDUP_REMOVED lines=15> */
.L_x_2753:
[----:B------:R-:W-:Y:S05]  /*75b0*/  BSYNC B1 ;  /* 0x0000000000017941 */ /* 0x000fea0003800000 */
.L_x_2752:
[----:B-12---:R-:W-:-:S05]  /*75c0*/  VIADD R4, R155, 0x60 ;  /* 0x000000609b047836 */ /* 0x006fca0000000000 */
[----:B------:R-:W-:-:S13]  /*75d0*/  ISETP.GE.AND P0, PT, R4, R34, PT ;  /* 0x000000220400720c */ /* 0x000fda0003f06270 */
        /* <DEDUP_REMOVED lines=9> */
[--C-:B------:R-:W-:Y:S01]  /*7670*/  HADD2.F32 R24, -RZ, R48.reuse.H1_H1 ;  /* 0x30000030ff187230 */ /* 0x100fe20000004100 */
[--C-:B------:R-:W-:Y:S01]  /*7680*/  SHF.R.U64 R33, R26, 0x10, R27.reuse ;  /* 0x000000101a217819 */ /* 0x100fe2000000121b */
[----:B------:R-:W-:Y:S01]  /*7690*/  HADD2.F32 R26, -RZ, R48.H0_H0 ;  /* 0x20000030ff1a7230 */ /* 0x000fe20000004100 */
[----:B------:R-:W-:Y:S01]  /*76a0*/  SHF.R.U32.HI R27, RZ, 0x10, R27 ;  /* 0x00000010ff1b7819 */ /* 0x000fe2000001161b */
[----:B------:R-:W-:Y:S01]  /*76b0*/  HADD2.F32 R25, -RZ, R25.H0_H0 ;  /* 0x20000019ff197230 */ /* 0x000fe20000004100 */
[----:B------:R-:W-:-:S03]  /*76c0*/  SHF.R.U64 R35, R12, 0x10, R13 ;  /* 0x000000100c237819 */ /* 0x000fc6000000120d */
[----:B------:R-:W-:Y:S02]  /*76d0*/  HADD2.F32 R27, -RZ, R27.H0_H0 ;  /* 0x2000001bff1b7230 */ /* 0x000fe40000004100 */
[--C-:B-1----:R-:W-:Y:S02]  /*76e0*/  HADD2.F32 R21, -RZ, R7.reuse.H1_H1 ;  /* 0x30000007ff157230 */ /* 0x102fe40000004100 */
[----:B------:R-:W-:Y:S02]  /*76f0*/  HADD2.F32 R20, -RZ, R7.H0_H0 ;  /* 0x20000007ff147230 */ /* 0x000fe40000004100 */
[--C-:B------:R-:W-:Y:S02]  /*7700*/  HADD2.F32 R7, -RZ, R4.reuse.H0_H0 ;  /* 0x20000004ff077230 */ /* 0x100fe40000004100 */
[C---:B------:R-:W-:Y:S01]  /*7710*/  FMUL.FTZ R32, R21.reuse, R25 ;  /* 0x0000001915207220 */ /* 0x040fe20000410000 */
[----:B------:R-:W-:Y:S02]  /*7720*/  HADD2.F32 R4, -RZ, R4.H1_H1 ;  /* 0x30000004ff047230 */ /* 0x000fe40000004100 */
[----:B------:R-:W-:Y:S01]  /*7730*/  FMUL.FTZ R31, R21, R27 ;  /* 0x0000001b151f7220 */ /* 0x000fe20000410000 */
[----:B------:R-:W-:-:S02]  /*7740*/  HADD2.F32 R12, -RZ, R6.H0_H0 ;  /* 0x20000006ff0c7230 */ /* 0x000fc40000004100 */
[----:B------:R-:W-:Y:S01]  /*7750*/  FFMA.FTZ R34, R20, R27, R32 ;  /* 0x0000001b14227223 */ /* 0x000fe20000010020 */
[----:B------:R-:W-:Y:S02]  /*7760*/  HADD2.F32 R13, -RZ, R6.H1_H1 ;  /* 0x30000006ff0d7230 */ /* 0x000fe40000004100 */
[----:B------:R-:W-:Y:S01]  /*7770*/  FMUL.FTZ R30, R4, R26 ;  /* 0x0000001a041e7220 */ /* 0x000fe20000410000 */
[----:B------:R-:W-:Y:S02]  /*7780*/  HADD2.F32 R21, -RZ, R29.H0_H0 ;  /* 0x2000001dff157230 */ /* 0x000fe40000004100 */
[----:B------:R-:W-:Y:S01]  /*7790*/  FFMA.FTZ R31, R20, R25, -R31 ;  /* 0x00000019141f7223 */ /* 0x000fe2000001081f */
[----:B------:R-:W-:Y:S02]  /*77a0*/  HADD2.F32 R6, -RZ, R5.H0_H0 ;  /* 0x20000005ff067230 */ /* 0x000fe40000004100 */
[----:B------:R-:W-:Y:S01]  /*77b0*/  FMUL.FTZ R32, R4, R24 ;  /* 0x0000001804207220 */ /* 0x000fe20000410000 */
[----:B------:R-:W-:-:S02]  /*77c0*/  HADD2.F32 R29, -RZ, R29.H1_H1 ;  /* 0x3000001dff1d7230 */ /* 0x000fc40000004100 */
[C---:B------:R-:W-:Y:S01]  /*77d0*/  FFMA.FTZ R30, R7.reuse, R24, -R30 ;  /* 0x00000018071e7223 */ /* 0x040fe2000001081e */
[----:B------:R-:W-:Y:S02]  /*77e0*/  HADD2.F32 R5, -RZ, R5.H1_H1 ;  /* 0x30000005ff057230 */ /* 0x000fe40000004100 */
        /* <DEDUP_REMOVED lines=16> */
.L_x_2758:
[----:B------:R-:W-:Y:S05]  /*78f0*/  BSYNC B1 ;  /* 0x0000000000017941 */ /* 0x000fea0003800000 */
.L_x_2757:
[----:B------:R-:W-:Y:S05]  /*7900*/  @P1 BRA `(.L_x_2756) ;  /* 0x0000001400e81947 */ /* 0x000fea0003800000 */
[----:B-1----:R-:W1:Y:S01]  /*7910*/  LDS.128 R4, [R0+0x3000] ;  /* 0x0030000000047984 */ /* 0x002e620000000c00 */
        /* <DEDUP_REMOVED lines=10> */
[--C-:B-1----:R-:W-:Y:S02]  /*79c0*/  HADD2.F32 R10, -RZ, R7.reuse.H1_H1 ;  /* 0x30000007ff0a7230 */ /* 0x102fe40000004100 */
        /* <DEDUP_REMOVED lines=31> */
.L_x_2743:
[----:B------:R-:W0:Y:S01]  /*7bc0*/  S2R R0, SR_TID.X ;  /* 0x0000000000007919 */ /* 0x000e220000002100 */
[----:B------:R-:W3:Y:S01]  /*7bd0*/  LDC R32, c[0x0][0x448] ;  /* 0x00011200ff207b82 */ /* 0x000ee20000000800 */
[----:B------:R-:W-:Y:S01]  /*7be0*/  ULDC.64 UR4, c[0x0][0x3f8] ;  /* 0x0000fe0000047ab9 */ /* 0x000fe20000000a00 */
[----:B------:R-:W-:Y:S01]  /*7bf0*/  ULDC.64 UR6, c[0x0][0x408] ;  /* 0x0001020000067ab9 */ /* 0x000fe20000000a00 */
[----:B------:R-:W-:Y:S02]  /*7c00*/  IMAD.MOV.U32 R4, RZ, RZ, R26 ;  /* 0x000000ffff047224 */ /* 0x000fe400078e001a */
[----:B------:R-:W-:Y:S02]  /*7c10*/  IMAD.MOV.U32 R6, RZ, RZ, R24 ;  /* 0x000000ffff067224 */ /* 0x000fe400078e0018 */
[----:B------:R-:W-:Y:S01]  /*7c20*/  IMAD.MOV.U32 R7, RZ, RZ, R33 ;  /* 0x000000ffff077224 */ /* 0x000fe200078e0021 */
[----:B---3--:R-:W-:Y:S01]  /*7c30*/  ISETP.NE.AND P0, PT, R32, 0x1, PT ;  /* 0x000000012000780c */ /* 0x008fe20003f05270 */
[----:B0-----:R-:W-:-:S05]  /*7c40*/  VIADD R0, R0, 0xffffff80 ;  /* 0xffffff8000007836 */ /* 0x001fca0000000000 */
[----:B------:R-:W-:-:S07]  /*7c50*/  SHF.R.S32.HI R3, RZ, 0x1f, R0 ;  /* 0x0000001fff037819 */ /* 0x000fce0000011400 */
[----:B------:R-:W0:Y:S01]  /*7c60*/  @P0 LDC R5, c[0x0][0x450] ;  /* 0x00011400ff050b82 */ /* 0x000e220000000800 */
[----:B------:R-:W-:-:S04]  /*7c70*/  LEA.HI R3, R3, R0, RZ, 0x2 ;  /* 0x0000000003037211 */ /* 0x000fc800078f10ff */
[----:B------:R-:W-:-:S05]  /*7c80*/  LOP3.LUT R3, R3, 0xfffffffc, RZ, 0xc0, !PT ;  /* 0xfffffffc03037812 */ /* 0x000fca00078ec0ff */
[----:B------:R-:W-:Y:S02]  /*7c90*/  IMAD.IADD R3, R0, 0x1, -R3 ;  /* 0x0000000100037824 */ /* 0x000fe400078e0a03 */
[----:B------:R-:W3:Y:S02]  /*7ca0*/  @P0 LDC R0, c[0x0][0x44c] ;  /* 0x00011300ff000b82 */ /* 0x000ee40000000800 */
[----:B------:R-:W-:-:S04]  /*7cb0*/  IMAD R3, R3, 0x60, R39 ;  /* 0x0000006003037824 */ /* 0x000fc800078e0227 */
[----:B---3--:R-:W-:-:S05]  /*7cc0*/  @P0 IMAD.HI.U32 R0, R3, R0, RZ ;  /* 0x0000000003000227 */ /* 0x008fca00078e00ff */
[----:B0-----:R-:W-:Y:S02]  /*7cd0*/  @P0 SHF.R.U32.HI R3, RZ, R5, R0 ;  /* 0x00000005ff030219 */ /* 0x001fe40000011600 */
[----:B------:R-:W-:Y:S02]  /*7ce0*/  MOV R5, R31 ;  /* 0x0000001f00057202 */ /* 0x000fe40000000f00 */
[----:B------:R-:W-:Y:S01]  /*7cf0*/  SHF.R.S32.HI R0, RZ, 0x1f, R3 ;  /* 0x0000001fff007819 */ /* 0x000fe20000011403 */
[----:B------:R-:W-:-:S04]  /*7d00*/  IMAD.WIDE.U32 R6, R3, UR6, R6 ;  /* 0x0000000603067c25 */ /* 0x000fc8000f8e0006 */
[C---:B------:R-:W-:Y:S02]  /*7d10*/  IMAD R8, R0.reuse, UR4, RZ ;  /* 0x0000000400087c24 */ /* 0x040fe4000f8e02ff */
[----:B------:R-:W-:Y:S02]  /*7d20*/  IMAD R0, R0, UR6, RZ ;  /* 0x0000000600007c24 */ /* 0x000fe4000f8e02ff */
[----:B------:R-:W-:-:S04]  /*7d30*/  IMAD.WIDE.U32 R4, R3, UR4, R4 ;  /* 0x0000000403047c25 */ /* 0x000fc8000f8e0004 */
[C---:B------:R-:W-:Y:S01]  /*7d40*/  IMAD R9, R3.reuse, UR5, R8 ;  /* 0x0000000503097c24 */ /* 0x040fe2000f8e0208 */
[----:B------:R-:W-:Y:S01]  /*7d50*/  ULDC.64 UR4, c[0x0][0x3e8] ;  /* 0x0000fa0000047ab9 */ /* 0x000fe20000000a00 */
        /* <DEDUP_REMOVED lines=8> */
[----:B------:R-:W-:Y:S01]  /*7de0*/  LEA.HI.X R24, R6, UR7, R3, 0x1, P1 ;  /* 0x0000000706187c11 */ /* 0x000fe200088f0c03 */
[----:B------:R-:W-:Y:S08]  /*7df0*/  BRA.DIV UR4, `(.L_x_2759) ;  /* 0x0000013204bc7947 */ /* 0x000ff0000b800000 */
[----:B------:R-:W3:Y:S01]  /*7e00*/  LDL R6, [R1+0xc] ;  /* 0x00000c0001067983 */ /* 0x000ee20000100800 */
[----:B------:R-:W0:Y:S03]  /*7e10*/  LDC R43, c[0x0][0x3f4] ;  /* 0x0000fd00ff2b7b82 */ /* 0x000e260000000800 */
[----:B------:R-:W5:Y:S04]  /*7e20*/  SHFL.IDX PT, R3, R25, RZ, 0x1c1f ;  /* 0x001c1fff19037589 */ /* 0x000f6800000e0000 */
[----:B------:R-:W2:Y:S04]  /*7e30*/  SHFL.IDX PT, R0, R26, RZ, 0x1c1f ;  /* 0x001c1fff1a007589 */ /* 0x000ea800000e0000 */
[----:B-1----:R-:W1:Y:S04]  /*7e40*/  SHFL.IDX PT, R14, R27, RZ, 0x1c1f ;  /* 0x001c1fff1b0e7589 */ /* 0x002e6800000e0000 */
[----:B------:R-:W1:Y:S01]  /*7e50*/  SHFL.IDX PT, R4, R24, RZ, 0x1c1f ;  /* 0x001c1fff18047589 */ /* 0x000e6200000e0000 */
[----:B0-----:R-:W-:Y:S01]  /*7e60*/  ISETP.GE.AND P0, PT, R16, R43, PT ;  /* 0x0000002b1000720c */ /* 0x001fe20003f06270 */
[----:B---3--:R-:W-:-:S05]  /*7e70*/  IMAD R32, R6, R32, RZ ;  /* 0x0000002006207224 */ /* 0x008fca00078e02ff */
[----:B------:R-:W-:-:S13]  /*7e80*/  ISETP.GE.OR P1, PT, R39, R32, P0 ;  /* 0x000000202700720c */ /* 0x000fda0000726670 */
[C---:B------:R-:W-:Y:S01]  /*7e90*/  @!P1 IMAD.SHL.U32 R5, R16.reuse, 0x2, RZ ;  /* 0x0000000210059824 */ /* 0x040fe200078e00ff */
[----:B------:R-:W-:-:S04]  /*7ea0*/  @!P1 SHF.L.U64.HI R21, R16, 0x1, R17 ;  /* 0x0000000110159819 */ /* 0x000fc80000010211 */
[----:B-----5:R-:W-:-:S05]  /*7eb0*/  @!P1 IADD3 R6, P2, R3, R5, RZ ;  /* 0x0000000503069210 */ /* 0x020fca0007f5e0ff */
[----:B--2---:R-:W-:-:S05]  /*7ec0*/  @!P1 IMAD.X R7, R0, 0x1, R21, P2 ;  /* 0x0000000100079824 */ /* 0x004fca00010e0615 */
[----:B----4-:R-:W2:Y:S01]  /*7ed0*/  @!P1 LD.E.128 R8, desc[UR40][R6.64] ;  /* 0x0000002806089980 */ /* 0x010ea2000c101d00 */
[----:B-1----:R-:W-:-:S04]  /*7ee0*/  @!P1 IADD3 R14, P2, R14, R5, RZ ;  /* 0x000000050e0e9210 */ /* 0x002fc80007f5e0ff */
[----:B------:R-:W-:-:S05]  /*7ef0*/  @!P1 IADD3.X R3, R4, R21, RZ, P2, !PT ;  /* 0x0000001504039210 */ /* 0x000fca00017fe4ff */
        /* <DEDUP_REMOVED lines=8> */
[----:B--2---:R-:W-:Y:S01]  /*7f80*/  @!P1 IMAD.MOV.U32 R34, RZ, RZ, R8 ;  /* 0x000000ffff229224 */ /* 0x004fe200078e0008 */
[----:B------:R-:W-:Y:S01]  /*7f90*/  @!P1 MOV R37, R11 ;  /* 0x0000000b00259202 */ /* 0x000fe20000000f00 */
[----:B------:R-:W-:Y:S02]  /*7fa0*/  @!P1 IMAD.MOV.U32 R35, RZ, RZ, R9 ;  /* 0x000000ffff239224 */ /* 0x000fe400078e0009 */
[----:B------:R-:W-:Y:S02]  /*7fb0*/  IMAD.MOV.U32 R0, RZ, RZ, R34 ;  /* 0x000000ffff007224 */ /* 0x000fe400078e0022 */
        /* <DEDUP_REMOVED lines=11> */
[----:B------:R-:W-:Y:S01]  /*8070*/  @!P1 IMAD.MOV.U32 R20, RZ, RZ, R6 ;  /* 0x000000ffff149224 */ /* 0x000fe200078e0006 */
[----:B------:R-:W-:Y:S01]  /*8080*/  MOV R4, R30 ;  /* 0x0000001e00047202 */ /* 0x000fe20000000f00 */
[----:B------:R-:W-:Y:S02]  /*8090*/  @!P1 IMAD.MOV.U32 R21, RZ, RZ, R7 ;  /* 0x000000ffff159224 */ /* 0x000fe400078e0007 */
[----:B------:R-:W-:Y:S02]  /*80a0*/  IMAD.MOV.U32 R5, RZ, RZ, R31 ;  /* 0x000000ffff057224 */ /* 0x000fe400078e001f */
[----:B------:R-:W-:-:S02]  /*80b0*/  IMAD.MOV.U32 R6, RZ, RZ, R20 ;  /* 0x000000ffff067224 */ /* 0x000fc400078e0014 */
[----:B------:R-:W-:Y:S01]  /*80c0*/  IMAD.MOV.U32 R7, RZ, RZ, R21 ;  /* 0x000000ffff077224 */ /* 0x000fe200078e0015 */
[----:B------:R-:W-:Y:S02]  /*80d0*/  PRMT R45, R5, 0x7610, R45 ;  /* 0x00007610052d7816 */ /* 0x000fe4000000002d */
[----:B------:R-:W-:Y:S02]  /*80e0*/  PRMT R56, R4, 0x5410, R6 ;  /* 0x0000541004387816 */ /* 0x000fe40000000006 */
[----:B------:R-:W-:Y:S02]  /*80f0*/  CS2R R4, SRZ ;  /* 0x0000000000047805 */ /* 0x000fe4000001ff00 */
[----:B01--4-:R-:W-:-:S07]  /*8100*/  PRMT R42, R42, 0x5410, R7 ;  /* 0x000054102a2a7816 */ /* 0x013fce0000000007 */
.L_x_2988:
[----:B------:R-:W4:Y:S01]  /*8110*/  LDL R7, [R1+0x5c] ;  /* 0x00005c0001077983 */ /* 0x000f220000100800 */
[----:B------:R-:W-:Y:S01]  /*8120*/  VIADD R39, R39, 0x60 ;  /* 0x0000006027277836 */ /* 0x000fe20000000000 */
[----:B------:R-:W-:Y:S01]  /*8130*/  BSSY B1, `(.L_x_2760) ;  /* 0x0000016000017945 */ /* 0x000fe20003800000 */
[----:B------:R-:W-:Y:S02]  /*8140*/  CS2R R8, SRZ ;  /* 0x0000000000087805 */ /* 0x000fe4000001ff00 */
[----:B------:R-:W-:Y:S02]  /*8150*/  CS2R R10, SRZ ;  /* 0x00000000000a7805 */ /* 0x000fe4000001ff00 */
[----:B------:R-:W-:Y:S02]  /*8160*/  ISETP.GE.AND P1, PT, R39, R32, PT ;  /* 0x000000202700720c */ /* 0x000fe40003f26270 */
[----:B----4-:R-:W-:-:S04]  /*8170*/  LEA.HI R6, R7, R7, RZ, 0x1 ;  /* 0x0000000707067211 */ /* 0x010fc800078f08ff */
[----:B------:R-:W-:-:S05]  /*8180*/  LOP3.LUT R6, R6, 0xfffffffe, RZ, 0xc0, !PT ;  /* 0xfffffffe06067812 */ /* 0x000fca00078ec0ff */
[----:B------:R-:W-:Y:S01]  /*8190*/  IMAD.IADD R13, R7, 0x1, -R6 ;  /* 0x00000001070d7824 */ /* 0x000fe200078e0a06 */
[----:B------:R-:W-:-:S04]  /*81a0*/  CS2R R6, SRZ ;  /* 0x0000000000067805 */ /* 0x000fc8000001ff00 */
[----:B------:R-:W-:Y:S01]  /*81b0*/  SHF.L.U32 R13, R13, 0x1f, RZ ;  /* 0x0000001f0d0d7819 */ /* 0x000fe200000006ff */
[----:B------:R-:W-:Y:S06]  /*81c0*/  @P1 BRA `(.L_x_2761) ;  /* 0x0000000000301947 */ /* 0x000fec0003800000 */
[----:B------:R-:W-:Y:S02]  /*81d0*/  CS2R R6, SRZ ;  /* 0x0000000000067805 */ /* 0x000fe4000001ff00 */
[----:B------:R-:W-:Y:S02]  /*81e0*/  CS2R R8, SRZ ;  /* 0x0000000000087805 */ /* 0x000fe4000001ff00 */
[----:B------:R-:W-:Y:S01]  /*81f0*/  CS2R R10, SRZ ;  /* 0x00000000000a7805 */ /* 0x000fe2000001ff00 */
[----:B------:R-:W-:Y:S06]  /*8200*/  @P0 BRA `(.L_x_2761) ;  /* 0x0000000000200947 */ /* 0x000fec0003800000 */
[C---:B------:R-:W-:Y:S01]  /*8210*/  IMAD.SHL.U32 R4, R16.reuse, 0x2, RZ ;  /* 0x0000000210047824 */ /* 0x040fe200078e00ff */
[----:B------:R-:W-:-:S04]  /*8220*/  SHF.L.U64.HI R5, R16, 0x1, R17 ;  /* 0x0000000110057819 */ /* 0x000fc80000010211 */
[-C--:B---3--:R-:W-:Y:S02]  /*8230*/  IADD3 R8, P1, R3, R4.reuse, RZ ;  /* 0x0000000403087210 */ /* 0x088fe40007f3e0ff */
[----:B------:R-:W-:Y:S02]  /*8240*/  IADD3 R4, P2, R14, R4, RZ ;  /* 0x000000040e047210 */ /* 0x000fe40007f5e0ff */
[----:B--2---:R-:W-:-:S03]  /*8250*/  IADD3.X R9, R0, R5, RZ, P1, !PT ;  /* 0x0000000500097210 */ /* 0x004fc60000ffe4ff */
[----:B------:R-:W-:-:S03]  /*8260*/  IMAD.X R5, R24, 0x1, R5, P2 ;  /* 0x0000000118057824 */ /* 0x000fc600010e0605 */
[----:B------:R-:W5:Y:S04]  /*8270*/  LD.E.128 R8, desc[UR40][R8.64] ;  /* 0x0000002808087980 */ /* 0x000f68000c101d00 */
[----:B------:R-:W5:Y:S02]  /*8280*/  LD.E.128 R4, desc[UR40][R4.64] ;  /* 0x0000002804047980 */ /* 0x000f64000c101d00 */
.L_x_2761:
[----:B------:R-:W-:Y:S05]  /*8290*/  BSYNC B1 ;  /* 0x0000000000017941 */ /* 0x000fea0003800000 */
.L_x_2760:
[----:B------:R-:W0:Y:S01]  /*82a0*/  SYNCS.PHASECHK.TRANS64.TRYWAIT P1, [R2+URZ+0x16800], R13 ;  /* 0x0168000d020075a7 */ /* 0x000e22000802017f */
[----:B------:R-:W-:Y:S01]  /*82b0*/  IMAD R29, R29, -0xc0, R32 ;  /* 0xffffff401d1d7824 */ /* 0x000fe200078e0220 */
[----:B------:R-:W-:Y:S01]  /*82c0*/  BSSY B1, `(.L_x_2762) ;  /* 0x0000012000017945 */ /* 0x000fe20003800000 */
[----:B------:R-:W-:Y:S02]  /*82d0*/  VIADD R14, R155, 0x60 ;  /* 0x000000609b0e7836 */ /* 0x000fe40000000000 */
[----:B---3-5:R-:W-:Y:S01]  /*82e0*/  IMAD.MOV.U32 R3, RZ, RZ, R4 ;  /* 0x000000ffff037224 */ /* 0x028fe200078e0004 */
[----:B--2---:R-:W-:Y:S01]  /*82f0*/  VIMNMX R0, R29, 0xc0, PT ;  /* 0x000000c01d007848 */ /* 0x004fe20003fe0100 */
[----:B------:R-:W-:Y:S02]  /*8300*/  IMAD.MOV.U32 R12, RZ, RZ, R5 ;  /* 0x000000ffff0c7224 */ /* 0x000fe400078e0005 */
[----:B------:R-:W-:Y:S01]  /*8310*/  IMAD.IADD R29, R16, 0x1, R43 ;  /* 0x00000001101d7824 */ /* 0x000fe200078e022b */
[----:B------:R-:W-:-:S02]  /*8320*/  ISETP.GE.OR P2, PT, R155, R0, P0 ;  /* 0x000000009b00720c */ /* 0x000fc40000746670 */
[----:B------:R-:W-:Y:S01]  /*8330*/  ISETP.GE.OR P0, PT, R14, R0, P0 ;  /* 0x000000000e00720c */ /* 0x000fe20000706670 */
[----:B------:R-:W-:Y:S01]  /*8340*/  IMAD.MOV.U32 R0, RZ, RZ, R6 ;  /* 0x000000ffff007224 */ /* 0x000fe200078e0006 */
[----:B------:R-:W-:Y:S01]  /*8350*/  PRMT R40, R40, 0x5410, R3 ;  /* 0x0000541028287816 */ /* 0x000fe20000000003 */
[----:B------:R-:W-:Y:S01]  /*8360*/  IMAD.MOV.U32 R3, RZ, RZ, R7 ;  /* 0x000000ffff037224 */ /* 0x000fe200078e0007 */
[----:B------:R-:W-:Y:S01]  /*8370*/  PRMT R41, R12, 0x7610, R41 ;  /* 0x000076100c297816 */ /* 0x000fe20000000029 */
[----:B------:R-:W-:Y:S01]  /*8380*/  IMAD.MOV.U32 R14, RZ, RZ, R9 ;  /* 0x000000ffff0e7224 */ /* 0x000fe200078e0009 */
[----:B------:R-:W-:Y:S02]  /*8390*/  MOV R12, R8 ;  /* 0x00000008000c7202 */ /* 0x000fe40000000f00 */
[----:B------:R-:W-:Y:S02]  /*83a0*/  PRMT R39, R3, 0x5410, R0 ;  /* 0x0000541003277816 */ /* 0x000fe40000000000 */
[----:B------:R-:W-:-:S02]  /*83b0*/  PRMT R40, R12, 0x7610, R40 ;  /* 0x000076100c287816 */ /* 0x000fc40000000028 */
[----:B------:R-:W-:Y:S01]  /*83c0*/  PRMT R41, R41, 0x5410, R14 ;  /* 0x0000541029297816 */ /* 0x000fe2000000000e */
[----:B0-----:R-:W-:Y:S06]  /*83d0*/  @!P1 BRA `(.L_x_2763) ;  /* 0x0000013000b09947 */ /* 0x001fec0003800000 */
.L_x_2989:
[----:B------:R-:W-:Y:S05]  /*83e0*/  BSYNC B1 ;  /* 0x0000000000017941 */ /* 0x000fea0003800000 */
.L_x_2762:
[----:B------:R-:W-:Y:S01]  /*83f0*/  BSSY B1, `(.L_x_2764) ;  /* 0x0000069000017945 */ /* 0x000fe20003800000 */
[----:B------:R-:W-:Y:S01]  /*8400*/  IMAD.MOV.U32 R0, RZ, RZ, R10 ;  /* 0x000000ffff007224 */ /* 0x000fe200078e000a */
[----:B------:R-:W-:Y:S01]  /*8410*/  LOP3.LUT R29, R29, 0x38, RZ, 0xc0, !PT ;  /* 0x000000381d1d7812 */ /* 0x000fe200078ec0ff */
[----:B------:R-:W-:Y:S01]  /*8420*/  IMAD.MOV.U32 R3, RZ, RZ, R11 ;  /* 0x000000ffff037224 */ /* 0x000fe200078e000b */
[----:B------:R-:W-:Y:S06]  /*8430*/  @P2 BRA `(.L_x_2765) ;  /* 0x0000000400902947 */ /* 0x000fec0003800000 */
[----:B------:R-:W2:Y:S01]  /*8440*/  LDL R12, [R1+0x44] ;  /* 0x00004400010c7983 */ /* 0x000ea20000100800 */
[----:B------:R-:W1:Y:S02]  /*8450*/  S2R R14, SR_TID.X ;  /* 0x00000000000e7919 */ /* 0x000e640000002100 */
[----:B-1----:R-:W-:-:S05]  /*8460*/  VIADD R14, R14, 0xffffff80 ;  /* 0xffffff800e0e7836 */ /* 0x002fca0000000000 */
[----:B------:R-:W-:-:S04]  /*8470*/  SHF.R.S32.HI R25, RZ, 0x1f, R14 ;  /* 0x0000001fff197819 */ /* 0x000fc8000001140e */
[----:B------:R-:W-:-:S04]  /*8480*/  LEA.HI R25, R25, R14, RZ, 0x5 ;  /* 0x0000000e19197211 */ /* 0x000fc800078f28ff */
[----:B------:R-:W-:Y:S01]  /*8490*/  SHF.R.S32.HI R25, RZ, 0x5, R25 ;  /* 0x00000005ff197819 */ /* 0x000fe20000011419 */
[--C-:B------:R-:W-:Y:S01]  /*84a0*/  HADD2.F32 R43, -RZ, R45.reuse.H1_H1 ;  /* 0x3000002dff2b7230 */ /* 0x100fe20000004100 */
[----:B------:R-:W-:Y:S01]  /*84b0*/  SHF.R.U64 R55, R34, 0x10, R35 ;  /* 0x0000001022377819 */ /* 0x000fe20000001223 */
[----:B------:R-:W-:Y:S01]  /*84c0*/  HADD2.F32 R45, -RZ, R45.H0_H0 ;  /* 0x2000002dff2d7230 */ /* 0x000fe20000004100 */
[----:B------:R-:W-:Y:S02]  /*84d0*/  SHF.R.U32.HI R44, RZ, 0x10, R31 ;  /* 0x00000010ff2c7819 */ /* 0x000fe4000001161f */
        /* <DEDUP_REMOVED lines=9> */
[----:B------:R-:W-:Y:S02]  /*8570*/  LOP3.LUT R12, R24, 0x38, R16, 0xf8, !PT ;  /* 0x00000038180c7812 */ /* 0x000fe400078ef810 */
[----:B------:R-:W-:-:S04]  /*8580*/  SHF.R.U32.HI R15, RZ, 0x3, R24 ;  /* 0x00000003ff0f7819 */ /* 0x000fc80000011618 */
[----:B------:R-:W-:Y:S02]  /*8590*/  LOP3.LUT R12, R12, R15, RZ, 0x3c, !PT ;  /* 0x0000000f0c0c7212 */ /* 0x000fe400078e3cff */
[----:B------:R-:W-:Y:S02]  /*85a0*/  LOP3.LUT R24, R15, R29, R24, 0x1e, !PT ;  /* 0x0000001d0f187212 */ /* 0x000fe400078e1e18 */
[----:B0-----:R-:W-:-:S03]  /*85b0*/  LEA R13, R25, R12, 0x9 ;  /* 0x0000000c190d7211 */ /* 0x001fc600078e48ff */
[----:B------:R-:W-:-:S04]  /*85c0*/  IMAD R25, R25, 0x200, R24 ;  /* 0x0000020019197824 */ /* 0x000fc800078e0218 */
        /* <DEDUP_REMOVED lines=75> */
.L_x_2765:
[----:B------:R-:W-:Y:S05]  /*8a80*/  BSYNC B1 ;  /* 0x0000000000017941 */ /* 0x000fea0003800000 */
.L_x_2764:
[----:B------:R-:W-:Y:S01]  /*8a90*/  PRMT R33, R0, 0x5410, R3 ;  /* 0x0000541000217816 */ /* 0x000fe20000000003 */
[----:B------:R-:W-:Y:S06]  /*8aa0*/  @P0 BRA `(.L_x_2756) ;  /* 0x0000000400800947 */ /* 0x000fec0003800000 */
[----:B------:R-:W2:Y:S01]  /*8ab0*/  LDL R20, [R1+0x48] ;  /* 0x0000480001147983 */ /* 0x000ea20000100800 */
[C---:B-1----:R-:W-:Y:S02]  /*8ac0*/  VIADD R12, R155.reuse, 0x60 ;  /* 0x000000609b0c7836 */ /* 0x042fe40000000000 */
[----:B0-----:R-:W-:Y:S01]  /*8ad0*/  VIADD R13, R155, 0x60 ;  /* 0x000000609b0d7836 */ /* 0x001fe20000000000 */
[----:B------:R-:W3:Y:S01]  /*8ae0*/  LDL R45, [R1+0x64] ;  /* 0x00006400012d7983 */ /* 0x000ee20000100800 */
[----:B------:R-:W-:-:S03]  /*8af0*/  IMAD.SHL.U32 R12, R12, 0x40, RZ ;  /* 0x000000400c0c7824 */ /* 0x000fc600078e00ff */
[----:B------:R-:W-:Y:S02]  /*8b00*/  SHF.L.U32 R13, R13, 0x6, RZ ;  /* 0x000000060d0d7819 */ /* 0x000fe400000006ff */
[----:B------:R-:W-:Y:S02]  /*8b10*/  LOP3.LUT R12, R12, 0x1c0, RZ, 0xc0, !PT ;  /* 0x000001c00c0c7812 */ /* 0x000fe400078ec0ff */
[----:B------:R-:W-:Y:S02]  /*8b20*/  LOP3.LUT R13, R13, 0x1c0, RZ, 0xc0, !PT ;  /* 0x000001c00d0d7812 */ /* 0x000fe400078ec0ff */
[----:B------:R-:W-:-:S04]  /*8b30*/  SHF.R.U32.HI R12, RZ, 0x3, R12 ;  /* 0x00000003ff0c7819 */ /* 0x000fc8000001160c */
[----:B------:R-:W-:Y:S02]  /*8b40*/  LOP3.LUT R29, R12, R29, R13, 0x1e, !PT ;  /* 0x0000001d0c1d7212 */ /* 0x000fe400078e1e0d */
[--C-:B------:R-:W-:Y:S02]  /*8b50*/  SHF.R.U64 R37, R6, 0x10, R7.reuse ;  /* 0x0000001006257819 */ /* 0x100fe40000001207 */
[----:B------:R-:W-:Y:S02]  /*8b60*/  SHF.R.U32.HI R35, RZ, 0x10, R7 ;  /* 0x00000010ff237819 */ /* 0x000fe40000011607 */
[----:B------:R-:W-:Y:S01]  /*8b70*/  SHF.R.U64 R43, R10, 0x10, R11 ;  /* 0x000000100a2b7819 */ /* 0x000fe2000000120b */
[----:B------:R-:W-:Y:S01]  /*8b80*/  HADD2.F32 R10, -RZ, R41.H1_H1 ;  /* 0x30000029ff0a7230 */ /* 0x000fe20000004100 */
[----:B------:R-:W-:Y:S02]  /*8b90*/  SHF.R.U32.HI R21, RZ, 0x10, R9 ;  /* 0x00000010ff157819 */ /* 0x000fe40000011609 */
[----:B------:R-:W-:-:S05]  /*8ba0*/  SHF.R.U32.HI R30, RZ, 0x10, R5 ;  /* 0x00000010ff1e7819 */ /* 0x000fca0000011605 */
[----:B------:R-:W-:Y:S01]  /*8bb0*/  HADD2.F32 R30, -RZ, R30.H0_H0 ;  /* 0x2000001eff1e7230 */ /* 0x000fe20000004100 */
[----:B------:R-:W-:Y:S02]  /*8bc0*/  SHF.R.U64 R44, R8, 0x10, R9 ;  /* 0x00000010082c7819 */ /* 0x000fe40000001209 */
[----:B------:R-:W-:Y:S01]  /*8bd0*/  SHF.R.U32.HI R42, RZ, 0x10, R11 ;  /* 0x00000010ff2a7819 */ /* 0x000fe2000001160b */
[----:B------:R-:W-:Y:S01]  /*8be0*/  HADD2.F32 R11, -RZ, R39.H1_H1 ;  /* 0x30000027ff0b7230 */ /* 0x000fe20000004100 */
[----:B------:R-:W-:Y:S01]  /*8bf0*/  SHF.R.U64 R38, R4, 0x10, R5 ;  /* 0x0000001004267819 */ /* 0x000fe20000001205 */
[----:B--2---:R-:W-:-:S04]  /*8c00*/  IMAD.IADD R29, R20, 0x1, R29 ;  /* 0x00000001141d7824 */ /* 0x004fc800078e021d */
[----:B------:R-:W-:Y:S01]  /*8c10*/  IMAD R29, R29, 0x2, R2 ;  /* 0x000000021d1d7824 */ /* 0x000fe200078e0202 */
[----:B---3--:R-:W0:Y:S04]  /*8c20*/  LDS.128 R12, [R45+0x8400] ;  /* 0x008400002d0c7984 */ /* 0x008e280000000c00 */
[----:B------:R-:W1:Y:S01]  /*8c30*/  LDS.128 R24, [R29+0x8400] ;  /* 0x008400001d187984 */ /* 0x000e620000000c00 */
[----:B------:R-:W-:Y:S02]  /*8c40*/  HADD2.F32 R20, -RZ, R41.H0_H0 ;  /* 0x20000029ff147230 */ /* 0x000fe40000004100 */
[----:B0-----:R-:W-:Y:S02]  /*8c50*/  HADD2.F32 R3, -RZ, R13.H0_H0 ;  /* 0x2000000dff037230 */ /* 0x001fe40000004100 */
[----:B-1----:R-:W-:-:S05]  /*8c60*/  HADD2.F32 R7, -RZ, R25.H0_H0 ;  /* 0x20000019ff077230 */ /* 0x002fca0000004100 */
[C---:B------:R-:W-:Y:S01]  /*8c70*/  FMUL.FTZ R32, R7.reuse, R20 ;  /* 0x0000001407207220 */ /* 0x040fe20000410000 */
[-C--:B------:R-:W-:Y:S01]  /*8c80*/  FMUL.FTZ R34, R7, R10.reuse ;  /* 0x0000000a07227220 */ /* 0x080fe20000410000 */
[----:B------:R-:W-:Y:S02]  /*8c90*/  HADD2.F32 R25, -RZ, R25.H1_H1 ;  /* 0x30000019ff197230 */ /* 0x000fe40000004100 */
[C---:B------:R-:W-:Y:S01]  /*8ca0*/  FFMA.FTZ R32, R3.reuse, R10, -R32 ;  /* 0x0000000a03207223 */ /* 0x040fe20000010820 */
[----:B------:R-:W-:Y:S02]  /*8cb0*/  HADD2.F32 R6, -RZ, R24.H0_H0 ;  /* 0x20000018ff067230 */ /* 0x000fe40000004100 */
[----:B------:R-:W-:Y:S01]  /*8cc0*/  FFMA.FTZ R34, R3, R20, R34 ;  /* 0x0000001403227223 */ /* 0x000fe20000010022 */
[----:B------:R-:W-:Y:S02]  /*8cd0*/  HADD2.F32 R10, -RZ, R21.H0_H0 ;  /* 0x20000015ff0a7230 */ /* 0x000fe40000004100 */
[----:B------:R-:W-:-:S02]  /*8ce0*/  HADD2.F32 R7, -RZ, R40.H1_H1 ;  /* 0x30000028ff077230 */ /* 0x000fc40000004100 */
[----:B------:R-:W-:Y:S02]  /*8cf0*/  HADD2.F32 R3, -RZ, R40.H0_H0 ;  /* 0x20000028ff037230 */ /* 0x000fe40000004100 */
[C---:B------:R-:W-:Y:S01]  /*8d00*/  FMUL.FTZ R36, R25.reuse, R30 ;  /* 0x0000001e19247220 */ /* 0x040fe20000410000 */
[----:B------:R-:W-:Y:S02]  /*8d10*/  HADD2.F32 R13, -RZ, R13.H1_H1 ;  /* 0x3000000dff0d7230 */ /* 0x000fe40000004100 */
[-C--:B------:R-:W-:Y:S01]  /*8d20*/  FMUL.FTZ R20, R25, R10.reuse ;  /* 0x0000000a19147220 */ /* 0x080fe20000410000 */
[----:B------:R-:W-:Y:S02]  /*8d30*/  HADD2.F32 R0, -RZ, R12.H0_H0 ;  /* 0x2000000cff007230 */ /* 0x000fe40000004100 */
[C---:B------:R-:W-:Y:S01]  /*8d40*/  FMUL.FTZ R21, R6.reuse, R7 ;  /* 0x0000000706157220 */ /* 0x040fe20000410000 */
[-C--:B------:R-:W-:Y:S01]  /*8d50*/  FMUL.FTZ R6, R6, R3.reuse ;  /* 0x0000000306067220 */ /* 0x080fe20000410000 */
[C---:B------:R-:W-:Y:S01]  /*8d60*/  FFMA.FTZ R25, R13.reuse, R10, -R36 ;  /* 0x0000000a0d197223 */ /* 0x040fe20000010824 */
[----:B------:R-:W-:Y:S01]  /*8d70*/  FFMA.FTZ R31, R13, R30, R20 ;  /* 0x0000001e0d1f7223 */ /* 0x000fe20000010014 */
[----:B------:R-:W-:Y:S01]  /*8d80*/  FFMA.FTZ R21, R0, R3, -R21 ;  /* 0x0000000300157223 */ /* 0x000fe20000010815 */
[----:B------:R-:W-:-:S02]  /*8d90*/  HADD2.F32 R8, -RZ, R26.H0_H0 ;  /* 0x2000001aff087230 */ /* 0x000fc40000004100 */
[----:B------:R-:W-:Y:S01]  /*8da0*/  FFMA.FTZ R13, R0, R7, R6 ;  /* 0x00000007000d7223 */ /* 0x000fe20000010006 */
[----:B------:R-:W-:Y:S02]  /*8db0*/  HADD2.F32 R9, -RZ, R27.H0_H0 ;  /* 0x2000001bff097230 */ /* 0x000fe40000004100 */
[----:B------:R-:W-:Y:S02]  /*8dc0*/  HADD2.F32 R3, -RZ, R33.H0_H0 ;  /* 0x20000021ff037230 */ /* 0x000fe40000004100 */
[----:B------:R-:W-:Y:S02]  /*8dd0*/  HADD2.F32 R10, -RZ, R39.H0_H0 ;  /* 0x20000027ff0a7230 */ /* 0x000fe40000004100 */
[----:B------:R-:W-:Y:S02]  /*8de0*/  HADD2.F32 R0, -RZ, R33.H1_H1 ;  /* 0x30000021ff007230 */ /* 0x000fe40000004100 */
[----:B------:R-:W-:Y:S01]  /*8df0*/  FMUL.FTZ R7, R8, R11 ;  /* 0x0000000b08077220 */ /* 0x000fe20000410000 */
[----:B------:R-:W-:-:S02]  /*8e00*/  HADD2.F32 R5, -RZ, R15.H0_H0 ;  /* 0x2000000fff057230 */ /* 0x000fc40000004100 */
[----:B------:R-:W-:Y:S01]  /*8e10*/  FMUL.FTZ R33, R8, R3 ;  /* 0x0000000308217220 */ /* 0x000fe20000410000 */
[----:B------:R-:W-:Y:S02]  /*8e20*/  HADD2.F32 R4, -RZ, R14.H0_H0 ;  /* 0x2000000eff047230 */ /* 0x000fe40000004100 */
[C---:B------:R-:W-:Y:S01]  /*8e30*/  FMUL.FTZ R30, R9.reuse, R10 ;  /* 0x0000000a091e7220 */ /* 0x040fe20000410000 */
[----:B------:R-:W-:Y:S02]  /*8e40*/  HADD2.F32 R27, -RZ, R27.H1_H1 ;  /* 0x3000001bff1b7230 */ /* 0x000fe40000004100 */
[-C--:B------:R-:W-:Y:S01]  /*8e50*/  FMUL.FTZ R9, R9, R0.reuse ;  /* 0x0000000009097220 */ /* 0x080fe20000410000 */
[----:B------:R-:W-:Y:S02]  /*8e60*/  HADD2.F32 R8, -RZ, R35.H0_H0 ;  /* 0x20000023ff087230 */ /* 0x000fe40000004100 */
[----:B------:R-:W-:Y:S02]  /*8e70*/  HADD2.F32 R6, -RZ, R42.H0_H0 ;  /* 0x2000002aff067230 */ /* 0x000fe40000004100 */
[----:B------:R-:W-:Y:S01]  /*8e80*/  FFMA.FTZ R30, R5, R0, -R30 ;  /* 0x00000000051e7223 */ /* 0x000fe2000001081e */
[----:B------:R-:W-:-:S02]  /*8e90*/  HADD2.F32 R15, -RZ, R15.H1_H1 ;  /* 0x3000000fff0f7230 */ /* 0x000fc40000004100 */
[C---:B------:R-:W-:Y:S01]  /*8ea0*/  FFMA.FTZ R20, R4.reuse, R3, -R7 ;  /* 0x0000000304147223 */ /* 0x040fe20000010807 */
[----:B------:R-:W-:Y:S01]  /*8eb0*/  FFMA.FTZ R33, R4, R11, R33 ;  /* 0x0000000b04217223 */ /* 0x000fe20000010021 */
[----:B------:R-:W-:Y:S01]  /*8ec0*/  FFMA.FTZ R0, R5, R10, R9 ;  /* 0x0000000a05007223 */ /* 0x000fe20000010009 */
[----:B------:R-:W-:Y:S02]  /*8ed0*/  HADD2.F32 R24, -RZ, R24.H1_H1 ;  /* 0x30000018ff187230 */ /* 0x000fe40000004100 */
[C---:B------:R-:W-:Y:S01]  /*8ee0*/  FMUL.FTZ R4, R27.reuse, R8 ;  /* 0x000000081b047220 */ /* 0x040fe20000410000 */
[----:B------:R-:W-:Y:S02]  /*8ef0*/  HADD2.F32 R26, -RZ, R26.H1_H1 ;  /* 0x3000001aff1a7230 */ /* 0x000fe40000004100 */
[----:B------:R-:W-:Y:S01]  /*8f00*/  FMUL.FTZ R10, R27, R6 ;  /* 0x000000061b0a7220 */ /* 0x000fe20000410000 */
[----:B------:R-:W-:Y:S02]  /*8f10*/  HADD2.F32 R7, -RZ, R38.H0_H0 ;  /* 0x20000026ff077230 */ /* 0x000fe40000004100 */
[----:B------:R-:W-:-:S02]  /*8f20*/  HADD2.F32 R9, -RZ, R37.H0_H0 ;  /* 0x20000025ff097230 */ /* 0x000fc40000004100 */
[----:B------:R-:W-:Y:S02]  /*8f30*/  HADD2.F32 R3, -RZ, R44.H0_H0 ;  /* 0x2000002cff037230 */ /* 0x000fe40000004100 */
[----:B------:R-:W-:Y:S02]  /*8f40*/  HADD2.F32 R5, -RZ, R43.H0_H0 ;  /* 0x2000002bff057230 */ /* 0x000fe40000004100 */
[C---:B------:R-:W-:Y:S01]  /*8f50*/  FFMA.FTZ R27, R15.reuse, R6, -R4 ;  /* 0x000000060f1b7223 */ /* 0x040fe20000010804 */
[----:B------:R-:W-:Y:S02]  /*8f60*/  HADD2.F32 R12, -RZ, R12.H1_H1 ;  /* 0x3000000cff0c7230 */ /* 0x000fe40000004100 */
        /* <DEDUP_REMOVED lines=20> */
.L_x_2756:
[----:B------:R-:W-:Y:S05]  /*90b0*/  BSYNC B0 ;  /* 0x0000000000007941 */ /* 0x000fea0003800000 */
.L_x_2742:
[----:B------:R-:W-:Y:S01]  /*90c0*/  @!PT LDS RZ, [RZ] ;  /* 0x00000000fffff984 */ /* 0x000fe20000000800 */
[----:B------:R-:W-:Y:S01]  /*90d0*/  @!PT LDS RZ, [RZ] ;  /* 0x00000000fffff984 */ /* 0x000fe20000000800 */
[----:B------:R-:W-:Y:S01]  /*90e0*/  @!PT LDS RZ, [RZ] ;  /* 0x00000000fffff984 */ /* 0x000fe20000000800 */
[----:B------:R-:W-:Y:S01]  /*90f0*/  @!PT LDS RZ, [RZ] ;  /* 0x00000000fffff984 */ /* 0x000fe20000000800 */
[----:B------:R4:W-:Y:S06]  /*9100*/  MEMBAR.ALL.CTA ;  /* 0x0000000000007992 */ /* 0x0009ec0000008000 */
[----:B----4-:R-:W4:Y:S01]  /*9110*/  FENCE.VIEW.ASYNC.S ;  /* 0x00000000000073c6 */ /* 0x010f220000000000 */
[----:B------:R-:W-:Y:S05]  /*9120*/  WARPSYNC.ALL ;  /* 0x0000000000007948 */ /* 0x000fea0003800000 */
[----:B----4-:R-:W-:Y:S06]  /*9130*/  BAR.SYNC.DEFER_BLOCKING 0xd, 0x180 ;  /* 0x0346000000007b1d */ /* 0x010fec0000010000 */
.L_x_2739:
[----:B--2---:R-:W2:Y:S02]  /*9140*/  LDL R0, [R1] ;  /* 0x0000000001007983 */ /* 0x004ea40000100800 */
[----:B--2---:R-:W-:-:S13]  /*9150*/  ISETP.NE.AND P0, PT, R0, 0x3, PT ;  /* 0x000000030000780c */ /* 0x004fda0003f05270 */
[----:B------:R-:W-:Y:S05]  /*9160*/  @!P0 BRA `(.L_x_2766) ;  /* 0x0000000000048947 */ /* 0x000fea0003800000 */
[----:B------:R-:W-:Y:S01]  /*9170*/  BPT.TRAP 0x1 ;  /* 0x000000040000795c */ /* 0x000fe20000300000 */
.L_x_2766:
[----:B---3--:R-:W-:Y:S01]  /*9180*/  IMAD R8, R23, 0x8, R2 ;  /* 0x0000000817087824 */ /* 0x008fe200078e0202 */
[----:B01----:R-:W-:-:S04]  /*9190*/  SHF.L.U32 R3, R156, 0x1f, RZ ;  /* 0x0000001f9c037819 */ /* 0x003fc800000006ff */
[----:B------:R0:W1:Y:S01]  /*91a0*/  SYNCS.PHASECHK.TRANS64.TRYWAIT P1, [R8+URZ+0x16830], R3 ;  /* 0x01683003080075a7 */ /* 0x000062000802017f */
[----:B------:R-:W-:Y:S05]  /*91b0*/  @!P0 BRA `(.L_x_2767) ;  /* 0x0000000000048947 */ /* 0x000fea0003800000 */
[----:B------:R-:W-:Y:S01]  /*91c0*/  BPT.TRAP 0x1 ;  /* 0x000000040000795c */ /* 0x000fe20000300000 */
.L_x_2767:
        /* <DEDUP_REMOVED lines=10> */
.L_x_2768:
[----:B--2---:R-:W2:Y:S01]  /*9270*/  LDL R0, [R1+0x24] ;  /* 0x0000240001007983 */ /* 0x004ea20000100800 */
[----:B------:R-:W-:Y:S01]  /*9280*/  MOV R5, 0x40000040 ;  /* 0x4000004000057802 */ /* 0x000fe20000000f00 */
[----:B------:R-:W-:Y:S05]  /*9290*/  WARPSYNC.ALL ;  /* 0x0000000000007948 */ /* 0x000fea0003800000 */
[C---:B------:R-:W-:Y:S01]  /*92a0*/  R2UR UR4, R14.reuse ;  /* 0x000000000e0472ca */ /* 0x040fe200000e0000 */
[----:B-----5:R-:W-:Y:S01]  /*92b0*/  WARPGROUP.ARRIVE ;  /* 0x00000000000079c5 */ /* 0x020fe20000000000 */
[----:B------:R-:W-:Y:S01]  /*92c0*/  R2UR UR5, R15 ;  /* 0x000000000f0572ca */ /* 0x000fe200000e0000 */
[----:B------:R-:W-:Y:S01]  /*92d0*/  VIADD R12, R14, 0x2 ;  /* 0x000000020e0c7836 */ /* 0x000fe20000000000 */
[----:B------:R-:W-:Y:S01]  /*92e0*/  R2UR UR7, R5 ;  /* 0x00000000050772ca */ /* 0x000fe200000e0000 */
[----:B------:R-:W-:Y:S01]  /*92f0*/  IMAD.MOV.U32 R13, RZ, RZ, 0x40000040 ;  /* 0x40000040ff0d7424 */ /* 0x000fe200078e00ff */
[----:B----4-:R-:W-:Y:S01]  /*9300*/  MOV R11, 0x40000040 ;  /* 0x40000040000b7802 */ /* 0x010fe20000000f00 */
[----:B------:R-:W-:-:S02]  /*9310*/  IMAD.MOV.U32 R7, RZ, RZ, 0x40000040 ;  /* 0x40000040ff077424 */ /* 0x000fc400078e00ff */
[C---:B------:R-:W-:Y:S01]  /*9320*/  VIADD R10, R14.reuse, 0x4 ;  /* 0x000000040e0a7836 */ /* 0x040fe20000000000 */
[----:B------:R3:W-:Y:S01]  /*9330*/  STL.64 [R1+0x18], R12 ;  /* 0x0000180c01007387 */ /* 0x0007e20000100a00 */
[----:B------:R-:W-:Y:S02]  /*9340*/  VIADD R20, R14, 0x6 ;  /* 0x000000060e147836 */ /* 0x000fe40000000000 */
[----:B------:R-:W-:Y:S01]  /*9350*/  IMAD.MOV.U32 R21, RZ, RZ, 0x40000040 ;  /* 0x40000040ff157424 */ /* 0x000fe200078e00ff */
[----:B------:R3:W-:Y:S01]  /*9360*/  STL.64 [R1+0x10], R10 ;  /* 0x0000100a01007387 */ /* 0x0007e20000100a00 */
[----:B------:R-:W-:Y:S02]  /*9370*/  IMAD.MOV.U32 R5, RZ, RZ, 0x40000040 ;  /* 0x40000040ff057424 */ /* 0x000fe400078e00ff */
[----:B--2---:R-:W-:-:S04]  /*9380*/  IMAD R4, R23, 0x400, R0 ;  /* 0x0000040017047824 */ /* 0x004fc800078e0200 */
[C---:B------:R-:W-:Y:S01]  /*9390*/  VIADD R6, R4.reuse, 0x2 ;  /* 0x0000000204067836 */ /* 0x040fe20000000000 */
[----:B------:R-:W-:-:S13]  /*93a0*/  R2UR UR6, R4 ;  /* 0x00000000040672ca */ /* 0x000fda00000e0000 */
        /* <DEDUP_REMOVED lines=28> */
.L_x_2770:
[----:B------:R-:W2:Y:S01]  /*9570*/  LDL R0, [R1+0x4c] ;  /* 0x00004c0001007983 */ /* 0x000ea20000100800 */
[----:B01----:R-:W0:Y:S01]  /*9580*/  LDC R3, c[0x0][0x448] ;  /* 0x00011200ff037b82 */ /* 0x003e220000000800 */
[----:B------:R-:W-:Y:S02]  /*9590*/  ULDC UR4, c[0x0][0x988] ;  /* 0x0002620000047ab9 */ /* 0x000fe40000000800 */
[----:B------:R-:W2:Y:S04]  /*95a0*/  LDL R94, [R1+0x2c] ;  /* 0x00002c00015e7983 */ /* 0x000ea80000100800 */
[----:B------:R-:W3:Y:S04]  /*95b0*/  LDL R7, [R1+0x34] ;  /* 0x0000340001077983 */ /* 0x000ee80000100800 */
[----:B------:R-:W4:Y:S04]  /*95c0*/  LDL R92, [R1+0xc] ;  /* 0x00000c00015c7983 */ /* 0x000f280000100800 */
[----:B------:R-:W5:Y:S01]  /*95d0*/  LDL R90, [R1+0x28] ;  /* 0x00002800015a7983 */ /* 0x000f620000100800 */
[----:B0-----:R-:W-:-:S13]  /*95e0*/  ISETP.NE.AND P4, PT, R3, 0x1, PT ;  /* 0x000000010300780c */ /* 0x001fda0003f85270 */
[----:B------:R-:W0:Y:S08]  /*95f0*/  @P4 LDC R3, c[0x0][0x44c] ;  /* 0x00011300ff034b82 */ /* 0x000e300000000800 */
[----:B------:R-:W1:Y:S01]  /*9600*/  @P4 LDC R5, c[0x0][0x450] ;  /* 0x00011400ff054b82 */ /* 0x000e620000000800 */
[----:B--2---:R-:W-:-:S04]  /*9610*/  IMAD.IADD R6, R0, 0x1, R94 ;  /* 0x0000000100067824 */ /* 0x004fc800078e025e */
[----:B0-----:R-:W-:-:S05]  /*9620*/  @P4 IMAD.HI.U32 R0, R6, R3, RZ ;  /* 0x0000000306004227 */ /* 0x001fca00078e00ff */
[----:B-1----:R-:W-:-:S05]  /*9630*/  @P4 SHF.R.U32.HI R6, RZ, R5, R0 ;  /* 0x00000005ff064219 */ /* 0x002fca0000011600 */
[----:B------:R-:W0:Y:S01]  /*9640*/  SHFL.IDX PT, R0, R6, 0x1, 0x1c1f ;  /* 0x003c1f0006007f89 */ /* 0x000e2200000e0000 */
[----:B------:R-:W-:-:S05]  /*9650*/  MOV R5, 0xffffff80 ;  /* 0xffffff8000057802 */ /* 0x000fca0000000f00 */
[----:B------:R-:W-:-:S05]  /*9660*/  IMAD R5, R88, R5, 0x80 ;  /* 0x0000008058057424 */ /* 0x000fca00078e0205 */
[C-C-:B---3--:R-:W-:Y:S02]  /*9670*/  IADD3 R4, -R7.reuse, 0x1, R5.reuse ;  /* 0x0000000107047810 */ /* 0x148fe40007ffe105 */
[----:B-----5:R-:W-:Y:S02]  /*9680*/  IADD3 R5, -R7, R90, R5 ;  /* 0x0000005a07057210 */ /* 0x020fe40007ffe105 */
[----:B----4-:R-:W-:-:S04]  /*9690*/  IADD3 R4, -R92, R4, R90 ;  /* 0x000000045c047210 */ /* 0x010fc80007ffe15a */
        /* <DEDUP_REMOVED lines=94> */
[----:B------:R-:W-:-:S04]  /*9c80*/  FMNMX.FTZ R10, R111, R10, !PT ;  /* 0x0000000a6f0a7209 */ /* 0x000fc80007810000 */
[----:B------:R-:W-:-:S05]  /*9c90*/  FMNMX.FTZ R12, R87, R10, !PT ;  /* 0x0000000a570c7209 */ /* 0x000fca0007810000 */
[----:B------:R-:W0:Y:S04]  /*9ca0*/  SHFL.BFLY PT, R3, R12, 0x2, 0x1f ;  /* 0x0c401f000c037f89 */ /* 0x000e2800000e0000 */
[----:B------:R-:W1:Y:S01]  /*9cb0*/  SHFL.IDX PT, R6, R6, RZ, 0x1c1f ;  /* 0x001c1fff06067589 */ /* 0x000e6200000e0000 */
[----:B0-----:R-:W-:-:S05]  /*9cc0*/  FMNMX.FTZ R26, R12, R3, !PT ;  /* 0x000000030c1a7209 */ /* 0x001fca0007810000 */
[----:B------:R-:W0:Y:S01]  /*9cd0*/  SHFL.BFLY PT, R3, R26, 0x1, 0x1f ;  /* 0x0c201f001a037f89 */ /* 0x000e2200000e0000 */
[----:B------:R-:W-:Y:S01]  /*9ce0*/  IMAD.U32 R0, RZ, RZ, UR4 ;  /* 0x00000004ff007e24 */ /* 0x000fe2000f8e00ff */
[----:B-1----:R-:W-:-:S04]  /*9cf0*/  VIADDMNMX R4, R6, R4, R5, PT ;  /* 0x0000000406047246 */ /* 0x002fc80003800105 */
[C---:B------:R-:W-:Y:S02]  /*9d00*/  ISETP.GT.AND P2, PT, R4.reuse, 0x1, PT ;  /* 0x000000010400780c */ /* 0x040fe40003f44270 */
[----:B------:R-:W-:Y:S02]  /*9d10*/  ISETP.GT.AND P3, PT, R4, 0x8, PT ;  /* 0x000000080400780c */ /* 0x000fe40003f64270 */
[----:B0-----:R-:W-:-:S04]  /*9d20*/  FMNMX.FTZ R3, R26, R3, !PT ;  /* 0x000000031a037209 */ /* 0x001fc80007810000 */
[C---:B------:R-:W-:Y:S01]  /*9d30*/  FSETP.NEU.FTZ.AND P1, PT, R3.reuse, -INF , PT ;  /* 0xff8000000300780b */ /* 0x040fe20003f3d000 */
[----:B------:R-:W-:-:S05]  /*9d40*/  FMUL.FTZ R10, R3, R0 ;  /* 0x00000000030a7220 */ /* 0x000fca0000410000 */
[----:B------:R-:W-:Y:S02]  /*9d50*/  FSEL R10, R10, RZ, P1 ;  /* 0x000000ff0a0a7208 */ /* 0x000fe40000800000 */
[----:B------:R-:W-:Y:S02]  /*9d60*/  ISETP.GT.AND P1, PT, R4, RZ, PT ;  /* 0x000000ff0400720c */ /* 0x000fe40003f24270 */
[----:B------:R-:W-:Y:S02]  /*9d70*/  FSEL R25, R25, -INF , P2 ;  /* 0xff80000019197808 */ /* 0x000fe40001000000 */
[----:B------:R-:W-:Y:S01]  /*9d80*/  FSEL R5, R24, -INF , P1 ;  /* 0xff80000018057808 */ /* 0x000fe20000800000 */
[----:B------:R-:W-:Y:S01]  /*9d90*/  FFMA.FTZ R149, R7, R0, -R10 ;  /* 0x0000000007957223 */ /* 0x000fe2000001080a */
[----:B------:R-:W-:Y:S02]  /*9da0*/  ISETP.GT.AND P1, PT, R4, 0x9, PT ;  /* 0x000000090400780c */ /* 0x000fe40003f24270 */
[----:B------:R-:W-:-:S02]  /*9db0*/  FSEL R7, R28, -INF , P3 ;  /* 0xff8000001c077808 */ /* 0x000fc40001800000 */
[----:B------:R-:W-:Y:S02]  /*9dc0*/  FMNMX.FTZ R6, R5, R25, !PT ;  /* 0x0000001905067209 */ /* 0x000fe40007810000 */
[C---:B------:R-:W-:Y:S02]  /*9dd0*/  ISETP.GT.AND P2, PT, R4.reuse, 0x10, PT ;  /* 0x000000100400780c */ /* 0x040fe40003f44270 */
[----:B------:R-:W-:Y:S02]  /*9de0*/  FSEL R29, R29, -INF , P1 ;  /* 0xff8000001d1d7808 */ /* 0x000fe40000800000 */
[----:B------:R-:W-:Y:S01]  /*9df0*/  FMNMX.FTZ R6, R7, R6, !PT ;  /* 0x0000000607067209 */ /* 0x000fe20007810000 */
        /* <DEDUP_REMOVED lines=53> */
[----:B------:R-:W-:Y:S01]  /*a150*/  FFMA.FTZ R48, R55, R0, -R10 ;  /* 0x0000000037307223 */ /* 0x000fe2000001080a */
[----:B------:R-:W-:Y:S01]  /*a160*/  FSEL R57, R57, -INF , P1 ;  /* 0xff80000039397808 */ /* 0x000fe20000800000 */
[----:B------:R-:W0:Y:S01]  /*a170*/  S2R R96, SR_CgaCtaId ;  /* 0x0000000000607919 */ /* 0x000e220000008800 */
[----:B------:R-:W-:Y:S01]  /*a180*/  FMNMX.FTZ R6, R39, R6, !PT ;  /* 0x0000000627067209 */ /* 0x000fe20007810000 */
[----:B------:R-:W1:Y:S01]  /*a190*/  @P4 LDC R52, c[0x0][0x450] ;  /* 0x00011400ff344b82 */ /* 0x000e620000000800 */
        /* <DEDUP_REMOVED lines=41> */
[----:B------:R-:W-:Y:S01]  /*a430*/  FMNMX.FTZ R6, R85, R6, !PT ;  /* 0x0000000655067209 */ /* 0x000fe20007810000 */
[----:B------:R-:W-:-:S04]  /*a440*/  FFMA.FTZ R4, R59, R0, -R10 ;  /* 0x000000003b047223 */ /* 0x000fc8000001080a */
[----:B------:R-:W2:Y:S02]  /*a450*/  SHFL.BFLY PT, R59, R6, 0x2, 0x1f ;  /* 0x0c401f00063b7f89 */ /* 0x000ea400000e0000 */
[----:B--2---:R-:W-:-:S05]  /*a460*/  FMNMX.FTZ R59, R6, R59, !PT ;  /* 0x0000003b063b7209 */ /* 0x004fca0007810000 */
[----:B------:R-:W2:Y:S02]  /*a470*/  SHFL.BFLY PT, R6, R59, 0x1, 0x1f ;  /* 0x0c201f003b067f89 */ /* 0x000ea400000e0000 */
[----:B--2---:R-:W-:-:S04]  /*a480*/  FMNMX.FTZ R6, R59, R6, !PT ;  /* 0x000000063b067209 */ /* 0x004fc80007810000 */
[C---:B------:R-:W-:Y:S01]  /*a490*/  FSETP.NEU.FTZ.AND P1, PT, R6.reuse, -INF , PT ;  /* 0xff8000000600780b */ /* 0x040fe20003f3d000 */
[----:B------:R-:W-:-:S05]  /*a4a0*/  FMUL.FTZ R50, R6, R0 ;  /* 0x0000000006327220 */ /* 0x000fca0000410000 */
[----:B------:R-:W-:-:S05]  /*a4b0*/  FSEL R50, R50, RZ, P1 ;  /* 0x000000ff32327208 */ /* 0x000fca0000800000 */
[-CC-:B------:R-:W-:Y:S01]  /*a4c0*/  FFMA.FTZ R136, R13, R0.reuse, -R50.reuse ;  /* 0x000000000d887223 */ /* 0x180fe20000010832 */
[-CC-:B------:R-:W-:Y:S02]  /*a4d0*/  FFMA.FTZ R13, R49, R0.reuse, -R50.reuse ;  /* 0x00000000310d7223 */ /* 0x180fe40000010832 */
[----:B------:R-:W2:Y:S01]  /*a4e0*/  LDL R49, [R1+0x3c] ;  /* 0x00003c0001317983 */ /* 0x000ea20000100800 */
[-CC-:B------:R-:W-:Y:S01]  /*a4f0*/  FFMA.FTZ R146, R27, R0.reuse, -R50.reuse ;  /* 0x000000001b927223 */ /* 0x180fe20000010832 */
[-CC-:B------:R-:W-:Y:S02]  /*a500*/  FFMA.FTZ R27, R37, R0.reuse, -R50.reuse ;  /* 0x00000000251b7223 */ /* 0x180fe40000010832 */
[----:B------:R-:W3:Y:S01]  /*a510*/  @P4 LDC R37, c[0x0][0x44c] ;  /* 0x00011300ff254b82 */ /* 0x000ee20000000800 */
[-CC-:B------:R-:W-:Y:S01]  /*a520*/  FFMA.FTZ R148, R5, R0.reuse, -R50.reuse ;  /* 0x0000000005947223 */ /* 0x180fe20000010832 */
[-CC-:B------:R-:W-:Y:S01]  /*a530*/  FFMA.FTZ R5, R25, R0.reuse, -R50.reuse ;  /* 0x0000000019057223 */ /* 0x180fe20000010832 */
[-CC-:B------:R-:W-:Y:S01]  /*a540*/  FFMA.FTZ R150, R7, R0.reuse, -R50.reuse ;  /* 0x0000000007967223 */ /* 0x180fe20000010832 */
[----:B------:R-:W-:Y:S01]  /*a550*/  MUFU.EX2 R149, R149 ;  /* 0x0000009500957308 */ /* 0x000fe20000000800 */
[-CC-:B------:R-:W-:Y:S01]  /*a560*/  FFMA.FTZ R25, R29, R0.reuse, -R50.reuse ;  /* 0x000000001d197223 */ /* 0x180fe20000010832 */
[----:B------:R-:W-:-:S06]  /*a570*/  FFMA.FTZ R144, R9, R0, -R50 ;  /* 0x0000000009907223 */ /* 0x000fcc0000010832 */
[----:B------:R-:W-:Y:S08]  /*a580*/  MUFU.EX2 R148, R148 ;  /* 0x0000009400947308 */ /* 0x000ff00000000800 */
[----:B------:R-:W4:Y:S01]  /*a590*/  MUFU.EX2 R5, R5 ;  /* 0x0000000500057308 */ /* 0x000f220000000800 */
[----:B------:R-:W-:-:S07]  /*a5a0*/  VIADD R8, R8, 0x16840 ;  /* 0x0001684008087836 */ /* 0x000fce0000000000 */
[----:B------:R-:W5:Y:S01]  /*a5b0*/  MUFU.EX2 R12, R12 ;  /* 0x0000000c000c7308 */ /* 0x000f620000000800 */
[----:B------:R-:W-:-:S07]  /*a5c0*/  FFMA.FTZ R9, R33, R0, -R50 ;  /* 0x0000000021097223 */ /* 0x000fce0000010832 */
[----:B------:R-:W1:Y:S08]  /*a5d0*/  MUFU.EX2 R150, R150 ;  /* 0x0000009600967308 */ /* 0x000e700000000800 */
[----:B------:R-:W1:Y:S01]  /*a5e0*/  MUFU.EX2 R151, R151 ;  /* 0x0000009700977308 */ /* 0x000e620000000800 */
[----:B0-----:R-:W-:-:S07]  /*a5f0*/  PRMT R8, R96, 0x654, R8 ;  /* 0x0000065460087816 */ /* 0x001fce0000000008 */
[----:B------:R-:W0:Y:S01]  /*a600*/  MUFU.EX2 R25, R25 ;  /* 0x0000001900197308 */ /* 0x000e220000000800 */
[----:B---3--:R-:W-:Y:S01]  /*a610*/  @P4 IMAD.HI.U32 R37, R94, R37, RZ ;  /* 0x000000255e254227 */ /* 0x008fe200078e00ff */
[----:B------:R5:W-:Y:S06]  /*a620*/  SYNCS.ARRIVE.TRANS64.RED.A1T0 RZ, [R8+URZ], RZ ;  /* 0x000000ff08ff79a7 */ /* 0x000bec000810043f */
[----:B------:R-:W3:Y:S01]  /*a630*/  MUFU.EX2 R24, R24 ;  /* 0x0000001800187308 */ /* 0x000ee20000000800 */
[----:B----4-:R-:W-:Y:S01]  /*a640*/  FADD.FTZ R7, R148, R5 ;  /* 0x0000000594077221 */ /* 0x010fe20000010000 */
[----:B------:R-:W-:-:S06]  /*a650*/  FFMA.FTZ R132, R39, R0, -R50 ;  /* 0x0000000027847223 */ /* 0x000fcc0000010832 */
[----:B------:R-:W4:Y:S01]  /*a660*/  MUFU.EX2 R144, R144 ;  /* 0x0000009000907308 */ /* 0x000f220000000800 */
[----:B-----5:R-:W-:Y:S01]  /*a670*/  FADD.FTZ R8, R149, R12 ;  /* 0x0000000c95087221 */ /* 0x020fe20000010000 */
[----:B------:R-:W-:-:S06]  /*a680*/  IMAD.MOV.U32 R39, RZ, RZ, R94 ;  /* 0x000000ffff277224 */ /* 0x000fcc00078e005e */
[----:B------:R-:W5:Y:S01]  /*a690*/  MUFU.EX2 R145, R145 ;  /* 0x0000009100917308 */ /* 0x000f620000000800 */
[----:B-1----:R-:W-:Y:S01]  /*a6a0*/  @P4 SHF.R.U32.HI R39, RZ, R52, R37 ;  /* 0x00000034ff274219 */ /* 0x002fe20000011625 */
[----:B------:R-:W-:-:S06]  /*a6b0*/  FADD.FTZ R52, R150, R7 ;  /* 0x0000000796347221 */ /* 0x000fcc0000010000 */
[----:B------:R-:W1:Y:S01]  /*a6c0*/  MUFU.EX2 R9, R9 ;  /* 0x0000000900097308 */ /* 0x000e620000000800 */
[----:B------:R-:W-:Y:S01]  /*a6d0*/  FADD.FTZ R37, R151, R8 ;  /* 0x0000000897257221 */ /* 0x000fe20000010000 */
[----:B------:R-:W-:-:S06]  /*a6e0*/  FFMA.FTZ R140, R11, R0, -R50 ;  /* 0x000000000b8c7223 */ /* 0x000fcc0000010832 */
[----:B------:R-:W1:Y:S01]  /*a6f0*/  MUFU.EX2 R26, R26 ;  /* 0x0000001a001a7308 */ /* 0x000e620000000800 */
[----:B------:R-:W-:Y:S01]  /*a700*/  IADD3 R7, R39, R90, -R92 ;  /* 0x0000005a27077210 */ /* 0x000fe20007ffe85c */
[----:B0-----:R-:W-:-:S06]  /*a710*/  FADD.FTZ R39, R25, R52 ;  /* 0x0000003419277221 */ /* 0x001fcc0000010000 */
[----:B------:R-:W0:Y:S01]  /*a720*/  MUFU.EX2 R146, R146 ;  /* 0x0000009200927308 */ /* 0x000e220000000800 */
[----:B---3--:R-:W-:Y:S01]  /*a730*/  FADD.FTZ R8, R24, R37 ;  /* 0x0000002518087221 */ /* 0x008fe20000010000 */
[----:B------:R-:W-:-:S06]  /*a740*/  FFMA.FTZ R11, R41, R0, -R50 ;  /* 0x00000000290b7223 */ /* 0x000fcc0000010832 */
[----:B------:R-:W3:Y:S01]  /*a750*/  MUFU.EX2 R147, R147 ;  /* 0x0000009300937308 */ /* 0x000ee20000000800 */
[----:B----4-:R-:W-:Y:S01]  /*a760*/  FADD.FTZ R52, R144, R39 ;  /* 0x0000002790347221 */ /* 0x010fe20000010000 */
[----:B-----5:R-:W-:-:S06]  /*a770*/  FADD.FTZ R41, R145, R8 ;  /* 0x0000000891297221 */ /* 0x020fcc0000010000 */
[----:B------:R-:W-:Y:S01]  /*a780*/  MUFU.EX2 R28, R28 ;  /* 0x0000001c001c7308 */ /* 0x000fe20000000800 */
[----:B------:R-:W-:-:S07]  /*a790*/  FFMA.FTZ R142, R31, R0, -R50 ;  /* 0x000000001f8e7223 */ /* 0x000fce0000010832 */
[----:B------:R-:W4:Y:S01]  /*a7a0*/  MUFU.EX2 R27, R27 ;  /* 0x0000001b001b7308 */ /* 0x000f220000000800 */
[----:B------:R-:W-:Y:S01]  /*a7b0*/  FFMA.FTZ R134, R43, R0, -R50 ;  /* 0x000000002b867223 */ /* 0x000fe20000010832 */
[----:B-1----:R-:W-:Y:S01]  /*a7c0*/  FADD.FTZ R43, R9, R52 ;  /* 0x00000034092b7221 */ /* 0x002fe20000010000 */
[----:B------:R-:W-:-:S05]  /*a7d0*/  FADD.FTZ R8, R26, R41 ;  /* 0x000000291a087221 */ /* 0x000fca0000010000 */
[----:B------:R-:W-:Y:S01]  /*a7e0*/  MUFU.EX2 R141, R141 ;  /* 0x0000008d008d7308 */ /* 0x000fe20000000800 */
[----:B------:R-:W-:-:S07]  /*a7f0*/  FFMA.FTZ R29, R45, R0, -R50 ;  /* 0x000000002d1d7223 */ /* 0x000fce0000010832 */
[----:B------:R-:W1:Y:S01]  /*a800*/  MUFU.EX2 R140, R140 ;  /* 0x0000008c008c7308 */ /* 0x000e620000000800 */
[----:B0-----:R-:W-:Y:S01]  /*a810*/  FADD.FTZ R52, R146, R43 ;  /* 0x0000002b92347221 */ /* 0x001fe20000010000 */
[----:B---3--:R-:W-:-:S06]  /*a820*/  FADD.FTZ R43, R147, R8 ;  /* 0x00000008932b7221 */ /* 0x008fcc0000010000 */
[----:B------:R-:W-:Y:S08]  /*a830*/  MUFU.EX2 R30, R30 ;  /* 0x0000001e001e7308 */ /* 0x000ff00000000800 */
[----:B------:R-:W0:Y:S01]  /*a840*/  MUFU.EX2 R11, R11 ;  /* 0x0000000b000b7308 */ /* 0x000e220000000800 */
[----:B----4-:R-:W-:Y:S01]  /*a850*/  FADD.FTZ R45, R27, R52 ;  /* 0x000000341b2d7221 */ /* 0x010fe20000010000 */
[----:B------:R-:W-:-:S06]  /*a860*/  FADD.FTZ R8, R28, R43 ;  /* 0x0000002b1c087221 */ /* 0x000fcc0000010000 */
[----:B------:R-:W-:Y:S08]  /*a870*/  MUFU.EX2 R143, R143 ;  /* 0x0000008f008f7308 */ /* 0x000ff00000000800 */
[----:B------:R-:W3:Y:S01]  /*a880*/  MUFU.EX2 R142, R142 ;  /* 0x0000008e008e7308 */ /* 0x000ee20000000800 */
[----:B-1----:R-:W-:Y:S01]  /*a890*/  FADD.FTZ R52, R140, R45 ;  /* 0x0000002d8c347221 */ /* 0x002fe20000010000 */
[----:B------:R-:W-:-:S06]  /*a8a0*/  FADD.FTZ R43, R141, R8 ;  /* 0x000000088d2b7221 */ /* 0x000fcc0000010000 */
[----:B------:R-:W-:Y:S01]  /*a8b0*/  MUFU.EX2 R32, R32 ;  /* 0x0000002000207308 */ /* 0x000fe20000000800 */
[-C--:B------:R-:W-:Y:S01]  /*a8c0*/  FFMA.FTZ R139, R95, R0.reuse, -R10 ;  /* 0x000000005f8b7223 */ /* 0x080fe2000001080a */
[----:B------:R-:W-:-:S06]  /*a8d0*/  FFMA.FTZ R138, R35, R0, -R50 ;  /* 0x00000000238a7223 */ /* 0x000fcc0000010832 */
[----:B------:R-:W1:Y:S01]  /*a8e0*/  MUFU.EX2 R29, R29 ;  /* 0x0000001d001d7308 */ /* 0x000e620000000800 */
[----:B0-----:R-:W-:Y:S01]  /*a8f0*/  FADD.FTZ R45, R11, R52 ;  /* 0x000000340b2d7221 */ /* 0x001fe20000010000 */
[----:B------:R-:W-:-:S06]  /*a900*/  FADD.FTZ R8, R30, R43 ;  /* 0x0000002b1e087221 */ /* 0x000fcc0000010000 */
[----:B------:R-:W-:Y:S01]  /*a910*/  MUFU.EX2 R137, R137 ;  /* 0x0000008900897308 */ /* 0x000fe20000000800 */
[----:B------:R-:W-:-:S07]  /*a920*/  FFMA.FTZ R31, R53, R0, -R50 ;  /* 0x00000000351f7223 */ /* 0x000fce0000010832 */
[----:B------:R-:W0:Y:S01]  /*a930*/  MUFU.EX2 R136, R136 ;  /* 0x0000008800887308 */ /* 0x000e220000000800 */
[----:B---3--:R-:W-:Y:S01]  /*a940*/  FADD.FTZ R52, R142, R45 ;  /* 0x0000002d8e347221 */ /* 0x008fe20000010000 */
[----:B------:R-:W-:-:S06]  /*a950*/  FADD.FTZ R43, R143, R8 ;  /* 0x000000088f2b7221 */ /* 0x000fcc0000010000 */
[----:B------:R-:W-:Y:S01]  /*a960*/  MUFU.EX2 R46, R46 ;  /* 0x0000002e002e7308 */ /* 0x000fe20000000800 */
[----:B------:R-:W-:-:S07]  /*a970*/  FFMA.FTZ R133, R97, R0, -R10 ;  /* 0x0000000061857223 */ /* 0x000fce000001080a */
[----:B------:R-:W3:Y:S01]  /*a980*/  MUFU.EX2 R13, R13 ;  /* 0x0000000d000d7308 */ /* 0x000ee20000000800 */
[----:B-1----:R-:W-:Y:S01]  /*a990*/  FADD.FTZ R45, R29, R52 ;  /* 0x000000341d2d7221 */ /* 0x002fe20000010000 */
[----:B------:R-:W-:-:S06]  /*a9a0*/  FADD.FTZ R8, R32, R43 ;  /* 0x0000002b20087221 */ /* 0x000fcc0000010000 */
[----:B------:R-:W-:Y:S01]  /*a9b0*/  MUFU.EX2 R139, R139 ;  /* 0x0000008b008b7308 */ /* 0x000fe20000000800 */
[----:B------:R-:W-:-:S07]  /*a9c0*/  FFMA.FTZ R33, R57, R0, -R50 ;  /* 0x0000000039217223 */ /* 0x000fce0000010832 */
        /* <DEDUP_REMOVED lines=9> */
[-C--:B------:R-:W-:Y:S01]  /*aa60*/  FFMA.FTZ R42, R63, R0.reuse, -R10 ;  /* 0x000000003f2a7223 */ /* 0x080fe2000001080a */
[----:B------:R-:W-:-:S06]  /*aa70*/  FFMA.FTZ R35, R61, R0, -R50 ;  /* 0x000000003d237223 */ /* 0x000fcc0000010832 */
[----:B------:R-:W3:Y:S01]  /*aa80*/  MUFU.EX2 R132, R132 ;  /* 0x0000008400847308 */ /* 0x000ee20000000800 */
[----:B------:R-:W-:Y:S01]  /*aa90*/  F2FP.F16.F32.PACK_AB R149, R12, R149 ;  /* 0x000000950c95723e */ /* 0x000fe200000000ff */
[----:B-1----:R-:W-:Y:S01]  /*aaa0*/  FADD.FTZ R12, R138, R45 ;  /* 0x0000002d8a0c7221 */ /* 0x002fe20000010000 */
[----:B------:R-:W-:-:S05]  /*aab0*/  FADD.FTZ R43, R139, R8 ;  /* 0x000000088b2b7221 */ /* 0x000fca0000010000 */
[----:B------:R-:W-:Y:S01]  /*aac0*/  MUFU.EX2 R4, R4 ;  /* 0x0000000400047308 */ /* 0x000fe20000000800 */
[-C--:B------:R-:W-:Y:S01]  /*aad0*/  FFMA.FTZ R129, R101, R0.reuse, -R10 ;  /* 0x0000000065817223 */ /* 0x080fe2000001080a */
[----:B------:R-:W-:-:S06]  /*aae0*/  FFMA.FTZ R128, R89, R0, -R50 ;  /* 0x0000000059807223 */ /* 0x000fcc0000010832 */
[----:B------:R-:W1:Y:S01]  /*aaf0*/  MUFU.EX2 R33, R33 ;  /* 0x0000002100217308 */ /* 0x000e620000000800 */
[----:B0-----:R-:W-:Y:S01]  /*ab00*/  FADD.FTZ R45, R31, R12 ;  /* 0x0000000c1f2d7221 */ /* 0x001fe20000010000 */
[----:B------:R-:W-:-:S06]  /*ab10*/  FADD.FTZ R8, R48, R43 ;  /* 0x0000002b30087221 */ /* 0x000fcc0000010000 */
[----:B------:R-:W-:Y:S01]  /*ab20*/  MUFU.EX2 R135, R135 ;  /* 0x0000008700877308 */ /* 0x000fe20000000800 */
[-C--:B------:R-:W-:Y:S01]  /*ab30*/  FFMA.FTZ R34, R67, R0.reuse, -R10 ;  /* 0x0000000043227223 */ /* 0x080fe2000001080a */
[----:B------:R-:W-:-:S06]  /*ab40*/  FFMA.FTZ R37, R65, R0, -R50 ;  /* 0x0000000041257223 */ /* 0x000fcc0000010832 */
[----:B------:R-:W0:Y:S01]  /*ab50*/  MUFU.EX2 R134, R134 ;  /* 0x0000008600867308 */ /* 0x000e220000000800 */
[----:B---3--:R-:W-:Y:S01]  /*ab60*/  FADD.FTZ R12, R132, R45 ;  /* 0x0000002d840c7221 */ /* 0x008fe20000010000 */
[----:B------:R-:W-:-:S06]  /*ab70*/  FADD.FTZ R43, R133, R8 ;  /* 0x00000008852b7221 */ /* 0x000fcc0000010000 */
[----:B------:R-:W-:Y:S01]  /*ab80*/  MUFU.EX2 R42, R42 ;  /* 0x0000002a002a7308 */ /* 0x000fe20000000800 */
[-C--:B------:R-:W-:Y:S01]  /*ab90*/  FFMA.FTZ R131, R103, R0.reuse, -R10 ;  /* 0x0000000067837223 */ /* 0x080fe2000001080a */
[----:B------:R-:W-:-:S06]  /*aba0*/  FFMA.FTZ R130, R47, R0, -R50 ;  /* 0x000000002f827223 */ /* 0x000fcc0000010832 */
[----:B------:R-:W3:Y:S01]  /*abb0*/  MUFU.EX2 R35, R35 ;  /* 0x0000002300237308 */ /* 0x000ee20000000800 */
[----:B-1----:R-:W-:Y:S01]  /*abc0*/  FADD.FTZ R45, R33, R12 ;  /* 0x0000000c212d7221 */ /* 0x002fe20000010000 */
[----:B------:R-:W-:-:S06]  /*abd0*/  FADD.FTZ R8, R4, R43 ;  /* 0x0000002b04087221 */ /* 0x000fcc0000010000 */
[----:B------:R-:W-:Y:S01]  /*abe0*/  MUFU.EX2 R129, R129 ;  /* 0x0000008100817308 */ /* 0x000fe20000000800 */
[-C--:B------:R-:W-:Y:S01]  /*abf0*/  FFMA.FTZ R36, R71, R0.reuse, -R10 ;  /* 0x0000000047247223 */ /* 0x080fe2000001080a */
[----:B------:R-:W-:-:S06]  /*ac00*/  FFMA.FTZ R39, R69, R0, -R50 ;  /* 0x0000000045277223 */ /* 0x000fcc0000010832 */
[----:B------:R-:W1:Y:S01]  /*ac10*/  MUFU.EX2 R128, R128 ;  /* 0x0000008000807308 */ /* 0x000e620000000800 */
[----:B------:R-:W-:Y:S01]  /*ac20*/  F2FP.F16.F32.PACK_AB R148, R5, R148 ;  /* 0x000000940594723e */ /* 0x000fe200000000ff */
[----:B0-----:R-:W-:Y:S01]  /*ac30*/  FADD.FTZ R12, R134, R45 ;  /* 0x0000002d860c7221 */ /* 0x001fe20000010000 */
[----:B------:R-:W-:-:S05]  /*ac40*/  FADD.FTZ R5, R135, R8 ;  /* 0x0000000887057221 */ /* 0x000fca0000010000 */
[----:B------:R-:W-:Y:S01]  /*ac50*/  MUFU.EX2 R34, R34 ;  /* 0x0000002200227308 */ /* 0x000fe20000000800 */
[-C--:B------:R-:W-:Y:S01]  /*ac60*/  FFMA.FTZ R125, R105, R0.reuse, -R10 ;  /* 0x00000000697d7223 */ /* 0x080fe2000001080a */
[----:B------:R-:W-:-:S06]  /*ac70*/  FFMA.FTZ R124, R91, R0, -R50 ;  /* 0x000000005b7c7223 */ /* 0x000fcc0000010832 */
[----:B------:R-:W0:Y:S01]  /*ac80*/  MUFU.EX2 R37, R37 ;  /* 0x0000002500257308 */ /* 0x000e220000000800 */
[----:B------:R-:W-:Y:S01]  /*ac90*/  F2FP.F16.F32.PACK_AB R144, R9, R144 ;  /* 0x000000900990723e */ /* 0x000fe200000000ff */
[----:B---3--:R-:W-:Y:S01]  /*aca0*/  FADD.FTZ R9, R35, R12 ;  /* 0x0000000c23097221 */ /* 0x008fe20000010000 */
[----:B------:R-:W-:-:S05]  /*acb0*/  FADD.FTZ R8, R42, R5 ;  /* 0x000000052a087221 */ /* 0x000fca0000010000 */
        /* <DEDUP_REMOVED lines=15> */
[----:B------:R-:W-:Y:S01]  /*adb0*/  FFMA.FTZ R77, R77, R0, -R50 ;  /* 0x000000004d4d7223 */ /* 0x000fe20000010832 */
[----:B------:R-:W-:Y:S01]  /*adc0*/  SHF.R.S32.HI R54, RZ, 0x1f, R7 ;  /* 0x0000001fff367819 */ /* 0x000fe20000011407 */
[----:B---3--:R-:W-:-:S05]  /*add0*/  FADD.FTZ R12, R130, R9 ;  /* 0x00000009820c7221 */ /* 0x008fca0000010000 */
[----:B------:R-:W-:Y:S01]  /*ade0*/  MUFU.EX2 R38, R38 ;  /* 0x0000002600267308 */ /* 0x000fe20000000800 */
[----:B------:R-:W-:Y:S01]  /*adf0*/  FADD.FTZ R5, R131, R8 ;  /* 0x0000000883057221 */ /* 0x000fe20000010000 */
[----:B------:R-:W-:-:S06]  /*ae00*/  FFMA.FTZ R121, R79, R0, -R10 ;  /* 0x000000004f797223 */ /* 0x000fcc000001080a */
[----:B------:R-:W3:Y:S01]  /*ae10*/  MUFU.EX2 R41, R41 ;  /* 0x0000002900297308 */ /* 0x000ee20000000800 */
[----:B------:R-:W-:Y:S01]  /*ae20*/  FFMA.FTZ R93, R93, R0, -R50 ;  /* 0x000000005d5d7223 */ /* 0x000fe20000010832 */
[----:B------:R-:W-:Y:S01]  /*ae30*/  LEA.HI R7, R54, R7, RZ, 0x7 ;  /* 0x0000000736077211 */ /* 0x000fe200078f38ff */
[----:B-1----:R-:W-:-:S05]  /*ae40*/  FADD.FTZ R9, R39, R12 ;  /* 0x0000000c27097221 */ /* 0x002fca0000010000 */
[----:B------:R-:W-:Y:S01]  /*ae50*/  MUFU.EX2 R127, R127 ;  /* 0x0000007f007f7308 */ /* 0x000fe20000000800 */
[----:B------:R-:W-:Y:S01]  /*ae60*/  FADD.FTZ R8, R36, R5 ;  /* 0x0000000524087221 */ /* 0x000fe20000010000 */
[----:B------:R-:W-:-:S06]  /*ae70*/  FFMA.FTZ R44, R83, R0, -R10 ;  /* 0x00000000532c7223 */ /* 0x000fcc000001080a */
[----:B------:R-:W1:Y:S01]  /*ae80*/  MUFU.EX2 R51, R51 ;  /* 0x0000003300337308 */ /* 0x000e620000000800 */
[----:B------:R-:W-:Y:S01]  /*ae90*/  FFMA.FTZ R81, R81, R0, -R50 ;  /* 0x0000000051517223 */ /* 0x000fe20000010832 */
[----:B------:R-:W-:Y:S01]  /*aea0*/  F2FP.F16.F32.PACK_AB R133, R4, R133 ;  /* 0x000000850485723e */ /* 0x000fe200000000ff */
[----:B0-----:R-:W-:Y:S01]  /*aeb0*/  FADD.FTZ R4, R124, R9 ;  /* 0x000000097c047221 */ /* 0x001fe20000010000 */
[----:B------:R-:W-:-:S04]  /*aec0*/  SHF.R.S32.HI R7, RZ, 0x7, R7 ;  /* 0x00000007ff077819 */ /* 0x000fc80000011407 */
[----:B------:R-:W-:Y:S01]  /*aed0*/  MUFU.EX2 R40, R40 ;  /* 0x0000002800287308 */ /* 0x000fe20000000800 */
[----:B------:R-:W-:Y:S01]  /*aee0*/  FADD.FTZ R5, R125, R8 ;  /* 0x000000087d057221 */ /* 0x000fe20000010000 */
[----:B------:R-:W-:-:S06]  /*aef0*/  FFMA.FTZ R123, R111, R0, -R10 ;  /* 0x000000006f7b7223 */ /* 0x000fcc000001080a */
[----:B------:R-:W0:Y:S01]  /*af00*/  MUFU.EX2 R126, R77 ;  /* 0x0000004d007e7308 */ /* 0x000e220000000800 */
[----:B------:R-:W-:Y:S01]  /*af10*/  FFMA.FTZ R55, R55, R0, -R50 ;  /* 0x0000000037377223 */ /* 0x000fe20000010832 */
[----:B--2---:R-:W-:Y:S01]  /*af20*/  VIMNMX R49, R49, R7, !PT ;  /* 0x0000000731317248 */ /* 0x004fe20007fe0100 */
[----:B---3--:R-:W-:-:S05]  /*af30*/  FADD.FTZ R4, R41, R4 ;  /* 0x0000000429047221 */ /* 0x008fca0000010000 */
[----:B------:R-:W-:Y:S01]  /*af40*/  MUFU.EX2 R121, R121 ;  /* 0x0000007900797308 */ /* 0x000fe20000000800 */
[----:B------:R-:W-:Y:S01]  /*af50*/  FADD.FTZ R8, R38, R5 ;  /* 0x0000000526087221 */ /* 0x000fe20000010000 */
[----:B------:R-:W-:-:S06]  /*af60*/  FFMA.FTZ R10, R87, R0, -R10 ;  /* 0x00000000570a7223 */ /* 0x000fcc000001080a */
[----:B------:R-:W2:Y:S01]  /*af70*/  MUFU.EX2 R93, R93 ;  /* 0x0000005d005d7308 */ /* 0x000ea20000000800 */
[----:B------:R-:W-:Y:S01]  /*af80*/  FFMA.FTZ R50, R85, R0, -R50 ;  /* 0x0000000055327223 */ /* 0x000fe20000010832 */
[----:B-1----:R-:W-:Y:S01]  /*af90*/  FADD.FTZ R5, R51, R4 ;  /* 0x0000000433057221 */ /* 0x002fe20000010000 */
[----:B------:R-:W-:-:S05]  /*afa0*/  FADD.FTZ R9, R127, R8 ;  /* 0x000000087f097221 */ /* 0x000fca0000010000 */
[----:B------:R-:W-:Y:S01]  /*afb0*/  MUFU.EX2 R44, R44 ;  /* 0x0000002c002c7308 */ /* 0x000fe20000000800 */
[----:B------:R-:W-:Y:S01]  /*afc0*/  VIADD R12, R88, 0xfffffffe ;  /* 0xfffffffe580c7836 */ /* 0x000fe20000000000 */
[----:B------:R1:W-:Y:S06]  /*afd0*/  STL [R1+0x30], R49 ;  /* 0x0000303101007387 */ /* 0x0003ec0000100800 */
[----:B------:R-:W3:Y:S01]  /*afe0*/  MUFU.EX2 R120, R81 ;  /* 0x0000005100787308 */ /* 0x000ee20000000800 */
[----:B0-----:R-:W-:Y:S01]  /*aff0*/  FADD.FTZ R4, R126, R5 ;  /* 0x000000057e047221 */ /* 0x001fe20000010000 */
[----:B------:R-:W-:-:S06]  /*b000*/  FADD.FTZ R8, R40, R9 ;  /* 0x0000000928087221 */ /* 0x000fcc0000010000 */
[----:B------:R-:W-:Y:S01]  /*b010*/  MUFU.EX2 R123, R123 ;  /* 0x0000007b007b7308 */ /* 0x000fe20000000800 */
[----:B------:R-:W-:-:S07]  /*b020*/  ISETP.GE.AND P1, PT, R12, R49, PT ;  /* 0x000000310c00720c */ /* 0x000fce0003f26270 */
[----:B------:R-:W0:Y:S01]  /*b030*/  MUFU.EX2 R55, R55 ;  /* 0x0000003700377308 */ /* 0x000e220000000800 */
[----:B--2---:R-:W-:Y:S01]  /*b040*/  FADD.FTZ R5, R93, R4 ;  /* 0x000000045d057221 */ /* 0x004fe20000010000 */
[----:B------:R-:W-:-:S06]  /*b050*/  FADD.FTZ R9, R121, R8 ;  /* 0x0000000879097221 */ /* 0x000fcc0000010000 */
[----:B------:R-:W2:Y:S08]  /*b060*/  MUFU.EX2 R50, R50 ;  /* 0x0000003200327308 */ /* 0x000eb00000000800 */
[----:B------:R-:W4:Y:S01]  /*b070*/  MUFU.EX2 R10, R10 ;  /* 0x0000000a000a7308 */ /* 0x000f220000000800 */
[----:B---3--:R-:W-:Y:S01]  /*b080*/  FADD.FTZ R4, R120, R5 ;  /* 0x0000000578047221 */ /* 0x008fe20000010000 */
[----:B------:R-:W-:Y:S01]  /*b090*/  FADD.FTZ R8, R44, R9 ;  /* 0x000000092c087221 */ /* 0x000fe20000010000 */
[----:B------:R-:W-:-:S02]  /*b0a0*/  LOP3.LUT R19, R19, 0xfffffff7, RZ, 0xc0, !PT ;  /* 0xfffffff713137812 */ /* 0x000fc400078ec0ff */
[----:B0-----:R-:W-:Y:S01]  /*b0b0*/  FADD.FTZ R5, R55, R4 ;  /* 0x0000000437057221 */ /* 0x001fe20000010000 */
[----:B------:R-:W-:Y:S01]  /*b0c0*/  FADD.FTZ R9, R123, R8 ;  /* 0x000000087b097221 */ /* 0x000fe20000010000 */
[----:B------:R-:W-:Y:S02]  /*b0d0*/  F2FP.F16.F32.PACK_AB R120, R120, R93 ;  /* 0x0000005d7878723e */ /* 0x000fe400000000ff */
[----:B------:R-:W-:Y:S02]  /*b0e0*/  CS2R R118, SRZ ;  /* 0x0000000000767805 */ /* 0x000fe4000001ff00 */
[----:B------:R-:W-:Y:S01]  /*b0f0*/  @P4 LOP3.LUT R19, R19, 0x8, RZ, 0xfc, !PT ;  /* 0x0000000813134812 */ /* 0x000fe200078efcff */
[----:B--2---:R-:W-:Y:S01]  /*b100*/  FADD.FTZ R5, R50, R5 ;  /* 0x0000000532057221 */ /* 0x004fe20000010000 */
[----:B------:R-:W-:Y:S02]  /*b110*/  F2FP.F16.F32.PACK_AB R151, R24, R151 ;  /* 0x000000971897723e */ /* 0x000fe400000000ff */
[----:B------:R-:W-:-:S02]  /*b120*/  CS2R R116, SRZ ;  /* 0x0000000000747805 */ /* 0x000fc4000001ff00 */
[----:B------:R-:W-:Y:S02]  /*b130*/  F2FP.F16.F32.PACK_AB R145, R26, R145 ;  /* 0x000000911a91723e */ /* 0x000fe400000000ff */
[----:B------:R-:W-:Y:S02]  /*b140*/  CS2R R114, SRZ ;  /* 0x0000000000727805 */ /* 0x000fe4000001ff00 */
[----:B------:R-:W-:Y:S02]  /*b150*/  F2FP.F16.F32.PACK_AB R147, R28, R147 ;  /* 0x000000931c93723e */ /* 0x000fe400000000ff */
[----:B------:R-:W-:Y:S02]  /*b160*/  CS2R R112, SRZ ;  /* 0x0000000000707805 */ /* 0x000fe4000001ff00 */
[----:B------:R-:W-:Y:S01]  /*b170*/  F2FP.F16.F32.PACK_AB R141, R30, R141 ;  /* 0x0000008d1e8d723e */ /* 0x000fe200000000ff */
[----:B----4-:R-:W-:Y:S01]  /*b180*/  FADD.FTZ R4, R10, R9 ;  /* 0x000000090a047221 */ /* 0x010fe20000010000 */
[----:B------:R-:W-:-:S02]  /*b190*/  F2FP.F16.F32.PACK_AB R143, R32, R143 ;  /* 0x0000008f208f723e */ /* 0x000fc400000000ff */
[----:B------:R-:W-:Y:S02]  /*b1a0*/  CS2R R110, SRZ ;  /* 0x00000000006e7805 */ /* 0x000fe4000001ff00 */
[----:B------:R-:W-:Y:S02]  /*b1b0*/  F2FP.F16.F32.PACK_AB R137, R46, R137 ;  /* 0x000000892e89723e */ /* 0x000fe400000000ff */
[----:B------:R-:W-:Y:S02]  /*b1c0*/  CS2R R108, SRZ ;  /* 0x00000000006c7805 */ /* 0x000fe4000001ff00 */
[----:B------:R-:W-:Y:S02]  /*b1d0*/  F2FP.F16.F32.PACK_AB R139, R48, R139 ;  /* 0x0000008b308b723e */ /* 0x000fe400000000ff */
[----:B------:R-:W-:Y:S02]  /*b1e0*/  CS2R R106, SRZ ;  /* 0x00000000006a7805 */ /* 0x000fe4000001ff00 */
        /* <DEDUP_REMOVED lines=29> */
[----:B-1----:R-:W-:Y:S06]  /*b3c0*/  @!P1 BRA `(.L_x_2771) ;  /* 0x0000002800789947 */ /* 0x002fec0003800000 */
[----:B------:R-:W-:Y:S01]  /*b3d0*/  IMAD.MOV.U32 R10, RZ, RZ, R3 ;  /* 0x000000ffff0a7224 */ /* 0x000fe200078e0003 */
[----:B------:R-:W-:Y:S01]  /*b3e0*/  MOV R7, R156 ;  /* 0x0000009c00077202 */ /* 0x000fe20000000f00 */
[----:B------:R-:W-:Y:S02]  /*b3f0*/  IMAD.MOV.U32 R11, RZ, RZ, R6 ;  /* 0x000000ffff0b7224 */ /* 0x000fe400078e0006 */
[----:B------:R-:W-:Y:S02]  /*b400*/  IMAD.MOV.U32 R13, RZ, RZ, R23 ;  /* 0x000000ffff0d7224 */ /* 0x000fe400078e0017 */
[----:B------:R-:W-:-:S07]  /*b410*/  IMAD.MOV.U32 R119, RZ, RZ, RZ ;  /* 0x000000ffff777224 */ /* 0x000fce00078e00ff */
.L_x_2783:
        /* <DEDUP_REMOVED lines=9> */
.L_x_2773:
        /* <DEDUP_REMOVED lines=8> */
.L_x_2774:
[----:B------:R-:W-:Y:S04]  /*b530*/  BSSY B0, `(.L_x_2772) ;  /* 0x0000004000007945 */ /* 0x000fe80003800000 */
[----:B-1----:R-:W-:Y:S05]  /*b540*/  @P2 BRA `(.L_x_2775) ;  /* 0x0000000000082947 */ /* 0x002fea0003800000 */
[----:B------:R-:W1:Y:S02]  /*b550*/  SYNCS.PHASECHK.TRANS64.TRYWAIT P2, [R3+URZ+0x16830], R0 ;  /* 0x01683000030075a7 */ /* 0x000e64000804017f */
[----:B-1----:R-:W-:Y:S05]  /*b560*/  @!P2 BRA `(.L_x_2776) ;  /* 0x000001000074a947 */ /* 0x002fea0003800000 */
.L_x_2775:
[----:B------:R-:W-:Y:S05]  /*b570*/  BSYNC B0 ;  /* 0x0000000000007941 */ /* 0x000fea0003800000 */
.L_x_2772:
[----:B------:R-:W2:Y:S04]  /*b580*/  LDL R6, [R1+0x24] ;  /* 0x0000240001067983 */ /* 0x000ea80000100800 */
[----:B------:R3:W-:Y:S01]  /*b590*/  STL [R1+0x70], R2 ;  /* 0x0000700201007387 */ /* 0x0007e20000100800 */
[----:B01----:R-:W0:Y:S03]  /*b5a0*/  S2R R0, SR_TID.X ;  /* 0x0000000000007919 */ /* 0x003e260000002100 */
[----:B---3--:R-:W3:Y:S01]  /*b5b0*/  LDL.64 R2, [R1+0x18] ;  /* 0x0000180001027983 */ /* 0x008ee20000100a00 */
[----:B------:R-:W-:Y:S01]  /*b5c0*/  VIADD R23, R13, 0x1 ;  /* 0x000000010d177836 */ /* 0x000fe20000000000 */
[----:B------:R-:W-:Y:S05]  /*b5d0*/  WARPSYNC.ALL ;  /* 0x0000000000007948 */ /* 0x000fea0003800000 */
[C---:B------:R-:W-:Y:S01]  /*b5e0*/  ISETP.NE.AND P2, PT, R23.reuse, 0x2, PT ;  /* 0x000000021700780c */ /* 0x040fe20003f45270 */
        /* <DEDUP_REMOVED lines=9> */
[----:B0-----:R-:W-:-:S04]  /*b680*/  SHF.R.U32.HI R0, RZ, 0x7, R0 ;  /* 0x00000007ff007819 */ /* 0x001fc80000011600 */
[----:B------:R-:W-:Y:S02]  /*b690*/  IADD3 R0, R0, 0x8, RZ ;  /* 0x0000000800007810 */ /* 0x000fe40007ffe0ff */
[----:B------:R-:W-:-:S03]  /*b6a0*/  R2UR UR19, R27 ;  /* 0x000000001b1372ca */ /* 0x000fc600000e0000 */
        /* <DEDUP_REMOVED lines=32> */
.L_x_2778:
[----:B------:R-:W-:Y:S02]  /*b8b0*/  SHF.L.U32 R0, R7, 0x1f, RZ ;  /* 0x0000001f07007819 */ /* 0x000fe400000006ff */
[----:B-----5:R-:W-:-:S04]  /*b8c0*/  LEA R3, R13, R2, 0x3 ;  /* 0x000000020d037211 */ /* 0x020fc800078e18ff */
[----:B------:R0:W1:Y:S01]  /*b8d0*/  SYNCS.PHASECHK.TRANS64.TRYWAIT P1, [R3+URZ+0x16850], R0 ;  /* 0x01685000030075a7 */ /* 0x000062000802017f */
[----:B------:R-:W-:Y:S05]  /*b8e0*/  @!P0 BRA `(.L_x_2779) ;  /* 0x0000000000048947 */ /* 0x000fea0003800000 */
[----:B------:R-:W-:Y:S01]  /*b8f0*/  BPT.TRAP 0x1 ;  /* 0x000000040000795c */ /* 0x000fe20000300000 */
.L_x_2779:
[----:B-1----:R-:W-:Y:S05]  /*b900*/  @P1 BRA `(.L_x_2777) ;  /* 0x0000000000081947 */ /* 0x002fea0003800000 */
[----:B------:R-:W1:Y:S02]  /*b910*/  SYNCS.PHASECHK.TRANS64.TRYWAIT P1, [R3+URZ+0x16850], R0 ;  /* 0x01685000030075a7 */ /* 0x000e64000802017f */
[----:B-1----:R-:W-:Y:S05]  /*b920*/  @!P1 BRA `(.L_x_2780) ;  /* 0x000000fc00989947 */ /* 0x002fea0003800000 */
.L_x_2777:
        /* <DEDUP_REMOVED lines=16> */
[----:B------:R-:W-:Y:S02]  /*ba30*/  R2UR UR7, R9 ;  /* 0x00000000090772ca */ /* 0x000fe400000e0000 */
[----:B------:R-:W-:Y:S02]  /*ba40*/  MOV R9, 0x40000040 ;  /* 0x4000004000097802 */ /* 0x000fe40000000f00 */
        /* <DEDUP_REMOVED lines=50> */
.L_x_2781:
[----:B------:R-:W2:Y:S01]  /*bd70*/  LDL R120, [R1+0x2c] ;  /* 0x00002c0001787983 */ /* 0x000ea20000100800 */
[----:B0-----:R-:W0:Y:S03]  /*bd80*/  LDC R0, c[0x0][0x448] ;  /* 0x00011200ff007b82 */ /* 0x001e260000000800 */
[----:B------:R-:W2:Y:S04]  /*bd90*/  LDL R3, [R1+0x4c] ;  /* 0x00004c0001037983 */ /* 0x000ea80000100800 */
[----:B------:R-:W3:Y:S04]  /*bda0*/  LDL R9, [R1+0x34] ;  /* 0x0000340001097983 */ /* 0x000ee80000100800 */
[----:B------:R-:W3:Y:S04]  /*bdb0*/  LDL R8, [R1+0x28] ;  /* 0x0000280001087983 */ /* 0x000ee80000100800 */
[----:B------:R-:W4:Y:S01]  /*bdc0*/  LDL R7, [R1+0xc] ;  /* 0x00000c0001077983 */ /* 0x000f220000100800 */
[----:B------:R-:W-:-:S04]  /*bdd0*/  LOP3.LUT R19, R19, 0xffffffdf, RZ, 0xc0, !PT ;  /* 0xffffffdf13137812 */ /* 0x000fc800078ec0ff */
[----:B------:R-:W-:Y:S02]  /*bde0*/  @P0 LOP3.LUT R19, R19, 0x20, RZ, 0xfc, !PT ;  /* 0x0000002013130812 */ /* 0x000fe400078efcff */
[----:B0-----:R-:W-:Y:S02]  /*bdf0*/  ISETP.NE.AND P1, PT, R0, 0x1, PT ;  /* 0x000000010000780c */ /* 0x001fe40003f25270 */
[----:B------:R-:W-:-:S11]  /*be00*/  LOP3.LUT R19, R19, 0xffffffbf, RZ, 0xc0, !PT ;  /* 0xffffffbf13137812 */ /* 0x000fd600078ec0ff */
[----:B------:R-:W0:Y:S08]  /*be10*/  @P1 LDC R6, c[0x0][0x44c] ;  /* 0x00011300ff061b82 */ /* 0x000e300000000800 */
[----:B------:R-:W1:Y:S01]  /*be20*/  @P1 LDC R0, c[0x0][0x450] ;  /* 0x00011400ff001b82 */ /* 0x000e620000000800 */
[----:B--2---:R-:W-:Y:S02]  /*be30*/  IMAD.IADD R3, R3, 0x1, R120 ;  /* 0x0000000103037824 */ /* 0x004fe400078e0278 */
[----:B------:R-:W2:Y:S02]  /*be40*/  S2R R120, SR_CgaCtaId ;  /* 0x0000000000787919 */ /* 0x000ea40000008800 */
[----:B0-----:R-:W-:-:S05]  /*be50*/  @P1 IMAD.HI.U32 R6, R3, R6, RZ ;  /* 0x0000000603061227 */ /* 0x001fca00078e00ff */
[----:B-1----:R-:W-:Y:S01]  /*be60*/  @P1 SHF.R.U32.HI R3, RZ, R0, R6 ;  /* 0x00000000ff031219 */ /* 0x002fe20000011606 */
[----:B------:R-:W-:-:S04]  /*be70*/  IMAD.MOV.U32 R6, RZ, RZ, -0x80 ;  /* 0xffffff80ff067424 */ /* 0x000fc800078e00ff */
[----:B------:R-:W0:Y:S01]  /*be80*/  SHFL.IDX PT, R0, R3, RZ, 0x1c1f ;  /* 0x001c1fff03007589 */ /* 0x000e2200000e0000 */
[----:B------:R-:W-:-:S03]  /*be90*/  IMAD R6, R12, R6, 0x1 ;  /* 0x000000010c067424 */ /* 0x000fc600078e0206 */
[----:B------:R-:W1:Y:S02]  /*bea0*/  SHFL.IDX PT, R3, R3, 0x1, 0x1c1f ;  /* 0x003c1f0003037f89 */ /* 0x000e6400000e0000 */
[----:B---3--:R-:W-:-:S04]  /*beb0*/  IADD3 R6, R8, R6, -R9 ;  /* 0x0000000608067210 */ /* 0x008fc80007ffe809 */
[----:B----4-:R-:W-:-:S05]  /*bec0*/  IADD3 R6, R6, -R7, RZ ;  /* 0x8000000706067210 */ /* 0x010fca0007ffe0ff */
[C---:B0-----:R-:W-:Y:S02]  /*bed0*/  IMAD.IADD R0, R6.reuse, 0x1, R0 ;  /* 0x0000000106007824 */ /* 0x041fe400078e0200 */
[----:B-1----:R-:W-:-:S03]  /*bee0*/  IMAD.IADD R3, R6, 0x1, R3 ;  /* 0x0000000106037824 */ /* 0x002fc600078e0203 */
[C---:B------:R-:W-:Y:S02]  /*bef0*/  ISETP.GT.AND P4, PT, R0.reuse, RZ, PT ;  /* 0x000000ff0000720c */ /* 0x040fe40003f84270 */
[C---:B------:R-:W-:Y:S02]  /*bf00*/  ISETP.GT.AND P3, PT, R0.reuse, 0x1, PT ;  /* 0x000000010000780c */ /* 0x040fe40003f64270 */
[C---:B------:R-:W-:Y:S02]  /*bf10*/  ISETP.GT.AND P2, PT, R0.reuse, 0x8, PT ;  /* 0x000000080000780c */ /* 0x040fe40003f44270 */
[----:B------:R-:W-:Y:S02]  /*bf20*/  ISETP.GT.AND P1, PT, R0, 0x9, PT ;  /* 0x000000090000780c */ /* 0x000fe40003f24270 */
[----:B------:R-:W-:Y:S02]  /*bf30*/  FSEL R24, R24, -INF , P4 ;  /* 0xff80000018187808 */ /* 0x000fe40002000000 */
[----:B------:R-:W-:-:S02]  /*bf40*/  FSEL R25, R25, -INF , P3 ;  /* 0xff80000019197808 */ /* 0x000fc40001800000 */
[----:B------:R-:W-:Y:S02]  /*bf50*/  FSEL R28, R28, -INF , P2 ;  /* 0xff8000001c1c7808 */ /* 0x000fe40001000000 */
[----:B------:R-:W-:Y:S02]  /*bf60*/  FSEL R29, R29, -INF , P1 ;  /* 0xff8000001d1d7808 */ /* 0x000fe40000800000 */
[C---:B------:R-:W-:Y:S02]  /*bf70*/  ISETP.GT.AND P4, PT, R0.reuse, 0x10, PT ;  /* 0x000000100000780c */ /* 0x040fe40003f84270 */
[C---:B------:R-:W-:Y:S02]  /*bf80*/  ISETP.GT.AND P3, PT, R0.reuse, 0x11, PT ;  /* 0x000000110000780c */ /* 0x040fe40003f64270 */
[C---:B------:R-:W-:Y:S02]  /*bf90*/  ISETP.GT.AND P2, PT, R0.reuse, 0x18, PT ;  /* 0x000000180000780c */ /* 0x040fe40003f44270 */
[----:B------:R-:W-:-:S02]  /*bfa0*/  ISETP.GT.AND P1, PT, R0, 0x19, PT ;  /* 0x000000190000780c */ /* 0x000fc40003f24270 */
[----:B------:R-:W-:Y:S02]  /*bfb0*/  FSEL R32, R32, -INF , P4 ;  /* 0xff80000020207808 */ /* 0x000fe40002000000 */
[----:B------:R-:W-:Y:S02]  /*bfc0*/  FSEL R33, R33, -INF , P3 ;  /* 0xff80000021217808 */ /* 0x000fe40001800000 */
[----:B------:R-:W-:Y:S02]  /*bfd0*/  FSEL R36, R36, -INF , P2 ;  /* 0xff80000024247808 */ /* 0x000fe40001000000 */
[----:B------:R-:W-:Y:S02]  /*bfe0*/  FSEL R37, R37, -INF , P1 ;  /* 0xff80000025257808 */ /* 0x000fe40000800000 */
[C---:B------:R-:W-:Y:S02]  /*bff0*/  ISETP.GT.AND P4, PT, R0.reuse, 0x20, PT ;  /* 0x000000200000780c */ /* 0x040fe40003f84270 */
[----:B------:R-:W-:-:S02]  /*c000*/  ISETP.GT.AND P3, PT, R0, 0x21, PT ;  /* 0x000000210000780c */ /* 0x000fc40003f64270 */
[C---:B------:R-:W-:Y:S02]  /*c010*/  ISETP.GT.AND P2, PT, R0.reuse, 0x28, PT ;  /* 0x000000280000780c */ /* 0x040fe40003f44270 */
[----:B------:R-:W-:Y:S02]  /*c020*/  ISETP.GT.AND P1, PT, R0, 0x29, PT ;  /* 0x000000290000780c */ /* 0x000fe40003f24270 */
[----:B------:R-:W-:Y:S02]  /*c030*/  FSEL R40, R40, -INF , P4 ;  /* 0xff80000028287808 */ /* 0x000fe40002000000 */
[----:B------:R-:W-:Y:S02]  /*c040*/  FSEL R41, R41, -INF , P3 ;  /* 0xff80000029297808 */ /* 0x000fe40001800000 */
[----:B------:R-:W-:Y:S02]  /*c050*/  FSEL R44, R44, -INF , P2 ;  /* 0xff8000002c2c7808 */ /* 0x000fe40001000000 */
[----:B------:R-:W-:-:S02]  /*c060*/  FSEL R45, R45, -INF , P1 ;  /* 0xff8000002d2d7808 */ /* 0x000fc40000800000 */
[C---:B------:R-:W-:Y:S02]  /*c070*/  ISETP.GT.AND P4, PT, R0.reuse, 0x30, PT ;  /* 0x000000300000780c */ /* 0x040fe40003f84270 */
        /* <DEDUP_REMOVED lines=35> */
[----:B------:R-:W-:Y:S02]  /*c2b0*/  FMNMX.FTZ R0, R24, R11, !PT ;  /* 0x0000000b18007209 */ /* 0x000fe40007810000 */
[----:B------:R-:W-:Y:S02]  /*c2c0*/  FSEL R80, R80, -INF , P4 ;  /* 0xff80000050507808 */ /* 0x000fe40002000000 */
[----:B------:R-:W-:Y:S02]  /*c2d0*/  FMNMX.FTZ R0, R25, R0, !PT ;  /* 0x0000000019007209 */ /* 0x000fe40007810000 */
[----:B------:R-:W-:Y:S02]  /*c2e0*/  FSEL R81, R81, -INF , P3 ;  /* 0xff80000051517808 */ /* 0x000fe40001800000 */
[----:B------:R-:W-:Y:S02]  /*c2f0*/  FMNMX.FTZ R0, R28, R0, !PT ;  /* 0x000000001c007209 */ /* 0x000fe40007810000 */
[----:B------:R-:W-:-:S02]  /*c300*/  FSEL R84, R84, -INF , P2 ;  /* 0xff80000054547808 */ /* 0x000fc40001000000 */
[----:B------:R-:W-:Y:S02]  /*c310*/  FMNMX.FTZ R0, R29, R0, !PT ;  /* 0x000000001d007209 */ /* 0x000fe40007810000 */
[----:B------:R-:W-:Y:S02]  /*c320*/  FSEL R85, R85, -INF , P1 ;  /* 0xff80000055557808 */ /* 0x000fe40000800000 */
[----:B------:R-:W-:Y:S02]  /*c330*/  FMNMX.FTZ R0, R32, R0, !PT ;  /* 0x0000000020007209 */ /* 0x000fe40007810000 */
[----:B------:R-:W-:Y:S02]  /*c340*/  ISETP.GT.AND P4, PT, R3, RZ, PT ;  /* 0x000000ff0300720c */ /* 0x000fe40003f84270 */
[----:B------:R-:W-:Y:S02]  /*c350*/  FMNMX.FTZ R0, R33, R0, !PT ;  /* 0x0000000021007209 */ /* 0x000fe40007810000 */
[----:B------:R-:W-:-:S02]  /*c360*/  ISETP.GT.AND P3, PT, R3, 0x1, PT ;  /* 0x000000010300780c */ /* 0x000fc40003f64270 */
[----:B------:R-:W-:Y:S02]  /*c370*/  FMNMX.FTZ R0, R36, R0, !PT ;  /* 0x0000000024007209 */ /* 0x000fe40007810000 */
[----:B------:R-:W-:Y:S02]  /*c380*/  ISETP.GT.AND P2, PT, R3, 0x8, PT ;  /* 0x000000080300780c */ /* 0x000fe40003f44270 */
[----:B------:R-:W-:Y:S02]  /*c390*/  FMNMX.FTZ R0, R37, R0, !PT ;  /* 0x0000000025007209 */ /* 0x000fe40007810000 */
[----:B------:R-:W-:Y:S02]  /*c3a0*/  ISETP.GT.AND P1, PT, R3, 0x9, PT ;  /* 0x000000090300780c */ /* 0x000fe40003f24270 */
[----:B------:R-:W-:Y:S02]  /*c3b0*/  FMNMX.FTZ R0, R40, R0, !PT ;  /* 0x0000000028007209 */ /* 0x000fe40007810000 */
[----:B------:R-:W-:-:S02]  /*c3c0*/  FSEL R26, R26, -INF , P4 ;  /* 0xff8000001a1a7808 */ /* 0x000fc40002000000 */
[----:B------:R-:W-:Y:S02]  /*c3d0*/  FMNMX.FTZ R0, R41, R0, !PT ;  /* 0x0000000029007209 */ /* 0x000fe40007810000 */
[----:B------:R-:W-:Y:S02]  /*c3e0*/  FSEL R27, R27, -INF , P3 ;  /* 0xff8000001b1b7808 */ /* 0x000fe40001800000 */
[----:B------:R-:W-:Y:S02]  /*c3f0*/  FMNMX.FTZ R0, R44, R0, !PT ;  /* 0x000000002c007209 */ /* 0x000fe40007810000 */
[----:B------:R-:W-:Y:S02]  /*c400*/  FSEL R30, R30, -INF , P2 ;  /* 0xff8000001e1e7808 */ /* 0x000fe40001000000 */
[----:B------:R-:W-:Y:S02]  /*c410*/  FMNMX.FTZ R0, R45, R0, !PT ;  /* 0x000000002d007209 */ /* 0x000fe40007810000 */
[----:B------:R-:W-:-:S02]  /*c420*/  FSEL R31, R31, -INF , P1 ;  /* 0xff8000001f1f7808 */ /* 0x000fc40000800000 */
[----:B------:R-:W-:Y:S02]  /*c430*/  FMNMX.FTZ R0, R48, R0, !PT ;  /* 0x0000000030007209 */ /* 0x000fe40007810000 */
[----:B------:R-:W-:Y:S02]  /*c440*/  ISETP.GT.AND P4, PT, R3, 0x10, PT ;  /* 0x000000100300780c */ /* 0x000fe40003f84270 */
[----:B------:R-:W-:Y:S02]  /*c450*/  FMNMX.FTZ R0, R49, R0, !PT ;  /* 0x0000000031007209 */ /* 0x000fe40007810000 */
[C---:B------:R-:W-:Y:S02]  /*c460*/  ISETP.GT.AND P3, PT, R3.reuse, 0x11, PT ;  /* 0x000000110300780c */ /* 0x040fe40003f64270 */
[----:B------:R-:W-:Y:S02]  /*c470*/  FMNMX.FTZ R0, R52, R0, !PT ;  /* 0x0000000034007209 */ /* 0x000fe40007810000 */
[----:B------:R-:W-:-:S02]  /*c480*/  ISETP.GT.AND P2, PT, R3, 0x18, PT ;  /* 0x000000180300780c */ /* 0x000fc40003f44270 */
[----:B------:R-:W-:Y:S02]  /*c490*/  FMNMX.FTZ R0, R53, R0, !PT ;  /* 0x0000000035007209 */ /* 0x000fe40007810000 */
[----:B------:R-:W-:Y:S02]  /*c4a0*/  ISETP.GT.AND P1, PT, R3, 0x19, PT ;  /* 0x000000190300780c */ /* 0x000fe40003f24270 */
[----:B------:R-:W-:Y:S02]  /*c4b0*/  FMNMX.FTZ R0, R56, R0, !PT ;  /* 0x0000000038007209 */ /* 0x000fe40007810000 */
[----:B------:R-:W-:Y:S02]  /*c4c0*/  FSEL R34, R34, -INF , P4 ;  /* 0xff80000022227808 */ /* 0x000fe40002000000 */
[----:B------:R-:W-:Y:S02]  /*c4d0*/  FMNMX.FTZ R0, R57, R0, !PT ;  /* 0x0000000039007209 */ /* 0x000fe40007810000 */
[----:B------:R-:W-:-:S02]  /*c4e0*/  FSEL R35, R35, -INF , P3 ;  /* 0xff80000023237808 */ /* 0x000fc40001800000 */
[----:B------:R-:W-:Y:S02]  /*c4f0*/  FMNMX.FTZ R0, R60, R0, !PT ;  /* 0x000000003c007209 */ /* 0x000fe40007810000 */
[----:B------:R-:W-:Y:S02]  /*c500*/  FSEL R38, R38, -INF , P2 ;  /* 0xff80000026267808 */ /* 0x000fe40001000000 */
[----:B------:R-:W-:Y:S02]  /*c510*/  FMNMX.FTZ R0, R61, R0, !PT ;  /* 0x000000003d007209 */ /* 0x000fe40007810000 */
[----:B------:R-:W-:Y:S02]  /*c520*/  FSEL R39, R39, -INF , P1 ;  /* 0xff80000027277808 */ /* 0x000fe40000800000 */
[----:B------:R-:W-:Y:S02]  /*c530*/  FMNMX.FTZ R0, R64, R0, !PT ;  /* 0x0000000040007209 */ /* 0x000fe40007810000 */
[----:B------:R-:W-:-:S02]  /*c540*/  ISETP.GT.AND P4, PT, R3, 0x20, PT ;  /* 0x000000200300780c */ /* 0x000fc40003f84270 */
[----:B------:R-:W-:Y:S02]  /*c550*/  FMNMX.FTZ R0, R65, R0, !PT ;  /* 0x0000000041007209 */ /* 0x000fe40007810000 */
[C---:B------:R-:W-:Y:S02]  /*c560*/  ISETP.GT.AND P3, PT, R3.reuse, 0x21, PT ;  /* 0x000000210300780c */ /* 0x040fe40003f64270 */
[----:B------:R-:W-:Y:S02]  /*c570*/  FMNMX.FTZ R0, R68, R0, !PT ;  /* 0x0000000044007209 */ /* 0x000fe40007810000 */
[----:B------:R-:W-:Y:S02]  /*c580*/  ISETP.GT.AND P2, PT, R3, 0x28, PT ;  /* 0x000000280300780c */ /* 0x000fe40003f44270 */
[----:B------:R-:W-:Y:S02]  /*c590*/  FMNMX.FTZ R0, R69, R0, !PT ;  /* 0x0000000045007209 */ /* 0x000fe40007810000 */
        /* <DEDUP_REMOVED lines=10> */
[----:B------:R-:W-:Y:S02]  /*c640*/  ISETP.GT.AND P4, PT, R3, 0x30, PT ;  /* 0x000000300300780c */ /* 0x000fe40003f84270 */
[----:B------:R-:W-:Y:S02]  /*c650*/  FMNMX.FTZ R0, R81, R0, !PT ;  /* 0x0000000051007209 */ /* 0x000fe40007810000 */
[----:B------:R-:W-:-:S02]  /*c660*/  ISETP.GT.AND P3, PT, R3, 0x31, PT ;  /* 0x000000310300780c */ /* 0x000fc40003f64270 */
[----:B------:R-:W-:Y:S02]  /*c670*/  FMNMX.FTZ R0, R84, R0, !PT ;  /* 0x0000000054007209 */ /* 0x000fe40007810000 */
[----:B------:R-:W-:Y:S02]  /*c680*/  ISETP.GT.AND P2, PT, R3, 0x38, PT ;  /* 0x000000380300780c */ /* 0x000fe40003f44270 */
[----:B------:R-:W-:Y:S02]  /*c690*/  FMNMX.FTZ R0, R85, R0, !PT ;  /* 0x0000000055007209 */ /* 0x000fe40007810000 */
[C---:B------:R-:W-:Y:S02]  /*c6a0*/  ISETP.GT.AND P1, PT, R3.reuse, 0x39, PT ;  /* 0x000000390300780c */ /* 0x040fe40003f24270 */
[----:B------:R-:W-:Y:S01]  /*c6b0*/  ISETP.GT.AND P0, PT, R3, 0x61, PT ;  /* 0x000000610300780c */ /* 0x000fe20003f04270 */
[----:B------:R-:W0:Y:S01]  /*c6c0*/  SHFL.BFLY PT, R6, R0, 0x2, 0x1f ;  /* 0x0c401f0000067f89 */ /* 0x000e2200000e0000 */
[----:B------:R-:W-:-:S02]  /*c6d0*/  FSEL R50, R50, -INF , P4 ;  /* 0xff80000032327808 */ /* 0x000fc40002000000 */
[----:B------:R-:W-:Y:S02]  /*c6e0*/  FSEL R51, R51, -INF , P3 ;  /* 0xff80000033337808 */ /* 0x000fe40001800000 */
[----:B------:R-:W-:Y:S02]  /*c6f0*/  FSEL R54, R54, -INF , P2 ;  /* 0xff80000036367808 */ /* 0x000fe40001000000 */
[----:B------:R-:W-:Y:S02]  /*c700*/  FSEL R55, R55, -INF , P1 ;  /* 0xff80000037377808 */ /* 0x000fe40000800000 */
[C---:B------:R-:W-:Y:S02]  /*c710*/  ISETP.GT.AND P4, PT, R3.reuse, 0x40, PT ;  /* 0x000000400300780c */ /* 0x040fe40003f84270 */
[C---:B------:R-:W-:Y:S02]  /*c720*/  ISETP.GT.AND P3, PT, R3.reuse, 0x41, PT ;  /* 0x000000410300780c */ /* 0x040fe40003f64270 */
[----:B------:R-:W-:-:S02]  /*c730*/  ISETP.GT.AND P2, PT, R3, 0x48, PT ;  /* 0x000000480300780c */ /* 0x000fc40003f44270 */
[----:B------:R-:W-:Y:S02]  /*c740*/  ISETP.GT.AND P1, PT, R3, 0x49, PT ;  /* 0x000000490300780c */ /* 0x000fe40003f24270 */
[----:B------:R-:W-:Y:S02]  /*c750*/  FSEL R58, R58, -INF , P4 ;  /* 0xff8000003a3a7808 */ /* 0x000fe40002000000 */
[----:B------:R-:W-:Y:S02]  /*c760*/  FSEL R59, R59, -INF , P3 ;  /* 0xff8000003b3b7808 */ /* 0x000fe40001800000 */
[----:B------:R-:W-:Y:S02]  /*c770*/  FSEL R62, R62, -INF , P2 ;  /* 0xff8000003e3e7808 */ /* 0x000fe40001000000 */
[----:B------:R-:W-:Y:S02]  /*c780*/  FSEL R63, R63, -INF , P1 ;  /* 0xff8000003f3f7808 */ /* 0x000fe40000800000 */
[----:B0-----:R-:W-:-:S02]  /*c790*/  FMNMX.FTZ R6, R0, R6, !PT ;  /* 0x0000000600067209 */ /* 0x001fc40007810000 */
[C---:B------:R-:W-:Y:S02]  /*c7a0*/  ISETP.GT.AND P4, PT, R3.reuse, 0x50, PT ;  /* 0x000000500300780c */ /* 0x040fe40003f84270 */
[C---:B------:R-:W-:Y:S01]  /*c7b0*/  ISETP.GT.AND P3, PT, R3.reuse, 0x51, PT ;  /* 0x000000510300780c */ /* 0x040fe20003f64270 */
[----:B------:R-:W0:Y:S01]  /*c7c0*/  SHFL.BFLY PT, R0, R6, 0x1, 0x1f ;  /* 0x0c201f0006007f89 */ /* 0x000e2200000e0000 */
[C---:B------:R-:W-:Y:S02]  /*c7d0*/  ISETP.GT.AND P2, PT, R3.reuse, 0x58, PT ;  /* 0x000000580300780c */ /* 0x040fe40003f44270 */
[----:B------:R-:W-:Y:S02]  /*c7e0*/  ISETP.GT.AND P1, PT, R3, 0x59, PT ;  /* 0x000000590300780c */ /* 0x000fe40003f24270 */
[----:B------:R-:W-:Y:S02]  /*c7f0*/  FSEL R66, R66, -INF , P4 ;  /* 0xff80000042427808 */ /* 0x000fe40002000000 */
[----:B------:R-:W-:-:S02]  /*c800*/  FSEL R67, R67, -INF , P3 ;  /* 0xff80000043437808 */ /* 0x000fc40001800000 */
[----:B------:R-:W-:Y:S02]  /*c810*/  @P0 LOP3.LUT R19, R19, 0x40, RZ, 0xfc, !PT ;  /* 0x0000004013130812 */ /* 0x000fe400078efcff */
[----:B------:R-:W-:Y:S02]  /*c820*/  FSEL R70, R70, -INF , P2 ;  /* 0xff80000046467808 */ /* 0x000fe40001000000 */
[----:B------:R-:W-:Y:S02]  /*c830*/  FSEL R71, R71, -INF , P1 ;  /* 0xff80000047477808 */ /* 0x000fe40000800000 */
[C---:B------:R-:W-:Y:S02]  /*c840*/  ISETP.GT.AND P1, PT, R3.reuse, 0x69, PT ;  /* 0x000000690300780c */ /* 0x040fe40003f24270 */
[C---:B------:R-:W-:Y:S02]  /*c850*/  ISETP.GT.AND P2, PT, R3.reuse, 0x70, PT ;  /* 0x000000700300780c */ /* 0x040fe40003f44270 */
[----:B------:R-:W-:-:S02]  /*c860*/  ISETP.GT.AND P3, PT, R3, 0x71, PT ;  /* 0x000000710300780c */ /* 0x000fc40003f64270 */
[C---:B------:R-:W-:Y:S02]  /*c870*/  ISETP.GT.AND P4, PT, R3.reuse, 0x78, PT ;  /* 0x000000780300780c */ /* 0x040fe40003f84270 */
[C---:B------:R-:W-:Y:S02]  /*c880*/  ISETP.GT.AND P5, PT, R3.reuse, 0x79, PT ;  /* 0x000000790300780c */ /* 0x040fe40003fa4270 */
[----:B0-----:R-:W-:Y:S02]  /*c890*/  FMNMX.FTZ R6, R6, R0, !PT ;  /* 0x0000000006067209 */ /* 0x001fe40007810000 */
[----:B------:R-:W0:Y:S01]  /*c8a0*/  LDC R0, c[0x0][0x988] ;  /* 0x00026200ff007b82 */ /* 0x000e220000000800 */
[----:B------:R-:W-:Y:S02]  /*c8b0*/  ISETP.GT.AND P0, PT, R3, 0x60, PT ;  /* 0x000000600300780c */ /* 0x000fe40003f04270 */
[----:B------:R-:W-:Y:S02]  /*c8c0*/  FSETP.NEU.FTZ.AND P6, PT, R6, -INF , PT ;  /* 0xff8000000600780b */ /* 0x000fe40003fdd000 */
[----:B------:R-:W-:-:S02]  /*c8d0*/  FSEL R74, R74, -INF , P0 ;  /* 0xff8000004a4a7808 */ /* 0x000fc40000000000 */
[----:B------:R-:W-:Y:S02]  /*c8e0*/  FSEL R7, R6, RZ, P6 ;  /* 0x000000ff06077208 */ /* 0x000fe40003000000 */
[----:B------:R-:W-:Y:S02]  /*c8f0*/  LOP3.LUT P0, RZ, R19, 0x40, RZ, 0xc0, !PT ;  /* 0x0000004013ff7812 */ /* 0x000fe4000780c0ff */
[----:B------:R-:W-:Y:S01]  /*c900*/  FSEL R79, R79, -INF , P1 ;  /* 0xff8000004f4f7808 */ /* 0x000fe20000800000 */
[----:B------:R-:W-:Y:S01]  /*c910*/  FADD.FTZ R7, -R7, R11 ;  /* 0x0000000b07077221 */ /* 0x000fe20000010100 */
[----:B------:R-:W-:Y:S02]  /*c920*/  FSEL R75, R75, -INF , P0 ;  /* 0xff8000004b4b7808 */ /* 0x000fe40000000000 */
[----:B------:R-:W-:Y:S02]  /*c930*/  FSEL R82, R82, -INF , P2 ;  /* 0xff80000052527808 */ /* 0x000fe40001000000 */
[----:B------:R-:W-:-:S02]  /*c940*/  FSEL R83, R83, -INF , P3 ;  /* 0xff80000053537808 */ /* 0x000fc40001800000 */
[----:B------:R-:W-:Y:S02]  /*c950*/  FSEL R86, R86, -INF , P4 ;  /* 0xff80000056567808 */ /* 0x000fe40002000000 */
[----:B------:R-:W-:Y:S02]  /*c960*/  FSEL R87, R87, -INF , P5 ;  /* 0xff80000057577808 */ /* 0x000fe40002800000 */
[----:B------:R-:W-:Y:S01]  /*c970*/  LOP3.LUT P0, RZ, R19, 0x20, RZ, 0xc0, !PT ;  /* 0x0000002013ff7812 */ /* 0x000fe2000780c0ff */
[-C--:B0-----:R-:W-:Y:S01]  /*c980*/  FMUL.FTZ R9, R6, R0.reuse ;  /* 0x0000000006097220 */ /* 0x081fe20000410000 */
[----:B------:R-:W-:-:S04]  /*c990*/  FMUL.FTZ R7, R7, R0 ;  /* 0x0000000007077220 */ /* 0x000fc80000410000 */
[----:B------:R-:W-:Y:S02]  /*c9a0*/  FSEL R9, R9, RZ, P6 ;  /* 0x000000ff09097208 */ /* 0x000fe40003000000 */
[----:B------:R-:W-:Y:S01]  /*c9b0*/  ISETP.GT.AND P6, PT, R3, 0x68, PT ;  /* 0x000000680300780c */ /* 0x000fe20003fc4270 */
[----:B------:R-:W-:Y:S01]  /*c9c0*/  MUFU.EX2 R7, R7 ;  /* 0x0000000700077308 */ /* 0x000fe20000000800 */
[----:B------:R-:W-:Y:S01]  /*c9d0*/  FMNMX.FTZ R3, R26, R10, !PT ;  /* 0x0000000a1a037209 */ /* 0x000fe20007810000 */
[-CC-:B------:R-:W-:Y:S01]  /*c9e0*/  FFMA.FTZ R24, R24, R0.reuse, -R9.reuse ;  /* 0x0000000018187223 */ /* 0x180fe20000010809 */
[----:B------:R-:W-:Y:S01]  /*c9f0*/  FSEL R78, R78, -INF , P6 ;  /* 0xff8000004e4e7808 */ /* 0x000fe20003000000 */
[-CC-:B------:R-:W-:Y:S01]  /*ca00*/  FFMA.FTZ R25, R25, R0.reuse, -R9.reuse ;  /* 0x0000000019197223 */ /* 0x180fe20000010809 */
[----:B------:R-:W-:Y:S01]  /*ca10*/  FMNMX.FTZ R3, R27, R3, !PT ;  /* 0x000000031b037209 */ /* 0x000fe20007810000 */
[-CC-:B------:R-:W-:Y:S01]  /*ca20*/  FFMA.FTZ R28, R28, R0.reuse, -R9.reuse ;  /* 0x000000001c1c7223 */ /* 0x180fe20000010809 */
[-CC-:B------:R-:W-:Y:S01]  /*ca30*/  FFMA.FTZ R29, R29, R0.reuse, -R9.reuse ;  /* 0x000000001d1d7223 */ /* 0x180fe20000010809 */
[----:B------:R-:W0:Y:S01]  /*ca40*/  MUFU.EX2 R24, R24 ;  /* 0x0000001800187308 */ /* 0x000e220000000800 */
[----:B------:R-:W-:Y:S01]  /*ca50*/  FMNMX.FTZ R3, R30, R3, !PT ;  /* 0x000000031e037209 */ /* 0x000fe20007810000 */
[-CC-:B------:R-:W-:Y:S01]  /*ca60*/  FFMA.FTZ R32, R32, R0.reuse, -R9.reuse ;  /* 0x0000000020207223 */ /* 0x180fe20000010809 */
[-CC-:B------:R-:W-:Y:S01]  /*ca70*/  FFMA.FTZ R33, R33, R0.reuse, -R9.reuse ;  /* 0x0000000021217223 */ /* 0x180fe20000010809 */
[-CC-:B------:R-:W-:Y:S01]  /*ca80*/  FFMA.FTZ R36, R36, R0.reuse, -R9.reuse ;  /* 0x0000000024247223 */ /* 0x180fe20000010809 */
[----:B------:R-:W-:Y:S01]  /*ca90*/  FMNMX.FTZ R3, R31, R3, !PT ;  /* 0x000000031f037209 */ /* 0x000fe20007810000 */
[-CC-:B------:R-:W-:Y:S01]  /*caa0*/  FFMA.FTZ R37, R37, R0.reuse, -R9.reuse ;  /* 0x0000000025257223 */ /* 0x180fe20000010809 */
[-CC-:B------:R-:W-:Y:S01]  /*cab0*/  FFMA.FTZ R40, R40, R0.reuse, -R9.reuse ;  /* 0x0000000028287223 */ /* 0x180fe20000010809 */
[----:B------:R-:W1:Y:S01]  /*cac0*/  MUFU.EX2 R25, R25 ;  /* 0x0000001900197308 */ /* 0x000e620000000800 */
[----:B------:R-:W-:Y:S01]  /*cad0*/  FMNMX.FTZ R3, R34, R3, !PT ;  /* 0x0000000322037209 */ /* 0x000fe20007810000 */
[-CC-:B------:R-:W-:Y:S01]  /*cae0*/  FFMA.FTZ R41, R41, R0.reuse, -R9.reuse ;  /* 0x0000000029297223 */ /* 0x180fe20000010809 */
[-CC-:B------:R-:W-:Y:S01]  /*caf0*/  FFMA.FTZ R44, R44, R0.reuse, -R9.reuse ;  /* 0x000000002c2c7223 */ /* 0x180fe20000010809 */
[-CC-:B------:R-:W-:Y:S01]  /*cb00*/  FFMA.FTZ R45, R45, R0.reuse, -R9.reuse ;  /* 0x000000002d2d7223 */ /* 0x180fe20000010809 */
[----:B------:R-:W-:Y:S01]  /*cb10*/  FMNMX.FTZ R3, R35, R3, !PT ;  /* 0x0000000323037209 */ /* 0x000fe20007810000 */
[-CC-:B------:R-:W-:Y:S01]  /*cb20*/  FFMA.FTZ R48, R48, R0.reuse, -R9.reuse ;  /* 0x0000000030307223 */ /* 0x180fe20000010809 */
[-CC-:B------:R-:W-:Y:S01]  /*cb30*/  FFMA.FTZ R49, R49, R0.reuse, -R9.reuse ;  /* 0x0000000031317223 */ /* 0x180fe20000010809 */
[----:B------:R-:W-:Y:S01]  /*cb40*/  MUFU.EX2 R28, R28 ;  /* 0x0000001c001c7308 */ /* 0x000fe20000000800 */
[----:B------:R-:W-:Y:S01]  /*cb50*/  FMNMX.FTZ R3, R38, R3, !PT ;  /* 0x0000000326037209 */ /* 0x000fe20007810000 */
[----:B0-----:R-:W-:Y:S01]  /*cb60*/  FFMA.FTZ R5, R7, R5, R24 ;  /* 0x0000000507057223 */ /* 0x001fe20000010018 */
[-CC-:B------:R-:W-:Y:S01]  /*cb70*/  FFMA.FTZ R52, R52, R0.reuse, -R9.reuse ;  /* 0x0000000034347223 */ /* 0x180fe20000010809 */
[-CC-:B------:R-:W-:Y:S01]  /*cb80*/  FFMA.FTZ R53, R53, R0.reuse, -R9.reuse ;  /* 0x0000000035357223 */ /* 0x180fe20000010809 */
[----:B------:R-:W-:Y:S01]  /*cb90*/  FMNMX.FTZ R3, R39, R3, !PT ;  /* 0x0000000327037209 */ /* 0x000fe20007810000 */
[-CC-:B------:R-:W-:Y:S01]  /*cba0*/  FFMA.FTZ R56, R56, R0.reuse, -R9.reuse ;  /* 0x0000000038387223 */ /* 0x180fe20000010809 */
[-C--:B------:R-:W-:Y:S01]  /*cbb0*/  FFMA.FTZ R57, R57, R0.reuse, -R9 ;  /* 0x0000000039397223 */ /* 0x080fe20000010809 */
[----:B------:R-:W-:Y:S01]  /*cbc0*/  MUFU.EX2 R29, R29 ;  /* 0x0000001d001d7308 */ /* 0x000fe20000000800 */
[----:B------:R-:W-:Y:S01]  /*cbd0*/  FMNMX.FTZ R3, R42, R3, !PT ;  /* 0x000000032a037209 */ /* 0x000fe20007810000 */
[----:B-1----:R-:W-:Y:S01]  /*cbe0*/  FADD.FTZ R5, R25, R5 ;  /* 0x0000000519057221 */ /* 0x002fe20000010000 */
[-CC-:B------:R-:W-:Y:S01]  /*cbf0*/  FFMA.FTZ R60, R60, R0.reuse, -R9.reuse ;  /* 0x000000003c3c7223 */ /* 0x180fe20000010809 */
[-CC-:B------:R-:W-:Y:S01]  /*cc00*/  FFMA.FTZ R61, R61, R0.reuse, -R9.reuse ;  /* 0x000000003d3d7223 */ /* 0x180fe20000010809 */
[----:B------:R-:W-:Y:S01]  /*cc10*/  FMNMX.FTZ R3, R43, R3, !PT ;  /* 0x000000032b037209 */ /* 0x000fe20007810000 */
[-CC-:B------:R-:W-:Y:S01]  /*cc20*/  FFMA.FTZ R64, R64, R0.reuse, -R9.reuse ;  /* 0x0000000040407223 */ /* 0x180fe20000010809 */
[-CC-:B------:R-:W-:Y:S01]  /*cc30*/  FFMA.FTZ R65, R65, R0.reuse, -R9.reuse ;  /* 0x0000000041417223 */ /* 0x180fe20000010809 */
[----:B------:R-:W-:Y:S01]  /*cc40*/  MUFU.EX2 R32, R32 ;  /* 0x0000002000207308 */ /* 0x000fe20000000800 */
        /* <DEDUP_REMOVED lines=14> */
[----:B------:R-:W-:Y:S01]  /*cd30*/  FFMA.FTZ R9, R85, R0, -R9 ;  /* 0x0000000055097223 */ /* 0x000fe20000010809 */
        /* <DEDUP_REMOVED lines=40> */
[----:B------:R-:W-:-:S03]  /*cfc0*/  FMUL.FTZ R11, R3, R0 ;  /* 0x00000000030b7220 */ /* 0x000fc60000410000 */
[----:B------:R-:W-:-:S03]  /*cfd0*/  FSEL R8, R3, RZ, P1 ;  /* 0x000000ff03087208 */ /* 0x000fc60000800000 */
[----:B------:R-:W-:Y:S01]  /*cfe0*/  MUFU.EX2 R69, R69 ;  /* 0x0000004500457308 */ /* 0x000fe20000000800 */
[----:B------:R-:W-:Y:S01]  /*cff0*/  FSEL R11, R11, RZ, P1 ;  /* 0x000000ff0b0b7208 */ /* 0x000fe20000800000 */
[----:B------:R-:W-:Y:S01]  /*d000*/  FADD.FTZ R8, -R8, R10 ;  /* 0x0000000a08087221 */ /* 0x000fe20000010100 */
[----:B------:R-:W-:-:S03]  /*d010*/  IMAD R10, R23, 0x8, R2 ;  /* 0x00000008170a7824 */ /* 0x000fc600078e0202 */
[-CC-:B------:R-:W-:Y:S01]  /*d020*/  FFMA.FTZ R26, R26, R0.reuse, -R11.reuse ;  /* 0x000000001a1a7223 */ /* 0x180fe2000001080b */
[-CC-:B------:R-:W-:Y:S01]  /*d030*/  FFMA.FTZ R27, R27, R0.reuse, -R11.reuse ;  /* 0x000000001b1b7223 */ /* 0x180fe2000001080b */
[-C--:B------:R-:W-:Y:S01]  /*d040*/  FMUL.FTZ R8, R8, R0.reuse ;  /* 0x0000000008087220 */ /* 0x080fe20000410000 */
[-CC-:B------:R-:W-:Y:S01]  /*d050*/  FFMA.FTZ R30, R30, R0.reuse, -R11.reuse ;  /* 0x000000001e1e7223 */ /* 0x180fe2000001080b */
[-CC-:B------:R-:W-:Y:S01]  /*d060*/  FFMA.FTZ R31, R31, R0.reuse, -R11.reuse ;  /* 0x000000001f1f7223 */ /* 0x180fe2000001080b */
[-CC-:B------:R-:W-:Y:S01]  /*d070*/  FFMA.FTZ R34, R34, R0.reuse, -R11.reuse ;  /* 0x0000000022227223 */ /* 0x180fe2000001080b */
[----:B------:R-:W-:Y:S01]  /*d080*/  MUFU.EX2 R26, R26 ;  /* 0x0000001a001a7308 */ /* 0x000fe20000000800 */
[----:B------:R-:W-:Y:S02]  /*d090*/  VIADD R10, R10, 0x16840 ;  /* 0x000168400a0a7836 */ /* 0x000fe40000000000 */
[-CC-:B------:R-:W-:Y:S01]  /*d0a0*/  FFMA.FTZ R35, R35, R0.reuse, -R11.reuse ;  /* 0x0000000023237223 */ /* 0x180fe2000001080b */
[-CC-:B------:R-:W-:Y:S01]  /*d0b0*/  FFMA.FTZ R38, R38, R0.reuse, -R11.reuse ;  /* 0x0000000026267223 */ /* 0x180fe2000001080b */
[-CC-:B------:R-:W-:Y:S01]  /*d0c0*/  FFMA.FTZ R39, R39, R0.reuse, -R11.reuse ;  /* 0x0000000027277223 */ /* 0x180fe2000001080b */
[-CC-:B------:R-:W-:Y:S01]  /*d0d0*/  FFMA.FTZ R42, R42, R0.reuse, -R11.reuse ;  /* 0x000000002a2a7223 */ /* 0x180fe2000001080b */
[----:B--2---:R-:W-:Y:S01]  /*d0e0*/  PRMT R10, R120, 0x654, R10 ;  /* 0x00000654780a7816 */ /* 0x004fe2000000000a */
[-CC-:B------:R-:W-:Y:S01]  /*d0f0*/  FFMA.FTZ R43, R43, R0.reuse, -R11.reuse ;  /* 0x000000002b2b7223 */ /* 0x180fe2000001080b */
[----:B------:R-:W0:Y:S01]  /*d100*/  MUFU.EX2 R8, R8 ;  /* 0x0000000800087308 */ /* 0x000e220000000800 */
[-CC-:B------:R-:W-:Y:S01]  /*d110*/  FFMA.FTZ R46, R46, R0.reuse, -R11.reuse ;  /* 0x000000002e2e7223 */ /* 0x180fe2000001080b */
[----:B------:R1:W-:Y:S01]  /*d120*/  SYNCS.ARRIVE.TRANS64.RED.A1T0 RZ, [R10+URZ], RZ ;  /* 0x000000ff0aff79a7 */ /* 0x0003e2000810043f */
        /* <DEDUP_REMOVED lines=12> */
[--C-:B------:R-:W-:Y:S01]  /*d1f0*/  FFMA.FTZ R70, R70, R0, -R11.reuse ;  /* 0x0000000046467223 */ /* 0x100fe2000001080b */
[----:B------:R-:W2:Y:S01]  /*d200*/  MUFU.EX2 R30, R30 ;  /* 0x0000001e001e7308 */ /* 0x000ea20000000800 */
[----:B0-----:R-:W-:Y:S01]  /*d210*/  FFMA.FTZ R4, R8, R4, R26 ;  /* 0x0000000408047223 */ /* 0x001fe2000001001a */
[-CC-:B------:R-:W-:Y:S01]  /*d220*/  FFMA.FTZ R71, R71, R0.reuse, -R11.reuse ;  /* 0x0000000047477223 */ /* 0x180fe2000001080b */
[-CC-:B------:R-:W-:Y:S01]  /*d230*/  FFMA.FTZ R74, R74, R0.reuse, -R11.reuse ;  /* 0x000000004a4a7223 */ /* 0x180fe2000001080b */
[-CC-:B------:R-:W-:Y:S01]  /*d240*/  FFMA.FTZ R75, R75, R0.reuse, -R11.reuse ;  /* 0x000000004b4b7223 */ /* 0x180fe2000001080b */
[-CC-:B------:R-:W-:Y:S01]  /*d250*/  FFMA.FTZ R78, R78, R0.reuse, -R11.reuse ;  /* 0x000000004e4e7223 */ /* 0x180fe2000001080b */
[-CC-:B------:R-:W-:Y:S01]  /*d260*/  FFMA.FTZ R79, R79, R0.reuse, -R11.reuse ;  /* 0x000000004f4f7223 */ /* 0x180fe2000001080b */
[-C--:B------:R-:W-:Y:S01]  /*d270*/  FFMA.FTZ R82, R82, R0.reuse, -R11 ;  /* 0x0000000052527223 */ /* 0x080fe2000001080b */
[----:B------:R-:W0:Y:S01]  /*d280*/  MUFU.EX2 R31, R31 ;  /* 0x0000001f001f7308 */ /* 0x000e220000000800 */
[----:B-1----:R-:W-:Y:S01]  /*d290*/  FADD.FTZ R10, R27, R4 ;  /* 0x000000041b0a7221 */ /* 0x002fe20000010000 */
[----:B------:R-:W-:Y:S01]  /*d2a0*/  FADD.FTZ R4, R28, R5 ;  /* 0x000000051c047221 */ /* 0x000fe20000010000 */
[-CC-:B------:R-:W-:Y:S01]  /*d2b0*/  FFMA.FTZ R83, R83, R0.reuse, -R11.reuse ;  /* 0x0000000053537223 */ /* 0x180fe2000001080b */
[-CC-:B------:R-:W-:Y:S01]  /*d2c0*/  FFMA.FTZ R86, R86, R0.reuse, -R11.reuse ;  /* 0x0000000056567223 */ /* 0x180fe2000001080b */
[----:B------:R-:W-:Y:S01]  /*d2d0*/  FFMA.FTZ R11, R87, R0, -R11 ;  /* 0x00000000570b7223 */ /* 0x000fe2000001080b */
[----:B------:R-:W-:-:S02]  /*d2e0*/  FADD.FTZ R4, R29, R4 ;  /* 0x000000041d047221 */ /* 0x000fc40000010000 */
        /* <DEDUP_REMOVED lines=96> */
.L_x_2782:
[----:B------:R-:W-:Y:S02]  /*d8f0*/  IMAD R10, R13, 0x8, R2 ;  /* 0x000000080d0a7824 */ /* 0x000fe400078e0202 */
[----:B------:R-:W2:Y:S02]  /*d900*/  LDL R13, [R1+0x30] ;  /* 0x00003000010d7983 */ /* 0x000ea40000100800 */
[----:B------:R-:W-:-:S05]  /*d910*/  VIADD R10, R10, 0x16860 ;  /* 0x000168600a0a7836 */ /* 0x000fca0000000000 */
[----:B------:R-:W-:Y:S01]  /*d920*/  PRMT R10, R120, 0x654, R10 ;  /* 0x00000654780a7816 */ /* 0x000fe2000000000a */
[-C--:B------:R-:W-:Y:S01]  /*d930*/  FMUL.FTZ R88, R88, R7.reuse ;  /* 0x0000000758587220 */ /* 0x080fe20000410000 */
[----:B------:R-:W-:Y:S02]  /*d940*/  F2FP.F16.F32.PACK_AB R123, R11, R86 ;  /* 0x000000560b7b723e */ /* 0x000fe400000000ff */
        /* <DEDUP_REMOVED lines=49> */
[----:B0-----:R-:W-:Y:S01]  /*dc60*/  IMAD.MOV.U32 R10, RZ, RZ, R3 ;  /* 0x000000ffff0a7224 */ /* 0x001fe200078e0003 */
        /* <DEDUP_REMOVED lines=16> */
[C---:B--2---:R-:W-:Y:S01]  /*dd70*/  ISETP.GT.AND P1, PT, R12.reuse, R13, PT ;  /* 0x0000000d0c00720c */ /* 0x044fe20003f24270 */
[----:B------:R-:W-:Y:S01]  /*dd80*/  IMAD.MOV.U32 R13, RZ, RZ, R23 ;  /* 0x000000ffff0d7224 */ /* 0x000fe200078e0017 */
[----:B------:R-:W-:-:S11]  /*dd90*/  IADD3 R12, R12, -0x1, RZ ;  /* 0xffffffff0c0c7810 */ /* 0x000fd60007ffe0ff */
[----:B------:R-:W-:Y:S05]  /*dda0*/  @P1 BRA `(.L_x_2783) ;  /* 0xffffffd4009c1947 */ /* 0x000fea000383ffff */
.L_x_2771:
[----:B------:R-:W2:Y:S02]  /*ddb0*/  LDL R7, [R1+0x3c] ;  /* 0x00003c0001077983 */ /* 0x000ea40000100800 */
[----:B--2---:R-:W-:-:S13]  /*ddc0*/  ISETP.GE.AND P1, PT, R12, R7, PT ;  /* 0x000000070c00720c */ /* 0x004fda0003f26270 */
[----:B------:R-:W-:Y:S05]  /*ddd0*/  @!P1 BRA `(.L_x_2784) ;  /* 0x0000001c00e49947 */ /* 0x000fea0003800000 */
[----:B------:R-:W-:Y:S01]  /*dde0*/  IMAD.MOV.U32 R10, RZ, RZ, R3 ;  /* 0x000000ffff0a7224 */ /* 0x000fe200078e0003 */
[----:B------:R-:W-:Y:S01]  /*ddf0*/  MOV R7, R156 ;  /* 0x0000009c00077202 */ /* 0x000fe20000000f00 */
[----:B------:R-:W-:Y:S02]  /*de00*/  IMAD.MOV.U32 R11, RZ, RZ, R6 ;  /* 0x000000ffff0b7224 */ /* 0x000fe400078e0006 */
[----:B------:R-:W-:-:S07]  /*de10*/  IMAD.MOV.U32 R13, RZ, RZ, R23 ;  /* 0x000000ffff0d7224 */ /* 0x000fce00078e0017 */
.L_x_2796:
        /* <DEDUP_REMOVED lines=11> */
.L_x_2786:
[----:B------:R-:W-:Y:S01]  /*ded0*/  IMAD R0, R23, 0x8, R2 ;  /* 0x0000000817007824 */ /* 0x000fe200078e0202 */
[----:B------:R-:W-:-:S04]  /*dee0*/  SHF.L.U32 R3, R156, 0x1f, RZ ;  /* 0x0000001f9c037819 */ /* 0x000fc800000006ff */
[----:B------:R0:W1:Y:S01]  /*def0*/  SYNCS.PHASECHK.TRANS64.TRYWAIT P1, [R0+URZ+0x16830], R3 ;  /* 0x01683003000075a7 */ /* 0x000062000802017f */
[----:B------:R-:W-:Y:S05]  /*df00*/  @!P0 BRA `(.L_x_2787) ;  /* 0x0000000000048947 */ /* 0x000fea0003800000 */
[----:B------:R-:W-:Y:S01]  /*df10*/  BPT.TRAP 0x1 ;  /* 0x000000040000795c */ /* 0x000fe20000300000 */
.L_x_2787:
[----:B------:R-:W-:Y:S04]  /*df20*/  BSSY B0, `(.L_x_2785) ;  /* 0x0000004000007945 */ /* 0x000fe80003800000 */
[----:B-1----:R-:W-:Y:S05]  /*df30*/  @P1 BRA `(.L_x_2788) ;  /* 0x0000000000081947 */ /* 0x002fea0003800000 */
[----:B------:R-:W1:Y:S02]  /*df40*/  SYNCS.PHASECHK.TRANS64.TRYWAIT P1, [R0+URZ+0x16830], R3 ;  /* 0x01683003000075a7 */ /* 0x000e64000802017f */
[----:B-1----:R-:W-:Y:S05]  /*df50*/  @!P1 BRA `(.L_x_2789) ;  /* 0x000000d800209947 */ /* 0x002fea0003800000 */
.L_x_2788:
[----:B------:R-:W-:Y:S05]  /*df60*/  BSYNC B0 ;  /* 0x0000000000007941 */ /* 0x000fea0003800000 */
.L_x_2785:
[----:B------:R-:W2:Y:S04]  /*df70*/  LDL R6, [R1+0x24] ;  /* 0x0000240001067983 */ /* 0x000ea80000100800 */
[----:B------:R3:W-:Y:S01]  /*df80*/  STL [R1+0x70], R2 ;  /* 0x0000700201007387 */ /* 0x0007e20000100800 */
[----:B01----:R-:W0:Y:S03]  /*df90*/  S2R R0, SR_TID.X ;  /* 0x0000000000007919 */ /* 0x003e260000002100 */
[----:B---3--:R-:W3:Y:S01]  /*dfa0*/  LDL.64 R2, [R1+0x18] ;  /* 0x0000180001027983 */ /* 0x008ee20000100a00 */
[----:B------:R-:W-:Y:S01]  /*dfb0*/  IMAD.MOV.U32 R9, RZ, RZ, 0x40000040 ;  /* 0x40000040ff097424 */ /* 0x000fe200078e00ff */
[----:B------:R-:W-:Y:S05]  /*dfc0*/  WARPSYNC.ALL ;  /* 0x0000000000007948 */ /* 0x000fea0003800000 */
[----:B------:R-:W-:-:S02]  /*dfd0*/  R2UR UR15, R9 ;  /* 0x00000000090f72ca */ /* 0x000fc400000e0000 */
[----:B0-----:R-:W-:-:S05]  /*dfe0*/  SHF.R.U32.HI R0, RZ, 0x7, R0 ;  /* 0x00000007ff007819 */ /* 0x001fca0000011600 */
[----:B------:R-:W-:Y:S02]  /*dff0*/  VIADD R0, R0, 0x8 ;  /* 0x0000000800007836 */ /* 0x000fe40000000000 */
[----:B------:R-:W-:Y:S01]  /*e000*/  IMAD.MOV.U32 R27, RZ, RZ, 0x40000040 ;  /* 0x40000040ff1b7424 */ /* 0x000fe200078e00ff */
[----:B------:R-:W-:Y:S01]  /*e010*/  R2UR UR4, R14 ;  /* 0x000000000e0472ca */ /* 0x000fe200000e0000 */
[----:B------:R-:W-:Y:S01]  /*e020*/  IMAD.MOV.U32 R25, RZ, RZ, 0x40000040 ;  /* 0x40000040ff197424 */ /* 0x000fe200078e00ff */
[----:B------:R-:W-:Y:S02]  /*e030*/  R2UR UR5, R15 ;  /* 0x000000000f0572ca */ /* 0x000fe400000e0000 */
[----:B------:R-:W-:Y:S02]  /*e040*/  R2UR UR7, R27 ;  /* 0x000000001b0772ca */ /* 0x000fe400000e0000 */
[----:B------:R-:W-:Y:S02]  /*e050*/  R2UR UR11, R25 ;  /* 0x00000000190b72ca */ /* 0x000fe400000e0000 */
[----:B------:R-:W-:Y:S01]  /*e060*/  R2UR UR19, R27 ;  /* 0x000000001b1372ca */ /* 0x000fe200000e0000 */
[----:B------:R0:W-:Y:S01]  /*e070*/  BAR.SYNC.DEFER_BLOCKING R0, 0x100 ;  /* 0x000400000000751d */ /* 0x0001e20000010000 */
[----:B--2---:R-:W-:-:S04]  /*e080*/  IMAD R26, R23, 0x400, R6 ;  /* 0x00000400171a7824 */ /* 0x004fc800078e0206 */
[----:B------:R-:W-:-:S05]  /*e090*/  VIADD R8, R26, 0x4 ;  /* 0x000000041a087836 */ /* 0x000fca0000000000 */
[----:B------:R-:W-:Y:S02]  /*e0a0*/  R2UR UR14, R8 ;  /* 0x00000000080e72ca */ /* 0x000fe400000e0000 */
[----:B------:R-:W2:Y:S01]  /*e0b0*/  LDL.64 R8, [R1+0x10] ;  /* 0x0000100001087983 */ /* 0x000ea20000100a00 */
[C---:B------:R-:W-:Y:S02]  /*e0c0*/  R2UR UR6, R26.reuse ;  /* 0x000000001a0672ca */ /* 0x040fe400000e0000 */
[C---:B------:R-:W-:Y:S01]  /*e0d0*/  IADD3 R24, R26.reuse, 0x2, RZ ;  /* 0x000000021a187810 */ /* 0x040fe20007ffe0ff */
[----:B------:R-:W-:-:S03]  /*e0e0*/  VIADD R26, R26, 0x6 ;  /* 0x000000061a1a7836 */ /* 0x000fc60000000000 */
[----:B------:R-:W-:Y:S02]  /*e0f0*/  R2UR UR10, R24 ;  /* 0x00000000180a72ca */ /* 0x000fe400000e0000 */
[----:B------:R-:W-:Y:S02]  /*e100*/  R2UR UR18, R26 ;  /* 0x000000001a1272ca */ /* 0x000fe400000e0000 */
        /* <DEDUP_REMOVED lines=11> */
[----:B--2---:R-:W-:Y:S02]  /*e1c0*/  R2UR UR12, R8 ;  /* 0x00000000080c72ca */ /* 0x004fe400000e0000 */
[----:B------:R-:W-:Y:S01]  /*e1d0*/  R2UR UR13, R9 ;  /* 0x00000000090d72ca */ /* 0x000fe200000e0000 */
[----:B------:R-:W-:-:S12]  /*e1e0*/  WARPGROUP.ARRIVE ;  /* 0x00000000000079c5 */ /* 0x000fd80000000000 */
        /* <DEDUP_REMOVED lines=8> */
.L_x_2791:
[----:B------:R-:W-:Y:S01]  /*e270*/  SHF.L.U32 R0, R7, 0x1f, RZ ;  /* 0x0000001f07007819 */ /* 0x000fe200000006ff */
[----:B-----5:R-:W-:-:S04]  /*e280*/  IMAD R3, R13, 0x8, R2 ;  /* 0x000000080d037824 */ /* 0x020fc800078e0202 */
[----:B------:R0:W1:Y:S01]  /*e290*/  SYNCS.PHASECHK.TRANS64.TRYWAIT P1, [R3+URZ+0x16850], R0 ;  /* 0x01685000030075a7 */ /* 0x000062000802017f */
[----:B------:R-:W-:Y:S05]  /*e2a0*/  @!P0 BRA `(.L_x_2792) ;  /* 0x0000000000048947 */ /* 0x000fea0003800000 */
[----:B------:R-:W-:Y:S01]  /*e2b0*/  BPT.TRAP 0x1 ;  /* 0x000000040000795c */ /* 0x000fe20000300000 */
.L_x_2792:
[----:B-1----:R-:W-:Y:S05]  /*e2c0*/  @P1 BRA `(.L_x_2790) ;  /* 0x0000000000081947 */ /* 0x002fea0003800000 */
[----:B------:R-:W1:Y:S02]  /*e2d0*/  SYNCS.PHASECHK.TRANS64.TRYWAIT P1, [R3+URZ+0x16850], R0 ;  /* 0x01685000030075a7 */ /* 0x000e64000802017f */
[----:B-1----:R-:W-:Y:S05]  /*e2e0*/  @!P1 BRA `(.L_x_2793) ;  /* 0x000000d400509947 */ /* 0x002fea0003800000 */
.L_x_2790:
        /* <DEDUP_REMOVED lines=8> */
[----:B------:R-:W-:Y:S01]  /*e370*/  IMAD.MOV.U32 R7, RZ, RZ, 0x40000040 ;  /* 0x40000040ff077424 */ /* 0x000fe200078e00ff */
[----:B------:R-:W-:Y:S02]  /*e380*/  LEA R6, R13, R0, 0xa ;  /* 0x000000000d067211 */ /* 0x000fe400078e50ff */
[----:B------:R-:W0:Y:S02]  /*e390*/  S2R R0, SR_TID.X ;  /* 0x0000000000007919 */ /* 0x000e240000002100 */
[C---:B------:R-:W-:Y:S01]  /*e3a0*/  R2UR UR6, R6.reuse ;  /* 0x00000000060672ca */ /* 0x040fe200000e0000 */
[----:B------:R-:W-:-:S12]  /*e3b0*/  VIADD R8, R6, 0x80 ;  /* 0x0000008006087836 */ /* 0x000fd80000000000 */
        /* <DEDUP_REMOVED lines=36> */
[----:B------:R-:W-:Y:S01]  /*e600*/  IMAD.MOV.U32 R9, RZ, RZ, 0x40000040 ;  /* 0x40000040ff097424 */ /* 0x000fe200078e00ff */
[----:B------:R-:W-:Y:S01]  /*e610*/  IADD3 R6, R6, 0x380, RZ ;  /* 0x0000038006067810 */ /* 0x000fe20007ffe0ff */
        /* <DEDUP_REMOVED lines=17> */
.L_x_2794:
[----:B------:R-:W1:Y:S01]  /*e730*/  S2R R120, SR_CgaCtaId ;  /* 0x0000000000787919 */ /* 0x000e620000008800 */
[----:B0-----:R-:W-:-:S04]  /*e740*/  IMAD R0, R23, 0x8, R2 ;  /* 0x0000000817007824 */ /* 0x001fc800078e0202 */
[----:B------:R-:W-:-:S05]  /*e750*/  VIADD R0, R0, 0x16840 ;  /* 0x0001684000007836 */ /* 0x000fca0000000000 */
[----:B-1----:R-:W-:-:S04]  /*e760*/  PRMT R0, R120, 0x654, R0 ;  /* 0x0000065478007816 */ /* 0x002fc80000000000 */
        /* <DEDUP_REMOVED lines=37> */
[----:B0-----:R-:W-:Y:S02]  /*e9c0*/  FMNMX.FTZ R6, R8, R3, !PT ;  /* 0x0000000308067209 */ /* 0x001fe40007810000 */
[----:B------:R-:W-:-:S03]  /*e9d0*/  FMNMX.FTZ R3, R27, R0, !PT ;  /* 0x000000001b037209 */ /* 0x000fc60007810000 */
[----:B------:R-:W-:Y:S01]  /*e9e0*/  FADD.FTZ R7, -R6, R11 ;  /* 0x0000000b06077221 */ /* 0x000fe20000010100 */
        /* <DEDUP_REMOVED lines=34> */
[----:B------:R-:W0:Y:S03]  /*ec10*/  LDC R0, c[0x0][0x988] ;  /* 0x00026200ff007b82 */ /* 0x000e260000000800 */
[C---:B------:R-:W-:Y:S01]  /*ec20*/  FADD.FTZ R8, -R3.reuse, R10 ;  /* 0x0000000a03087221 */ /* 0x040fe20000010100 */
[-C--:B0-----:R-:W-:Y:S01]  /*ec30*/  FMUL.FTZ R9, R6, R0.reuse ;  /* 0x0000000006097220 */ /* 0x081fe20000410000 */
[-C--:B------:R-:W-:Y:S01]  /*ec40*/  FMUL.FTZ R11, R3, R0.reuse ;  /* 0x00000000030b7220 */ /* 0x080fe20000410000 */
[-C--:B------:R-:W-:Y:S01]  /*ec50*/  FMUL.FTZ R7, R7, R0.reuse ;  /* 0x0000000007077220 */ /* 0x080fe20000410000 */
[-C--:B------:R-:W-:Y:S01]  /*ec60*/  FMUL.FTZ R8, R8, R0.reuse ;  /* 0x0000000008087220 */ /* 0x080fe20000410000 */
        /* <DEDUP_REMOVED lines=45> */
[----:B-1----:R-:W-:Y:S01]  /*ef40*/  FFMA.FTZ R4, R8, R4, R26 ;  /* 0x0000000408047223 */ /* 0x002fe2000001001a */
[-C--:B------:R-:W-:Y:S01]  /*ef50*/  FFMA.FTZ R10, R87, R0.reuse, -R11 ;  /* 0x00000000570a7223 */ /* 0x080fe2000001080b */
[-CC-:B------:R-:W-:Y:S01]  /*ef60*/  FFMA.FTZ R37, R37, R0.reuse, -R9.reuse ;  /* 0x0000000025257223 */ /* 0x180fe20000010809 */
[-CC-:B------:R-:W-:Y:S01]  /*ef70*/  FFMA.FTZ R40, R40, R0.reuse, -R9.reuse ;  /* 0x0000000028287223 */ /* 0x180fe20000010809 */
[-CC-:B------:R-:W-:Y:S01]  /*ef80*/  FFMA.FTZ R41, R41, R0.reuse, -R9.reuse ;  /* 0x0000000029297223 */ /* 0x180fe20000010809 */
[-CC-:B------:R-:W-:Y:S01]  /*ef90*/  FFMA.FTZ R44, R44, R0.reuse, -R9.reuse ;  /* 0x000000002c2c7223 */ /* 0x180fe20000010809 */
[-C--:B------:R-:W-:Y:S01]  /*efa0*/  FFMA.FTZ R45, R45, R0.reuse, -R9 ;  /* 0x000000002d2d7223 */ /* 0x080fe20000010809 */
[----:B------:R-:W1:Y:S01]  /*efb0*/  MUFU.EX2 R28, R28 ;  /* 0x0000001c001c7308 */ /* 0x000e620000000800 */
[----:B0-----:R-:W-:Y:S01]  /*efc0*/  FADD.FTZ R5, R25, R5 ;  /* 0x0000000519057221 */ /* 0x001fe20000010000 */
[-CC-:B------:R-:W-:Y:S01]  /*efd0*/  FFMA.FTZ R48, R48, R0.reuse, -R9.reuse ;  /* 0x0000000030307223 */ /* 0x180fe20000010809 */
[-CC-:B------:R-:W-:Y:S01]  /*efe0*/  FFMA.FTZ R49, R49, R0.reuse, -R9.reuse ;  /* 0x0000000031317223 */ /* 0x180fe20000010809 */
[-CC-:B------:R-:W-:Y:S01]  /*eff0*/  FFMA.FTZ R52, R52, R0.reuse, -R9.reuse ;  /* 0x0000000034347223 */ /* 0x180fe20000010809 */
[-CC-:B------:R-:W-:Y:S01]  /*f000*/  FFMA.FTZ R53, R53, R0.reuse, -R9.reuse ;  /* 0x0000000035357223 */ /* 0x180fe20000010809 */
[-CC-:B------:R-:W-:Y:S01]  /*f010*/  FFMA.FTZ R56, R56, R0.reuse, -R9.reuse ;  /* 0x0000000038387223 */ /* 0x180fe20000010809 */
[-CC-:B------:R-:W-:Y:S01]  /*f020*/  FFMA.FTZ R57, R57, R0.reuse, -R9.reuse ;  /* 0x0000000039397223 */ /* 0x180fe20000010809 */
[----:B------:R-:W0:Y:S01]  /*f030*/  MUFU.EX2 R30, R30 ;  /* 0x0000001e001e7308 */ /* 0x000e220000000800 */
[----:B--2---:R-:W-:Y:S01]  /*f040*/  FADD.FTZ R11, R27, R4 ;  /* 0x000000041b0b7221 */ /* 0x004fe20000010000 */
[-CC-:B------:R-:W-:Y:S01]  /*f050*/  FFMA.FTZ R60, R60, R0.reuse, -R9.reuse ;  /* 0x000000003c3c7223 */ /* 0x180fe20000010809 */
[-CC-:B------:R-:W-:Y:S01]  /*f060*/  FFMA.FTZ R61, R61, R0.reuse, -R9.reuse ;  /* 0x000000003d3d7223 */ /* 0x180fe20000010809 */
[-CC-:B------:R-:W-:Y:S01]  /*f070*/  FFMA.FTZ R64, R64, R0.reuse, -R9.reuse ;  /* 0x0000000040407223 */ /* 0x180fe20000010809 */
[-CC-:B------:R-:W-:Y:S01]  /*f080*/  FFMA.FTZ R65, R65, R0.reuse, -R9.reuse ;  /* 0x0000000041417223 */ /* 0x180fe20000010809 */
[-CC-:B------:R-:W-:Y:S01]  /*f090*/  FFMA.FTZ R68, R68, R0.reuse, -R9.reuse ;  /* 0x0000000044447223 */ /* 0x180fe20000010809 */
[-C--:B------:R-:W-:Y:S01]  /*f0a0*/  FFMA.FTZ R69, R69, R0.reuse, -R9 ;  /* 0x0000000045457223 */ /* 0x080fe20000010809 */
[----:B------:R-:W2:Y:S01]  /*f0b0*/  MUFU.EX2 R29, R29 ;  /* 0x0000001d001d7308 */ /* 0x000ea20000000800 */
[----:B-1----:R-:W-:Y:S01]  /*f0c0*/  FADD.FTZ R4, R28, R5 ;  /* 0x000000051c047221 */ /* 0x002fe20000010000 */
[-CC-:B------:R-:W-:Y:S01]  /*f0d0*/  FFMA.FTZ R72, R72, R0.reuse, -R9.reuse ;  /* 0x0000000048487223 */ /* 0x180fe20000010809 */
        /* <DEDUP_REMOVED lines=125> */
.L_x_2795:
[----:B------:R-:W-:Y:S02]  /*f8b0*/  IMAD R11, R13, 0x8, R2 ;  /* 0x000000080d0b7824 */ /* 0x000fe400078e0202 */
[----:B------:R-:W2:Y:S02]  /*f8c0*/  LDL R13, [R1+0x3c] ;  /* 0x00003c00010d7983 */ /* 0x000ea40000100800 */
[----:B------:R-:W-:-:S05]  /*f8d0*/  VIADD R11, R11, 0x16860 ;  /* 0x000168600b0b7836 */ /* 0x000fca0000000000 */
[----:B------:R-:W-:Y:S01]  /*f8e0*/  PRMT R11, R120, 0x654, R11 ;  /* 0x00000654780b7816 */ /* 0x000fe2000000000b */
[----:B------:R-:W-:Y:S01]  /*f8f0*/  FMUL.FTZ R88, R88, R7 ;  /* 0x0000000758587220 */ /* 0x000fe20000410000 */
        /* <DEDUP_REMOVED lines=52> */
[----:B0-----:R-:W-:Y:S01]  /*fc40*/  IMAD.MOV.U32 R11, RZ, RZ, R6 ;  /* 0x000000ffff0b7224 */ /* 0x001fe200078e0006 */
        /* <DEDUP_REMOVED lines=18> */
.L_x_2784:
[----:B------:R-:W-:Y:S05]  /*fd70*/  WARPSYNC.ALL ;  /* 0x0000000000007948 */ /* 0x000fea0003800000 */
[----:B------:R-:W-:Y:S06]  /*fd80*/  BAR.ARV 0x8, 0x200 ;  /* 0x0208000000007b1d */ /* 0x000fec0000002000 */
[----:B------:R-:W-:Y:S05]  /*fd90*/  @!P0 BRA `(.L_x_2797) ;  /* 0x0000000000048947 */ /* 0x000fea0003800000 */
[----:B------:R-:W-:Y:S01]  /*fda0*/  BPT.TRAP 0x1 ;  /* 0x000000040000795c */ /* 0x000fe20000300000 */
.L_x_2797:
[----:B------:R-:W-:Y:S01]  /*fdb0*/  IMAD R10, R23, 0x8, R2 ;  /* 0x00000008170a7824 */ /* 0x000fe200078e0202 */
[----:B------:R-:W-:-:S04]  /*fdc0*/  SHF.L.U32 R7, R156, 0x1f, RZ ;  /* 0x0000001f9c077819 */ /* 0x000fc800000006ff */
[----:B------:R0:W1:Y:S01]  /*fdd0*/  SYNCS.PHASECHK.TRANS64.TRYWAIT P1, [R10+URZ+0x16850], R7 ;  /* 0x016850070a0075a7 */ /* 0x000062000802017f */
[----:B------:R-:W-:Y:S05]  /*fde0*/  @!P0 BRA `(.L_x_2798) ;  /* 0x0000000000048947 */ /* 0x000fea0003800000 */
[----:B------:R-:W-:Y:S01]  /*fdf0*/  BPT.TRAP 0x1 ;  /* 0x000000040000795c */ /* 0x000fe20000300000 */
.L_x_2798:
[----:B------:R-:W-:-:S05]  /*fe00*/  VIADD R2, R2, 0x400 ;  /* 0x0000040002027836 */ /* 0x000fca0000000000 */
[----:B------:R-:W-:-:S04]  /*fe10*/  SHF.R.U32.HI R2, RZ, 0x4, R2 ;  /* 0x00000004ff027819 */ /* 0x000fc80000011602 */
[----:B------:R-:W-:Y:S01]  /*fe20*/  LOP3.LUT R2, R2, 0x3fff, RZ, 0xc0, !PT ;  /* 0x00003fff02027812 */ /* 0x000fe200078ec0ff */
[----:B-1----:R-:W-:Y:S06]  /*fe30*/  @P1 BRA `(.L_x_2799) ;  /* 0x0000000000081947 */ /* 0x002fec0003800000 */
[----:B------:R-:W1:Y:S02]  /*fe40*/  SYNCS.PHASECHK.TRANS64.TRYWAIT P1, [R10+URZ+0x16850], R7 ;  /* 0x016850070a0075a7 */ /* 0x000e64000802017f */
[----:B-1----:R-:W-:Y:S05]  /*fe50*/  @!P1 BRA `(.L_x_2800) ;  /* 0x000000b800889947 */ /* 0x002fea0003800000 */
.L_x_2799:
[----:B------:R-:W-:Y:S01]  /*fe60*/  IMAD.MOV.U32 R9, RZ, RZ, 0x40000040 ;  /* 0x40000040ff097424 */ /* 0x000fe200078e00ff */
[----:B------:R-:W-:Y:S01]  /*fe70*/  LEA R8, R23, R2, 0xa ;  /* 0x0000000217087211 */ /* 0x000fe200078e50ff */
[----:B------:R-:W-:Y:S05]  /*fe80*/  WARPSYNC.ALL ;  /* 0x0000000000007948 */ /* 0x000fea0003800000 */
[C---:B------:R-:W-:Y:S01]  /*fe90*/  R2UR UR6, R8.reuse ;  /* 0x00000000080672ca */ /* 0x040fe200000e0000 */
[----:B------:R-:W-:Y:S01]  /*fea0*/  WARPGROUP.ARRIVE ;  /* 0x00000000000079c5 */ /* 0x000fe20000000000 */
[----:B------:R-:W-:Y:S01]  /*feb0*/  R2UR UR7, R9 ;  /* 0x00000000090772ca */ /* 0x000fe200000e0000 */
[----:B------:R-:W-:Y:S01]  /*fec0*/  VIADD R12, R8, 0x80 ;  /* 0x00000080080c7836 */ /* 0x000fe20000000000 */
[----:B------:R-:W2:Y:S01]  /*fed0*/  SHFL.BFLY PT, R2, R5, 0x2, 0x1f ;  /* 0x0c401f0005027f89 */ /* 0x000ea200000e0000 */
[----:B------:R-:W-:-:S02]  /*fee0*/  IMAD.MOV.U32 R13, RZ, RZ, 0x40000040 ;  /* 0x40000040ff0d7424 */ /* 0x000fc400078e00ff */
[----:B------:R-:W-:Y:S01]  /*fef0*/  IMAD.MOV.U32 R9, RZ, RZ, 0x40000040 ;  /* 0x40000040ff097424 */ /* 0x000fe200078e00ff */
[----:B01----:R-:W0:Y:S01]  /*ff00*/  SHFL.BFLY PT, R7, R4, 0x2, 0x1f ;  /* 0x0c401f0004077f89 */ /* 0x003e2200000e0000 */
[----:B------:R-:W-:Y:S02]  /*ff10*/  IMAD.MOV.U32 R27, RZ, RZ, -0x800000 ;  /* 0xff800000ff1b7424 */ /* 0x000fe400078e00ff */
[----:B------:R-:W-:-:S04]  /*ff20*/  IMAD.MOV.U32 R26, RZ, RZ, -0x800000 ;  /* 0xff800000ff1a7424 */ /* 0x000fc800078e00ff */
[----:B------:R-:W-:Y:S01]  /*ff30*/  HGMMA.64x64x16.F32 R88, R148, gdesc[UR4].tnspB, R88, gsb0 ;  /* 0x40e0000494587df0 */ /* 0x000fe20008000858 */
[----:B------:R-:W-:Y:S01]  /*ff40*/  R2UR UR6, R12 ;  /* 0x000000000c0672ca */ /* 0x000fe200000e0000 */
[----:B------:R-:W-:Y:S01]  /*ff50*/  VIADD R12, R8, 0x100 ;  /* 0x00000100080c7836 */ /* 0x000fe20000000000 */
[----:B------:R-:W-:Y:S01]  /*ff60*/  R2UR UR7, R13 ;  /* 0x000000000d0772ca */ /* 0x000fe200000e0000 */
[----:B------:R-:W-:Y:S02]  /*ff70*/  IMAD.MOV.U32 R13, RZ, RZ, 0x40000040 ;  /* 0x40000040ff0d7424 */ /* 0x000fe400078e00ff */
[----:B--2---:R-:W-:Y:S01]  /*ff80*/  FADD.FTZ R2, R2, R5 ;  /* 0x0000000502027221 */ /* 0x004fe20000010000 */
[----:B------:R-:W-:Y:S02]  /*ff90*/  WARPGROUP.DEPBAR.LE gsb0, 0x0 ;  /* 0x00008000000079c5 */ /* 0x000fe40000010000 */
[----:B------:R-:W-:-:S07]  /*ffa0*/  WARPGROUP.ARRIVE ;  /* 0x00000000000079c5 */ /* 0x000fce0000000000 */
        /* <DEDUP_REMOVED lines=35> */
[----:B------:R-:W-:Y:S01]  /*101e0*/  R2UR UR6, R8 ;  /* 0x00000000080672ca */ /* 0x000fe200000e0000 */
[----:B0-----:R-:W-:Y:S01]  /*101f0*/  FADD.FTZ R8, R7, R4 ;  /* 0x0000000407087221 */ /* 0x001fe20000010000 */
[----:B------:R-:W-:Y:S01]  /*10200*/  R2UR UR7, R9 ;  /* 0x00000000090772ca */ /* 0x000fe200000e0000 */
[----:B------:R-:W0:Y:S01]  /*10210*/  SHFL.BFLY PT, R7, R2, 0x1, 0x1f ;  /* 0x0c201f0002077f89 */ /* 0x000e2200000e0000 */
[----:B------:R-:W-:-:S03]  /*10220*/  IMAD.MOV.U32 R4, RZ, RZ, RZ ;  /* 0x000000ffff047224 */ /* 0x000fc600078e00ff */
[----:B------:R-:W1:Y:S01]  /*10230*/  SHFL.BFLY PT, R9, R8, 0x1, 0x1f ;  /* 0x0c201f0008097f89 */ /* 0x000e6200000e0000 */
[----:B0-----:R-:W-:Y:S01]  /*10240*/  FADD.FTZ R11, R2, R7 ;  /* 0x00000007020b7221 */ /* 0x001fe20000010000 */
[----:B------:R-:W-:Y:S02]  /*10250*/  IMAD.MOV.U32 R2, RZ, RZ, RZ ;  /* 0x000000ffff027224 */ /* 0x000fe400078e00ff */
        /* <DEDUP_REMOVED lines=11> */
[----:B-1----:R-:W-:-:S04]  /*10310*/  @P2 FMUL.FTZ R8, R9, 0.69314718246459960938 ;  /* 0x3f31721809082820 */ /* 0x002fc80000410000 */
[----:B------:R-:W-:Y:S01]  /*10320*/  @P2 FFMA.FTZ R26, R13, R3, R8 ;  /* 0x000000030d1a2223 */ /* 0x000fe20000010008 */
[----:B------:R-:W-:Y:S02]  /*10330*/  WARPGROUP.DEPBAR.LE gsb0, 0x0 ;  /* 0x00008000000079c5 */ /* 0x000fe40000010000 */
[----:B------:R-:W-:-:S06]  /*10340*/  WARPGROUP.ARRIVE ;  /* 0x00000000000079c5 */ /* 0x000fcc0000000000 */
[----:B------:R-:W-:Y:S03]  /*10350*/  HGMMA.64x64x16.F32 R88, R120, gdesc[UR4].tnspB, R88, gsb0 ;  /* 0x40e0000478587df0 */ /* 0x000fe60008000858 */
[----:B------:R-:W-:Y:S02]  /*10360*/  WARPGROUP.DEPBAR.LE gsb0, 0x0 ;  /* 0x00008000000079c5 */ /* 0x000fe40000010000 */
[----:B--23--:R-:W-:Y:S05]  /*10370*/  @!P0 BRA `(.L_x_2801) ;  /* 0x0000000000048947 */ /* 0x00cfea0003800000 */
[----:B------:R-:W-:Y:S01]  /*10380*/  BPT.TRAP 0x1 ;  /* 0x000000040000795c */ /* 0x000fe20000300000 */
.L_x_2801:
[----:B------:R-:W2:Y:S01]  /*10390*/  LDL.LU R5, [R1+0x5c] ;  /* 0x00005c0001057983 */ /* 0x000ea20000300800 */
[----:B------:R-:W-:Y:S01]  /*103a0*/  VIADD R0, R10, 0x16860 ;  /* 0x000168600a007836 */ /* 0x000fe20000000000 */
[----:B------:R-:W1:Y:S01]  /*103b0*/  S2R R3, SR_CgaCtaId ;  /* 0x0000000000037919 */ /* 0x000e620000008800 */
[----:B------:R-:W-:-:S04]  /*103c0*/  IADD3 R23, R23, 0x1, RZ ;  /* 0x0000000117177810 */ /* 0x000fc80007ffe0ff */
[----:B------:R-:W-:Y:S01]  /*103d0*/  ISETP.NE.AND P1, PT, R23, 0x2, PT ;  /* 0x000000021700780c */ /* 0x000fe20003f25270 */
[-C--:B------:R-:W-:Y:S01]  /*103e0*/  FMUL.FTZ R20, R88, R4.reuse ;  /* 0x0000000458147220 */ /* 0x080fe20000410000 */
[-C--:B------:R-:W-:Y:S01]  /*103f0*/  FMUL.FTZ R21, R89, R4.reuse ;  /* 0x0000000459157220 */ /* 0x080fe20000410000 */
[----:B------:R-:W-:Y:S01]  /*10400*/  FMUL.FTZ R92, R92, R4 ;  /* 0x000000045c5c7220 */ /* 0x000fe20000410000 */
[----:B-1----:R-:W-:-:S04]  /*10410*/  PRMT R0, R3, 0x654, R0 ;  /* 0x0000065403007816 */ /* 0x002fc80000000000 */
[----:B------:R1:W-:Y:S01]  /*10420*/  SYNCS.ARRIVE.TRANS64.RED.A1T0 RZ, [R0+URZ], RZ ;  /* 0x000000ff00ff79a7 */ /* 0x0003e2000810043f */
        /* <DEDUP_REMOVED lines=15> */
[-C--:B0-----:R-:W-:Y:S01]  /*10520*/  FMUL.FTZ R90, R90, R2.reuse ;  /* 0x000000025a5a7220 */ /* 0x081fe20000410000 */
        /* <DEDUP_REMOVED lines=15> */
[----:B------:R-:W-:-:S02]  /*10620*/  LOP3.LUT R156, R156, R3, RZ, 0x3c, !PT ;  /* 0x000000039c9c7212 */ /* 0x000fc400078e3cff */
[----:B------:R-:W-:Y:S01]  /*10630*/  SEL R23, R23, RZ, P1 ;  /* 0x000000ff17177207 */ /* 0x000fe20000800000 */
[----:B--2---:R-:W-:-:S05]  /*10640*/  VIADD R5, R5, 0x1 ;  /* 0x0000000105057836 */ /* 0x004fca0000000000 */
[----:B------:R1:W-:Y:S02]  /*10650*/  STL [R1+0x5c], R5 ;  /* 0x00005c0501007387 */ /* 0x0003e40000100800 */
.L_x_2731:
[----:B------:R-:W3:Y:S01]  /*10660*/  LDL R49, [R1+0x50] ;  /* 0x0000500001317983 */ /* 0x000ee20000100800 */
[----:B-1----:R-:W0:Y:S01]  /*10670*/  S2R R0, SR_TID.X ;  /* 0x0000000000007919 */ /* 0x002e220000002100 */
[----:B------:R-:W-:Y:S05]  /*10680*/  WARPSYNC.ALL ;  /* 0x0000000000007948 */ /* 0x000fea0003800000 */
[----:B0-----:R-:W-:-:S05]  /*10690*/  VIADD R40, R0, 0xffffff80 ;  /* 0xffffff8000287836 */ /* 0x001fca0000000000 */
[----:B------:R-:W-:-:S04]  /*106a0*/  SHF.R.S32.HI R48, RZ, 0x1f, R40 ;  /* 0x0000001fff307819 */ /* 0x000fc80000011428 */
[----:B------:R-:W-:-:S04]  /*106b0*/  LEA.HI R48, R48, R40, RZ, 0x3 ;  /* 0x0000002830307211 */ /* 0x000fc800078f18ff */
[----:B------:R-:W-:-:S05]  /*106c0*/  LOP3.LUT R48, R48, 0xfffffff8, RZ, 0xc0, !PT ;  /* 0xfffffff830307812 */ /* 0x000fca00078ec0ff */
[----:B------:R-:W-:-:S04]  /*106d0*/  IMAD.IADD R48, R40, 0x1, -R48 ;  /* 0x0000000128307824 */ /* 0x000fc800078e0a30 */
[----:B------:R-:W-:-:S05]  /*106e0*/  IMAD.SHL.U32 R43, R48, 0x8, RZ ;  /* 0x00000008302b7824 */ /* 0x000fca00078e00ff */
[----:B------:R-:W-:Y:S02]  /*106f0*/  SHF.R.S32.HI R44, RZ, 0x1f, R43 ;  /* 0x0000001fff2c7819 */ /* 0x000fe4000001142b */
[----:B---3--:R-:W-:-:S04]  /*10700*/  SHF.R.S32.HI R34, RZ, 0x1f, R49 ;  /* 0x0000001fff227819 */ /* 0x008fc80000011431 */
[----:B------:R-:W-:Y:S01]  /*10710*/  SHF.L.U64.HI R37, R49, 0x2, R34 ;  /* 0x0000000231257819 */ /* 0x000fe20000010222 */
[----:B------:R-:W0:Y:S01]  /*10720*/  S2R R0, SR_CgaCtaId ;  /* 0x0000000000007919 */ /* 0x000e220000008800 */
[----:B------:R-:W-:Y:S01]  /*10730*/  MOV R2, 0x400 ;  /* 0x0000040000027802 */ /* 0x000fe20000000f00 */
[----:B------:R-:W-:Y:S01]  /*10740*/  BSSY B0, `(.L_x_2802) ;  /* 0x0000238000007945 */ /* 0x000fe20003800000 */
[----:B------:R-:W-:Y:S02]  /*10750*/  BAR.SYNC.DEFER_BLOCKING 0x5, 0x200 ;  /* 0x0148000000007b1d */ /* 0x000fe40000010000 */
[----:B0-----:R-:W-:-:S05]  /*10760*/  LEA R2, R0, R2, 0x18 ;  /* 0x0000000200027211 */ /* 0x001fca00078ec0ff */
[----:B------:R0:W1:Y:S01]  /*10770*/  LDS.128 R28, [R2+0x168d0] ;  /* 0x0168d000021c7984 */ /* 0x0000620000000c00 */
[----:B------:R-:W-:Y:S06]  /*10780*/  BAR.ARV 0x4, 0x200 ;  /* 0x0108000000007b1d */ /* 0x000fec0000002000 */
[----:B------:R-:W-:Y:S05]  /*10790*/  @P0 BRA `(.L_x_2803) ;  /* 0x0000001800380947 */ /* 0x000fea0003800000 */
[----:B------:R-:W4:Y:S01]  /*107a0*/  LDL R0, [R1+0x6c] ;  /* 0x00006c0001007983 */ /* 0x000f220000100800 */
[----:B------:R-:W-:-:S03]  /*107b0*/  ULDC UR4, c[0x0][0xad4] ;  /* 0x0002b50000047ab9 */ /* 0x000fc60000000800 */
[----:B------:R-:W3:Y:S04]  /*107c0*/  LDL.LU R32, [R1+0x54] ;  /* 0x0000540001207983 */ /* 0x000ee80000300800 */
[----:B------:R-:W2:Y:S01]  /*107d0*/  LDL.LU R36, [R1+0x58] ;  /* 0x0000580001247983 */ /* 0x000ea20000300800 */
[----:B------:R-:W0:Y:S01]  /*107e0*/  S2R R3, SR_SWINHI ;  /* 0x0000000000037919 */ /* 0x000e220000002f00 */
[----:B-----5:R-:W-:Y:S02]  /*107f0*/  MOV R24, R2 ;  /* 0x0000000200187202 */ /* 0x020fe40000000f00 */
[----:B0-----:R-:W-:Y:S02]  /*10800*/  MOV R25, R3 ;  /* 0x0000000300197202 */ /* 0x001fe40000000f00 */
[----:B------:R-:W-:-:S02]  /*10810*/  F2FP.F16.F32.PACK_AB R12, R21, R20 ;  /* 0x00000014150c723e */ /* 0x000fc400000000ff */
[----:B------:R-:W-:Y:S01]  /*10820*/  F2FP.F16.F32.PACK_AB R14, R93, R92 ;  /* 0x0000005c5d0e723e */ /* 0x000fe200000000ff */
[----:B----4-:R-:W-:-:S03]  /*10830*/  IMAD.WIDE R10, R0, 0x2, R24 ;  /* 0x00000002000a7825 */ /* 0x010fc600078e0218 */
[----:B------:R-:W-:-:S05]  /*10840*/  IADD3 R15, P0, R10, 0x60, RZ ;  /* 0x000000600a0f7810 */ /* 0x000fca0007f1e0ff */
[----:B------:R-:W-:Y:S01]  /*10850*/  IMAD.X R5, RZ, RZ, R11, P0 ;  /* 0x000000ffff057224 */ /* 0x000fe200000e060b */
[----:B---3--:R-:W-:-:S04]  /*10860*/  ISETP.NE.AND P0, PT, R32, RZ, PT ;  /* 0x000000ff2000720c */ /* 0x008fc80003f05270 */
[----:B------:R-:W-:Y:S01]  /*10870*/  SEL R38, R32, UR4, P0 ;  /* 0x0000000420267c07 */ /* 0x000fe20008000000 */
[----:B------:R-:W-:Y:S05]  /*10880*/  WARPSYNC.ALL ;  /* 0x0000000000007948 */ /* 0x000fea0003800000 */
[C---:B------:R-:W-:Y:S01]  /*10890*/  LOP3.LUT R3, R10.reuse, 0x380, RZ, 0xc0, !PT ;  /* 0x000003800a037812 */ /* 0x040fe200078ec0ff */
[----:B------:R-:W-:Y:S01]  /*108a0*/  ULDC.64 UR6, c[0x0][0xc08] ;  /* 0x0003020000067ab9 */ /* 0x000fe20000000a00 */
[----:B------:R-:W-:Y:S01]  /*108b0*/  BAR.SYNC.DEFER_BLOCKING 0x1, 0x180 ;  /* 0x0046000000007b1d */ /* 0x000fe20000010000 */
[C---:B------:R-:W-:Y:S02]  /*108c0*/  IADD3 R6, P1, R10.reuse, 0x40, RZ ;  /* 0x000000400a067810 */ /* 0x040fe40007f3e0ff */
[----:B--2---:R-:W-:-:S02]  /*108d0*/  IADD3 R13, P2, R10, 0x20, RZ ;  /* 0x000000200a0d7810 */ /* 0x004fc40007f5e0ff */
[----:B------:R-:W-:Y:S01]  /*108e0*/  SHF.R.U64 R3, R3, 0x3, RZ ;  /* 0x0000000303037819 */ /* 0x000fe200000012ff */
[----:B------:R-:W-:Y:S01]  /*108f0*/  ULDC.64 UR4, c[0x0][0xc00] ;  /* 0x0003000000047ab9 */ /* 0x000fe20000000a00 */
[----:B------:R-:W-:Y:S02]  /*10900*/  LOP3.LUT R4, R6, 0x380, RZ, 0xc0, !PT ;  /* 0x0000038006047812 */ /* 0x000fe400078ec0ff */
[----:B------:R-:W-:Y:S02]  /*10910*/  LOP3.LUT R0, R13, 0x380, RZ, 0xc0, !PT ;  /* 0x000003800d007812 */ /* 0x000fe400078ec0ff */
[----:B------:R-:W-:Y:S02]  /*10920*/  LOP3.LUT R8, R15, 0x380, RZ, 0xc0, !PT ;  /* 0x000003800f087812 */ /* 0x000fe400078ec0ff */
[----:B------:R-:W-:Y:S02]  /*10930*/  LOP3.LUT R10, R3, R10, RZ, 0x3c, !PT ;  /* 0x0000000a030a7212 */ /* 0x000fe400078e3cff */
[----:B------:R-:W-:-:S02]  /*10940*/  SHF.R.U64 R3, R4, 0x3, RZ ;  /* 0x0000000304037819 */ /* 0x000fc400000012ff */
[----:B------:R-:W-:Y:S02]  /*10950*/  SHF.R.U64 R0, R0, 0x3, RZ ;  /* 0x0000000300007819 */ /* 0x000fe400000012ff */
[----:B------:R-:W-:Y:S01]  /*10960*/  SHF.R.U64 R4, R8, 0x3, RZ ;  /* 0x0000000308047819 */ /* 0x000fe200000012ff */
[----:B------:R-:W-:Y:S01]  /*10970*/  IMAD.X R7, RZ, RZ, R11, P1 ;  /* 0x000000ffff077224 */ /* 0x000fe200008e060b */
[----:B------:R-:W-:Y:S02]  /*10980*/  LOP3.LUT R8, R0, R13, RZ, 0x3c, !PT ;  /* 0x0000000d00087212 */ /* 0x000fe400078e3cff */
[----:B------:R-:W-:Y:S02]  /*10990*/  LOP3.LUT R4, R4, R15, RZ, 0x3c, !PT ;  /* 0x0000000f04047212 */ /* 0x000fe400078e3cff */
[----:B------:R-:W-:Y:S02]  /*109a0*/  LOP3.LUT R6, R3, R6, RZ, 0x3c, !PT ;  /* 0x0000000603067212 */ /* 0x000fe400078e3cff */
[----:B------:R-:W-:-:S02]  /*109b0*/  MOV R10, R10 ;  /* 0x0000000a000a7202 */ /* 0x000fc40000000f00 */
[----:B------:R-:W-:Y:S02]  /*109c0*/  F2FP.F16.F32.PACK_AB R13, R91, R90 ;  /* 0x0000005a5b0d723e */ /* 0x000fe400000000ff */
[----:B------:R-:W-:Y:S02]  /*109d0*/  F2FP.F16.F32.PACK_AB R15, R95, R94 ;  /* 0x0000005e5f0f723e */ /* 0x000fe400000000ff */
[----:B------:R-:W-:Y:S02]  /*109e0*/  IADD3.X R9, RZ, R11, RZ, P2, !PT ;  /* 0x0000000bff097210 */ /* 0x000fe400017fe4ff */
[----:B-1----:R-:W-:Y:S01]  /*109f0*/  MOV R28, R6 ;  /* 0x00000006001c7202 */ /* 0x002fe20000000f00 */
[----:B------:R0:W-:Y:S01]  /*10a00*/  STSM.16.M88.4 [R10], R12 ;  /* 0x0000000c0a007844 */ /* 0x0001e20000000200 */
[----:B------:R-:W-:Y:S02]  /*10a10*/  MOV R0, R4 ;  /* 0x0000000400007202 */ /* 0x000fe40000000f00 */
[----:B------:R-:W-:-:S02]  /*10a20*/  MOV R35, R8 ;  /* 0x0000000800237202 */ /* 0x000fc40000000f00 */
[----:B------:R-:W-:Y:S02]  /*10a30*/  F2FP.F16.F32.PACK_AB R4, R97, R96 ;  /* 0x000000606104723e */ /* 0x000fe400000000ff */
[----:B------:R-:W-:Y:S02]  /*10a40*/  F2FP.F16.F32.PACK_AB R5, R99, R98 ;  /* 0x000000626305723e */ /* 0x000fe400000000ff */
[----:B------:R-:W-:Y:S02]  /*10a50*/  F2FP.F16.F32.PACK_AB R6, R101, R100 ;  /* 0x000000646506723e */ /* 0x000fe400000000ff */
[----:B------:R-:W-:Y:S02]  /*10a60*/  F2FP.F16.F32.PACK_AB R7, R103, R102 ;  /* 0x000000666707723e */ /* 0x000fe400000000ff */
[----:B------:R-:W-:Y:S02]  /*10a70*/  F2FP.F16.F32.PACK_AB R8, R105, R104 ;  /* 0x000000686908723e */ /* 0x000fe400000000ff */
[----:B------:R-:W-:-:S02]  /*10a80*/  F2FP.F16.F32.PACK_AB R9, R107, R106 ;  /* 0x0000006a6b09723e */ /* 0x000fc400000000ff */
[----:B0-----:R-:W-:Y:S02]  /*10a90*/  F2FP.F16.F32.PACK_AB R10, R109, R108 ;  /* 0x0000006c6d0a723e */ /* 0x001fe400000000ff */
[----:B------:R-:W-:Y:S02]  /*10aa0*/  F2FP.F16.F32.PACK_AB R11, R111, R110 ;  /* 0x0000006e6f0b723e */ /* 0x000fe400000000ff */
[----:B------:R-:W-:Y:S02]  /*10ab0*/  F2FP.F16.F32.PACK_AB R12, R113, R112 ;  /* 0x00000070710c723e */ /* 0x000fe400000000ff */
[----:B------:R-:W-:Y:S02]  /*10ac0*/  F2FP.F16.F32.PACK_AB R13, R115, R114 ;  /* 0x00000072730d723e */ /* 0x000fe400000000ff */
        /* <DEDUP_REMOVED lines=9> */
[C---:B------:R-:W-:Y:S02]  /*10b60*/  IADD3 R32, P1, R36.reuse, UR4, RZ ;  /* 0x0000000424207c10 */ /* 0x040fe4000ff3e0ff */
[----:B------:R-:W-:Y:S02]  /*10b70*/  ISETP.NE.AND.EX P0, PT, RZ, UR5, PT, P0 ;  /* 0x00000005ff007c0c */ /* 0x000fe4000bf05300 */
[C---:B------:R-:W-:Y:S02]  /*10b80*/  IADD3.X R33, R37.reuse, UR5, RZ, P1, !PT ;  /* 0x0000000525217c10 */ /* 0x040fe40008ffe4ff */
[----:B------:R-:W-:Y:S01]  /*10b90*/  @P3 IADD3 R36, P1, R36, UR6, RZ ;  /* 0x0000000624243c10 */ /* 0x000fe2000ff3e0ff */
[----:B------:R-:W-:Y:S01]  /*10ba0*/  ULDC UR6, c[0x0][0xa88] ;  /* 0x0002a20000067ab9 */ /* 0x000fe20000000800 */
[----:B------:R-:W-:Y:S01]  /*10bb0*/  IMAD.MOV.U32 R3, RZ, RZ, RZ ;  /* 0x000000ffff037224 */ /* 0x000fe200078e00ff */
[----:B------:R-:W-:Y:S01]  /*10bc0*/  ISETP.GT.AND P2, PT, R38, 0x1, PT ;  /* 0x000000012600780c */ /* 0x000fe20003f44270 */
[----:B------:R-:W-:Y:S01]  /*10bd0*/  IMAD.U32 R45, RZ, RZ, UR6 ;  /* 0x00000006ff2d7e24 */ /* 0x000fe2000f8e00ff */
[----:B------:R-:W-:Y:S01]  /*10be0*/  @P3 IADD3.X R37, R37, UR7, RZ, P1, !PT ;  /* 0x0000000725253c10 */ /* 0x000fe20008ffe4ff */
[----:B0-----:R-:W-:Y:S01]  /*10bf0*/  IMAD.MOV.U32 R6, RZ, RZ, 0x9b8 ;  /* 0x000009b8ff067424 */ /* 0x001fe200078e00ff */
[----:B-1----:R-:W0:Y:S02]  /*10c00*/  LDC R0, c[0x0][0xbe8] ;  /* 0x0002fa00ff007b82 */ /* 0x002e240000000800 */
[----:B------:R1:W5:Y:S04]  /*10c10*/  @P0 LDG.E R3, desc[UR40][R32.64] ;  /* 0x0000002820030981 */ /* 0x000368000c1e1900 */
[----:B------:R1:W5:Y:S01]  /*10c20*/  @P3 LDG.E R45, desc[UR40][R36.64] ;  /* 0x00000028242d3981 */ /* 0x000362000c1e1900 */
        /* <DEDUP_REMOVED lines=10> */
.L_x_2804:
[----:B------:R-:W4:Y:S04]  /*10cd0*/  LDL R32, [R1+0x4c] ;  /* 0x00004c0001207983 */ /* 0x000f280000100800 */
[----:B------:R-:W4:Y:S04]  /*10ce0*/  LDL R51, [R1+0x2c] ;  /* 0x00002c0001337983 */ /* 0x000f280000100800 */
[----:B------:R-:W4:Y:S01]  /*10cf0*/  LDL R50, [R1+0x60] ;  /* 0x0000600001327983 */ /* 0x000f220000100800 */
[----:B------:R-:W0:Y:S01]  /*10d00*/  LDC.64 R6, c[0x0][R6+0x210] ;  /* 0x0000840006067b82 */ /* 0x000e220000000a00 */
[----:B------:R-:W-:-:S02]  /*10d10*/  ISETP.NE.U32.AND P0, PT, RZ, UR4, PT ;  /* 0x00000004ff007c0c */ /* 0x000fc4000bf05070 */
[----:B------:R-:W4:Y:S02]  /*10d20*/  LDL R36, [R1+0x68] ;  /* 0x0000680001247983 */ /* 0x000f240000100800 */
[----:B------:R-:W-:-:S03]  /*10d30*/  ISETP.NE.AND.EX P0, PT, RZ, UR5, PT, P0 ;  /* 0x00000005ff007c0c */ /* 0x000fc6000bf05300 */
[----:B------:R-:W1:Y:S01]  /*10d40*/  @P1 LDC R28, c[0x0][0xbec] ;  /* 0x0002fb00ff1c1b82 */ /* 0x000e620000000800 */
[----:B------:R-:W-:Y:S02]  /*10d50*/  SEL R8, R49, RZ, !P0 ;  /* 0x000000ff31087207 */ /* 0x000fe40004000000 */
[----:B------:R-:W-:-:S03]  /*10d60*/  SEL R9, R34, RZ, !P0 ;  /* 0x000000ff22097207 */ /* 0x000fc60004000000 */
[----:B--2---:R-:W-:Y:S02]  /*10d70*/  IMAD R13, R13, R8, RZ ;  /* 0x000000080d0d7224 */ /* 0x004fe400078e02ff */
[----:B------:R-:W2:Y:S08]  /*10d80*/  @P1 LDC R37, c[0x0][0xbf0] ;  /* 0x0002fc00ff251b82 */ /* 0x000eb00000000800 */
[----:B------:R-:W0:Y:S01]  /*10d90*/  LDC.64 R4, c[0x0][0xba8] ;  /* 0x0002ea00ff047b82 */ /* 0x000e220000000a00 */
[----:B------:R-:W1:Y:S01]  /*10da0*/  S2R R38, SR_TID.X ;  /* 0x0000000000267919 */ /* 0x000e620000002100 */
[----:B------:R-:W-:-:S02]  /*10db0*/  IMAD R35, R12, R9, R13 ;  /* 0x000000090c237224 */ /* 0x000fc400078e020d */
[-C--:B---3--:R-:W-:Y:S02]  /*10dc0*/  IMAD R9, R15, R154.reuse, RZ ;  /* 0x0000009a0f097224 */ /* 0x088fe400078e02ff */
[----:B------:R-:W-:-:S04]  /*10dd0*/  IMAD.WIDE.U32 R14, R14, R154, RZ ;  /* 0x0000009a0e0e7225 */ /* 0x000fc800078e00ff */
[----:B------:R-:W-:-:S03]  /*10de0*/  IMAD.WIDE.U32 R12, R12, R8, RZ ;  /* 0x000000080c0c7225 */ /* 0x000fc600078e00ff */
[----:B-----5:R-:W-:Y:S02]  /*10df0*/  IADD3 R14, P0, P3, R12, R14, R3 ;  /* 0x0000000e0c0e7210 */ /* 0x020fe40007b1e003 */
[----:B------:R-:W-:Y:S01]  /*10e00*/  IADD3 R35, R13, R35, RZ ;  /* 0x000000230d237210 */ /* 0x000fe20007ffe0ff */
        /* <DEDUP_REMOVED lines=13> */
[----:B------:R-:W-:Y:S01]  /*10ee0*/  IMAD.IADD R32, R15, 0x1, R9 ;  /* 0x000000010f207824 */ /* 0x000fe200078e0209 */
[----:B------:R-:W-:Y:S01]  /*10ef0*/  SHF.R.S32.HI R9, RZ, 0x1f, R3 ;  /* 0x0000001fff097819 */ /* 0x000fe20000011403 */
        /* <DEDUP_REMOVED lines=17> */
[----:B------:R-:W-:-:S03]  /*11010*/  IADD3 R10, R36, R51, RZ ;  /* 0x00000033240a7210 */ /* 0x000fc60007ffe0ff */
        /* <DEDUP_REMOVED lines=11> */
[----:B0-----:R-:W0:Y:S01]  /*110d0*/  @P1 LDC R13, c[0x0][0xbec] ;  /* 0x0002fb00ff0d1b82 */ /* 0x001e220000000800 */
[----:B------:R-:W-:Y:S02]  /*110e0*/  ULDC.64 UR4, c[0x0][0xaa0] ;  /* 0x0002a80000047ab9 */ /* 0x000fe40000000a00 */
[----:B------:R-:W-:Y:S01]  /*110f0*/  LEA.HI R49, R49, R40, RZ, 0x3 ;  /* 0x0000002831317211 */ /* 0x000fe200078f18ff */
[----:B------:R-:W-:-:S03]  /*11100*/  IMAD R10, R9, UR4, RZ ;  /* 0x00000004090a7c24 */ /* 0x000fc6000f8e02ff */
[----:B------:R-:W-:Y:S01]  /*11110*/  SHF.R.S32.HI R49, RZ, 0x3, R49 ;  /* 0x00000003ff317819 */ /* 0x000fe20000011431 */
[----:B------:R-:W1:Y:S01]  /*11120*/  @P1 LDC R14, c[0x0][0xbf0] ;  /* 0x0002fc00ff0e1b82 */ /* 0x000e620000000800 */
[----:B------:R-:W-:-:S03]  /*11130*/  IMAD R9, R3, UR5, R10 ;  /* 0x0000000503097c24 */ /* 0x000fc6000f8e020a */
[----:B------:R-:W-:Y:S02]  /*11140*/  IMAD R5, R49, 0x40, R43 ;  /* 0x0000004031057824 */ /* 0x000fe400078e022b */
[----:B------:R-:W-:Y:S01]  /*11150*/  IMAD.WIDE.U32 R10, R3, UR4, RZ ;  /* 0x00000004030a7c25 */ /* 0x000fe2000f8e00ff */
[----:B------:R-:W-:-:S03]  /*11160*/  ULDC.64 UR4, c[0x0][0xae8] ;  /* 0x0002ba0000047ab9 */ /* 0x000fc60000000a00 */
[----:B------:R-:W-:Y:S01]  /*11170*/  IMAD.WIDE R24, R5, 0x2, R24 ;  /* 0x0000000205187825 */ /* 0x000fe200078e0218 */
[----:B------:R-:W-:-:S03]  /*11180*/  IADD3 R11, R11, R9, RZ ;  /* 0x000000090b0b7210 */ /* 0x000fc60007ffe0ff */
[----:B------:R-:W-:Y:S01]  /*11190*/  IMAD R3, R48, 0x30, R49 ;  /* 0x0000003030037824 */ /* 0x000fe200078e0231 */
[C---:B------:R-:W-:Y:S02]  /*111a0*/  IADD3 R27, P0, R24.reuse, 0x1800, RZ ;  /* 0x00001800181b7810 */ /* 0x040fe40007f1e0ff */
        /* <DEDUP_REMOVED lines=8> */
[----:B0-----:R-:W-:Y:S01]  /*11230*/  @P1 IMAD.HI.U32 R3, R12, R13, RZ ;  /* 0x0000000d0c031227 */ /* 0x001fe200078e00ff */
        /* <DEDUP_REMOVED lines=16> */
[----:B-1----:R-:W-:Y:S01]  /*11340*/  @P1 SHF.R.U32.HI R13, RZ, R14, R3 ;  /* 0x0000000eff0d1219 */ /* 0x002fe20000011603 */
        /* <DEDUP_REMOVED lines=30> */
[C---:B------:R-:W-:Y:S02]  /*11530*/  LEA R40, P0, R8.reuse, UR4, 0x1 ;  /* 0x0000000408287c11 */ /* 0x040fe4000f8008ff */
[----:B------:R-:W-:Y:S01]  /*11540*/  IADD3 R41, R9, R41, RZ ;  /* 0x0000002909297210 */ /* 0x000fe20007ffe0ff */
[----:B------:R-:W-:Y:S01]  /*11550*/  UMOV UR4, 0xffffffff ;  /* 0xffffffff00047882 */ /* 0x000fe20000000000 */
[----:B0-----:R0:W-:Y:S02]  /*11560*/  SYNCS.ARRIVE.TRANS64.RED.A1T0 RZ, [R3+URZ], RZ ;  /* 0x000000ff03ff79a7 */ /* 0x0011e4000810043f */
[----:B------:R-:W-:Y:S01]  /*11570*/  LEA.HI.X R41, R8, UR5, R41, 0x1, P0 ;  /* 0x0000000508297c11 */ /* 0x000fe200080f0c29 */
[----:B------:R-:W-:Y:S06]  /*11580*/  BRA.DIV UR4, `(.L_x_2806) ;  /* 0x000000a204d07947 */ /* 0x000fec000b800000 */
        /* <DEDUP_REMOVED lines=26> */
[----:B--2---:R-:W-:Y:S01]  /*11730*/  @!P4 IMAD.MOV.U32 R4, RZ, RZ, R46 ;  /* 0x000000ffff04c224 */ /* 0x004fe200078e002e */
[----:B------:R-:W-:-:S05]  /*11740*/  @!P4 MOV R5, R47 ;  /* 0x0000002f0005c202 */ /* 0x000fca0000000f00 */
[----:B01----:R3:W-:Y:S02]  /*11750*/  @!P4 ST.E.128 desc[UR40][R4.64], R32 ;  /* 0x000000200400c985 */ /* 0x0037e4000c101d28 */
.L_x_2998:
[----:B------:R-:W-:-:S05]  /*11760*/  VIADD R42, R42, 0x90 ;  /* 0x000000902a2a7836 */ /* 0x000fca0000000000 */
[----:B------:R-:W-:-:S13]  /*11770*/  ISETP.GE.OR P0, PT, R42, R45, P0 ;  /* 0x0000002d2a00720c */ /* 0x000fda0000706670 */
[----:B------:R-:W-:Y:S05]  /*11780*/  @P0 BRA `(.L_x_2807) ;  /* 0x0000001000cc0947 */ /* 0x000fea0003800000 */
[----:B------:R-:W-:-:S04]  /*11790*/  LEA R14, P0, R43, R14, 0x1 ;  /* 0x0000000e2b0e7211 */ /* 0x000fc800078008ff */
[----:B------:R-:W-:-:S05]  /*117a0*/  LEA.HI.X R15, R43, R0, R44, 0x1, P0 ;  /* 0x000000002b0f7211 */ /* 0x000fca00000f0c2c */
[----:B------:R0:W-:Y:S01]  /*117b0*/  ST.E.128 desc[UR40][R14.64], R36 ;  /* 0x000000240e007985 */ /* 0x0001e2000c101d28 */
[----:B------:R-:W-:Y:S05]  /*117c0*/  BRA `(.L_x_2807) ;  /* 0x0000001000bc7947 */ /* 0x000fea0003800000 */
.L_x_2805:
[----:B------:R-:W2:Y:S01]  /*117d0*/  LDL R43, [R1+0x34] ;  /* 0x00003400012b7983 */ /* 0x000ea20000100800 */
[----:B------:R-:W1:Y:S01]  /*117e0*/  @P1 LDC R14, c[0x0][0xbec] ;  /* 0x0002fb00ff0e1b82 */ /* 0x000e620000000800 */
[----:B------:R-:W-:Y:S01]  /*117f0*/  ULDC.64 UR4, c[0x0][0xb08] ;  /* 0x0002c20000047ab9 */ /* 0x000fe20000000a00 */
[----:B------:R-:W-:Y:S01]  /*11800*/  ULDC.64 UR6, c[0x0][0xb30] ;  /* 0x0002cc0000067ab9 */ /* 0x000fe20000000a00 */
[----:B0-----:R-:W-:Y:S02]  /*11810*/  IMAD R12, R9, UR4, RZ ;  /* 0x00000004090c7c24 */ /* 0x001fe4000f8e02ff */
[----:B------:R-:W-:-:S03]  /*11820*/  IMAD.WIDE.U32 R4, R3, UR4, RZ ;  /* 0x0000000403047c25 */ /* 0x000fc6000f8e00ff */
[----:B------:R-:W0:Y:S01]  /*11830*/  @P1 LDC R11, c[0x0][0xbf0] ;  /* 0x0002fc00ff0b1b82 */ /* 0x000e220000000800 */
[----:B------:R-:W-:Y:S01]  /*11840*/  IMAD R3, R3, UR5, R12 ;  /* 0x0000000503037c24 */ /* 0x000fe2000f8e020c */
[----:B------:R-:W-:-:S03]  /*11850*/  ULDC.64 UR4, c[0x0][0xb38] ;  /* 0x0002ce0000047ab9 */ /* 0x000fc60000000a00 */
[----:B------:R-:W-:Y:S01]  /*11860*/  IMAD.IADD R5, R5, 0x1, R3 ;  /* 0x0000000105057824 */ /* 0x000fe200078e0203 */
[----:B------:R-:W-:Y:S01]  /*11870*/  SHF.R.S32.HI R3, RZ, 0x1f, R8 ;  /* 0x0000001fff037819 */ /* 0x000fe20000011408 */
[----:B------:R-:W-:-:S04]  /*11880*/  IMAD.WIDE.U32 R4, R154, UR4, R4 ;  /* 0x000000049a047c25 */ /* 0x000fc8000f8e0004 */
[----:B------:R-:W-:Y:S01]  /*11890*/  IMAD R5, R154, UR5, R5 ;  /* 0x000000059a057c24 */ /* 0x000fe2000f8e0205 */
[----:B------:R-:W-:Y:S02]  /*118a0*/  ULDC.64 UR4, c[0x0][0xb40] ;  /* 0x0002d00000047ab9 */ /* 0x000fe40000000a00 */
[----:B------:R-:W-:Y:S02]  /*118b0*/  IMAD R3, R3, UR4, RZ ;  /* 0x0000000403037c24 */ /* 0x000fe4000f8e02ff */
[----:B-1----:R-:W-:-:S04]  /*118c0*/  @P1 IMAD.HI.U32 R14, R39, R14, RZ ;  /* 0x0000000e270e1227 */ /* 0x002fc800078e00ff */
[C---:B------:R-:W-:Y:S02]  /*118d0*/  IMAD R7, R8.reuse, UR5, R3 ;  /* 0x0000000508077c24 */ /* 0x040fe4000f8e0203 */
[----:B------:R-:W-:Y:S01]  /*118e0*/  IMAD.WIDE.U32 R8, R8, UR4, R4 ;  /* 0x0000000408087c25 */ /* 0x000fe2000f8e0004 */
[----:B------:R-:W-:-:S03]  /*118f0*/  ULDC.64 UR4, c[0x0][0xb48] ;  /* 0x0002d20000047ab9 */ /* 0x000fc60000000a00 */
[----:B------:R-:W-:Y:S01]  /*11900*/  IMAD.MOV.U32 R3, RZ, RZ, R39 ;  /* 0x000000ffff037224 */ /* 0x000fe200078e0027 */
[----:B0-----:R-:W-:Y:S01]  /*11910*/  @P1 SHF.R.U32.HI R3, RZ, R11, R14 ;  /* 0x0000000bff031219 */ /* 0x001fe2000001160e */
[----:B------:R-:W-:-:S03]  /*11920*/  IMAD.IADD R9, R9, 0x1, R7 ;  /* 0x0000000109097824 */ /* 0x000fc600078e0207 */
[--C-:B------:R-:W-:Y:S01]  /*11930*/  SHF.R.S32.HI R11, RZ, 0x1f, R3.reuse ;  /* 0x0000001fff0b7819 */ /* 0x100fe20000011403 */
[----:B------:R-:W-:Y:S02]  /*11940*/  IMAD.MOV R7, RZ, RZ, -R3 ;  /* 0x000000ffff077224 */ /* 0x000fe400078e0a03 */
[----:B------:R-:W-:-:S04]  /*11950*/  IMAD.WIDE.U32 R4, R50, UR4, R8 ;  /* 0x0000000432047c25 */ /* 0x000fc8000f8e0008 */
[----:B------:R-:W-:Y:S02]  /*11960*/  IMAD R7, R0, R7, R39 ;  /* 0x0000000700077224 */ /* 0x000fe400078e0227 */
[----:B------:R-:W-:Y:S02]  /*11970*/  IMAD R0, R11, UR6, RZ ;  /* 0x000000060b007c24 */ /* 0x000fe4000f8e02ff */
[----:B------:R-:W-:Y:S01]  /*11980*/  IMAD R5, R50, UR5, R5 ;  /* 0x0000000532057c24 */ /* 0x000fe2000f8e0205 */
[----:B------:R-:W-:Y:S01]  /*11990*/  ULDC.64 UR4, c[0x0][0xb28] ;  /* 0x0002ca0000047ab9 */ /* 0x000fe20000000a00 */
[C---:B------:R-:W-:Y:S01]  /*119a0*/  IMAD R9, R3.reuse, UR7, R0 ;  /* 0x0000000703097c24 */ /* 0x040fe2000f8e0200 */
[----:B------:R-:W-:Y:S01]  /*119b0*/  SHF.R.S32.HI R0, RZ, 0x1f, R7 ;  /* 0x0000001fff007819 */ /* 0x000fe20000011407 */
[----:B------:R-:W-:-:S04]  /*119c0*/  IMAD.WIDE.U32 R4, R3, UR6, R4 ;  /* 0x0000000603047c25 */ /* 0x000fc8000f8e0004 */
[----:B------:R-:W-:Y:S01]  /*119d0*/  VIADD R3, R2, 0x16820 ;  /* 0x0001682002037836 */ /* 0x000fe20000000000 */
[----:B------:R-:W-:Y:S01]  /*119e0*/  IADD3 R5, R5, R9, RZ ;  /* 0x0000000905057210 */ /* 0x000fe20007ffe0ff */
[----:B------:R-:W-:-:S03]  /*119f0*/  IMAD R0, R0, UR4, RZ ;  /* 0x0000000400007c24 */ /* 0x000fc6000f8e02ff */
[----:B------:R-:W-:Y:S01]  /*11a00*/  PRMT R8, RZ, 0x654, R3 ;  /* 0x00000654ff087816 */ /* 0x000fe20000000003 */
[C---:B------:R-:W-:Y:S02]  /*11a10*/  IMAD R3, R7.reuse, UR5, R0 ;  /* 0x0000000507037c24 */ /* 0x040fe4000f8e0200 */
[----:B------:R-:W-:Y:S01]  /*11a20*/  IMAD.WIDE.U32 R4, R7, UR4, R4 ;  /* 0x0000000407047c25 */ /* 0x000fe2000f8e0004 */
[----:B------:R-:W-:Y:S01]  /*11a30*/  ULDC.64 UR4, c[0x0][0xb00] ;  /* 0x0002c00000047ab9 */ /* 0x000fe20000000a00 */
[----:B------:R0:W-:Y:S02]  /*11a40*/  SYNCS.ARRIVE.TRANS64.RED.A1T0 RZ, [R8+URZ], RZ ;  /* 0x000000ff08ff79a7 */ /* 0x0001e4000810043f */
        /* <DEDUP_REMOVED lines=21> */
.L_x_3001:
        /* <DEDUP_REMOVED lines=8> */
[----:B-1----:R-:W-:Y:S02]  /*11c20*/  @!P3 IMAD.MOV.U32 R15, RZ, RZ, R3 ;  /* 0x000000ffff0fb224 */ /* 0x002fe400078e0003 */
[-C--:B--2---:R-:W-:Y:S01]  /*11c30*/  @!P1 LEA R10, P5, R7, R14.reuse, 0x2 ;  /* 0x0000000e070a9211 */ /* 0x084fe200078a10ff */
[----:B------:R-:W-:Y:S01]  /*11c40*/  @!P3 IMAD.WIDE R8, R43, 0x4, R14 ;  /* 0x000000042b08b825 */ /* 0x000fe200078e020e */
[C---:B------:R-:W-:Y:S02]  /*11c50*/  @!P0 LEA R12, P2, R28.reuse, R14, 0x2 ;  /* 0x0000000e1c0c8211 */ /* 0x040fe400078410ff */
[-C--:B------:R-:W-:Y:S02]  /*11c60*/  @!P1 LEA.HI.X R11, R7, R3.reuse, R44, 0x2, P5 ;  /* 0x00000003070b9211 */ /* 0x080fe400028f142c */
[----:B------:R1:W-:Y:S01]  /*11c70*/  @!P3 ST.E.64 desc[UR40][R8.64], R20 ;  /* 0x000000140800b985 */ /* 0x0003e2000c101b28 */
        /* <DEDUP_REMOVED lines=11> */
[-C--:B-1----:R-:W-:Y:S02]  /*11d30*/  @!P2 LEA R8, P4, R37, R14.reuse, 0x2 ;  /* 0x0000000e2508a211 */ /* 0x082fe400078810ff */
[-C--:B------:R-:W-:Y:S02]  /*11d40*/  @!P3 LEA.HI.X R27, R35, R3.reuse, R36, 0x2, P5 ;  /* 0x00000003231bb211 */ /* 0x080fe400028f1424 */
[-C--:B--2---:R-:W-:Y:S02]  /*11d50*/  @!P1 LEA R10, P5, R39, R14.reuse, 0x2 ;  /* 0x0000000e270a9211 */ /* 0x084fe400078a10ff */
[-C--:B------:R-:W-:Y:S01]  /*11d60*/  @!P2 LEA.HI.X R9, R37, R3.reuse, R38, 0x2, P4 ;  /* 0x000000032509a211 */ /* 0x080fe200020f1426 */
[----:B------:R3:W-:Y:S01]  /*11d70*/  @!P3 ST.E.64 desc[UR40][R26.64], R104 ;  /* 0x000000681a00b985 */ /* 0x0007e2000c101b28 */
[----:B------:R-:W-:Y:S02]  /*11d80*/  @!P0 LEA R14, P4, R41, R14, 0x2 ;  /* 0x0000000e290e8211 */ /* 0x000fe400078810ff */
[-C--:B------:R-:W-:Y:S01]  /*11d90*/  @!P1 LEA.HI.X R11, R39, R3.reuse, R40, 0x2, P5 ;  /* 0x00000003270b9211 */ /* 0x080fe200028f1428 */
[----:B------:R3:W-:Y:S01]  /*11da0*/  @!P2 ST.E.64 desc[UR40][R8.64], R108 ;  /* 0x0000006c0800a985 */ /* 0x0007e2000c101b28 */
[----:B------:R-:W-:-:S03]  /*11db0*/  @!P0 LEA.HI.X R15, R41, R3, R42, 0x2, P4 ;  /* 0x00000003290f8211 */ /* 0x000fc600020f142a */
[----:B------:R3:W-:Y:S04]  /*11dc0*/  @!P1 ST.E.64 desc[UR40][R10.64], R112 ;  /* 0x000000700a009985 */ /* 0x0007e8000c101b28 */
[----:B------:R3:W-:Y:S02]  /*11dd0*/  @!P0 ST.E.64 desc[UR40][R14.64], R116 ;  /* 0x000000740e008985 */ /* 0x0007e4000c101b28 */
.L_x_2810:
[----:B------:R-:W-:Y:S05]  /*11de0*/  BSYNC B1 ;  /* 0x0000000000017941 */ /* 0x000fea0003800000 */
.L_x_2809:
[----:B------:R-:W-:-:S03]  /*11df0*/  UMOV UR4, 0xffffffff ;  /* 0xffffffff00047882 */ /* 0x000fc60000000000 */
[----:B------:R-:W-:Y:S05]  /*11e00*/  BRA.DIV UR4, `(.L_x_2811) ;  /* 0x0000009e04ec7947 */ /* 0x000fea000b800000 */
[----:B-1----:R1:W4:Y:S04]  /*11e10*/  SHFL.IDX PT, R3, R4, 0x1, 0x1c1f ;  /* 0x003c1f0004037f89 */ /* 0x00232800000e0000 */
[----:B--23--:R1:W2:Y:S02]  /*11e20*/  SHFL.IDX PT, R14, R0, 0x1, 0x1c1f ;  /* 0x003c1f00000e7f89 */ /* 0x00c2a400000e0000 */
.L_x_3005:
        /* <DEDUP_REMOVED lines=37> */
.L_x_2803:
[----:B------:R-:W3:Y:S01]  /*12080*/  LDL.LU R0, [R1+0x58] ;  /* 0x0000580001007983 */ /* 0x000ee20000300800 */
[----:B------:R-:W-:Y:S01]  /*12090*/  ULDC.64 UR6, c[0x0][0xc08] ;  /* 0x0003020000067ab9 */ /* 0x000fe20000000a00 */
[----:B------:R-:W-:Y:S02]  /*120a0*/  ULDC.64 UR4, c[0x0][0xc00] ;  /* 0x0003000000047ab9 */ /* 0x000fe40000000a00 */
[----:B------:R-:W2:Y:S01]  /*120b0*/  LDL R8, [R1+0x54] ;  /* 0x0000540001087983 */ /* 0x000ea20000100800 */
[----:B------:R-:W-:Y:S01]  /*120c0*/  ISETP.NE.U32.AND P1, PT, RZ, UR6, PT ;  /* 0x00000006ff007c0c */ /* 0x000fe2000bf25070 */
[----:B------:R-:W-:Y:S01]  /*120d0*/  IMAD.MOV.U32 R3, RZ, RZ, RZ ;  /* 0x000000ffff037224 */ /* 0x000fe200078e00ff */
[----:B------:R-:W-:Y:S02]  /*120e0*/  ISETP.NE.U32.AND P0, PT, RZ, UR4, PT ;  /* 0x00000004ff007c0c */ /* 0x000fe4000bf05070 */
[----:B------:R-:W-:Y:S02]  /*120f0*/  ISETP.NE.AND.EX P1, PT, RZ, UR7, PT, P1 ;  /* 0x00000007ff007c0c */ /* 0x000fe4000bf25310 */
[----:B------:R-:W-:Y:S01]  /*12100*/  ISETP.NE.AND.EX P0, PT, RZ, UR5, PT, P0 ;  /* 0x00000005ff007c0c */ /* 0x000fe2000bf05300 */
[----:B------:R-:W4:Y:S01]  /*12110*/  S2R R9, SR_TID.X ;  /* 0x0000000000097919 */ /* 0x000f220000002100 */
[----:B---3--:R-:W-:Y:S01]  /*12120*/  IADD3 R4, P2, R0, UR4, RZ ;  /* 0x0000000400047c10 */ /* 0x008fe2000ff5e0ff */
[----:B------:R-:W-:-:S03]  /*12130*/  ULDC UR4, c[0x0][0xa88] ;  /* 0x0002a20000047ab9 */ /* 0x000fc60000000800 */
[----:B------:R-:W-:-:S05]  /*12140*/  IADD3.X R5, R37, UR5, RZ, P2, !PT ;  /* 0x0000000525057c10 */ /* 0x000fca00097fe4ff */
[----:B------:R-:W-:Y:S01]  /*12150*/  @P1 IADD3 R6, P2, R0, UR6, RZ ;  /* 0x0000000600061c10 */ /* 0x000fe2000ff5e0ff */
[----:B-----5:R-:W-:Y:S01]  /*12160*/  IMAD.U32 R24, RZ, RZ, UR4 ;  /* 0x00000004ff187e24 */ /* 0x020fe2000f8e00ff */
[----:B------:R3:W5:Y:S02]  /*12170*/  @P0 LDG.E R3, desc[UR40][R4.64] ;  /* 0x0000002804030981 */ /* 0x000764000c1e1900 */
[----:B------:R-:W-:Y:S01]  /*12180*/  @P1 IADD3.X R7, R37, UR7, RZ, P2, !PT ;  /* 0x0000000725071c10 */ /* 0x000fe200097fe4ff */
[----:B----4-:R-:W-:-:S04]  /*12190*/  VIADD R32, R9, 0xffffff80 ;  /* 0xffffff8009207836 */ /* 0x010fc80000000000 */
[----:B------:R3:W5:Y:S01]  /*121a0*/  @P1 LDG.E R24, desc[UR40][R6.64] ;  /* 0x0000002806181981 */ /* 0x000762000c1e1900 */
[----:B--2---:R-:W-:Y:S02]  /*121b0*/  ISETP.NE.AND P2, PT, R8, RZ, PT ;  /* 0x000000ff0800720c */ /* 0x004fe40003f45270 */
[----:B------:R-:W-:-:S11]  /*121c0*/  ISETP.GT.AND P3, PT, R32, 0xbf, PT ;  /* 0x000000bf2000780c */ /* 0x000fd60003f64270 */
[----:B------:R-:W2:Y:S02]  /*121d0*/  @!P2 LDC R8, c[0x0][0xad4] ;  /* 0x0002b500ff08ab82 */ /* 0x000ea40000000800 */
[----:B--2---:R3:W-:Y:S01]  /*121e0*/  @!P2 STL [R1+0x54], R8 ;  /* 0x000054080100a387 */ /* 0x0047e20000100800 */
[----:B------:R-:W-:Y:S01]  /*121f0*/  ISETP.GT.AND P2, PT, R8, 0x1, PT ;  /* 0x000000010800780c */ /* 0x000fe20003f44270 */
[----:B------:R-:W-:-:S12]  /*12200*/  @P1 BRA `(.L_x_2812) ;  /* 0x0000000000101947 */ /* 0x000fd80003800000 */
[----:B------:R-:W-:Y:S05]  /*12210*/  @!P0 BRA `(.L_x_2812) ;  /* 0x00000000000c8947 */ /* 0x000fea0003800000 */
[----:B---3--:R-:W2:Y:S04]  /*12220*/  LDG.E R7, desc[UR40][R4.64] ;  /* 0x0000002804077981 */ /* 0x008ea8000c1e1900 */
[----:B-----5:R-:W2:Y:S02]  /*12230*/  LDG.E R24, desc[UR40][R4.64+0x4] ;  /* 0x0000042804187981 */ /* 0x020ea4000c1e1900 */
[----:B--2---:R-:W-:-:S07]  /*12240*/  IADD3 R24, -R7, R24, RZ ;  /* 0x0000001807187210 */ /* 0x004fce0007ffe1ff */
.L_x_2812:
[----:B------:R-:W-:Y:S01]  /*12250*/  BSSY B1, `(.L_x_2813) ;  /* 0x0000037000017945 */ /* 0x000fe20003800000 */
[----:B------:R-:W-:Y:S02]  /*12260*/  SEL R33, R49, RZ, !P0 ;  /* 0x000000ff31217207 */ /* 0x000fe40004000000 */
[----:B------:R-:W-:Y:S02]  /*12270*/  SEL R34, R34, RZ, !P0 ;  /* 0x000000ff22227207 */ /* 0x000fe40004000000 */
[----:B-----5:R-:W-:Y:S01]  /*12280*/  SHF.R.S32.HI R26, RZ, 0x1f, R3 ;  /* 0x0000001fff1a7819 */ /* 0x020fe20000011403 */
[----:B------:R-:W-:Y:S06]  /*12290*/  @P3 BRA `(.L_x_2814) ;  /* 0x0000000000c83947 */ /* 0x000fec0003800000 */
[----:B---3--:R-:W2:Y:S01]  /*122a0*/  LDL R4, [R1+0x2c] ;  /* 0x00002c0001047983 */ /* 0x008ea20000100800 */
[----:B------:R-:W3:Y:S02]  /*122b0*/  LDC R37, c[0x0][0xbe8] ;  /* 0x0002fa00ff257b82 */ /* 0x000ee40000000800 */
[----:B---3--:R-:W-:Y:S01]  /*122c0*/  IMAD R0, R24, R37, RZ ;  /* 0x0000002518007224 */ /* 0x008fe200078e02ff */
[----:B--2---:R-:W-:-:S04]  /*122d0*/  IADD3 R35, R4, -0x80, R9 ;  /* 0xffffff8004237810 */ /* 0x004fc80007ffe009 */
[----:B------:R-:W-:-:S13]  /*122e0*/  ISETP.GE.AND P0, PT, R35, R0, PT ;  /* 0x000000002300720c */ /* 0x000fda0003f06270 */
[----:B------:R-:W-:Y:S05]  /*122f0*/  @P0 BRA `(.L_x_2814) ;  /* 0x0000000000b00947 */ /* 0x000fea0003800000 */
[----:B-1----:R-:W2:Y:S01]  /*12300*/  LDL.LU R28, [R1+0x60] ;  /* 0x00006000011c7983 */ /* 0x002ea20000300800 */
        /* <DEDUP_REMOVED lines=21> */
[----:B------:R-:W-:Y:S01]  /*12460*/  IADD3 R0, P1, P3, R14, R6, R3 ;  /* 0x000000060e007210 */ /* 0x000fe20007b3e003 */
[----:B------:R-:W-:Y:S02]  /*12470*/  IMAD.IADD R25, R7, 0x1, R25 ;  /* 0x0000000107197824 */ /* 0x000fe400078e0219 */
        /* <DEDUP_REMOVED lines=15> */
[----:B0-----:R-:W-:-:S04]  /*12570*/  LEA R4, P0, R6, R4, 0x2 ;  /* 0x0000000406047211 */ /* 0x001fc800078010ff */
[----:B------:R-:W-:Y:S01]  /*12580*/  IADD3 R0, R7, R11, RZ ;  /* 0x0000000b07007210 */ /* 0x000fe20007ffe0ff */
[----:B------:R-:W-:-:S03]  /*12590*/  IMAD.MOV.U32 R7, RZ, RZ, -0x800000 ;  /* 0xff800000ff077424 */ /* 0x000fc600078e00ff */
[----:B-1----:R-:W-:-:S05]  /*125a0*/  LEA.HI.X R5, R6, R5, R0, 0x2, P0 ;  /* 0x0000000506057211 */ /* 0x002fca00000f1400 */
[----:B------:R2:W-:Y:S02]  /*125b0*/  STG.E desc[UR40][R4.64], R7 ;  /* 0x0000000704007986 */ /* 0x0005e4000c101928 */
.L_x_2814:
[----:B------:R-:W-:Y:S05]  /*125c0*/  BSYNC B1 ;  /* 0x0000000000017941 */ /* 0x000fea0003800000 */
.L_x_2813:
[----:B------:R-:W-:Y:S05]  /*125d0*/  @P2 BRA `(.L_x_2807) ;  /* 0x0000000400382947 */ /* 0x000fea0003800000 */
[----:B-1----:R-:W4:Y:S01]  /*125e0*/  LDL R28, [R1+0x2c] ;  /* 0x00002c00011c7983 */ /* 0x002f220000100800 */
[----:B------:R-:W1:Y:S01]  /*125f0*/  LDC R25, c[0x0][0xbe8] ;  /* 0x0002fa00ff197b82 */ /* 0x000e620000000800 */
[----:B------:R-:W-:Y:S01]  /*12600*/  SHF.R.S32.HI R27, RZ, 0x1f, R32 ;  /* 0x0000001fff1b7819 */ /* 0x000fe20000011420 */
[----:B------:R-:W-:Y:S01]  /*12610*/  ULDC.64 UR4, c[0x0][0xaa0] ;  /* 0x0002a80000047ab9 */ /* 0x000fe20000000a00 */
[----:B------:R-:W-:Y:S01]  /*12620*/  ULDC.64 UR6, c[0x0][0xaf0] ;  /* 0x0002bc0000067ab9 */ /* 0x000fe20000000a00 */
[----:B------:R-:W-:Y:S01]  /*12630*/  IMAD R0, R26, UR4, RZ ;  /* 0x000000041a007c24 */ /* 0x000fe2000f8e02ff */
[----:B------:R-:W-:Y:S01]  /*12640*/  LEA.HI R27, R27, R32, RZ, 0x3 ;  /* 0x000000201b1b7211 */ /* 0x000fe200078f18ff */
[----:B--23--:R-:W-:-:S03]  /*12650*/  IMAD.WIDE.U32 R4, R3, UR4, RZ ;  /* 0x0000000403047c25 */ /* 0x00cfc6000f8e00ff */
[----:B------:R-:W-:Y:S01]  /*12660*/  SHF.R.S32.HI R27, RZ, 0x3, R27 ;  /* 0x00000003ff1b7819 */ /* 0x000fe2000001141b */
[----:B------:R-:W-:Y:S01]  /*12670*/  IMAD R7, R3, UR5, R0 ;  /* 0x0000000503077c24 */ /* 0x000fe2000f8e0200 */
[----:B------:R-:W-:-:S03]  /*12680*/  ULDC.64 UR4, c[0x0][0xae8] ;  /* 0x0002ba0000047ab9 */ /* 0x000fc60000000a00 */
[----:B------:R-:W-:Y:S02]  /*12690*/  IMAD R0, R48, 0x30, R27 ;  /* 0x0000003030007824 */ /* 0x000fe400078e021b */
[----:B------:R-:W-:Y:S02]  /*126a0*/  IMAD.IADD R5, R5, 0x1, R7 ;  /* 0x0000000105057824 */ /* 0x000fe400078e0207 */
[----:B------:R-:W-:Y:S01]  /*126b0*/  IMAD.WIDE.U32 R4, R154, UR4, R4 ;  /* 0x000000049a047c25 */ /* 0x000fe2000f8e0004 */
[----:B-1----:R-:W-:-:S03]  /*126c0*/  ISETP.NE.AND P0, PT, R25, 0x1, PT ;  /* 0x000000011900780c */ /* 0x002fc60003f05270 */
[----:B------:R-:W-:Y:S01]  /*126d0*/  IMAD R5, R154, UR5, R5 ;  /* 0x000000059a057c24 */ /* 0x000fe2000f8e0205 */
[----:B------:R-:W-:Y:S01]  /*126e0*/  ULDC.64 UR4, c[0x0][0xae0] ;  /* 0x0002b80000047ab9 */ /* 0x000fe20000000a00 */
[----:B------:R-:W-:-:S08]  /*126f0*/  IMAD.WIDE.U32 R4, R33, UR6, R4 ;  /* 0x0000000621047c25 */ /* 0x000fd0000f8e0004 */
[----:B------:R-:W1:Y:S08]  /*12700*/  @P0 LDC R6, c[0x0][0xbec] ;  /* 0x0002fb00ff060b82 */ /* 0x000e700000000800 */
[----:B------:R-:W2:Y:S01]  /*12710*/  @P0 LDC R11, c[0x0][0xbf0] ;  /* 0x0002fc00ff0b0b82 */ /* 0x000ea20000000800 */
[----:B----4-:R-:W-:-:S04]  /*12720*/  IMAD.IADD R9, R28, 0x1, R0 ;  /* 0x000000011c097824 */ /* 0x010fc800078e0200 */
        /* <DEDUP_REMOVED lines=14> */
[----:B------:R-:W-:-:S03]  /*12810*/  ULDC.64 UR4, c[0x0][0xad8] ;  /* 0x0002b60000047ab9 */ /* 0x000fc60000000a00 */
[----:B------:R-:W-:Y:S01]  /*12820*/  IADD3 R5, R5, R9, RZ ;  /* 0x0000000905057210 */ /* 0x000fe20007ffe0ff */
[----:B------:R-:W-:Y:S02]  /*12830*/  IMAD R0, R0, UR4, RZ ;  /* 0x0000000400007c24 */ /* 0x000fe4000f8e02ff */
[----:B------:R-:W-:Y:S01]  /*12840*/  IMAD.WIDE.U32 R20, R7, UR4, R4 ;  /* 0x0000000407147c25 */ /* 0x000fe2000f8e0004 */
[----:B------:R-:W-:Y:S02]  /*12850*/  ULDC UR4, c[0x0][0xac8] ;  /* 0x0002b20000047ab9 */ /* 0x000fe40000000800 */
[----:B------:R-:W-:Y:S01]  /*12860*/  ISETP.GE.AND P0, PT, R43, UR4, PT ;  /* 0x000000042b007c0c */ /* 0x000fe2000bf06270 */
[----:B------:R-:W-:Y:S01]  /*12870*/  IMAD R3, R7, UR5, R0 ;  /* 0x0000000507037c24 */ /* 0x000fe2000f8e0200 */
[----:B------:R-:W-:Y:S01]  /*12880*/  LEA R7, P1, R20, UR6, 0x1 ;  /* 0x0000000614077c11 */ /* 0x000fe2000f8208ff */
[----:B------:R-:W-:Y:S02]  /*12890*/  UMOV UR4, 0xffffffff ;  /* 0xffffffff00047882 */ /* 0x000fe40000000000 */
        /* <DEDUP_REMOVED lines=23> */
[C-C-:B-----5:R-:W-:Y:S01]  /*12a10*/  @!P3 LEA.HI.X R9, R43.reuse, R4, R44.reuse, 0x1, P1 ;  /* 0x000000042b09b211 */ /* 0x160fe200008f0c2c */
[----:B------:R-:W-:Y:S02]  /*12a20*/  @!P4 IMAD.MOV.U32 R4, RZ, RZ, R25 ;  /* 0x000000ffff04c224 */ /* 0x000fe400078e0019 */
[----:B------:R1:W3:Y:S01]  /*12a30*/  SHFL.IDX PT, R14, R7, 0x3, 0x181f ;  /* 0x00781f00070e7f89 */ /* 0x0002e200000e0000 */
[----:B0-----:R-:W-:-:S03]  /*12a40*/  @!P4 LEA.HI.X R5, R43, R6, R44, 0x1, P5 ;  /* 0x000000062b05c211 */ /* 0x001fc600028f0c2c */
[----:B------:R1:W-:Y:S04]  /*12a50*/  @!P3 ST.E.128 desc[UR40][R8.64], RZ ;  /* 0x000000ff0800b985 */ /* 0x0003e8000c101d28 */
[----:B------:R1:W-:Y:S02]  /*12a60*/  @!P4 ST.E.128 desc[UR40][R4.64], RZ ;  /* 0x000000ff0400c985 */ /* 0x0003e4000c101d28 */
.L_x_3014:
[----:B------:R-:W-:-:S04]  /*12a70*/  IADD3 R24, R24, 0x90, RZ ;  /* 0x0000009018187810 */ /* 0x000fc80007ffe0ff */
[----:B------:R-:W-:-:S13]  /*12a80*/  ISETP.GE.OR P0, PT, R24, R21, P0 ;  /* 0x000000151800720c */ /* 0x000fda0000706670 */
[----:B---3--:R-:W-:-:S04]  /*12a90*/  @!P0 LEA R14, P1, R43, R14, 0x1 ;  /* 0x0000000e2b0e8211 */ /* 0x008fc800078208ff */
[----:B--2---:R-:W-:-:S05]  /*12aa0*/  @!P0 LEA.HI.X R15, R43, R0, R44, 0x1, P1 ;  /* 0x000000002b0f8211 */ /* 0x004fca00008f0c2c */
[----:B------:R4:W-:Y:S04]  /*12ab0*/  @!P0 ST.E.128 desc[UR40][R14.64], RZ ;  /* 0x000000ff0e008985 */ /* 0x0009e8000c101d28 */
.L_x_2807:
[----:B------:R-:W-:Y:S05]  /*12ac0*/  BSYNC B0 ;  /* 0x0000000000007941 */ /* 0x000fea0003800000 */
.L_x_2802:
[----:B------:R-:W-:Y:S02]  /*12ad0*/  ULDC UR4, c[0x0][0xc3c] ;  /* 0x00030f0000047ab9 */ /* 0x000fe40000000800 */
[----:B-1----:R-:W-:-:S13]  /*12ae0*/  ISETP.GE.AND P0, PT, R31, UR4, PT ;  /* 0x000000041f007c0c */ /* 0x002fda000bf06270 */
[----:B------:R-:W-:Y:S05]  /*12af0*/  @!P0 BRA `(.L_x_2816) ;  /* 0xfffffee4003c8947 */ /* 0x000fea000383ffff */
[----:B------:R-:W-:Y:S05]  /*12b00*/  BRA `(.L_x_2661) ;  /* 0x00000078002c7947 */ /* 0x000fea0003800000 */
.L_x_2659:
[----:B------:R-:W-:-:S08]  /*12b10*/  NOP ;  /* 0x0000000000007918 */ /* 0x000fd00000000000 */
[----:B--2---:R-:W0:-:S00]  /*12b20*/  USETMAXREG.DEALLOC.CTAPOOL 0x20 ;  /* 0x00000020000079c8 */ /* 0x004e0000080e0500 */
        /* <DEDUP_REMOVED lines=14> */
.L_x_2817:
        /* <DEDUP_REMOVED lines=44> */
.L_x_2821:
        /* <DEDUP_REMOVED lines=37> */
.L_x_2819:
[----:B------:R-:W-:Y:S01]  /*13120*/  IMAD.IADD R5, R7, 0x1, -R4 ;  /* 0x0000000107057824 */ /* 0x000fe200078e0a04 */
[----:B------:R-:W-:-:S03]  /*13130*/  MOV R24, RZ ;  /* 0x000000ff00187202 */ /* 0x000fc60000000f00 */
        /* <DEDUP_REMOVED lines=11> */
.L_x_2822:
[----:B-1----:R-:W-:Y:S02]  /*131f0*/  IMAD R24, R24, UR5, R5 ;  /* 0x0000000518187c24 */ /* 0x002fe4000f8e0205 */
[----:B------:R-:W-:-:S03]  /*13200*/  VIADD R27, R27, UR4 ;  /* 0x000000041b1b7c36 */ /* 0x000fc60008000000 */
        /* <DEDUP_REMOVED lines=15> */
[----:B------:R-:W-:Y:S02]  /*13300*/  IMAD.MOV R11, RZ, RZ, -R10 ;  /* 0x000000ffff0b7224 */ /* 0x000fe400078e0a0a */
[----:B------:R-:W-:-:S04]  /*13310*/  IMAD.HI.U32 R2, R3, R8, RZ ;  /* 0x0000000803027227 */ /* 0x000fc800078e00ff */
[----:B------:R-:W-:-:S05]  /*13320*/  IMAD R8, R2, R11, R8 ;  /* 0x0000000b02087224 */ /* 0x000fca00078e0208 */
[----:B------:R-:W-:Y:S01]  /*13330*/  ISETP.GT.U32.AND P1, PT, R7, R8, PT ;  /* 0x000000080700720c */ /* 0x000fe20003f24070 */
[----:B0-----:R-:W0:-:S12]  /*13340*/  MUFU.RCP R9, R9 ;  /* 0x0000000900097308 */ /* 0x001e180000001000 */
[----:B------:R-:W-:Y:S02]  /*13350*/  @!P1 IMAD.IADD R8, R8, 0x1, -R7 ;  /* 0x0000000108089824 */ /* 0x000fe400078e0a07 */
[----:B------:R-:W-:Y:S01]  /*13360*/  @!P1 VIADD R2, R2, 0x1 ;  /* 0x0000000102029836 */ /* 0x000fe20000000000 */
[----:B------:R-:W-:Y:S02]  /*13370*/  ISETP.NE.AND P1, PT, R25, RZ, PT ;  /* 0x000000ff1900720c */ /* 0x000fe40003f25270 */
[----:B------:R-:W-:Y:S02]  /*13380*/  ISETP.GE.U32.AND P0, PT, R8, R7, PT ;  /* 0x000000070800720c */ /* 0x000fe40003f06070 */
[----:B0-----:R-:W-:Y:S02]  /*13390*/  IADD3 R3, R9, 0xffffffe, RZ ;  /* 0x0ffffffe09037810 */ /* 0x001fe40007ffe0ff */
[----:B------:R-:W-:-:S04]  /*133a0*/  LOP3.LUT R7, R4, R25, RZ, 0x3c, !PT ;  /* 0x0000001904077212 */ /* 0x000fc800078e3cff */
[----:B------:R-:W0:Y:S01]  /*133b0*/  F2I.FTZ.U32.TRUNC.NTZ R3, R3 ;  /* 0x0000000300037305 */ /* 0x000e22000021f000 */
[----:B------:R-:W-:-:S04]  /*133c0*/  ISETP.GE.AND P2, PT, R7, RZ, PT ;  /* 0x000000ff0700720c */ /* 0x000fc80003f46270 */
[----:B------:R-:W-:-:S04]  /*133d0*/  @P0 VIADD R2, R2, 0x1 ;  /* 0x0000000102020836 */ /* 0x000fc80000000000 */
[----:B------:R-:W-:-:S05]  /*133e0*/  IMAD.MOV.U32 R7, RZ, RZ, R2 ;  /* 0x000000ffff077224 */ /* 0x000fca00078e0002 */
[----:B------:R-:W-:Y:S01]  /*133f0*/  @!P2 IADD3 R7, -R7, RZ, RZ ;  /* 0x000000ff0707a210 */ /* 0x000fe20007ffe1ff */
[----:B0-----:R-:W-:Y:S01]  /*13400*/  IMAD.MOV R8, RZ, RZ, -R3 ;  /* 0x000000ffff087224 */ /* 0x001fe200078e0a03 */
[----:B------:R-:W-:-:S03]  /*13410*/  @!P1 LOP3.LUT R7, RZ, R25, RZ, 0x33, !PT ;  /* 0x00000019ff079212 */ /* 0x000fc600078e33ff */
[----:B------:R-:W-:Y:S01]  /*13420*/  IMAD.MOV.U32 R2, RZ, RZ, R8 ;  /* 0x000000ffff027224 */ /* 0x000fe200078e0008 */
[----:B------:R-:W-:-:S03]  /*13430*/  IABS R8, R6 ;  /* 0x0000000600087213 */ /* 0x000fc60000000000 */
[----:B------:R-:W-:Y:S02]  /*13440*/  IMAD R9, R2, R5, RZ ;  /* 0x0000000502097224 */ /* 0x000fe400078e02ff */
[----:B------:R-:W-:Y:S02]  /*13450*/  IMAD.MOV.U32 R2, RZ, RZ, RZ ;  /* 0x000000ffff027224 */ /* 0x000fe400078e00ff */
[----:B------:R-:W-:Y:S02]  /*13460*/  IMAD.MOV R8, RZ, RZ, -R8 ;  /* 0x000000ffff087224 */ /* 0x000fe400078e0a08 */
[----:B------:R-:W-:Y:S01]  /*13470*/  IMAD.HI.U32 R2, R3, R9, R2 ;  /* 0x0000000903027227 */ /* 0x000fe200078e0002 */
[----:B------:R-:W-:-:S05]  /*13480*/  IABS R3, R7 ;  /* 0x0000000700037213 */ /* 0x000fca0000000000 */
[----:B------:R-:W-:-:S04]  /*13490*/  IMAD.HI.U32 R2, R2, R3, RZ ;  /* 0x0000000302027227 */ /* 0x000fc800078e00ff */
[----:B------:R-:W-:Y:S01]  /*134a0*/  IMAD R8, R2, R8, R3 ;  /* 0x0000000802087224 */ /* 0x000fe200078e0203 */
[----:B------:R-:W-:-:S04]  /*134b0*/  LOP3.LUT R3, R7, R6, RZ, 0x3c, !PT ;  /* 0x0000000607037212 */ /* 0x000fc800078e3cff */
[----:B------:R-:W-:Y:S02]  /*134c0*/  ISETP.GT.U32.AND P1, PT, R5, R8, PT ;  /* 0x000000080500720c */ /* 0x000fe40003f24070 */
[----:B------:R-:W-:Y:S01]  /*134d0*/  ISETP.GE.AND P2, PT, R3, RZ, PT ;  /* 0x000000ff0300720c */ /* 0x000fe20003f46270 */
[----:B------:R-:W-:-:S10]  /*134e0*/  IMAD.MOV R3, RZ, RZ, -R7 ;  /* 0x000000ffff037224 */ /* 0x000fd400078e0a07 */
[----:B------:R-:W-:Y:S02]  /*134f0*/  @!P1 IMAD.IADD R8, R8, 0x1, -R5 ;  /* 0x0000000108089824 */ /* 0x000fe400078e0a05 */
[----:B------:R-:W-:Y:S01]  /*13500*/  @!P1 VIADD R2, R2, 0x1 ;  /* 0x0000000102029836 */ /* 0x000fe20000000000 */
[----:B------:R-:W-:Y:S02]  /*13510*/  ISETP.NE.AND P1, PT, R6, RZ, PT ;  /* 0x000000ff0600720c */ /* 0x000fe40003f25270 */
[----:B------:R-:W-:-:S13]  /*13520*/  ISETP.GE.U32.AND P0, PT, R8, R5, PT ;  /* 0x000000050800720c */ /* 0x000fda0003f06070 */
[----:B------:R-:W-:-:S04]  /*13530*/  @P0 VIADD R2, R2, 0x1 ;  /* 0x0000000102020836 */ /* 0x000fc80000000000 */
[----:B------:R-:W-:Y:S01]  /*13540*/  @!P2 IMAD.MOV R2, RZ, RZ, -R2 ;  /* 0x000000ffff02a224 */ /* 0x000fe200078e0a02 */
[----:B------:R-:W-:-:S04]  /*13550*/  @!P1 LOP3.LUT R2, RZ, R6, RZ, 0x33, !PT ;  /* 0x00000006ff029212 */ /* 0x000fc800078e33ff */
[----:B------:R-:W-:-:S05]  /*13560*/  IADD3 R5, -R2, RZ, RZ ;  /* 0x000000ff02057210 */ /* 0x000fca0007ffe1ff */
[C---:B------:R-:W-:Y:S02]  /*13570*/  IMAD R7, R6.reuse, R5, R7 ;  /* 0x0000000506077224 */ /* 0x040fe400078e0207 */
[----:B------:R-:W-:Y:S02]  /*13580*/  IMAD R6, R6, 0x1000000, R2 ;  /* 0x0100000006067824 */ /* 0x000fe400078e0202 */
[----:B------:R-:W-:Y:S02]  /*13590*/  IMAD R2, R25, R3, R4 ;  /* 0x0000000319027224 */ /* 0x000fe400078e0204 */
[----:B------:R-:W-:Y:S01]  /*135a0*/  IMAD R26, R7, 0x10000, R6 ;  /* 0x00010000071a7824 */ /* 0x000fe200078e0206 */
[----:B------:R-:W-:Y:S06]  /*135b0*/  BRA `(.L_x_2824) ;  /* 0x0000000000f07947 */ /* 0x000fec0003800000 */
.L_x_2823:
[----:B0-----:R-:W0:Y:S02]  /*135c0*/  LDC.64 R2, c[0x0][0xc90] ;  /* 0x00032400ff027b82 */ /* 0x001e240000000a00 */
[----:B0-----:R-:W-:-:S05]  /*135d0*/  IMAD.WIDE R2, R27, 0x4, R2 ;  /* 0x000000041b027825 */ /* 0x001fca00078e0202 */
[----:B------:R0:W2:Y:S02]  /*135e0*/  LDG.E R8, desc[UR40][R2.64] ;  /* 0x0000002802087981 */ /* 0x0000a4000c1e1900 */
[----:B0-----:R-:W-:Y:S02]  /*135f0*/  IMAD.MOV.U32 R2, RZ, RZ, RZ ;  /* 0x000000ffff027224 */ /* 0x001fe400078e00ff */
[----:B--2---:R-:W-:-:S05]  /*13600*/  IMAD R5, R25, R8, RZ ;  /* 0x0000000819057224 */ /* 0x004fca00078e02ff */
[----:B------:R-:W-:-:S04]  /*13610*/  IABS R10, R5 ;  /* 0x00000005000a7213 */ /* 0x000fc80000000000 */
[----:B------:R-:W0:Y:S08]  /*13620*/  I2F.RP R6, R10 ;  /* 0x0000000a00067306 */ /* 0x000e300000209400 */
[----:B0-----:R-:W0:Y:S02]  /*13630*/  MUFU.RCP R6, R6 ;  /* 0x0000000600067308 */ /* 0x001e240000001000 */
[----:B0-----:R-:W-:-:S06]  /*13640*/  VIADD R7, R6, 0xffffffe ;  /* 0x0ffffffe06077836 */ /* 0x001fcc0000000000 */
[----:B------:R-:W0:Y:S02]  /*13650*/  F2I.FTZ.U32.TRUNC.NTZ R3, R7 ;  /* 0x0000000700037305 */ /* 0x000e24000021f000 */
[----:B0-----:R-:W-:-:S04]  /*13660*/  IMAD.MOV R9, RZ, RZ, -R3 ;  /* 0x000000ffff097224 */ /* 0x001fc800078e0a03 */
[----:B------:R-:W-:-:S04]  /*13670*/  IMAD R9, R9, R10, RZ ;  /* 0x0000000a09097224 */ /* 0x000fc800078e02ff */
        /* <DEDUP_REMOVED lines=21> */
[----:B------:R-:W-:-:S04]  /*137d0*/  VIADDMNMX R7, R7, UR5, R8, PT ;  /* 0x0000000507077c46 */ /* 0x000fc8000b800108 */
[----:B------:R-:W-:Y:S01]  /*137e0*/  IABS R8, R7 ;  /* 0x0000000700087213 */ /* 0x000fe20000000000 */
[----:B------:R-:W-:-:S03]  /*137f0*/  IMAD.MOV R26, RZ, RZ, -R7 ;  /* 0x000000ffff1a7224 */ /* 0x000fc600078e0a07 */
[----:B------:R-:W0:Y:S08]  /*13800*/  I2F.RP R9, R8 ;  /* 0x0000000800097306 */ /* 0x000e300000209400 */
[----:B0-----:R-:W0:Y:S02]  /*13810*/  MUFU.RCP R9, R9 ;  /* 0x0000000900097308 */ /* 0x001e240000001000 */
[----:B0-----:R-:W-:Y:S01]  /*13820*/  VIADD R3, R9, 0xffffffe ;  /* 0x0ffffffe09037836 */ /* 0x001fe20000000000 */
[----:B------:R-:W-:-:S05]  /*13830*/  IABS R9, R7 ;  /* 0x0000000700097213 */ /* 0x000fca0000000000 */
[----:B------:R-:W0:Y:S02]  /*13840*/  F2I.FTZ.U32.TRUNC.NTZ R3, R3 ;  /* 0x0000000300037305 */ /* 0x000e24000021f000 */
[----:B0-----:R-:W-:-:S05]  /*13850*/  IADD3 R11, RZ, -R3, RZ ;  /* 0x80000003ff0b7210 */ /* 0x001fca0007ffe0ff */
[----:B------:R-:W-:-:S04]  /*13860*/  IMAD R5, R11, R8, RZ ;  /* 0x000000080b057224 */ /* 0x000fc800078e02ff */
        /* <DEDUP_REMOVED lines=11> */
[----:B------:R-:W-:Y:S02]  /*13920*/  ISETP.GE.AND P2, PT, R3, RZ, PT ;  /* 0x000000ff0300720c */ /* 0x000fe40003f46270 */
[----:B------:R-:W-:-:S05]  /*13930*/  IADD3 R3, R6, 0x1000000, R4 ;  /* 0x0100000006037810 */ /* 0x000fca0007ffe004 */
[----:B------:R-:W-:-:S06]  /*13940*/  @P0 VIADD R2, R2, 0x1 ;  /* 0x0000000102020836 */ /* 0x000fcc0000000000 */
[----:B------:R-:W-:Y:S02]  /*13950*/  @!P2 IADD3 R2, -R2, RZ, RZ ;  /* 0x000000ff0202a210 */ /* 0x000fe40007ffe1ff */
[----:B------:R-:W-:-:S05]  /*13960*/  @!P1 LOP3.LUT R2, RZ, R7, RZ, 0x33, !PT ;  /* 0x00000007ff029212 */ /* 0x000fca00078e33ff */
[----:B------:R-:W-:-:S07]  /*13970*/  IMAD R26, R2, R26, R3 ;  /* 0x0000001a021a7224 */ /* 0x000fce00078e0203 */
.L_x_2824:
[----:B------:R-:W-:-:S05]  /*13980*/  LOP3.LUT R2, RZ, R2, RZ, 0x33, !PT ;  /* 0x00000002ff027212 */ /* 0x000fca00078e33ff */
[----:B------:R-:W-:Y:S01]  /*13990*/  IMAD.IADD R25, R25, 0x1, R2 ;  /* 0x0000000119197824 */ /* 0x000fe200078e0202 */
[----:B------:R-:W-:Y:S06]  /*139a0*/  BRA `(.L_x_2825) ;  /* 0x00000000000c7947 */ /* 0x000fec0003800000 */
.L_x_2820:
[----:B------:R-:W-:Y:S02]  /*139b0*/  IMAD.MOV.U32 R25, RZ, RZ, RZ ;  /* 0x000000ffff197224 */ /* 0x000fe400078e00ff */
[----:B------:R-:W-:Y:S02]  /*139c0*/  IMAD.U32 R24, RZ, RZ, UR6 ;  /* 0x00000006ff187e24 */ /* 0x000fe4000f8e00ff */
[----:B------:R-:W-:-:S07]  /*139d0*/  IMAD.MOV.U32 R26, RZ, RZ, RZ ;  /* 0x000000ffff1a7224 */ /* 0x000fce00078e00ff */
.L_x_2825:
[----:B------:R-:W-:-:S13]  /*139e0*/  ISETP.NE.AND P0, PT, R0, RZ, PT ;  /* 0x000000ff0000720c */ /* 0x000fda0003f05270 */
[----:B------:R-:W0:Y:S01]  /*139f0*/  @!P0 S2R R3, SR_CgaCtaId ;  /* 0x0000000000038919 */ /* 0x000e220000008800 */
[----:B------:R-:W-:-:S04]  /*13a00*/  @!P0 MOV R0, 0x400 ;  /* 0x0000040000008802 */ /* 0x000fc80000000f00 */
[----:B0-----:R-:W-:-:S05]  /*13a10*/  @!P0 LEA R0, R3, R0, 0x18 ;  /* 0x0000000003008211 */ /* 0x001fca00078ec0ff */
[----:B------:R0:W-:Y:S01]  /*13a20*/  @!P0 STS.128 [R0+0x168d0], R24 ;  /* 0x0168d01800008388 */ /* 0x0001e20000000c00 */
[----:B------:R-:W-:Y:S06]  /*13a30*/  BAR.ARV 0x5, 0x200 ;  /* 0x0148000000007b1d */ /* 0x000fec0000002000 */
.L_x_2818:
[----:B------:R2:W-:Y:S01]  /*13a40*/  STL [R1+0x44], RZ ;  /* 0x000044ff01007387 */ /* 0x0005e20000100800 */
[----:B------:R-:W-:Y:S01]  /*13a50*/  ULDC UR4, c[0x0][0xc3c] ;  /* 0x00030f0000047ab9 */ /* 0x000fe20000000800 */
[----:B------:R-:W-:Y:S01]  /*13a60*/  IMAD.MOV.U32 R29, RZ, RZ, 0x1 ;  /* 0x00000001ff1d7424 */ /* 0x000fe200078e00ff */
[----:B-1----:R-:W-:Y:S02]  /*13a70*/  ISETP.GE.AND P0, PT, R27, UR4, PT ;  /* 0x000000041b007c0c */ /* 0x002fe4000bf06270 */
[----:B------:R-:W-:-:S11]  /*13a80*/  MOV R23, RZ ;  /* 0x000000ff00177202 */ /* 0x000fd60000000f00 */
[----:B--2---:R-:W-:Y:S05]  /*13a90*/  @P0 BRA `(.L_x_2826) ;  /* 0x00000064006c0947 */ /* 0x004fea0003800000 */
[----:B------:R-:W2:Y:S01]  /*13aa0*/  LDL R6, [R1+0x30] ;  /* 0x0000300001067983 */ /* 0x000ea20000100800 */
[----:B------:R-:W0:Y:S01]  /*13ab0*/  S2R R7, SR_TID.X ;  /* 0x0000000000077919 */ /* 0x000e220000002100 */
[----:B------:R-:W1:Y:S01]  /*13ac0*/  S2UR UR5, SR_CgaCtaId ;  /* 0x00000000000579c3 */ /* 0x000e620000008800 */
[----:B------:R-:W-:Y:S01]  /*13ad0*/  UMOV UR4, 0x400 ;  /* 0x0000040000047882 */ /* 0x000fe20000000000 */
[C---:B0-----:R-:W-:Y:S01]  /*13ae0*/  IMAD.SHL.U32 R0, R7.reuse, 0x8, RZ ;  /* 0x0000000807007824 */ /* 0x041fe200078e00ff */
[----:B------:R-:W-:Y:S01]  /*13af0*/  LOP3.LUT R5, R7, 0x7f, RZ, 0xc0, !PT ;  /* 0x0000007f07057812 */ /* 0x000fe200078ec0ff */
[----:B-1----:R-:W-:-:S03]  /*13b00*/  ULEA UR4, UR5, UR4, 0x18 ;  /* 0x0000000405047291 */ /* 0x002fc6000f8ec03f */
[----:B------:R-:W-:Y:S01]  /*13b10*/  LOP3.LUT R2, R0, 0x1f8, RZ, 0xc0, !PT ;  /* 0x000001f800027812 */ /* 0x000fe200078ec0ff */
[----:B------:R-:W-:-:S03]  /*13b20*/  IMAD.SHL.U32 R3, R5, 0x8, RZ ;  /* 0x0000000805037824 */ /* 0x000fc600078e00ff */
[----:B------:R-:W-:Y:S01]  /*13b30*/  LOP3.LUT R2, R2, 0x38, R7, 0x78, !PT ;  /* 0x0000003802027812 */ /* 0x000fe200078e7807 */
[----:B------:R-:W-:-:S03]  /*13b40*/  IMAD.U32 R16, RZ, RZ, UR4 ;  /* 0x00000004ff107e24 */ /* 0x000fc6000f8e00ff */
[----:B------:R-:W-:Y:S01]  /*13b50*/  LOP3.LUT R4, R2, 0x200, R3, 0xf8, !PT ;  /* 0x0000020002047812 */ /* 0x000fe200078ef803 */
[----:B------:R-:W-:Y:S01]  /*13b60*/  IMAD.SHL.U32 R2, R7, 0x10, RZ ;  /* 0x0000001007027824 */ /* 0x000fe200078e00ff */
[----:B------:R-:W-:Y:S01]  /*13b70*/  SHF.R.U32.HI R3, RZ, 0x3, R5 ;  /* 0x00000003ff037819 */ /* 0x000fe20000011605 */
[----:B------:R-:W-:Y:S03]  /*13b80*/  BSSY B8, `(.L_x_2826) ;  /* 0x000064c000087945 */ /* 0x000fe60003800000 */
[----:B------:R-:W-:Y:S01]  /*13b90*/  LOP3.LUT R2, R2, 0x70, RZ, 0xc0, !PT ;  /* 0x0000007002027812 */ /* 0x000fe200078ec0ff */
[----:B------:R-:W-:Y:S01]  /*13ba0*/  IMAD.MOV.U32 R28, RZ, RZ, RZ ;  /* 0x000000ffff1c7224 */ /* 0x000fe200078e00ff */
[----:B------:R-:W-:Y:S01]  /*13bb0*/  MOV R23, RZ ;  /* 0x000000ff00177202 */ /* 0x000fe20000000f00 */
[----:B------:R-:W-:Y:S01]  /*13bc0*/  IMAD.MOV.U32 R29, RZ, RZ, 0x1 ;  /* 0x00000001ff1d7424 */ /* 0x000fe200078e00ff */
[----:B------:R-:W-:Y:S01]  /*13bd0*/  LOP3.LUT R2, R3, R2, RZ, 0xfc, !PT ;  /* 0x0000000203027212 */ /* 0x000fe200078efcff */
[----:B------:R-:W-:Y:S01]  /*13be0*/  ULDC.64 UR38, c[0x0][0x198] ;  /* 0x0000660000267ab9 */ /* 0x000fe20000000a00 */
[----:B------:R-:W-:Y:S01]  /*13bf0*/  ULDC UR36, c[0x0][0xc] ;  /* 0x0000030000247ab9 */ /* 0x000fe20000000800 */
[----:B--2---:R-:W-:-:S05]  /*13c00*/  LOP3.LUT R0, R6, 0x2, RZ, 0xfc, !PT ;  /* 0x0000000206007812 */ /* 0x004fca00078efcff */
[----:B------:R0:W-:Y:S04]  /*13c10*/  STL [R1+0x54], R0 ;  /* 0x0000540001007387 */ /* 0x0001e80000100800 */
[----:B------:R-:W-:Y:S01]  /*13c20*/  STL [R1+0x44], RZ ;  /* 0x000044ff01007387 */ /* 0x000fe20000100800 */
[----:B0-----:R-:W-:-:S05]  /*13c30*/  IMAD.MOV.U32 R0, RZ, RZ, 0x1 ;  /* 0x00000001ff007424 */ /* 0x001fca00078e00ff */
[----:B------:R0:W-:Y:S02]  /*13c40*/  STL [R1], R0 ;  /* 0x0000000001007387 */ /* 0x0001e40000100800 */
[----:B0-----:R-:W-:-:S05]  /*13c50*/  IMAD R0, R4, 0x2, R16 ;  /* 0x0000000204007824 */ /* 0x001fca00078e0210 */
[----:B------:R0:W-:Y:S02]  /*13c60*/  STL [R1+0x24], R0 ;  /* 0x0000240001007387 */ /* 0x0001e40000100800 */
.L_x_2923:
        /* <DEDUP_REMOVED lines=22> */
[----:B------:R-:W-:Y:S01]  /*13dd0*/  ISETP.NE.AND.EX P0, PT, RZ, UR5, PT, P0 ;  /* 0x00000005ff007c0c */ /* 0x000fe2000bf05300 */
[----:B0-----:R-:W-:Y:S01]  /*13de0*/  IMAD.MOV.U32 R0, RZ, RZ, RZ ;  /* 0x000000ffff007224 */ /* 0x001fe200078e00ff */
[----:B------:R-:W-:Y:S02]  /*13df0*/  ISETP.NE.AND.EX P2, PT, RZ, UR9, PT, P2 ;  /* 0x00000009ff007c0c */ /* 0x000fe4000bf45320 */
[----:B------:R-:W-:Y:S02]  /*13e00*/  ISETP.NE.U32.AND P1, PT, RZ, UR6, PT ;  /* 0x00000006ff007c0c */ /* 0x000fe4000bf25070 */
[----:B-1----:R-:W-:Y:S02]  /*13e10*/  IADD3 R2, P3, R18, UR4, RZ ;  /* 0x0000000412027c10 */ /* 0x002fe4000ff7e0ff */
[----:B------:R-:W-:-:S02]  /*13e20*/  ISETP.NE.AND.EX P1, PT, RZ, UR7, PT, P1 ;  /* 0x00000007ff007c0c */ /* 0x000fc4000bf25310 */
[----:B------:R-:W-:Y:S02]  /*13e30*/  IADD3.X R3, R22, UR5, RZ, P3, !PT ;  /* 0x0000000516037c10 */ /* 0x000fe40009ffe4ff */
[----:B------:R-:W-:-:S03]  /*13e40*/  IADD3 R4, P4, R18, UR6, RZ ;  /* 0x0000000612047c10 */ /* 0x000fc6000ff9e0ff */
[----:B---3--:R-:W3:Y:S01]  /*13e50*/  @P0 LDG.E R6, desc[UR40][R2.64] ;  /* 0x0000002802060981 */ /* 0x008ee2000c1e1900 */
[----:B------:R-:W-:Y:S01]  /*13e60*/  ULDC UR4, c[0x0][0x288] ;  /* 0x0000a20000047ab9 */ /* 0x000fe20000000800 */
[----:B------:R-:W-:Y:S02]  /*13e70*/  IADD3.X R5, R22, UR7, RZ, P4, !PT ;  /* 0x0000000716057c10 */ /* 0x000fe4000a7fe4ff */
[----:B------:R-:W-:Y:S01]  /*13e80*/  MOV R8, UR4 ;  /* 0x0000000400087c02 */ /* 0x000fe20008000f00 */
[----:B------:R-:W-:Y:S02]  /*13e90*/  ULDC.64 UR4, c[0x0][0x418] ;  /* 0x0001060000047ab9 */ /* 0x000fe40000000a00 */
        /* <DEDUP_REMOVED lines=12> */
[----:B0-----:R-:W-:Y:S01]  /*13f60*/  IMAD.U32 R6, RZ, RZ, UR5 ;  /* 0x00000005ff067e24 */ /* 0x001fe2000f8e00ff */
[----:B---3--:R0:W-:Y:S04]  /*13f70*/  STL [R1+0x38], R8 ;  /* 0x0000380801007387 */ /* 0x0081e80000100800 */
[----:B--2---:R1:W-:Y:S01]  /*13f80*/  STL [R1+0x1c], R10 ;  /* 0x00001c0a01007387 */ /* 0x0043e20000100800 */
[----:B------:R-:W-:Y:S02]  /*13f90*/  IMAD.MOV.U32 R9, RZ, RZ, R8 ;  /* 0x000000ffff097224 */ /* 0x000fe400078e0008 */
[----:B0-----:R-:W-:Y:S01]  /*13fa0*/  IMAD.U32 R8, RZ, RZ, UR4 ;  /* 0x00000004ff087e24 */ /* 0x001fe2000f8e00ff */
[----:B------:R-:W-:Y:S06]  /*13fb0*/  @P2 BRA `(.L_x_2827) ;  /* 0x0000000000142947 */ /* 0x000fec0003800000 */
[----:B------:R-:W-:Y:S05]  /*13fc0*/  @!P0 BRA `(.L_x_2827) ;  /* 0x0000000000108947 */ /* 0x000fea0003800000 */
[----:B------:R-:W2:Y:S04]  /*13fd0*/  LDG.E R7, desc[UR40][R2.64] ;  /* 0x0000002802077981 */ /* 0x000ea8000c1e1900 */
[----:B------:R-:W2:Y:S02]  /*13fe0*/  LDG.E R2, desc[UR40][R2.64+0x4] ;  /* 0x0000042802027981 */ /* 0x000ea4000c1e1900 */
[----:B--2---:R-:W-:-:S05]  /*13ff0*/  IMAD.IADD R9, R2, 0x1, -R7 ;  /* 0x0000000102097824 */ /* 0x004fca00078e0a07 */
[----:B------:R0:W-:Y:S02]  /*14000*/  STL [R1+0x38], R9 ;  /* 0x0000380901007387 */ /* 0x0001e40000100800 */
.L_x_2827:
[----:B------:R-:W-:Y:S01]  /*14010*/  IMAD.MOV.U32 R12, RZ, RZ, R11 ;  /* 0x000000ffff0c7224 */ /* 0x000fe200078e000b */
[----:B------:R-:W-:Y:S01]  /*14020*/  ULDC.64 UR4, c[0x0][0xa20] ;  /* 0x0002880000047ab9 */ /* 0x000fe20000000a00 */
[C---:B------:R-:W-:Y:S02]  /*14030*/  LOP3.LUT R7, R26.reuse, 0xff000000, RZ, 0xc0, !PT ;  /* 0xff0000001a077812 */ /* 0x040fe400078ec0ff */
[----:B------:R-:W-:Y:S01]  /*14040*/  ISETP.NE.U32.AND P0, PT, RZ, UR4, PT ;  /* 0x00000004ff007c0c */ /* 0x000fe2000bf05070 */
[----:B------:R2:W-:Y:S01]  /*14050*/  STL [R1+0xc], R12 ;  /* 0x00000c0c01007387 */ /* 0x0005e20000100800 */
[----:B------:R-:W-:Y:S02]  /*14060*/  SHF.R.U32.HI R7, RZ, 0x8, R7 ;  /* 0x00000008ff077819 */ /* 0x000fe40000011607 */
[----:B------:R-:W-:Y:S02]  /*14070*/  ISETP.NE.AND.EX P0, PT, RZ, UR5, PT, P0 ;  /* 0x00000005ff007c0c */ /* 0x000fe4000bf05300 */
[----:B------:R-:W-:-:S02]  /*14080*/  LOP3.LUT R2, R26, 0xff0000, RZ, 0xc0, !PT ;  /* 0x00ff00001a027812 */ /* 0x000fc400078ec0ff */
[----:B------:R-:W-:Y:S02]  /*14090*/  LOP3.LUT R17, R26, 0xffff, RZ, 0xc0, !PT ;  /* 0x0000ffff1a117812 */ /* 0x000fe400078ec0ff */
[----:B------:R-:W-:-:S07]  /*140a0*/  LEA.HI R7, R2, R7, RZ, 0x10 ;  /* 0x0000000702077211 */ /* 0x000fce00078f80ff */
[----:B--2---:R-:W-:Y:S05]  /*140b0*/  @!P0 BRA `(.L_x_2828) ;  /* 0x0000000000108947 */ /* 0x004fea0003800000 */
[----:B------:R-:W-:-:S04]  /*140c0*/  IADD3 R2, P0, R18, UR4, RZ ;  /* 0x0000000412027c10 */ /* 0x000fc8000ff1e0ff */
[----:B------:R-:W-:-:S05]  /*140d0*/  IADD3.X R3, R22, UR5, RZ, P0, !PT ;  /* 0x0000000516037c10 */ /* 0x000fca00087fe4ff */
[----:B------:R2:W5:Y:S01]  /*140e0*/  LDG.E R8, desc[UR40][R2.64] ;  /* 0x0000002802087981 */ /* 0x000562000c1e1900 */
[----:B------:R-:W-:Y:S05]  /*140f0*/  BRA `(.L_x_2829) ;  /* 0x0000000000247947 */ /* 0x000fea0003800000 */
.L_x_2828:
[----:B------:R-:W-:Y:S02]  /*14100*/  ULDC.64 UR4, c[0x0][0xa08] ;  /* 0x0002820000047ab9 */ /* 0x000fe40000000a00 */
[----:B------:R-:W-:-:S04]  /*14110*/  ISETP.NE.U32.AND P0, PT, RZ, UR4, PT ;  /* 0x00000004ff007c0c */ /* 0x000fc8000bf05070 */
[----:B------:R-:W-:-:S13]  /*14120*/  ISETP.NE.AND.EX P0, PT, RZ, UR5, PT, P0 ;  /* 0x00000005ff007c0c */ /* 0x000fda000bf05300 */
[----:B------:R-:W-:Y:S05]  /*14130*/  @!P0 BRA `(.L_x_2829) ;  /* 0x0000000000148947 */ /* 0x000fea0003800000 */
[----:B------:R-:W2:Y:S02]  /*14140*/  LDC.64 R2, c[0x0][0xa08] ;  /* 0x00028200ff027b82 */ /* 0x000ea40000000a00 */
[----:B--2---:R-:W-:-:S05]  /*14150*/  IMAD.WIDE R2, R12, 0x4, R2 ;  /* 0x000000040c027825 */ /* 0x004fca00078e0202 */
[----:B------:R-:W2:Y:S04]  /*14160*/  LDG.E R8, desc[UR40][R2.64] ;  /* 0x0000002802087981 */ /* 0x000ea8000c1e1900 */
[----:B------:R-:W2:Y:S02]  /*14170*/  LDG.E R2, desc[UR40][R2.64+0x4] ;  /* 0x0000042802027981 */ /* 0x000ea4000c1e1900 */
[----:B--2---:R-:W-:-:S07]  /*14180*/  IMAD.IADD R8, R2, 0x1, -R8 ;  /* 0x0000000102087824 */ /* 0x004fce00078e0a08 */
.L_x_2829:
[----:B--2---:R-:W2:Y:S01]  /*14190*/  @P1 LDG.E R2, desc[UR40][R4.64] ;  /* 0x0000002804021981 */ /* 0x004ea2000c1e1900 */
[----:B------:R-:W3:Y:S03]  /*141a0*/  LDC R3, c[0x0][0x448] ;  /* 0x00011200ff037b82 */ /* 0x000ee60000000800 */
[----:B------:R4:W2:Y:S01]  /*141b0*/  @P1 LDG.E R4, desc[UR40][R4.64+0x4] ;  /* 0x0000042804041981 */ /* 0x0008a2000c1e1900 */
[----:B------:R-:W-:Y:S01]  /*141c0*/  BSSY B0, `(.L_x_2830) ;  /* 0x0000038000007945 */ /* 0x000fe20003800000 */
[----:B------:R-:W-:Y:S02]  /*141d0*/  LOP3.LUT R26, R7, 0xff, RZ, 0xc0, !PT ;  /* 0x000000ff071a7812 */ /* 0x000fe400078ec0ff */
[----:B---3--:R-:W-:-:S13]  /*141e0*/  ISETP.NE.AND P0, PT, R3, 0x1, PT ;  /* 0x000000010300780c */ /* 0x008fda0003f05270 */
[----:B------:R-:W3:Y:S08]  /*141f0*/  @P0 LDC R3, c[0x0][0x44c] ;  /* 0x00011300ff030b82 */ /* 0x000ef00000000800 */
[----:B----4-:R-:W4:Y:S01]  /*14200*/  @P0 LDC R5, c[0x0][0x450] ;  /* 0x00011400ff050b82 */ /* 0x010f220000000800 */
[----:B--2---:R-:W-:Y:S01]  /*14210*/  @P1 IADD3 R6, -R2, R4, RZ ;  /* 0x0000000402061210 */ /* 0x004fe20007ffe1ff */
[----:B------:R-:W-:-:S04]  /*14220*/  IMAD R2, R25, 0xc0, RZ ;  /* 0x000000c019027824 */ /* 0x000fc800078e02ff */
[----:B------:R-:W-:-:S04]  /*14230*/  VIADD R2, R2, 0xbf ;  /* 0x000000bf02027836 */ /* 0x000fc80000000000 */
[----:B---3--:R-:W-:-:S05]  /*14240*/  @P0 IMAD.HI.U32 R3, R2, R3, RZ ;  /* 0x0000000302030227 */ /* 0x008fca00078e00ff */
[----:B----4-:R-:W-:Y:S01]  /*14250*/  @P0 SHF.R.U32.HI R2, RZ, R5, R3 ;  /* 0x00000005ff020219 */ /* 0x010fe20000011603 */
[----:B-----5:R-:W-:-:S04]  /*14260*/  IMAD.IADD R5, R8, 0x1, -R10 ;  /* 0x0000000108057824 */ /* 0x020fc800078e0a0a */
[----:B------:R-:W-:-:S05]  /*14270*/  IMAD.IADD R3, R5, 0x1, R6 ;  /* 0x0000000105037824 */ /* 0x000fca00078e0206 */
[----:B------:R2:W-:Y:S01]  /*14280*/  STL [R1+0x14], R3 ;  /* 0x0000140301007387 */ /* 0x0005e20000100800 */
[----:B------:R-:W-:-:S05]  /*14290*/  IADD3 R20, R3, 0x80, -R9 ;  /* 0x0000008003147810 */ /* 0x000fca0007ffe809 */
[----:B------:R-:W-:Y:S02]  /*142a0*/  IMAD.IADD R2, R20, 0x1, R2 ;  /* 0x0000000114027824 */ /* 0x000fe400078e0202 */
[----:B--2---:R-:W-:-:S05]  /*142b0*/  VIADD R3, R3, 0x7f ;  /* 0x0000007f03037836 */ /* 0x004fca0000000000 */
[----:B------:R-:W-:-:S04]  /*142c0*/  SHF.R.S32.HI R4, RZ, 0x1f, R3 ;  /* 0x0000001fff047819 */ /* 0x000fc80000011403 */
[----:B------:R-:W-:Y:S02]  /*142d0*/  LEA.HI R4, R4, R3, RZ, 0x7 ;  /* 0x0000000304047211 */ /* 0x000fe400078f38ff */
[----:B------:R-:W-:Y:S02]  /*142e0*/  SHF.R.S32.HI R3, RZ, 0x1f, R2 ;  /* 0x0000001fff037819 */ /* 0x000fe40000011402 */
[----:B------:R-:W-:Y:S02]  /*142f0*/  SHF.R.S32.HI R21, RZ, 0x7, R4 ;  /* 0x00000007ff157819 */ /* 0x000fe40000011404 */
[----:B------:R-:W-:Y:S01]  /*14300*/  LEA.HI R3, R3, R2, RZ, 0x7 ;  /* 0x0000000203037211 */ /* 0x000fe200078f38ff */
[----:B------:R-:W-:Y:S01]  /*14310*/  IMAD.MOV.U32 R2, RZ, RZ, RZ ;  /* 0x000000ffff027224 */ /* 0x000fe200078e00ff */
[----:B------:R-:W-:Y:S02]  /*14320*/  SHF.R.U32.HI R4, RZ, 0x10, R7 ;  /* 0x00000010ff047819 */ /* 0x000fe40000011607 */
[----:B------:R-:W-:-:S04]  /*14330*/  SHF.R.S32.HI R3, RZ, 0x7, R3 ;  /* 0x00000007ff037819 */ /* 0x000fc80000011403 */
[----:B------:R-:W-:-:S04]  /*14340*/  VIMNMX R8, R21, R3, PT ;  /* 0x0000000315087248 */ /* 0x000fc80003fe0100 */
[----:B------:R-:W-:-:S13]  /*14350*/  ISETP.GE.AND P0, PT, R8, 0x1, PT ;  /* 0x000000010800780c */ /* 0x000fda0003f06270 */
[----:B------:R-:W-:Y:S05]  /*14360*/  @!P0 BRA `(.L_x_2831) ;  /* 0x0000000000748947 */ /* 0x000fea0003800000 */
[----:B------:R-:W-:Y:S01]  /*14370*/  ISETP.NE.AND P0, PT, R4, RZ, PT ;  /* 0x000000ff0400720c */ /* 0x000fe20003f05270 */
[----:B------:R-:W-:-:S03]  /*14380*/  ULDC UR4, c[0x0][0x9f0] ;  /* 0x00027c0000047ab9 */ /* 0x000fc60000000800 */
[----:B------:R-:W-:-:S04]  /*14390*/  SEL R7, R4, UR4, P0 ;  /* 0x0000000404077c07 */ /* 0x000fc80008000000 */
[----:B0-----:R-:W-:Y:S02]  /*143a0*/  IABS R9, R7 ;  /* 0x0000000700097213 */ /* 0x001fe40000000000 */
[----:B-1----:R-:W-:Y:S02]  /*143b0*/  IADD3 R10, R7, -0x1, R8 ;  /* 0xffffffff070a7810 */ /* 0x002fe40007ffe008 */
[----:B------:R-:W0:Y:S08]  /*143c0*/  I2F.RP R2, R9 ;  /* 0x0000000900027306 */ /* 0x000e300000209400 */
[----:B0-----:R-:W0:Y:S02]  /*143d0*/  MUFU.RCP R2, R2 ;  /* 0x0000000200027308 */ /* 0x001e240000001000 */
[----:B0-----:R-:W-:-:S06]  /*143e0*/  IADD3 R2, R2, 0xffffffe, RZ ;  /* 0x0ffffffe02027810 */ /* 0x001fcc0007ffe0ff */
        /* <DEDUP_REMOVED lines=20> */
[----:B------:R-:W-:-:S07]  /*14530*/  @!P2 LOP3.LUT R2, RZ, R7, RZ, 0x33, !PT ;  /* 0x00000007ff02a212 */ /* 0x000fce00078e33ff */
.L_x_2831:
[----:B------:R-:W-:Y:S05]  /*14540*/  BSYNC B0 ;  /* 0x0000000000007941 */ /* 0x000fea0003800000 */
.L_x_2830:
[-C--:B------:R-:W-:Y:S01]  /*14550*/  IMAD R3, R26, R2.reuse, RZ ;  /* 0x000000021a037224 */ /* 0x080fe200078e02ff */
[----:B------:R-:W-:Y:S04]  /*14560*/  BSSY B0, `(.L_x_2832) ;  /* 0x00000dc000007945 */ /* 0x000fe80003800000 */
[C---:B------:R-:W-:Y:S01]  /*14570*/  VIADDMNMX R2, R3.reuse, R2, R8, PT ;  /* 0x0000000203027246 */ /* 0x040fe20003800108 */
[----:B------:R-:W-:-:S04]  /*14580*/  IMAD R3, R3, 0x80, -R5 ;  /* 0x0000008003037824 */ /* 0x000fc800078e0a05 */
[----:B------:R-:W-:Y:S01]  /*14590*/  IMAD R2, R2, 0x80, -R5 ;  /* 0x0000008002027824 */ /* 0x000fe200078e0a05 */
[----:B------:R-:W-:-:S04]  /*145a0*/  VIMNMX R3, RZ, R3, !PT ;  /* 0x00000003ff037248 */ /* 0x000fc80007fe0100 */
[----:B------:R-:W-:-:S04]  /*145b0*/  VIMNMX R2, R2, R6, PT ;  /* 0x0000000602027248 */ /* 0x000fc80003fe0100 */
[----:B------:R-:W-:Y:S02]  /*145c0*/  ISETP.GT.AND P0, PT, R2, R3, PT ;  /* 0x000000030200720c */ /* 0x000fe40003f04270 */
[----:B------:R-:W-:-:S11]  /*145d0*/  SHF.R.U32.HI R3, RZ, 0x7, R3 ;  /* 0x00000007ff037819 */ /* 0x000fd60000011603 */
        /* <DEDUP_REMOVED lines=11> */
[----:B------:R-:W2:Y:S02]  /*14690*/  S2R R6, SR_TID.X ;  /* 0x0000000000067919 */ /* 0x000ea40000002100 */
[----:B--2---:R-:W-:-:S04]  /*146a0*/  SHF.R.U32.HI R6, RZ, 0x5, R6 ;  /* 0x00000005ff067819 */ /* 0x004fc80000011606 */
[----:B------:R-:W-:-:S05]  /*146b0*/  LOP3.LUT R6, R6, 0x3, RZ, 0xc0, !PT ;  /* 0x0000000306067812 */ /* 0x000fca00078ec0ff */
[----:B------:R2:W3:Y:S02]  /*146c0*/  SHFL.IDX PT, R14, R6, RZ, 0x1f ;  /* 0x00001fff060e7589 */ /* 0x0004e400000e0000 */
.L_x_3017:
[----:B---3--:R-:W-:Y:S02]  /*146d0*/  ISETP.NE.AND P0, PT, R14, RZ, PT ;  /* 0x000000ff0e00720c */ /* 0x008fe40003f05270 */
[----:B------:R-:W-:-:S11]  /*146e0*/  PLOP3.LUT P6, PT, PT, PT, PT, 0x8, 0x0 ;  /* 0x000000000000781c */ /* 0x000fd60003fce170 */
[----:B------:R-:W-:Y:S05]  /*146f0*/  @P0 BRA `(.L_x_2835) ;  /* 0x00000000000c0947 */ /* 0x000fea0003800000 */
[----:B------:R-:W-:-:S03]  /*14700*/  UMOV UR4, 0xffffffff ;  /* 0xffffffff00047882 */ /* 0x000fc60000000000 */
[----:B------:R-:W-:Y:S05]  /*14710*/  BRA.DIV UR4, `(.L_x_2836) ;  /* 0x0000007e04247947 */ /* 0x000fea000b800000 */
[----:B------:R-:W-:-:S13]  /*14720*/  ELECT P6, URZ, PT ;  /* 0x00000000003f782f */ /* 0x000fda00038c0000 */
.L_x_2835:
[----:B--2---:R-:W2:Y:S01]  /*14730*/  LDL R6, [R1+0x44] ;  /* 0x0000440001067983 */ /* 0x004ea20000100800 */
[----:B------:R-:W-:Y:S01]  /*14740*/  BSSY B1, `(.L_x_2837) ;  /* 0x0000008000017945 */ /* 0x000fe20003800000 */
[----:B--2---:R-:W-:-:S04]  /*14750*/  IADD3 R6, R6, 0x1, RZ ;  /* 0x0000000106067810 */ /* 0x004fc80007ffe0ff */
[----:B------:R-:W-:-:S04]  /*14760*/  LEA.HI R7, R6, R6, RZ, 0x1 ;  /* 0x0000000606077211 */ /* 0x000fc800078f08ff */
[----:B------:R-:W-:-:S05]  /*14770*/  LOP3.LUT R7, R7, 0xfffffffe, RZ, 0xc0, !PT ;  /* 0xfffffffe07077812 */ /* 0x000fca00078ec0ff */
[----:B------:R-:W-:-:S05]  /*14780*/  IMAD.IADD R6, R6, 0x1, -R7 ;  /* 0x0000000106067824 */ /* 0x000fca00078e0a07 */
[----:B------:R-:W-:-:S04]  /*14790*/  SHF.L.U32 R6, R6, 0x1f, RZ ;  /* 0x0000001f06067819 */ /* 0x000fc800000006ff */
[----:B------:R-:W2:Y:S02]  /*147a0*/  SYNCS.PHASECHK.TRANS64.TRYWAIT P0, [R16+URZ+0x16820], R6 ;  /* 0x01682006100075a7 */ /* 0x000ea4000800017f */
[----:B--2---:R-:W-:Y:S05]  /*147b0*/  @!P0 BRA `(.L_x_2838) ;  /* 0x0000007c001c8947 */ /* 0x004fea0003800000 */
.L_x_3020:
[----:B------:R-:W-:Y:S05]  /*147c0*/  BSYNC B1 ;  /* 0x0000000000017941 */ /* 0x000fea0003800000 */
.L_x_2837:
[----:B------:R-:W-:Y:S04]  /*147d0*/  BSSY B1, `(.L_x_2839) ;  /* 0x0000050000017945 */ /* 0x000fe80003800000 */
[----:B------:R-:W-:Y:S05]  /*147e0*/  @!P6 BRA `(.L_x_2840) ;  /* 0x000000040038e947 */ /* 0x000fea0003800000 */
[----:B------:R-:W3:Y:S01]  /*147f0*/  LDL R7, [R1] ;  /* 0x0000000001077983 */ /* 0x000ee20000100800 */
[----:B--2---:R-:W-:Y:S01]  /*14800*/  IMAD R6, R28, 0x8, R16 ;  /* 0x000000081c067824 */ /* 0x004fe200078e0210 */
[----:B------:R-:W2:Y:S01]  /*14810*/  S2R R8, SR_TID.X ;  /* 0x0000000000087919 */ /* 0x000ea20000002100 */
[----:B------:R-:W-:Y:S01]  /*14820*/  BSSY B2, `(.L_x_2841) ;  /* 0x0000006000027945 */ /* 0x000fe20003800000 */
[----:B--2---:R-:W-:-:S04]  /*14830*/  LOP3.LUT R8, R8, 0x7f, RZ, 0xc0, !PT ;  /* 0x0000007f08087812 */ /* 0x004fc800078ec0ff */
[----:B------:R-:W-:Y:S02]  /*14840*/  ISETP.NE.AND P1, PT, R8, RZ, PT ;  /* 0x000000ff0800720c */ /* 0x000fe40003f25270 */
[----:B---3--:R-:W-:-:S04]  /*14850*/  SHF.L.U32 R7, R7, 0x1f, RZ ;  /* 0x0000001f07077819 */ /* 0x008fc800000006ff */
[----:B------:R-:W2:Y:S02]  /*14860*/  SYNCS.PHASECHK.TRANS64.TRYWAIT P0, [R6+URZ+0x168a0], R7 ;  /* 0x0168a007060075a7 */ /* 0x000ea4000800017f */
[----:B--2---:R-:W-:Y:S05]  /*14870*/  @!P0 BRA `(.L_x_2842) ;  /* 0x0000007c00008947 */ /* 0x004fea0003800000 */
.L_x_3021:
[----:B------:R-:W-:Y:S05]  /*14880*/  BSYNC B2 ;  /* 0x0000000000027941 */ /* 0x000fea0003800000 */
.L_x_2841:
[----:B------:R-:W-:Y:S04]  /*14890*/  BSSY B2, `(.L_x_2843) ;  /* 0x0000009000027945 */ /* 0x000fe80003800000 */
[----:B------:R-:W-:Y:S05]  /*148a0*/  @P1 BRA `(.L_x_2844) ;  /* 0x00000000001c1947 */ /* 0x000fea0003800000 */
[----:B------:R-:W0:Y:S02]  /*148b0*/  S2R R8, SR_TID.X ;  /* 0x0000000000087919 */ /* 0x000e240000002100 */
[----:B0-----:R-:W-:Y:S01]  /*148c0*/  LOP3.LUT R9, R8, 0x1f, RZ, 0xc0, !PT ;  /* 0x0000001f08097812 */ /* 0x001fe200078ec0ff */
[----:B------:R-:W-:-:S03]  /*148d0*/  IMAD.MOV.U32 R8, RZ, RZ, 0x4000 ;  /* 0x00004000ff087424 */ /* 0x000fc600078e00ff */
[----:B------:R-:W-:Y:S01]  /*148e0*/  ISETP.NE.AND P0, PT, R9, RZ, PT ;  /* 0x000000ff0900720c */ /* 0x000fe20003f05270 */
[----:B------:R3:W-:-:S12]  /*148f0*/  SYNCS.ARRIVE.TRANS64 RZ, [R6+URZ+0x16890], R8 ;  /* 0x0168900806ff79a7 */ /* 0x0007d8000800003f */
[----:B---3--:R-:W-:Y:S05]  /*14900*/  @!P0 BRA `(.L_x_2844) ;  /* 0x0000000000048947 */ /* 0x008fea0003800000 */
[----:B------:R-:W-:Y:S01]  /*14910*/  BPT.TRAP 0x1 ;  /* 0x000000040000795c */ /* 0x000fe20000300000 */
.L_x_2844:
[----:B------:R-:W-:Y:S05]  /*14920*/  BSYNC B2 ;  /* 0x0000000000027941 */ /* 0x000fea0003800000 */
.L_x_2843:
[----:B------:R-:W-:Y:S01]  /*14930*/  IMAD.MOV.U32 R12, RZ, RZ, RZ ;  /* 0x000000ffff0c7224 */ /* 0x000fe200078e00ff */
[C---:B0-----:R-:W-:Y:S01]  /*14940*/  LEA R9, R28.reuse, R16, 0xe ;  /* 0x000000101c097211 */ /* 0x041fe200078e70ff */
[----:B------:R-:W-:Y:S01]  /*14950*/  IMAD R8, R5, 0x80, R0 ;  /* 0x0000008005087824 */ /* 0x000fe200078e0200 */
[----:B------:R-:W-:Y:S01]  /*14960*/  UIADD3 UR4, UP0, UR38, 0x570, URZ ;  /* 0x0000057026047890 */ /* 0x000fe2000ff1e03f */
[----:B------:R-:W-:Y:S01]  /*14970*/  PLOP3.LUT P0, PT, PT, PT, PT, 0x80, 0x0 ;  /* 0x000000000000781c */ /* 0x000fe20003f0f070 */
[----:B------:R-:W-:Y:S01]  /*14980*/  IMAD.SHL.U32 R11, R28, 0x2000, RZ ;  /* 0x000020001c0b7824 */ /* 0x000fe200078e00ff */
[----:B------:R-:W-:Y:S01]  /*14990*/  R2UR UR10, R12 ;  /* 0x000000000c0a72ca */ /* 0x000fe200000e0000 */
[----:B------:R-:W-:Y:S01]  /*149a0*/  VIADD R8, R8, 0xffffff80 ;  /* 0xffffff8008087836 */ /* 0x000fe20000000000 */
[----:B------:R-:W-:Y:S01]  /*149b0*/  UIADD3.X UR5, URZ, UR39, URZ, UP0, !UPT ;  /* 0x000000273f057290 */ /* 0x000fe200087fe43f */
[----:B------:R-:W-:Y:S01]  /*149c0*/  VIADD R9, R9, 0xe400 ;  /* 0x0000e40009097836 */ /* 0x000fe20000000000 */
[----:B------:R-:W-:Y:S01]  /*149d0*/  UMOV UR6, 0x0 ;  /* 0x0000000000067882 */ /* 0x000fe20000000000 */
[----:B-1----:R-:W-:Y:S01]  /*149e0*/  VIADD R10, R6, 0x16890 ;  /* 0x00016890060a7836 */ /* 0x002fe20000000000 */
[----:B------:R-:W-:-:S09]  /*149f0*/  UMOV UR7, 0x12f00000 ;  /* 0x12f0000000077882 */ /* 0x000fd20000000000 */
.L_x_2845:
        /* <DEDUP_REMOVED lines=13> */
.L_x_3022:
[----:B------:R-:W-:Y:S05]  /*14ad0*/  BSYNC B2 ;  /* 0x0000000000027941 */ /* 0x000fea0003800000 */
.L_x_2846:
[----:B------:R-:W-:Y:S01]  /*14ae0*/  BSSY B2, `(.L_x_2848) ;  /* 0x000000b000027945 */ /* 0x000fe20003800000 */
[----:B------:R-:W-:Y:S01]  /*14af0*/  IMAD.MOV.U32 R14, RZ, RZ, 0x0 ;  /* 0x00000000ff0e7424 */ /* 0x000fe200078e00ff */
[----:B------:R-:W-:Y:S02]  /*14b00*/  MOV R15, 0x12f00000 ;  /* 0x12f00000000f7802 */ /* 0x000fe40000000f00 */
[----:B------:R-:W-:Y:S05]  /*14b10*/  @P1 BRA `(.L_x_2849) ;  /* 0x00000000001c1947 */ /* 0x000fea0003800000 */
[----:B------:R-:W1:Y:S01]  /*14b20*/  S2R R9, SR_TID.X ;  /* 0x0000000000097919 */ /* 0x000e620000002100 */
[----:B0-2---:R-:W-:-:S04]  /*14b30*/  IMAD.MOV.U32 R7, RZ, RZ, 0x4000 ;  /* 0x00004000ff077424 */ /* 0x005fc800078e00ff */
[----:B------:R3:W-:Y:S01]  /*14b40*/  SYNCS.ARRIVE.TRANS64 RZ, [R6+URZ+0x168b0], R7 ;  /* 0x0168b00706ff79a7 */ /* 0x0007e2000800003f */
[----:B-1----:R-:W-:-:S04]  /*14b50*/  LOP3.LUT R9, R9, 0x1f, RZ, 0xc0, !PT ;  /* 0x0000001f09097812 */ /* 0x002fc800078ec0ff */
[----:B------:R-:W-:-:S13]  /*14b60*/  ISETP.NE.AND P0, PT, R9, RZ, PT ;  /* 0x000000ff0900720c */ /* 0x000fda0003f05270 */
[----:B---3--:R-:W-:Y:S05]  /*14b70*/  @!P0 BRA `(.L_x_2849) ;  /* 0x0000000000048947 */ /* 0x008fea0003800000 */
[----:B------:R-:W-:Y:S01]  /*14b80*/  BPT.TRAP 0x1 ;  /* 0x000000040000795c */ /* 0x000fe20000300000 */
.L_x_2849:
[----:B------:R-:W-:Y:S05]  /*14b90*/  BSYNC B2 ;  /* 0x0000000000027941 */ /* 0x000fea0003800000 */
.L_x_2848:
[----:B------:R-:W-:Y:S01]  /*14ba0*/  R2UR UR10, R12 ;  /* 0x000000000c0a72ca */ /* 0x000fe200000e0000 */
[----:B0-2---:R-:W-:Y:S01]  /*14bb0*/  IMAD R7, R11, 0x2, R16 ;  /* 0x000000020b077824 */ /* 0x005fe200078e0210 */
[----:B------:R-:W-:Y:S01]  /*14bc0*/  R2UR UR6, R14 ;  /* 0x000000000e0672ca */ /* 0x000fe200000e0000 */
[----:B------:R-:W-:Y:S01]  /*14bd0*/  UIADD3 UR4, UP0, UR38, 0x670, URZ ;  /* 0x0000067026047890 */ /* 0x000fe2000ff1e03f */
[----:B------:R-:W-:Y:S01]  /*14be0*/  R2UR UR7, R15 ;  /* 0x000000000f0772ca */ /* 0x000fe200000e0000 */
[----:B------:R-:W-:Y:S01]  /*14bf0*/  VIADD R6, R6, 0x168b0 ;  /* 0x000168b006067836 */ /* 0x000fe20000000000 */
[----:B------:R-:W-:Y:S01]  /*14c00*/  PLOP3.LUT P0, PT, PT, PT, PT, 0x80, 0x0 ;  /* 0x000000000000781c */ /* 0x000fe20003f0f070 */
[----:B------:R-:W-:Y:S01]  /*14c10*/  VIADD R7, R7, 0x400 ;  /* 0x0000040007077836 */ /* 0x000fe20000000000 */
[----:B------:R-:W-:-:S12]  /*14c20*/  UIADD3.X UR5, URZ, UR39, URZ, UP0, !UPT ;  /* 0x000000273f057290 */ /* 0x000fd800087fe43f */
.L_x_2850:
        /* <DEDUP_REMOVED lines=9> */
[----:B---3--:R-:W-:Y:S05]  /*14cc0*/  @P0 BRA.U.ANY `(.L_x_2850) ;  /* 0xfffffffd00d80947 */ /* 0x008fea000393ffff */
.L_x_2840:
[----:B------:R-:W-:Y:S05]  /*14cd0*/  BSYNC B1 ;  /* 0x0000000000017941 */ /* 0x000fea0003800000 */
.L_x_2839:
[----:B0-----:R-:W3:Y:S01]  /*14ce0*/  LDL.LU R9, [R1] ;  /* 0x0000000001097983 */ /* 0x001ee20000300800 */
[----:B------:R-:W-:Y:S01]  /*14cf0*/  VIADD R28, R28, 0x1 ;  /* 0x000000011c1c7836 */ /* 0x000fe20000000000 */
[----:B------:R-:W-:Y:S02]  /*14d00*/  IADD3 R5, R5, -0x2, RZ ;  /* 0xfffffffe05057810 */ /* 0x000fe40007ffe0ff */
[----:B------:R-:W-:Y:S02]  /*14d10*/  PLOP3.LUT P0, PT, PT, PT, PT, 0x8, 0x0 ;  /* 0x000000000000781c */ /* 0x000fe40003f0e170 */
[----:B------:R-:W-:Y:S02]  /*14d20*/  ISETP.NE.AND P1, PT, R28, 0x2, PT ;  /* 0x000000021c00780c */ /* 0x000fe40003f25270 */
[----:B------:R-:W-:Y:S02]  /*14d30*/  ISETP.GE.AND P2, PT, R5, R3, PT ;  /* 0x000000030500720c */ /* 0x000fe40003f46270 */
[----:B--2---:R-:W-:-:S02]  /*14d40*/  SEL R6, RZ, 0x1, P1 ;  /* 0x00000001ff067807 */ /* 0x004fc40000800000 */
[----:B------:R-:W-:Y:S02]  /*14d50*/  SEL R28, R28, RZ, P1 ;  /* 0x000000ff1c1c7207 */ /* 0x000fe40000800000 */
[----:B---3--:R-:W-:-:S05]  /*14d60*/  LOP3.LUT R9, R9, R6, RZ, 0x3c, !PT ;  /* 0x0000000609097212 */ /* 0x008fca00078e3cff */
[----:B------:R2:W-:Y:S02]  /*14d70*/  STL [R1], R9 ;  /* 0x0000000901007387 */ /* 0x0005e40000100800 */
[----:B------:R-:W-:Y:S05]  /*14d80*/  @!P2 BRA `(.L_x_2833) ;  /* 0x000000040064a947 */ /* 0x000fea0003800000 */
.L_x_2863:
[----:B------:R-:W-:Y:S05]  /*14d90*/  YIELD ;  /* 0x0000000000007946 */ /* 0x000fea0003800000 */
[----:B------:R-:W-:Y:S04]  /*14da0*/  BSSY B1, `(.L_x_2851) ;  /* 0x000004d000017945 */ /* 0x000fe80003800000 */
[----:B---3--:R-:W-:Y:S05]  /*14db0*/  @!P6 BRA `(.L_x_2852) ;  /* 0x00000004002ce947 */ /* 0x008fea0003800000 */
[----:B------:R-:W3:Y:S01]  /*14dc0*/  LDL R7, [R1] ;  /* 0x0000000001077983 */ /* 0x000ee20000100800 */
[----:B------:R-:W0:Y:S02]  /*14dd0*/  S2R R6, SR_TID.X ;  /* 0x0000000000067919 */ /* 0x000e240000002100 */
[----:B0-----:R-:W-:Y:S01]  /*14de0*/  LOP3.LUT R8, R6, 0x7f, RZ, 0xc0, !PT ;  /* 0x0000007f06087812 */ /* 0x001fe200078ec0ff */
[----:B------:R-:W-:Y:S01]  /*14df0*/  IMAD R6, R28, 0x8, R16 ;  /* 0x000000081c067824 */ /* 0x000fe200078e0210 */
[----:B------:R-:W-:Y:S02]  /*14e00*/  BSSY B2, `(.L_x_2853) ;  /* 0x0000005000027945 */ /* 0x000fe40003800000 */
[----:B------:R-:W-:Y:S02]  /*14e10*/  ISETP.NE.AND P2, PT, R8, RZ, PT ;  /* 0x000000ff0800720c */ /* 0x000fe40003f45270 */
[----:B---3--:R-:W-:-:S04]  /*14e20*/  SHF.L.U32 R7, R7, 0x1f, RZ ;  /* 0x0000001f07077819 */ /* 0x008fc800000006ff */
[----:B------:R-:W0:Y:S02]  /*14e30*/  SYNCS.PHASECHK.TRANS64.TRYWAIT P1, [R6+URZ+0x168a0], R7 ;  /* 0x0168a007060075a7 */ /* 0x000e24000802017f */
[----:B0-----:R-:W-:Y:S05]  /*14e40*/  @!P1 BRA `(.L_x_2854) ;  /* 0x0000007400b49947 */ /* 0x001fea0003800000 */
.L_x_3023:
[----:B------:R-:W-:Y:S05]  /*14e50*/  BSYNC B2 ;  /* 0x0000000000027941 */ /* 0x000fea0003800000 */
.L_x_2853:
[----:B------:R-:W-:Y:S04]  /*14e60*/  BSSY B2, `(.L_x_2855) ;  /* 0x0000009000027945 */ /* 0x000fe80003800000 */
[----:B------:R-:W-:Y:S05]  /*14e70*/  @P2 BRA `(.L_x_2856) ;  /* 0x00000000001c2947 */ /* 0x000fea0003800000 */
[----:B------:R-:W2:Y:S02]  /*14e80*/  S2R R8, SR_TID.X ;  /* 0x0000000000087919 */ /* 0x000ea40000002100 */
[----:B--2---:R-:W-:Y:S01]  /*14e90*/  LOP3.LUT R9, R8, 0x1f, RZ, 0xc0, !PT ;  /* 0x0000001f08097812 */ /* 0x004fe200078ec0ff */
[----:B------:R-:W-:-:S03]  /*14ea0*/  IMAD.MOV.U32 R8, RZ, RZ, 0x4000 ;  /* 0x00004000ff087424 */ /* 0x000fc600078e00ff */
[----:B------:R-:W-:Y:S01]  /*14eb0*/  ISETP.NE.AND P1, PT, R9, RZ, PT ;  /* 0x000000ff0900720c */ /* 0x000fe20003f25270 */
[----:B------:R3:W-:-:S12]  /*14ec0*/  SYNCS.ARRIVE.TRANS64 RZ, [R6+URZ+0x16890], R8 ;  /* 0x0168900806ff79a7 */ /* 0x0007d8000800003f */
[----:B---3--:R-:W-:Y:S05]  /*14ed0*/  @!P1 BRA `(.L_x_2856) ;  /* 0x0000000000049947 */ /* 0x008fea0003800000 */
[----:B------:R-:W-:Y:S01]  /*14ee0*/  BPT.TRAP 0x1 ;  /* 0x000000040000795c */ /* 0x000fe20000300000 */
.L_x_2856:
[----:B------:R-:W-:Y:S05]  /*14ef0*/  BSYNC B2 ;  /* 0x0000000000027941 */ /* 0x000fea0003800000 */
.L_x_2855:
[----:B------:R-:W-:Y:S01]  /*14f00*/  IMAD.MOV.U32 R12, RZ, RZ, RZ ;  /* 0x000000ffff0c7224 */ /* 0x000fe200078e00ff */
[----:B------:R-:W-:Y:S01]  /*14f10*/  UIADD3 UR4, UP0, UR38, 0x570, URZ ;  /* 0x0000057026047890 */ /* 0x000fe2000ff1e03f */
[----:B------:R-:W-:Y:S01]  /*14f20*/  IMAD R8, R28, 0x4000, R16 ;  /* 0x000040001c087824 */ /* 0x000fe200078e0210 */
[----:B------:R-:W-:Y:S01]  /*14f30*/  PLOP3.LUT P1, PT, PT, PT, PT, 0x80, 0x0 ;  /* 0x000000000000781c */ /* 0x000fe20003f2f070 */
[----:B--2---:R-:W-:Y:S01]  /*14f40*/  IMAD R9, R5, 0x80, R0 ;  /* 0x0000008005097824 */ /* 0x004fe200078e0200 */
[----:B------:R-:W-:Y:S01]  /*14f50*/  R2UR UR10, R12 ;  /* 0x000000000c0a72ca */ /* 0x000fe200000e0000 */
[----:B------:R-:W-:Y:S01]  /*14f60*/  VIADD R11, R8, 0xe400 ;  /* 0x0000e400080b7836 */ /* 0x000fe20000000000 */
[----:B-1----:R-:W-:Y:S01]  /*14f70*/  IADD3 R10, R6, 0x16890, RZ ;  /* 0x00016890060a7810 */ /* 0x002fe20007ffe0ff */
[----:B------:R-:W-:Y:S01]  /*14f80*/  UIADD3.X UR5, URZ, UR39, URZ, UP0, !UPT ;  /* 0x000000273f057290 */ /* 0x000fe200087fe43f */
[----:B------:R-:W-:Y:S01]  /*14f90*/  UMOV UR6, 0x0 ;  /* 0x0000000000067882 */ /* 0x000fe20000000000 */
[----:B------:R-:W-:-:S10]  /*14fa0*/  UMOV UR7, 0x12f00000 ;  /* 0x12f0000000077882 */ /* 0x000fd40000000000 */
.L_x_2857:
        /* <DEDUP_REMOVED lines=13> */
.L_x_3024:
[----:B------:R-:W-:Y:S05]  /*15080*/  BSYNC B2 ;  /* 0x0000000000027941 */ /* 0x000fea0003800000 */
.L_x_2858:
        /* <DEDUP_REMOVED lines=11> */
.L_x_2861:
[----:B------:R-:W-:Y:S05]  /*15140*/  BSYNC B2 ;  /* 0x0000000000027941 */ /* 0x000fea0003800000 */
.L_x_2860:
[----:B------:R-:W-:Y:S01]  /*15150*/  R2UR UR10, R12 ;  /* 0x000000000c0a72ca */ /* 0x000fe200000e0000 */
[----:B------:R-:W-:Y:S01]  /*15160*/  UIADD3 UR4, UP0, UR38, 0x670, URZ ;  /* 0x0000067026047890 */ /* 0x000fe2000ff1e03f */
[----:B------:R-:W-:Y:S01]  /*15170*/  R2UR UR6, R10 ;  /* 0x000000000a0672ca */ /* 0x000fe200000e0000 */
[----:B------:R-:W-:Y:S01]  /*15180*/  VIADD R8, R8, 0x400 ;  /* 0x0000040008087836 */ /* 0x000fe20000000000 */
[----:B------:R-:W-:Y:S01]  /*15190*/  R2UR UR7, R11 ;  /* 0x000000000b0772ca */ /* 0x000fe200000e0000 */
[----:B------:R-:W-:Y:S01]  /*151a0*/  UIADD3.X UR5, URZ, UR39, URZ, UP0, !UPT ;  /* 0x000000273f057290 */ /* 0x000fe200087fe43f */
[----:B------:R-:W-:Y:S02]  /*151b0*/  PLOP3.LUT P1, PT, PT, PT, PT, 0x80, 0x0 ;  /* 0x000000000000781c */ /* 0x000fe40003f2f070 */
[----:B01----:R-:W-:-:S11]  /*151c0*/  IADD3 R6, R6, 0x168b0, RZ ;  /* 0x000168b006067810 */ /* 0x003fd60007ffe0ff */
.L_x_2862:
        /* <DEDUP_REMOVED lines=10> */
.L_x_2852:
[----:B------:R-:W-:Y:S05]  /*15270*/  BSYNC B1 ;  /* 0x0000000000017941 */ /* 0x000fea0003800000 */
.L_x_2851:
[----:B------:R-:W3:Y:S01]  /*15280*/  LDL.LU R7, [R1] ;  /* 0x0000000001077983 */ /* 0x000ee20000300800 */
[----:B------:R-:W-:Y:S01]  /*15290*/  VIADD R28, R28, 0x1 ;  /* 0x000000011c1c7836 */ /* 0x000fe20000000000 */
[C---:B------:R-:W-:Y:S01]  /*152a0*/  ISETP.GT.AND P2, PT, R5.reuse, R3, PT ;  /* 0x000000030500720c */ /* 0x040fe20003f44270 */
[----:B------:R-:W-:-:S03]  /*152b0*/  VIADD R5, R5, 0xffffffff ;  /* 0xffffffff05057836 */ /* 0x000fc60000000000 */
[----:B------:R-:W-:-:S04]  /*152c0*/  ISETP.NE.AND P1, PT, R28, 0x2, PT ;  /* 0x000000021c00780c */ /* 0x000fc80003f25270 */
[----:B------:R-:W-:Y:S02]  /*152d0*/  SEL R6, RZ, 0x1, P1 ;  /* 0x00000001ff067807 */ /* 0x000fe40000800000 */
[----:B------:R-:W-:Y:S02]  /*152e0*/  SEL R28, R28, RZ, P1 ;  /* 0x000000ff1c1c7207 */ /* 0x000fe40000800000 */
[----:B---3--:R-:W-:-:S05]  /*152f0*/  LOP3.LUT R7, R7, R6, RZ, 0x3c, !PT ;  /* 0x0000000607077212 */ /* 0x008fca00078e3cff */
[----:B------:R3:W-:Y:S01]  /*15300*/  STL [R1], R7 ;  /* 0x0000000701007387 */ /* 0x0007e20000100800 */
[----:B------:R-:W-:Y:S05]  /*15310*/  @P2 BRA `(.L_x_2863) ;  /* 0xfffffff8009c2947 */ /* 0x000fea000383ffff */
.L_x_2833:
[----:B------:R-:W-:Y:S05]  /*15320*/  BSYNC B0 ;  /* 0x0000000000007941 */ /* 0x000fea0003800000 */
.L_x_2832:
[----:B------:R-:W4:Y:S01]  /*15330*/  LDC R0, c[0x0][0x448] ;  /* 0x00011200ff007b82 */ /* 0x000f220000000800 */
[----:B------:R-:W-:Y:S01]  /*15340*/  IMAD.MOV.U32 R2, RZ, RZ, 0xc0 ;  /* 0x000000c0ff027424 */ /* 0x000fe200078e00ff */
[----:B------:R-:W-:Y:S01]  /*15350*/  ISETP.NE.AND P2, PT, R4, RZ, PT ;  /* 0x000000ff0400720c */ /* 0x000fe20003f45270 */
[----:B------:R-:W-:Y:S05]  /*15360*/  @!P0 WARPSYNC.ALL ;  /* 0x0000000000008948 */ /* 0x000fea0003800000 */
[----:B------:R-:W-:Y:S01]  /*15370*/  IMAD R2, R25, R2, 0xbf ;  /* 0x000000bf19027424 */ /* 0x000fe200078e0202 */
[----:B------:R-:W-:Y:S06]  /*15380*/  BSSY B0, `(.L_x_2864) ;  /* 0x000002a000007945 */ /* 0x000fec0003800000 */
[----:B------:R-:W0:Y:S08]  /*15390*/  @!P2 LDC R4, c[0x0][0x9f0] ;  /* 0x00027c00ff04ab82 */ /* 0x000e300000000800 */
[----:B------:R-:W-:Y:S01]  /*153a0*/  @!P0 BAR.SYNC.DEFER_BLOCKING 0xc, 0x200 ;  /* 0x0308000000008b1d */ /* 0x000fe20000010000 */
[----:B----4-:R-:W-:-:S13]  /*153b0*/  ISETP.NE.AND P1, PT, R0, 0x1, PT ;  /* 0x000000010000780c */ /* 0x010fda0003f25270 */
[----:B------:R-:W4:Y:S08]  /*153c0*/  @P1 LDC R0, c[0x0][0x44c] ;  /* 0x00011300ff001b82 */ /* 0x000f300000000800 */
[----:B------:R-:W5:Y:S01]  /*153d0*/  @P1 LDC R3, c[0x0][0x450] ;  /* 0x00011400ff031b82 */ /* 0x000f620000000800 */
[----:B----4-:R-:W-:-:S05]  /*153e0*/  @P1 IMAD.HI.U32 R0, R2, R0, RZ ;  /* 0x0000000002001227 */ /* 0x010fca00078e00ff */
[----:B-----5:R-:W-:-:S05]  /*153f0*/  @P1 SHF.R.U32.HI R2, RZ, R3, R0 ;  /* 0x00000003ff021219 */ /* 0x020fca0000011600 */
[----:B------:R-:W-:-:S05]  /*15400*/  IMAD.IADD R2, R20, 0x1, R2 ;  /* 0x0000000114027824 */ /* 0x000fca00078e0202 */
[----:B------:R-:W-:-:S04]  /*15410*/  SHF.R.S32.HI R0, RZ, 0x1f, R2 ;  /* 0x0000001fff007819 */ /* 0x000fc80000011402 */
[----:B------:R-:W-:-:S04]  /*15420*/  LEA.HI R0, R0, R2, RZ, 0x7 ;  /* 0x0000000200007211 */ /* 0x000fc800078f38ff */
[----:B------:R-:W-:-:S04]  /*15430*/  SHF.R.S32.HI R0, RZ, 0x7, R0 ;  /* 0x00000007ff007819 */ /* 0x000fc80000011400 */
[----:B------:R-:W-:Y:S01]  /*15440*/  VIMNMX R21, R21, R0, PT ;  /* 0x0000000015157248 */ /* 0x000fe20003fe0100 */
[----:B------:R-:W-:-:S03]  /*15450*/  IMAD.MOV.U32 R0, RZ, RZ, RZ ;  /* 0x000000ffff007224 */ /* 0x000fc600078e00ff */
[----:B------:R-:W-:-:S13]  /*15460*/  ISETP.GE.AND P1, PT, R21, 0x1, PT ;  /* 0x000000011500780c */ /* 0x000fda0003f26270 */
[----:B0-----:R-:W-:Y:S05]  /*15470*/  @!P1 BRA `(.L_x_2865) ;  /* 0x0000000000689947 */ /* 0x001fea0003800000 */
[-C--:B------:R-:W-:Y:S02]  /*15480*/  IABS R0, R4.reuse ;  /* 0x0000000400007213 */ /* 0x080fe40000000000 */
[----:B------:R-:W-:Y:S02]  /*15490*/  IABS R6, R4 ;  /* 0x0000000400067213 */ /* 0x000fe40000000000 */
[----:B------:R-:W0:Y:S03]  /*154a0*/  I2F.RP R2, R0 ;  /* 0x0000000000027306 */ /* 0x000e260000209400 */
[----:B------:R-:W-:-:S05]  /*154b0*/  IMAD.MOV R6, RZ, RZ, -R6 ;  /* 0x000000ffff067224 */ /* 0x000fca00078e0a06 */
[----:B0-----:R-:W0:Y:S02]  /*154c0*/  MUFU.RCP R2, R2 ;  /* 0x0000000200027308 */ /* 0x001e240000001000 */
[----:B0-----:R-:W-:-:S06]  /*154d0*/  IADD3 R2, R2, 0xffffffe, RZ ;  /* 0x0ffffffe02027810 */ /* 0x001fcc0007ffe0ff */
[----:B------:R-:W0:Y:S02]  /*154e0*/  F2I.FTZ.U32.TRUNC.NTZ R3, R2 ;  /* 0x0000000200037305 */ /* 0x000e24000021f000 */
[----:B0-----:R-:W-:-:S04]  /*154f0*/  IMAD.MOV R2, RZ, RZ, -R3 ;  /* 0x000000ffff027224 */ /* 0x001fc800078e0a03 */
        /* <DEDUP_REMOVED lines=14> */
[----:B------:R-:W-:-:S05]  /*155e0*/  @P0 IADD3 R5, R5, 0x1, RZ ;  /* 0x0000000105050810 */ /* 0x000fca0007ffe0ff */
[----:B------:R-:W-:-:S04]  /*155f0*/  IMAD.MOV.U32 R0, RZ, RZ, R5 ;  /* 0x000000ffff007224 */ /* 0x000fc800078e0005 */
[----:B------:R-:W-:Y:S01]  /*15600*/  @!P2 IMAD.MOV R0, RZ, RZ, -R0 ;  /* 0x000000ffff00a224 */ /* 0x000fe200078e0a00 */
[----:B------:R-:W-:-:S07]  /*15610*/  @!P1 LOP3.LUT R0, RZ, R4, RZ, 0x33, !PT ;  /* 0x00000004ff009212 */ /* 0x000fce00078e33ff */
.L_x_2865:
[----:B------:R-:W-:Y:S05]  /*15620*/  BSYNC B0 ;  /* 0x0000000000007941 */ /* 0x000fea0003800000 */
.L_x_2864:
[-C--:B------:R-:W-:Y:S01]  /*15630*/  IMAD R3, R26, R0.reuse, RZ ;  /* 0x000000001a037224 */ /* 0x080fe200078e02ff */
        /* <DEDUP_REMOVED lines=12> */
[----:B------:R-:W4:Y:S01]  /*15700*/  LDC.64 R2, c[0x0][0xc60] ;  /* 0x00031800ff027b82 */ /* 0x000f220000000a00 */
[----:B------:R-:W0:Y:S02]  /*15710*/  FLO.U32 R0, UR4 ;  /* 0x0000000400007d00 */ /* 0x000e2400080e0000 */
[----:B0-----:R-:W-:-:S06]  /*15720*/  ISETP.EQ.U32.AND P0, PT, R0, R5, PT ;  /* 0x000000050000720c */ /* 0x001fcc0003f02070 */
[----:B------:R-:W4:Y:S07]  /*15730*/  POPC R5, UR4 ;  /* 0x0000000400057d09 */ /* 0x000f2e0008000000 */
[----:B----4-:R-:W4:Y:S01]  /*15740*/  @P0 ATOMG.E.ADD.STRONG.GPU PT, R3, desc[UR40][R2.64], R5 ;  /* 0x00000005020309a8 */ /* 0x010f2200081ee1e8 */
[----:B------:R-:W0:Y:S02]  /*15750*/  S2R R4, SR_LTMASK ;  /* 0x0000000000047919 */ /* 0x000e240000003900 */
[----:B0-----:R-:W-:-:S04]  /*15760*/  LOP3.LUT R4, R4, UR4, RZ, 0xc0, !PT ;  /* 0x0000000404047c12 */ /* 0x001fc8000f8ec0ff */
[----:B---3--:R-:W0:Y:S01]  /*15770*/  POPC R7, R4 ;  /* 0x0000000400077309 */ /* 0x008e220000000000 */
[----:B----4-:R-:W0:Y:S02]  /*15780*/  SHFL.IDX PT, R0, R3, R0, 0x1f ;  /* 0x00001f0003007589 */ /* 0x010e2400000e0000 */
[----:B0-----:R-:W-:Y:S01]  /*15790*/  IADD3 R24, R0, UR36, R7 ;  /* 0x0000002400187c10 */ /* 0x001fe2000fffe007 */
[----:B------:R-:W-:Y:S06]  /*157a0*/  BRA `(.L_x_2868) ;  /* 0x0000003800107947 */ /* 0x000fec0003800000 */
.L_x_2867:
        /* <DEDUP_REMOVED lines=11> */
[----:B------:R-:W-:Y:S01]  /*15860*/  IMAD.U32 R5, RZ, RZ, UR7 ;  /* 0x00000007ff057e24 */ /* 0x000fe2000f8e00ff */
[----:B------:R-:W-:Y:S01]  /*15870*/  MOV R13, RZ ;  /* 0x000000ff000d7202 */ /* 0x000fe20000000f00 */
[----:B---3--:R-:W-:Y:S02]  /*15880*/  IMAD.U32 R7, RZ, RZ, UR9 ;  /* 0x00000009ff077e24 */ /* 0x008fe4000f8e00ff */
[----:B-1----:R-:W-:-:S02]  /*15890*/  IMAD.U32 R10, RZ, RZ, UR4 ;  /* 0x00000004ff0a7e24 */ /* 0x002fc4000f8e00ff */
[----:B------:R-:W-:Y:S02]  /*158a0*/  IMAD.U32 R11, RZ, RZ, UR5 ;  /* 0x00000005ff0b7e24 */ /* 0x000fe4000f8e00ff */
[----:B------:R-:W-:Y:S02]  /*158b0*/  IMAD.MOV.U32 R8, RZ, RZ, 0x70 ;  /* 0x00000070ff087424 */ /* 0x000fe400078e00ff */
[----:B------:R-:W-:-:S07]  /*158c0*/  IMAD.MOV.U32 R12, RZ, RZ, 0x1 ;  /* 0x00000001ff0c7424 */ /* 0x000fce00078e00ff */
[----:B------:R-:W-:-:S07]  /*158d0*/  LEPC R20, `(.L_x_2870) ;  /* 0x000000001014794e */ /* 0x000fce0000000000 */
[----:B0-2---:R-:W-:Y:S05]  /*158e0*/  CALL.ABS.NOINC R2 ;  /* 0x0000000002007343 */ /* 0x005fea0003c00000 */
.L_x_2870:
[----:B------:R-:W-:Y:S05]  /*158f0*/  BSYNC B6 ;  /* 0x0000000000067941 */ /* 0x000fea0003800000 */
.L_x_2869:
        /* <DEDUP_REMOVED lines=10> */
[----:B-1----:R-:W-:Y:S01]  /*159a0*/  MOV R10, UR4 ;  /* 0x00000004000a7c02 */ /* 0x002fe20008000f00 */
[----:B------:R-:W-:Y:S02]  /*159b0*/  IMAD.U32 R5, RZ, RZ, UR7 ;  /* 0x00000007ff057e24 */ /* 0x000fe4000f8e00ff */
[----:B------:R-:W-:Y:S02]  /*159c0*/  IMAD.U32 R6, RZ, RZ, UR8 ;  /* 0x00000008ff067e24 */ /* 0x000fe4000f8e00ff */
[----:B---3--:R-:W-:-:S02]  /*159d0*/  IMAD.U32 R7, RZ, RZ, UR9 ;  /* 0x00000009ff077e24 */ /* 0x008fc4000f8e00ff */
[----:B------:R-:W-:Y:S02]  /*159e0*/  IMAD.U32 R11, RZ, RZ, UR5 ;  /* 0x00000005ff0b7e24 */ /* 0x000fe4000f8e00ff */
[----:B------:R-:W-:Y:S02]  /*159f0*/  IMAD.MOV.U32 R8, RZ, RZ, 0x70 ;  /* 0x00000070ff087424 */ /* 0x000fe400078e00ff */
[----:B------:R-:W-:Y:S02]  /*15a00*/  IMAD.MOV.U32 R12, RZ, RZ, 0x1 ;  /* 0x00000001ff0c7424 */ /* 0x000fe400078e00ff */
[----:B0-----:R-:W-:-:S07]  /*15a10*/  IMAD.MOV.U32 R13, RZ, RZ, RZ ;  /* 0x000000ffff0d7224 */ /* 0x001fce00078e00ff */
[----:B------:R-:W-:-:S07]  /*15a20*/  LEPC R20, `(.L_x_2873) ;  /* 0x000000001014794e */ /* 0x000fce0000000000 */
[----:B--2-4-:R-:W-:Y:S05]  /*15a30*/  CALL.ABS.NOINC R2 ;  /* 0x0000000002007343 */ /* 0x014fea0003c00000 */
.L_x_2873:
        /* <DEDUP_REMOVED lines=15> */
.L_x_2872:
[----:B------:R-:W-:Y:S05]  /*15b30*/  BSYNC B6 ;  /* 0x0000000000067941 */ /* 0x000fea0003800000 */
.L_x_2871:
[----:B------:R-:W4:Y:S01]  /*15b40*/  LDL R20, [R1+0xc] ;  /* 0x00000c0001147983 */ /* 0x000f220000100800 */
[----:B------:R-:W-:Y:S01]  /*15b50*/  ULDC.64 UR4, c[0x0][0x9f8] ;  /* 0x00027e0000047ab9 */ /* 0x000fe20000000a00 */
[----:B------:R-:W0:Y:S01]  /*15b60*/  LDC R6, c[0x0][0x430] ;  /* 0x00010c00ff067b82 */ /* 0x000e220000000800 */
[----:B------:R-:W-:Y:S01]  /*15b70*/  ISETP.NE.U32.AND P0, PT, RZ, UR4, PT ;  /* 0x00000004ff007c0c */ /* 0x000fe2000bf05070 */
[----:B------:R-:W3:Y:S03]  /*15b80*/  LDL R26, [R1+0x40] ;  /* 0x00004000011a7983 */ /* 0x000ee60000100800 */
[----:B------:R-:W-:Y:S01]  /*15b90*/  ISETP.NE.AND.EX P0, PT, RZ, UR5, PT, P0 ;  /* 0x00000005ff007c0c */ /* 0x000fe2000bf05300 */
[----:B------:R-:W3:Y:S04]  /*15ba0*/  LDL R4, [R1+0x14] ;  /* 0x0000140001047983 */ /* 0x000ee80000100800 */
[----:B------:R-:W3:Y:S01]  /*15bb0*/  LDL R21, [R1+0x1c] ;  /* 0x00001c0001157983 */ /* 0x000ee20000100800 */
[----:B------:R-:W1:Y:S07]  /*15bc0*/  S2R R5, SR_TID.X ;  /* 0x0000000000057919 */ /* 0x000e6e0000002100 */
[----:B------:R-:W-:Y:S01]  /*15bd0*/  @P0 IADD3 R2, P1, R18, UR4, RZ ;  /* 0x0000000412020c10 */ /* 0x000fe2000ff3e0ff */
[----:B------:R-:W1:Y:S03]  /*15be0*/  S2R R0, SR_TID.X ;  /* 0x0000000000007919 */ /* 0x000e660000002100 */
[----:B------:R-:W-:Y:S01]  /*15bf0*/  @P0 IADD3.X R3, R22, UR5, RZ, P1, !PT ;  /* 0x0000000516030c10 */ /* 0x000fe20008ffe4ff */
[----:B--2---:R-:W2:Y:S01]  /*15c00*/  LDL R9, [R1+0x54] ;  /* 0x0000540001097983 */ /* 0x004ea20000100800 */
[----:B0-----:R-:W-:-:S03]  /*15c10*/  ISETP.NE.AND P1, PT, R6, 0x1, PT ;  /* 0x000000010600780c */ /* 0x001fc60003f25270 */
[----:B----4-:R0:W4:Y:S01]  /*15c20*/  @P0 LDG.E R20, desc[UR40][R2.64] ;  /* 0x0000002802140981 */ /* 0x010122000c1e1900 */
        /* <DEDUP_REMOVED lines=9> */
[----:B----4-:R-:W-:Y:S03]  /*15cc0*/  @P0 STL [R1+0xc], R20 ;  /* 0x00000c1401000387 */ /* 0x010fe60000100800 */
[C---:B------:R-:W-:Y:S01]  /*15cd0*/  ISETP.GE.AND P0, PT, R0.reuse, R4, PT ;  /* 0x000000040000720c */ /* 0x040fe20003f06270 */
[----:B------:R-:W-:-:S04]  /*15ce0*/  IMAD.IADD R0, R0, 0x1, R21 ;  /* 0x0000000100007824 */ /* 0x000fc800078e0215 */
[----:B0-----:R-:W-:Y:S01]  /*15cf0*/  @P1 IMAD.HI.U32 R2, R0, R2, RZ ;  /* 0x0000000200021227 */ /* 0x001fe200078e00ff */
[----:B------:R-:W-:-:S04]  /*15d00*/  MOV R4, R0 ;  /* 0x0000000000047202 */ /* 0x000fc80000000f00 */
        /* <DEDUP_REMOVED lines=10> */
[----:B------:R-:W0:Y:S02]  /*15db0*/  @!P0 LDC.64 R2, c[0x0][0x418] ;  /* 0x00010600ff028b82 */ /* 0x000e240000000a00 */
[----:B0-----:R-:W-:Y:S01]  /*15dc0*/  @!P0 LEA R6, P1, R4, R2, 0x2 ;  /* 0x0000000204068211 */ /* 0x001fe200078210ff */
[----:B------:R-:W-:-:S05]  /*15dd0*/  @!P0 IMAD.IADD R2, R5, 0x1, R7 ;  /* 0x0000000105028824 */ /* 0x000fca00078e0207 */
[----:B------:R-:W-:Y:S01]  /*15de0*/  @!P0 LEA.HI.X R7, R4, R3, R2, 0x2, P1 ;  /* 0x0000000304078211 */ /* 0x000fe200008f1402 */
[----:B------:R-:W-:-:S06]  /*15df0*/  IMAD.MOV.U32 R2, RZ, RZ, RZ ;  /* 0x000000ffff027224 */ /* 0x000fcc00078e00ff */
[----:B------:R0:W5:Y:S01]  /*15e00*/  @!P0 LDG.E R2, desc[UR40][R6.64] ;  /* 0x0000002806028981 */ /* 0x000162000c1e1900 */
[----:B--2---:R-:W-:Y:S01]  /*15e10*/  ISETP.NE.AND P2, PT, R9, 0x3, PT ;  /* 0x000000030900780c */ /* 0x004fe20003f45270 */
[----:B------:R-:W-:Y:S01]  /*15e20*/  UMOV UR4, 0xffffffff ;  /* 0xffffffff00047882 */ /* 0x000fe20000000000 */
[----:B------:R-:W-:-:S11]  /*15e30*/  LOP3.LUT R19, R19, 0xfffffffd, RZ, 0xc0, !PT ;  /* 0xfffffffd13137812 */ /* 0x000fd600078ec0ff */
[----:B------:R-:W-:Y:S01]  /*15e40*/  @P2 LOP3.LUT R19, R19, 0x2, RZ, 0xfc, !PT ;  /* 0x0000000213132812 */ /* 0x000fe200078efcff */
[----:B0-----:R-:W-:Y:S06]  /*15e50*/  BRA.DIV UR4, `(.L_x_2874) ;  /* 0x0000006604d87947 */ /* 0x001fec000b800000 */
.L_x_3027:
[----:B------:R-:W-:Y:S05]  /*15e60*/  @!P2 BRA `(.L_x_2875) ;  /* 0x000000000004a947 */ /* 0x000fea0003800000 */
[----:B------:R-:W-:Y:S01]  /*15e70*/  BPT.TRAP 0x1 ;  /* 0x000000040000795c */ /* 0x000fe20000300000 */
.L_x_2875:
        /* <DEDUP_REMOVED lines=23> */
.L_x_3028:
[----:B------:R-:W-:Y:S05]  /*15ff0*/  BSYNC B0 ;  /* 0x0000000000007941 */ /* 0x000fea0003800000 */
.L_x_2876:
        /* <DEDUP_REMOVED lines=34> */
[----:B------:R-:W-:-:S04]  /*16220*/  LOP3.LUT R10, R10, 0x200, R11, 0xf8, !PT ;  /* 0x000002000a0a7812 */ /* 0x000fc800078ef80b */
[----:B------:R-:W-:Y:S01]  /*16230*/  LEA R5, R23, R10, 0xd ;  /* 0x0000000a17057211 */ /* 0x000fe200078e68ff */
        /* <DEDUP_REMOVED lines=23> */
[----:B------:R-:W-:Y:S01]  /*163b0*/  @P0 LEA R8, R5, R16, 0x1 ;  /* 0x0000001005080211 */ /* 0x000fe200078e08ff */
        /* <DEDUP_REMOVED lines=49> */
.L_x_3046:
        /* <DEDUP_REMOVED lines=10> */
.L_x_2879:
        /* <DEDUP_REMOVED lines=11> */
.L_x_2880:
[----:B------:R1:W5:Y:S01]  /*16820*/  LDL.LU R4, [R1+0x28] ;  /* 0x0000280001047983 */ /* 0x0003620000300800 */
[----:B------:R1:W-:Y:S03]  /*16830*/  SYNCS.ARRIVE.TRANS64.A1T0 RZ, [R3+URZ+0x16830], RZ ;  /* 0x016830ff03ff79a7 */ /* 0x0003e6000810003f */
[----:B0-----:R1:W5:Y:S04]  /*16840*/  LDL.LU R7, [R1+0x8] ;  /* 0x0000080001077983 */ /* 0x0013680000300800 */
[----:B------:R1:W5:Y:S02]  /*16850*/  LDL.LU R6, [R1+0x34] ;  /* 0x0000340001067983 */ /* 0x0003640000300800 */
[----:B------:R-:W-:Y:S05]  /*16860*/  WARPSYNC.ALL ;  /* 0x0000000000007948 */ /* 0x000fea0003800000 */
[----:B------:R-:W-:Y:S01]  /*16870*/  ULDC.64 UR4, c[0x0][0x298] ;  /* 0x0000a60000047ab9 */ /* 0x000fe20000000a00 */
[----:B------:R-:W-:Y:S01]  /*16880*/  ULDC.64 UR6, c[0x0][0xa00] ;  /* 0x0002800000067ab9 */ /* 0x000fe20000000a00 */
[----:B------:R-:W-:Y:S01]  /*16890*/  VIADD R0, R16, 0x8400 ;  /* 0x0000840010007836 */ /* 0x000fe20000000000 */
[----:B------:R-:W-:Y:S01]  /*168a0*/  BAR.SYNC.DEFER_BLOCKING 0x8, 0x200 ;  /* 0x0208000000007b1d */ /* 0x000fe20000010000 */
[----:B------:R-:W-:-:S03]  /*168b0*/  ISETP.NE.U32.AND P0, PT, RZ, UR6, PT ;  /* 0x00000006ff007c0c */ /* 0x000fc6000bf05070 */
[----:B------:R-:W-:Y:S02]  /*168c0*/  LOP3.LUT P1, RZ, R0, 0x3ff, RZ, 0xc0, !PT ;  /* 0x000003ff00ff7812 */ /* 0x000fe4000782c0ff */
[----:B------:R-:W-:Y:S01]  /*168d0*/  ISETP.NE.AND.EX P0, PT, RZ, UR7, PT, P0 ;  /* 0x00000007ff007c0c */ /* 0x000fe2000bf05300 */
[----:B------:R-:W-:Y:S01]  /*168e0*/  BSSY B6, `(.L_x_2881) ;  /* 0x000001d000067945 */ /* 0x000fe20003800000 */
[----:B-----5:R-:W-:Y:S02]  /*168f0*/  SHF.R.S32.HI R2, RZ, 0x1f, R4 ;  /* 0x0000001fff027819 */ /* 0x020fe40000011404 */
[----:B-1----:R-:W-:-:S03]  /*16900*/  SEL R3, R7, RZ, !P0 ;  /* 0x000000ff07037207 */ /* 0x002fc60004000000 */
[----:B------:R-:W-:-:S04]  /*16910*/  IMAD R2, R2, UR4, RZ ;  /* 0x0000000402027c24 */ /* 0x000fc8000f8e02ff */
[----:B------:R-:W-:Y:S01]  /*16920*/  IMAD R0, R4, UR5, R2 ;  /* 0x0000000504007c24 */ /* 0x000fe2000f8e0202 */
[----:B------:R-:W-:Y:S01]  /*16930*/  SEL R2, R6, RZ, !P0 ;  /* 0x000000ff06027207 */ /* 0x000fe20004000000 */
[----:B------:R-:W-:-:S05]  /*16940*/  IMAD.WIDE.U32 R4, R4, UR4, RZ ;  /* 0x0000000404047c25 */ /* 0x000fca000f8e00ff */
[----:B------:R-:W-:Y:S01]  /*16950*/  IADD3 R0, R5, R0, RZ ;  /* 0x0000000005007210 */ /* 0x000fe20007ffe0ff */
[----:B------:R0:W-:Y:S04]  /*16960*/  STL.64 [R1+0x28], R4 ;  /* 0x0000280401007387 */ /* 0x0001e80000100a00 */
[----:B------:R0:W-:Y:S04]  /*16970*/  STL [R1+0x8], R3 ;  /* 0x0000080301007387 */ /* 0x0001e80000100800 */
[----:B------:R0:W-:Y:S04]  /*16980*/  STL [R1+0x3c], R2 ;  /* 0x00003c0201007387 */ /* 0x0001e80000100800 */
[----:B------:R0:W-:Y:S01]  /*16990*/  STL [R1+0x34], R0 ;  /* 0x0000340001007387 */ /* 0x0001e20000100800 */
[----:B------:R-:W-:Y:S05]  /*169a0*/  @!P1 BRA `(.L_x_2882) ;  /* 0x0000000000409947 */ /* 0x000fea0003800000 */
[----:B0-----:R-:W-:Y:S01]  /*169b0*/  MOV R2, 0x0 ;  /* 0x0000000000027802 */ /* 0x001fe20000000f00 */
        /* <DEDUP_REMOVED lines=15> */
.L_x_2882:
[----:B------:R-:W-:Y:S05]  /*16ab0*/  BSYNC B6 ;  /* 0x0000000000067941 */ /* 0x000fea0003800000 */
.L_x_2881:
[----:B0-----:R-:W2:Y:S01]  /*16ac0*/  LDL.LU R2, [R1+0x34] ;  /* 0x0000340001027983 */ /* 0x001ea20000300800 */
[----:B------:R-:W0:Y:S01]  /*16ad0*/  LDC R10, c[0x0][0x448] ;  /* 0x00011200ff0a7b82 */ /* 0x000e220000000800 */
[----:B------:R-:W-:Y:S01]  /*16ae0*/  ULDC.64 UR4, c[0x0][0x2d8] ;  /* 0x0000b60000047ab9 */ /* 0x000fe20000000a00 */
[----:B------:R-:W-:Y:S01]  /*16af0*/  ULDC.64 UR6, c[0x0][0x2e0] ;  /* 0x0000b80000067ab9 */ /* 0x000fe20000000a00 */
[----:B------:R-:W3:Y:S01]  /*16b00*/  LDL.LU.64 R20, [R1+0x28] ;  /* 0x0000280001147983 */ /* 0x000ee20000300a00 */
[----:B------:R-:W-:-:S03]  /*16b10*/  ULDC.64 UR8, c[0x0][0x280] ;  /* 0x0000a00000087ab9 */ /* 0x000fc60000000a00 */
[----:B------:R-:W4:Y:S04]  /*16b20*/  LDL.LU R0, [R1+0x3c] ;  /* 0x00003c0001007983 */ /* 0x000f280000300800 */
[----:B------:R-:W4:Y:S01]  /*16b30*/  LDL.LU R5, [R1+0x8] ;  /* 0x0000080001057983 */ /* 0x000f220000300800 */
[----:B0-----:R-:W-:-:S13]  /*16b40*/  ISETP.NE.AND P1, PT, R10, 0x1, PT ;  /* 0x000000010a00780c */ /* 0x001fda0003f25270 */
[----:B------:R-:W0:Y:S08]  /*16b50*/  @P1 LDC R7, c[0x0][0x44c] ;  /* 0x00011300ff071b82 */ /* 0x000e300000000800 */
[----:B------:R-:W1:Y:S01]  /*16b60*/  @P1 LDC R8, c[0x0][0x450] ;  /* 0x00011400ff081b82 */ /* 0x000e620000000800 */
[----:B--2---:R-:W-:Y:S02]  /*16b70*/  IMAD.MOV.U32 R3, RZ, RZ, R2 ;  /* 0x000000ffff037224 */ /* 0x004fe400078e0002 */
        /* <DEDUP_REMOVED lines=10> */
[----:B------:R-:W-:Y:S02]  /*16c20*/  IMAD.MOV.U32 R4, RZ, RZ, R2 ;  /* 0x000000ffff047224 */ /* 0x000fe400078e0002 */
[----:B------:R-:W-:Y:S01]  /*16c30*/  IMAD.IADD R5, R3, 0x1, R0 ;  /* 0x0000000103057824 */ /* 0x000fe200078e0200 */
[----:B--2---:R-:W-:Y:S02]  /*16c40*/  SHF.L.U32 R21, R21, 0x4, RZ ;  /* 0x0000000415157819 */ /* 0x004fe400000006ff */
[----:B---3--:R-:W-:Y:S02]  /*16c50*/  LOP3.LUT R20, R20, 0x7f, RZ, 0xc0, !PT ;  /* 0x0000007f14147812 */ /* 0x008fe400078ec0ff */
[----:B------:R-:W-:Y:S02]  /*16c60*/  LOP3.LUT R21, R21, 0x70, RZ, 0xc0, !PT ;  /* 0x0000007015157812 */ /* 0x000fe400078ec0ff */
[----:B------:R-:W-:-:S04]  /*16c70*/  SHF.R.U32.HI R20, RZ, 0x3, R20 ;  /* 0x00000003ff147819 */ /* 0x000fc80000011614 */
[----:B------:R-:W-:-:S05]  /*16c80*/  LOP3.LUT R20, R20, R21, RZ, 0xfc, !PT ;  /* 0x0000001514147212 */ /* 0x000fca00078efcff */
[----:B------:R-:W-:Y:S02]  /*16c90*/  IMAD R6, R25, 0xc0, R20 ;  /* 0x000000c019067824 */ /* 0x000fe400078e0214 */
[----:B------:R2:W5:Y:S02]  /*16ca0*/  LDL R20, [R1+0x24] ;  /* 0x0000240001147983 */ /* 0x0005640000100800 */
[----:B0-----:R-:W-:Y:S01]  /*16cb0*/  @P1 IMAD.HI.U32 R0, R6, R7, RZ ;  /* 0x0000000706001227 */ /* 0x001fe200078e00ff */
[----:B------:R-:W0:Y:S03]  /*16cc0*/  S2R R11, SR_TID.X ;  /* 0x00000000000b7919 */ /* 0x000e260000002100 */
        /* <DEDUP_REMOVED lines=11> */
[----:B------:R-:W-:Y:S01]  /*16d80*/  IMAD R7, R7, UR6, RZ ;  /* 0x0000000607077c24 */ /* 0x000fe2000f8e02ff */
[----:B------:R-:W-:Y:S01]  /*16d90*/  LEA R2, P0, R8, UR8, 0x1 ;  /* 0x0000000808027c11 */ /* 0x000fe2000f8008ff */
[----:B------:R-:W-:Y:S02]  /*16da0*/  VIADD R3, R6, 0x80 ;  /* 0x0000008006037836 */ /* 0x000fe40000000000 */
[----:B------:R-:W-:Y:S02]  /*16db0*/  IMAD R0, R0, UR7, R7 ;  /* 0x0000000700007c24 */ /* 0x000fe4000f8e0207 */
[----:B------:R-:W1:Y:S01]  /*16dc0*/  @P1 LDC R7, c[0x0][0x44c] ;  /* 0x00011300ff071b82 */ /* 0x000e620000000800 */
[----:B------:R-:W-:Y:S02]  /*16dd0*/  IMAD.MOV.U32 R6, RZ, RZ, R3 ;  /* 0x000000ffff067224 */ /* 0x000fe400078e0003 */
[----:B------:R-:W-:Y:S01]  /*16de0*/  IADD3 R0, R9, R0, RZ ;  /* 0x0000000009007210 */ /* 0x000fe20007ffe0ff */
[C---:B0-----:R-:W-:Y:S01]  /*16df0*/  IMAD.SHL.U32 R21, R11.reuse, 0x8, RZ ;  /* 0x000000080b157824 */ /* 0x041fe200078e00ff */
[----:B------:R-:W-:-:S02]  /*16e00*/  LOP3.LUT R11, R11, 0x7f, RZ, 0xc0, !PT ;  /* 0x0000007f0b0b7812 */ /* 0x000fc400078ec0ff */
[----:B------:R-:W-:Y:S02]  /*16e10*/  LEA.HI.X R0, R8, UR9, R0, 0x1, P0 ;  /* 0x0000000908007c11 */ /* 0x000fe400080f0c00 */
[----:B------:R-:W0:Y:S01]  /*16e20*/  @P1 LDC R8, c[0x0][0x450] ;  /* 0x00011400ff081b82 */ /* 0x000e220000000800 */
[----:B------:R-:W-:Y:S02]  /*16e30*/  LOP3.LUT R21, R21, 0x38, RZ, 0xc0, !PT ;  /* 0x0000003815157812 */ /* 0x000fe400078ec0ff */
[----:B------:R-:W-:Y:S01]  /*16e40*/  SHF.R.U32.HI R9, RZ, 0x3, R11 ;  /* 0x00000003ff097819 */ /* 0x000fe2000001160b */
[----:B-1----:R-:W-:-:S05]  /*16e50*/  @P1 IMAD.HI.U32 R7, R3, R7, RZ ;  /* 0x0000000703071227 */ /* 0x002fca00078e00ff */
[----:B0-----:R-:W-:-:S05]  /*16e60*/  @P1 SHF.R.U32.HI R6, RZ, R8, R7 ;  /* 0x00000008ff061219 */ /* 0x001fca0000011607 */
[----:B------:R-:W-:Y:S02]  /*16e70*/  IMAD.MOV R7, RZ, RZ, -R6 ;  /* 0x000000ffff077224 */ /* 0x000fe400078e0a06 */
[----:B------:R-:W-:-:S04]  /*16e80*/  IMAD.WIDE.U32 R4, R6, UR4, R4 ;  /* 0x0000000406047c25 */ /* 0x000fc8000f8e0004 */
[----:B------:R-:W-:Y:S01]  /*16e90*/  IMAD R3, R10, R7, R3 ;  /* 0x000000070a037224 */ /* 0x000fe200078e0203 */
[----:B------:R-:W-:-:S04]  /*16ea0*/  SHF.R.S32.HI R7, RZ, 0x1f, R6 ;  /* 0x0000001fff077819 */ /* 0x000fc80000011406 */
[----:B------:R-:W-:Y:S01]  /*16eb0*/  SHF.R.S32.HI R8, RZ, 0x1f, R3 ;  /* 0x0000001fff087819 */ /* 0x000fe20000011403 */
[----:B------:R-:W-:Y:S01]  /*16ec0*/  IMAD R7, R7, UR4, RZ ;  /* 0x0000000407077c24 */ /* 0x000fe2000f8e02ff */
[----:B------:R-:W-:Y:S02]  /*16ed0*/  ULDC UR4, c[0x0][0x2b8] ;  /* 0x0000ae0000047ab9 */ /* 0x000fe40000000800 */
[----:B------:R-:W-:Y:S01]  /*16ee0*/  ISETP.GE.AND P0, PT, R21, UR4, PT ;  /* 0x0000000415007c0c */ /* 0x000fe2000bf06270 */
[----:B------:R-:W-:Y:S01]  /*16ef0*/  IMAD R7, R6, UR5, R7 ;  /* 0x0000000506077c24 */ /* 0x000fe2000f8e0207 */
[----:B------:R-:W-:Y:S01]  /*16f00*/  UMOV UR4, 0xffffffff ;  /* 0xffffffff00047882 */ /* 0x000fe20000000000 */
[----:B------:R-:W-:Y:S02]  /*16f10*/  IMAD R8, R8, UR6, RZ ;  /* 0x0000000608087c24 */ /* 0x000fe4000f8e02ff */
[----:B------:R-:W-:Y:S02]  /*16f20*/  IMAD.IADD R5, R5, 0x1, R7 ;  /* 0x0000000105057824 */ /* 0x000fe400078e0207 */
[----:B------:R-:W-:-:S02]  /*16f30*/  IMAD R8, R3, UR7, R8 ;  /* 0x0000000703087c24 */ /* 0x000fc4000f8e0208 */
[----:B------:R-:W-:-:S03]  /*16f40*/  IMAD.WIDE.U32 R6, R3, UR6, R4 ;  /* 0x0000000603067c25 */ /* 0x000fc6000f8e0004 */
[----:B------:R-:W-:Y:S02]  /*16f50*/  LEA R5, P1, R6, UR8, 0x1 ;  /* 0x0000000806057c11 */ /* 0x000fe4000f8208ff */
[----:B------:R-:W-:-:S04]  /*16f60*/  IADD3 R4, R7, R8, RZ ;  /* 0x0000000807047210 */ /* 0x000fc80007ffe0ff */
[----:B------:R-:W-:Y:S01]  /*16f70*/  LEA.HI.X R4, R6, UR9, R4, 0x1, P1 ;  /* 0x0000000906047c11 */ /* 0x000fe200088f0c04 */
[----:B--2---:R-:W-:Y:S06]  /*16f80*/  BRA.DIV UR4, `(.L_x_2883) ;  /* 0x0000006204847947 */ /* 0x004fec000b800000 */
[----:B------:R-:W2:Y:S01]  /*16f90*/  LDL.LU R6, [R1+0x38] ;  /* 0x0000380001067983 */ /* 0x000ea20000300800 */
[----:B------:R-:W-:-:S03]  /*16fa0*/  IMAD R25, R25, 0xc0, R9 ;  /* 0x000000c019197824 */ /* 0x000fc600078e0209 */
[----:B------:R-:W-:Y:S04]  /*16fb0*/  SHFL.IDX PT, R7, R0, RZ, 0x181f ;  /* 0x00181fff00077589 */ /* 0x000fe800000e0000 */
[----:B------:R-:W-:Y:S01]  /*16fc0*/  SHFL.IDX PT, R8, R4, RZ, 0x181f ;  /* 0x00181fff04087589 */ /* 0x000fe200000e0000 */
[----:B--2---:R-:W-:-:S03]  /*16fd0*/  IMAD R3, R6, R10, RZ ;  /* 0x0000000a06037224 */ /* 0x004fc600078e02ff */
[----:B------:R-:W0:Y:S02]  /*16fe0*/  SHFL.IDX PT, R6, R2, RZ, 0x181f ;  /* 0x00181fff02067589 */ /* 0x000e2400000e0000 */
[----:B------:R-:W-:-:S13]  /*16ff0*/  ISETP.GE.AND P1, PT, R25, R3, PT ;  /* 0x000000031900720c */ /* 0x000fda0003f26270 */
[----:B0-----:R-:W-:-:S05]  /*17000*/  @!P1 LEA R6, P2, R21, R6, 0x1 ;  /* 0x0000000615069211 */ /* 0x001fca00078408ff */
[----:B------:R-:W-:-:S05]  /*17010*/  @!P1 IMAD.X R7, RZ, RZ, R7, P2 ;  /* 0x000000ffff079224 */ /* 0x000fca00010e0607 */
[----:B-----5:R0:W-:Y:S02]  /*17020*/  @!P1 LDGSTS.E.BYPASS.LTC128B.128 [R20+0x8400], desc[UR40][R6.64], !P0 ;  /* 0x0840000006149fae */ /* 0x0201e4000c101d68 */
        /* <DEDUP_REMOVED lines=69> */
[----:B------:R-:W-:Y:S02]  /*17480*/  @!P3 IMAD.MOV.U32 R7, RZ, RZ, R0 ;  /* 0x000000ffff07b224 */ /* 0x000fe400078e0000 */
[----:B------:R-:W-:Y:S01]  /*17490*/  VIADD R0, R25, 0x90 ;  /* 0x0000009019007836 */ /* 0x000fe20000000000 */
[----:B0-----:R-:W-:Y:S02]  /*174a0*/  @!P1 LEA R2, P2, R21, R2, 0x1 ;  /* 0x0000000215029211 */ /* 0x001fe400078408ff */
[----:B------:R0:W-:Y:S02]  /*174b0*/  @!P3 LDGSTS.E.BYPASS.LTC128B.128 [R20+0xbc00], desc[UR40][R6.64], !P0 ;  /* 0x0bc000000614bfae */ /* 0x0001e4000c101d68 */
[----:B0-----:R-:W-:-:S05]  /*174c0*/  @!P1 IADD3.X R6, RZ, R8, RZ, P2, !PT ;  /* 0x00000008ff069210 */ /* 0x001fca00017fe4ff */
[----:B------:R-:W-:Y:S02]  /*174d0*/  @!P1 IMAD.MOV.U32 R7, RZ, RZ, R6 ;  /* 0x000000ffff079224 */ /* 0x000fe400078e0006 */
[----:B------:R-:W-:Y:S02]  /*174e0*/  @!P1 IMAD.MOV.U32 R6, RZ, RZ, R2 ;  /* 0x000000ffff069224 */ /* 0x000fe400078e0002 */
[----:B------:R-:W-:Y:S04]  /*174f0*/  SHFL.IDX PT, R2, R5, 0x3, 0x181f ;  /* 0x00781f0005027f89 */ /* 0x000fe800000e0000 */
[----:B------:R0:W-:Y:S01]  /*17500*/  @!P1 LDGSTS.E.BYPASS.LTC128B.128 [R20+0xc400], desc[UR40][R6.64], !P0 ;  /* 0x0c40000006149fae */ /* 0x0001e2000c101d68 */
[----:B------:R-:W-:-:S03]  /*17510*/  ISETP.GE.AND P1, PT, R0, R3, PT ;  /* 0x000000030000720c */ /* 0x000fc60003f26270 */
[----:B------:R-:W-:Y:S04]  /*17520*/  SHFL.IDX PT, R0, R4, 0x1, 0x181f ;  /* 0x00381f0004007f89 */ /* 0x000fe800000e0000 */
[----:B0-----:R-:W0:Y:S06]  /*17530*/  SHFL.IDX PT, R6, R5, 0x1, 0x181f ;  /* 0x00381f0005067f89 */ /* 0x001e2c00000e0000 */
[----:B0-----:R-:W-:-:S05]  /*17540*/  @!P1 LEA R6, P2, R21, R6, 0x1 ;  /* 0x0000000615069211 */ /* 0x001fca00078408ff */
[----:B------:R-:W-:-:S04]  /*17550*/  @!P1 IMAD.X R0, RZ, RZ, R0, P2 ;  /* 0x000000ffff009224 */ /* 0x000fc800010e0600 */
[----:B------:R-:W-:Y:S01]  /*17560*/  @!P1 IMAD.MOV.U32 R7, RZ, RZ, R0 ;  /* 0x000000ffff079224 */ /* 0x000fe200078e0000 */
[----:B------:R-:W-:-:S04]  /*17570*/  IADD3 R0, R25, 0xa0, RZ ;  /* 0x000000a019007810 */ /* 0x000fc80007ffe0ff */
[----:B------:R0:W-:Y:S01]  /*17580*/  @!P1 LDGSTS.E.BYPASS.LTC128B.128 [R20+0xcc00], desc[UR40][R6.64], !P0 ;  /* 0x0cc0000006149fae */ /* 0x0001e2000c101d68 */
[----:B------:R-:W-:-:S03]  /*17590*/  ISETP.GE.AND P1, PT, R0, R3, PT ;  /* 0x000000030000720c */ /* 0x000fc60003f26270 */
[----:B------:R-:W-:Y:S04]  /*175a0*/  SHFL.IDX PT, R0, R4, 0x2, 0x181f ;  /* 0x00581f0004007f89 */ /* 0x000fe800000e0000 */
[----:B------:R-:W-:Y:S04]  /*175b0*/  SHFL.IDX PT, R4, R4, 0x3, 0x181f ;  /* 0x00781f0004047f89 */ /* 0x000fe800000e0000 */
[----:B0-----:R-:W0:Y:S02]  /*175c0*/  SHFL.IDX PT, R6, R5, 0x2, 0x181f ;  /* 0x00581f0005067f89 */ /* 0x001e2400000e0000 */
[----:B0-----:R-:W-:-:S05]  /*175d0*/  @!P1 LEA R6, P2, R21, R6, 0x1 ;  /* 0x0000000615069211 */ /* 0x001fca00078408ff */
[----:B------:R-:W-:-:S04]  /*175e0*/  @!P1 IMAD.X R0, RZ, RZ, R0, P2 ;  /* 0x000000ffff009224 */ /* 0x000fc800010e0600 */
[----:B------:R-:W-:-:S05]  /*175f0*/  @!P1 IMAD.MOV.U32 R7, RZ, RZ, R0 ;  /* 0x000000ffff079224 */ /* 0x000fca00078e0000 */
[----:B------:R0:W-:Y:S02]  /*17600*/  @!P1 LDGSTS.E.BYPASS.LTC128B.128 [R20+0xd400], desc[UR40][R6.64], !P0 ;  /* 0x0d40000006149fae */ /* 0x0001e4000c101d68 */
.L_x_3071:
        /* <DEDUP_REMOVED lines=10> */
.L_x_2884:
        /* <DEDUP_REMOVED lines=10> */
[----:B------:R-:W-:-:S04]  /*17750*/  LOP3.LUT R0, R0, 0xfffffffe, RZ, 0xc0, !PT ;  /* 0xfffffffe00007812 */ /* 0x000fc800078ec0ff */
[----:B------:R-:W-:-:S04]  /*17760*/  IADD3 R0, R2, -R0, RZ ;  /* 0x8000000002007210 */ /* 0x000fc80007ffe0ff */
[----:B------:R-:W-:Y:S01]  /*17770*/  SHF.L.U32 R0, R0, 0x1f, RZ ;  /* 0x0000001f00007819 */ /* 0x000fe200000006ff */
[----:B------:R-:W-:Y:S01]  /*17780*/  NOP ;  /* 0x0000000000007918 */ /* 0x000fe20000000000 */
[----:B------:R1:W-:Y:S01]  /*17790*/  SYNCS.ARRIVE.TRANS64.A1T0 RZ, [R16+URZ+0x16800], RZ ;  /* 0x016800ff10ff79a7 */ /* 0x0003e2000810003f */
[----:B------:R-:W-:Y:S01]  /*177a0*/  BSSY B0, `(.L_x_2885) ;  /* 0x0000003000007945 */ /* 0x000fe20003800000 */
[----:B------:R-:W2:Y:S03]  /*177b0*/  SYNCS.PHASECHK.TRANS64.TRYWAIT P0, [R16+URZ+0x16820], R0 ;  /* 0x01682000100075a7 */ /* 0x000ea6000800017f */
[----:B-12---:R-:W-:Y:S05]  /*177c0*/  @!P0 BRA `(.L_x_2886) ;  /* 0x0000006800548947 */ /* 0x006fea0003800000 */
.L_x_3072:
[----:B------:R-:W-:Y:S05]  /*177d0*/  BSYNC B0 ;  /* 0x0000000000007941 */ /* 0x000fea0003800000 */
.L_x_2885:
        /* <DEDUP_REMOVED lines=8> */
[----:B------:R-:W-:Y:S01]  /*17860*/  IMAD.MOV.U32 R6, RZ, RZ, R23 ;  /* 0x000000ffff067224 */ /* 0x000fe200078e0017 */
[----:B------:R2:W-:Y:S01]  /*17870*/  STL [R1+0x8], R26 ;  /* 0x0000081a01007387 */ /* 0x0005e20000100800 */
[----:B------:R-:W-:Y:S02]  /*17880*/  IMAD.MOV.U32 R20, RZ, RZ, R29 ;  /* 0x000000ffff147224 */ /* 0x000fe400078e001d */
[----:B0-----:R-:W-:-:S05]  /*17890*/  IMAD.SHL.U32 R2, R2, 0x8, RZ ;  /* 0x0000000802027824 */ /* 0x001fca00078e00ff */
[----:B------:R-:W-:-:S04]  /*178a0*/  LOP3.LUT R2, R2, 0x38, RZ, 0xc0, !PT ;  /* 0x0000003802027812 */ /* 0x000fc800078ec0ff */
[----:B--2---:R-:W-:-:S13]  /*178b0*/  ISETP.GE.AND P1, PT, R2, UR4, PT ;  /* 0x0000000402007c0c */ /* 0x004fda000bf26270 */
.L_x_2901:
[----:B------:R-:W2:Y:S01]  /*178c0*/  LDL R11, [R1+0x1c] ;  /* 0x00001c00010b7983 */ /* 0x000ea20000100800 */
[----:B-1----:R-:W0:Y:S03]  /*178d0*/  LDC R0, c[0x0][0x430] ;  /* 0x00010c00ff007b82 */ /* 0x002e260000000800 */
[----:B------:R-:W3:Y:S04]  /*178e0*/  LDL R10, [R1+0x20] ;  /* 0x00002000010a7983 */ /* 0x000ee80000100800 */
[----:B------:R-:W4:Y:S01]  /*178f0*/  LDL R9, [R1+0xc] ;  /* 0x00000c0001097983 */ /* 0x000f220000100800 */
[----:B------:R-:W1:Y:S03]  /*17900*/  S2R R2, SR_TID.X ;  /* 0x0000000000027919 */ /* 0x000e660000002100 */
[----:B------:R-:W5:Y:S01]  /*17910*/  LDL R8, [R1+0x54] ;  /* 0x0000540001087983 */ /* 0x000f620000100800 */
        /* <DEDUP_REMOVED lines=35> */
.L_x_2889:
[----:B------:R-:W-:Y:S01]  /*17b50*/  LEA R5, R23, R16, 0x3 ;  /* 0x0000001017057211 */ /* 0x000fe200078e18ff */
[----:B------:R-:W-:Y:S01]  /*17b60*/  BSSY B1, `(.L_x_2890) ;  /* 0x0000004000017945 */ /* 0x000fe20003800000 */
[----:B------:R-:W-:-:S04]  /*17b70*/  SHF.L.U32 R2, R29, 0x1f, RZ ;  /* 0x0000001f1d027819 */ /* 0x000fc800000006ff */
[----:B------:R-:W0:Y:S02]  /*17b80*/  SYNCS.PHASECHK.TRANS64.TRYWAIT P0, [R5+URZ+0x16840], R2 ;  /* 0x01684002050075a7 */ /* 0x000e24000800017f */
[----:B0-----:R-:W-:Y:S05]  /*17b90*/  @!P0 BRA `(.L_x_2891) ;  /* 0x0000006400748947 */ /* 0x001fea0003800000 */
.L_x_3073:
[----:B------:R-:W-:Y:S05]  /*17ba0*/  BSYNC B1 ;  /* 0x0000000000017941 */ /* 0x000fea0003800000 */
.L_x_2890:
        /* <DEDUP_REMOVED lines=31> */
[----:B0-----:R-:W-:-:S03]  /*17da0*/  SHF.L.U32 R11, R3, 0x3, RZ ;  /* 0x00000003030b7819 */ /* 0x001fc600000006ff */
[----:B------:R-:W0:Y:S01]  /*17db0*/  SHFL.IDX PT, R3, R10, RZ, 0x181f ;  /* 0x00181fff0a037589 */ /* 0x000e2200000e0000 */
        /* <DEDUP_REMOVED lines=38> */
.L_x_3091:
        /* <DEDUP_REMOVED lines=8> */
.L_x_2893:
        /* <DEDUP_REMOVED lines=11> */
.L_x_2894:
[----:B------:R1:W-:Y:S01]  /*18150*/  SYNCS.ARRIVE.TRANS64.A1T0 RZ, [R5+URZ+0x16830], RZ ;  /* 0x016830ff05ff79a7 */ /* 0x0003e2000810003f */
[----:B------:R-:W-:Y:S05]  /*18160*/  @!P3 BRA `(.L_x_2895) ;  /* 0x000000000004b947 */ /* 0x000fea0003800000 */
[----:B------:R-:W-:Y:S01]  /*18170*/  BPT.TRAP 0x1 ;  /* 0x000000040000795c */ /* 0x000fe20000300000 */
.L_x_2895:
[----:B------:R-:W-:Y:S01]  /*18180*/  SHF.L.U32 R2, R20, 0x1f, RZ ;  /* 0x0000001f14027819 */ /* 0x000fe200000006ff */
[----:B-1----:R-:W-:Y:S01]  /*18190*/  IMAD R5, R6, 0x8, R16 ;  /* 0x0000000806057824 */ /* 0x002fe200078e0210 */
[----:B------:R-:W-:Y:S03]  /*181a0*/  BSSY B1, `(.L_x_2896) ;  /* 0x0000003000017945 */ /* 0x000fe60003800000 */
[----:B------:R-:W1:Y:S02]  /*181b0*/  SYNCS.PHASECHK.TRANS64.TRYWAIT P0, [R5+URZ+0x16860], R2 ;  /* 0x01686002050075a7 */ /* 0x000e64000800017f */
[----:B-1----:R-:W-:Y:S05]  /*181c0*/  @!P0 BRA `(.L_x_2897) ;  /* 0x0000006800388947 */ /* 0x002fea0003800000 */
.L_x_3092:
[----:B------:R-:W-:Y:S05]  /*181d0*/  BSYNC B1 ;  /* 0x0000000000017941 */ /* 0x000fea0003800000 */
.L_x_2896:
[----:B------:R-:W2:Y:S04]  /*181e0*/  LDL R11, [R1+0x14] ;  /* 0x00001400010b7983 */ /* 0x000ea80000100800 */
[----:B0-----:R-:W2:Y:S01]  /*181f0*/  LDL.LU R8, [R1+0x8] ;  /* 0x0000080001087983 */ /* 0x001ea20000300800 */
[----:B------:R-:W0:Y:S01]  /*18200*/  S2R R12, SR_TID.X ;  /* 0x00000000000c7919 */ /* 0x000e220000002100 */
[----:B------:R-:W-:Y:S01]  /*18210*/  UMOV UR4, 0xffffffff ;  /* 0xffffffff00047882 */ /* 0x000fe20000000000 */
[C---:B0-----:R-:W-:Y:S01]  /*18220*/  IMAD.SHL.U32 R9, R12.reuse, 0x8, RZ ;  /* 0x000000080c097824 */ /* 0x041fe200078e00ff */
[----:B------:R-:W-:-:S04]  /*18230*/  LOP3.LUT R3, R12, 0x7f, RZ, 0xc0, !PT ;  /* 0x0000007f0c037812 */ /* 0x000fc800078ec0ff */
[----:B------:R-:W-:Y:S02]  /*18240*/  LOP3.LUT R9, R9, 0x1f8, RZ, 0xc0, !PT ;  /* 0x000001f809097812 */ /* 0x000fe400078ec0ff */
[----:B------:R-:W-:Y:S02]  /*18250*/  SHF.L.U32 R10, R3, 0x3, RZ ;  /* 0x00000003030a7819 */ /* 0x000fe400000006ff */
        /* <DEDUP_REMOVED lines=53> */
.L_x_3110:
[----:B------:R-:W-:Y:S01]  /*185b0*/  ISETP.LT.OR P0, PT, R8, 0x71, P1 ;  /* 0x000000710800780c */ /* 0x000fe20000f01670 */
[----:B------:R-:W-:Y:S01]  /*185c0*/  ULDC.64 UR4, c[0x0][0x328] ;  /* 0x0000ca0000047ab9 */ /* 0x000fe20000000a00 */
[----:B-1----:R-:W-:Y:S01]  /*185d0*/  IADD3 R2, P2, R2, R7, RZ ;  /* 0x0000000702027210 */ /* 0x002fe20007f5e0ff */
[----:B------:R-:W-:-:S03]  /*185e0*/  ULDC.64 UR6, c[0x0][0x318] ;  /* 0x0000c60000067ab9 */ /* 0x000fc60000000a00 */
[----:B------:R-:W-:-:S07]  /*185f0*/  IADD3.X R3, RZ, R22, RZ, P2, !PT ;  /* 0x00000016ff037210 */ /* 0x000fce00017fe4ff */
        /* <DEDUP_REMOVED lines=20> */
.L_x_2899:
        /* <DEDUP_REMOVED lines=12> */
.L_x_2900:
[----:B------:R-:W2:Y:S01]  /*18800*/  LDL R0, [R1+0x18] ;  /* 0x0000180001007983 */ /* 0x000ea20000100800 */
[----:B------:R0:W-:Y:S01]  /*18810*/  SYNCS.ARRIVE.TRANS64.A1T0 RZ, [R5+URZ+0x16850], RZ ;  /* 0x016850ff05ff79a7 */ /* 0x0001e2000810003f */
[C---:B------:R-:W-:Y:S01]  /*18820*/  VIADD R7, R26.reuse, 0xffffffff ;  /* 0xffffffff1a077836 */ /* 0x040fe20000000000 */
[----:B------:R-:W-:Y:S01]  /*18830*/  MOV R20, R29 ;  /* 0x0000001d00147202 */ /* 0x000fe20000000f00 */
[----:B------:R0:W-:Y:S01]  /*18840*/  STL [R1+0x8], R26 ;  /* 0x0000081a01007387 */ /* 0x0001e20000100800 */
[----:B------:R-:W-:Y:S01]  /*18850*/  IMAD.MOV.U32 R6, RZ, RZ, R23 ;  /* 0x000000ffff067224 */ /* 0x000fe200078e0017 */
[----:B--2---:R-:W-:-:S13]  /*18860*/  ISETP.GT.AND P0, PT, R26, R0, PT ;  /* 0x000000001a00720c */ /* 0x004fda0003f04270 */
[----:B0-----:R-:W-:Y:S05]  /*18870*/  @P0 BRA `(.L_x_2901) ;  /* 0xfffffff000100947 */ /* 0x001fea000383ffff */
.L_x_2888:
[----:B------:R-:W-:Y:S05]  /*18880*/  BSYNC B0 ;  /* 0x0000000000007941 */ /* 0x000fea0003800000 */
.L_x_2887:
        /* <DEDUP_REMOVED lines=17> */
.L_x_2903:
[----:B------:R-:W-:Y:S05]  /*189a0*/  BSYNC B0 ;  /* 0x0000000000007941 */ /* 0x000fea0003800000 */
.L_x_2902:
[----:B------:R-:W2:Y:S02]  /*189b0*/  LDL R0, [R1+0x54] ;  /* 0x0000540001007983 */ /* 0x000ea40000100800 */
[----:B--2---:R-:W-:-:S13]  /*189c0*/  ISETP.NE.AND P0, PT, R0, 0x3, PT ;  /* 0x000000030000780c */ /* 0x004fda0003f05270 */
[----:B------:R-:W-:Y:S05]  /*189d0*/  @!P0 BRA `(.L_x_2904) ;  /* 0x0000000000048947 */ /* 0x000fea0003800000 */
[----:B------:R-:W-:Y:S01]  /*189e0*/  BPT.TRAP 0x1 ;  /* 0x000000040000795c */ /* 0x000fe20000300000 */
.L_x_2904:
[----:B------:R-:W2:Y:S01]  /*189f0*/  LDL.LU R2, [R1+0x14] ;  /* 0x0000140001027983 */ /* 0x000ea20000300800 */
[----:B------:R-:W-:Y:S01]  /*18a00*/  IMAD R0, R23, 0x8, R16 ;  /* 0x0000000817007824 */ /* 0x000fe200078e0210 */
[----:B------:R-:W-:Y:S01]  /*18a10*/  SHF.L.U32 R3, R29, 0x1f, RZ ;  /* 0x0000001f1d037819 */ /* 0x000fe200000006ff */
[----:B------:R-:W-:Y:S03]  /*18a20*/  BSSY B0, `(.L_x_2905) ;  /* 0x0000004000007945 */ /* 0x000fe60003800000 */
[----:B------:R-:W0:Y:S01]  /*18a30*/  SYNCS.PHASECHK.TRANS64.TRYWAIT P0, [R0+URZ+0x16860], R3 ;  /* 0x01686003000075a7 */ /* 0x000e22000800017f */
[----:B--2---:R-:W-:Y:S01]  /*18a40*/  IMAD R6, R26, -0x80, R2 ;  /* 0xffffff801a067824 */ /* 0x004fe200078e0202 */
[----:B0-----:R-:W-:Y:S06]  /*18a50*/  @!P0 BRA `(.L_x_2906) ;  /* 0x0000006800708947 */ /* 0x001fec0003800000 */
.L_x_3111:
[----:B------:R-:W-:Y:S05]  /*18a60*/  BSYNC B0 ;  /* 0x0000000000007941 */ /* 0x000fea0003800000 */
.L_x_2905:
        /* <DEDUP_REMOVED lines=13> */
[----:B------:R-:W-:Y:S01]  /*18b40*/  IMAD.IADD R6, R6, 0x1, -R5 ;  /* 0x0000000106067824 */ /* 0x000fe200078e0a05 */
[----:B------:R-:W-:Y:S01]  /*18b50*/  LEA R4, R23, R2, 0xd ;  /* 0x0000000217047211 */ /* 0x000fe200078e68ff */
        /* <DEDUP_REMOVED lines=47> */
.L_x_3129:
        /* <DEDUP_REMOVED lines=9> */
.L_x_2908:
        /* <DEDUP_REMOVED lines=11> */
.L_x_2909:
[----:B------:R-:W-:Y:S01]  /*18f90*/  VIADD R23, R23, 0x1 ;  /* 0x0000000117177836 */ /* 0x000fe20000000000 */
[----:B------:R0:W-:Y:S04]  /*18fa0*/  SYNCS.ARRIVE.TRANS64.A1T0 RZ, [R0+URZ+0x16850], RZ ;  /* 0x016850ff00ff79a7 */ /* 0x0001e8000810003f */
[----:B------:R-:W-:-:S04]  /*18fb0*/  ISETP.NE.AND P0, PT, R23, 0x2, PT ;  /* 0x000000021700780c */ /* 0x000fc80003f05270 */
[----:B0-----:R-:W-:Y:S02]  /*18fc0*/  SEL R0, RZ, 0x1, P0 ;  /* 0x00000001ff007807 */ /* 0x001fe40000000000 */
[----:B------:R-:W-:Y:S02]  /*18fd0*/  SEL R23, R23, RZ, P0 ;  /* 0x000000ff17177207 */ /* 0x000fe40000000000 */
[----:B------:R-:W-:-:S07]  /*18fe0*/  LOP3.LUT R29, R29, R0, RZ, 0x3c, !PT ;  /* 0x000000001d1d7212 */ /* 0x000fce00078e3cff */
.L_x_2868:
[----:B------:R-:W-:Y:S05]  /*18ff0*/  BSYNC B7 ;  /* 0x0000000000077941 */ /* 0x000fea0003800000 */
.L_x_2866:
[----:B------:R-:W-:-:S13]  /*19000*/  LOP3.LUT P0, RZ, R19, 0x4, RZ, 0xc0, !PT ;  /* 0x0000000413ff7812 */ /* 0x000fda000780c0ff */
[----:B------:R-:W-:Y:S05]  /*19010*/  @!P0 BRA `(.L_x_2910) ;  /* 0x0000000000248947 */ /* 0x000fea0003800000 */
[----:B------:R-:W-:Y:S05]  /*19020*/  WARPSYNC.ALL ;  /* 0x0000000000007948 */ /* 0x000fea0003800000 */
[----:B------:R-:W0:Y:S08]  /*19030*/  S2UR UR5, SR_CgaCtaId ;  /* 0x00000000000579c3 */ /* 0x000e300000008800 */
[----:B------:R-:W-:Y:S06]  /*19040*/  BAR.SYNC.DEFER_BLOCKING 0x5, 0x200 ;  /* 0x0148000000007b1d */ /* 0x000fec0000010000 */
[----:B------:R-:W-:-:S02]  /*19050*/  UMOV UR4, 0x400 ;  /* 0x0000040000047882 */ /* 0x000fc40000000000 */
[----:B0-----:R-:W-:-:S06]  /*19060*/  ULEA UR4, UR5, UR4, 0x18 ;  /* 0x0000000405047291 */ /* 0x001fcc000f8ec03f */
[----:B------:R-:W-:-:S05]  /*19070*/  MOV R16, UR4 ;  /* 0x0000000400107c02 */ /* 0x000fca0008000f00 */
[----:B------:R0:W4:Y:S01]  /*19080*/  LDS.128 R24, [R16+0x168d0] ;  /* 0x0168d00010187984 */ /* 0x0001220000000c00 */
[----:B------:R-:W-:Y:S06]  /*19090*/  BAR.ARV 0x4, 0x200 ;  /* 0x0108000000007b1d */ /* 0x000fec0000002000 */
[----:B------:R-:W-:Y:S05]  /*190a0*/  BRA `(.L_x_2911) ;  /* 0x0000000c00d87947 */ /* 0x000fea0003800000 */
.L_x_2910:
[----:B------:R-:W0:Y:S01]  /*190b0*/  S2R R0, SR_TID.X ;  /* 0x0000000000007919 */ /* 0x000e220000002100 */
[----:B------:R-:W-:Y:S01]  /*190c0*/  UMOV UR4, 0xffffffff ;  /* 0xffffffff00047882 */ /* 0x000fe20000000000 */
[----:B0-----:R-:W-:-:S04]  /*190d0*/  LOP3.LUT R8, R0, 0x1f, RZ, 0xc0, !PT ;  /* 0x0000001f00087812 */ /* 0x001fc800078ec0ff */
[----:B------:R-:W-:Y:S01]  /*190e0*/  ISETP.NE.AND P0, PT, R8, 0x1f, PT ;  /* 0x0000001f0800780c */ /* 0x000fe20003f05270 */
[----:B------:R-:W-:-:S12]  /*190f0*/  BRA.DIV UR4, `(.L_x_2912) ;  /* 0x0000006e04087947 */ /* 0x000fd8000b800000 */
[----:B--2---:R-:W-:Y:S01]  /*19100*/  IMAD.IADD R9, R27, 0x1, R8 ;  /* 0x000000011b097824 */ /* 0x004fe200078e0208 */
[----:B------:R-:W-:-:S04]  /*19110*/  ULDC UR4, c[0x0][0xc3c] ;  /* 0x00030f0000047ab9 */ /* 0x000fc80000000800 */
[----:B------:R-:W-:-:S13]  /*19120*/  ISETP.GE.OR P1, PT, R9, UR4, !P0 ;  /* 0x0000000409007c0c */ /* 0x000fda000c726670 */
[----:B------:R-:W0:Y:S08]  /*19130*/  @!P1 LDC.64 R2, c[0x0][0xc80] ;  /* 0x00032000ff029b82 */ /* 0x000e300000000a00 */
[----:B------:R-:W2:Y:S01]  /*19140*/  @!P1 LDC.64 R4, c[0x0][0xc78] ;  /* 0x00031e00ff049b82 */ /* 0x000ea20000000a00 */
[----:B0-----:R-:W-:-:S05]  /*19150*/  @!P1 IMAD.WIDE R2, R9, 0x4, R2 ;  /* 0x0000000409029825 */ /* 0x001fca00078e0202 */
[----:B---3--:R2:W3:Y:S02]  /*19160*/  @!P1 LDG.E R7, desc[UR40][R2.64] ;  /* 0x0000002802079981 */ /* 0x0084e4000c1e1900 */
[----:B--2---:R-:W-:-:S05]  /*19170*/  @!P1 IMAD.WIDE R2, R9, 0x4, R4 ;  /* 0x0000000409029825 */ /* 0x004fca00078e0204 */
[----:B------:R-:W2:Y:S01]  /*19180*/  @!P1 LDG.E R4, desc[UR40][R2.64] ;  /* 0x0000002802049981 */ /* 0x000ea2000c1e1900 */
        /* <DEDUP_REMOVED lines=9> */
[----:B---3--:R-:W-:Y:S02]  /*19220*/  @!P1 IMAD.MOV.U32 R25, RZ, RZ, R7 ;  /* 0x000000ffff199224 */ /* 0x008fe400078e0007 */
[----:B--2---:R-:W-:Y:S01]  /*19230*/  @!P1 IMAD.MOV.U32 R5, RZ, RZ, R4 ;  /* 0x000000ffff059224 */ /* 0x004fe200078e0004 */
[----:B------:R-:W-:-:S03]  /*19240*/  ISETP.NE.AND P1, PT, R8, RZ, PT ;  /* 0x000000ff0800720c */ /* 0x000fc60003f25270 */
[----:B------:R-:W-:-:S05]  /*19250*/  IMAD R13, R5, R25, RZ ;  /* 0x00000019050d7224 */ /* 0x000fca00078e02ff */
        /* <DEDUP_REMOVED lines=15> */
[----:B------:R0:W2:Y:S02]  /*19350*/  SHFL.IDX PT, R14, R2, 0x1f, 0x1f ;  /* 0x03e01f00020e7f89 */ /* 0x0000a400000e0000 */
.L_x_3139:
[----:B------:R-:W-:Y:S02]  /*19360*/  ULDC UR4, c[0x0][0xc38] ;  /* 0x00030e0000047ab9 */ /* 0x000fe40000000800 */
[----:B------:R-:W-:-:S05]  /*19370*/  MOV R4, UR4 ;  /* 0x0000000400047c02 */ /* 0x000fca0008000f00 */
[----:B--2---:R-:W-:-:S04]  /*19380*/  IMAD R3, R14, R4, RZ ;  /* 0x000000040e037224 */ /* 0x004fc800078e02ff */
[----:B------:R-:W-:-:S05]  /*19390*/  IMAD.IADD R6, R6, 0x1, R3 ;  /* 0x0000000106067824 */ /* 0x000fca00078e0203 */
[----:B------:R-:W-:-:S13]  /*193a0*/  ISETP.GT.AND P6, PT, R6, R0, PT ;  /* 0x000000000600720c */ /* 0x000fda0003fc4270 */
[----:B------:R-:W-:Y:S05]  /*193b0*/  @P6 BRA `(.L_x_2913) ;  /* 0x0000000000a46947 */ /* 0x000fea0003800000 */
.L_x_2916:
        /* <DEDUP_REMOVED lines=9> */
[----:B------:R-:W0:Y:S02]  /*19450*/  @!P6 LDC.64 R2, c[0x0][0xc80] ;  /* 0x00032000ff02eb82 */ /* 0x000e240000000a00 */
[----:B0-----:R-:W-:-:S05]  /*19460*/  @!P6 IMAD.WIDE R2, R4, 0x4, R2 ;  /* 0x000000040402e825 */ /* 0x001fca00078e0202 */
[----:B------:R0:W2:Y:S01]  /*19470*/  @!P6 LDG.E R25, desc[UR40][R2.64] ;  /* 0x000000280219e981 */ /* 0x0000a2000c1e1900 */
[----:B------:R-:W-:Y:S01]  /*19480*/  IMAD.MOV.U32 R5, RZ, RZ, RZ ;  /* 0x000000ffff057224 */ /* 0x000fe200078e00ff */
[----:B0-----:R-:W0:Y:S02]  /*19490*/  @!P6 LDC.64 R2, c[0x0][0xc78] ;  /* 0x00031e00ff02eb82 */ /* 0x001e240000000a00 */
[----:B0-----:R-:W-:-:S05]  /*194a0*/  @!P6 IMAD.WIDE R2, R4, 0x4, R2 ;  /* 0x000000040402e825 */ /* 0x001fca00078e0202 */
[----:B------:R-:W2:Y:S01]  /*194b0*/  @!P6 LDG.E R5, desc[UR40][R2.64] ;  /* 0x000000280205e981 */ /* 0x000ea2000c1e1900 */
[----:B------:R-:W-:Y:S01]  /*194c0*/  UMOV UR4, 0xffffffff ;  /* 0xffffffff00047882 */ /* 0x000fe20000000000 */
[----:B--2---:R-:W-:Y:S02]  /*194d0*/  IMAD R13, R5, R25, RZ ;  /* 0x00000019050d7224 */ /* 0x004fe400078e02ff */
[----:B------:R-:W-:Y:S05]  /*194e0*/  BRA.DIV UR4, `(.L_x_2915) ;  /* 0x0000006e04447947 */ /* 0x000fea000b800000 */
        /* <DEDUP_REMOVED lines=16> */
.L_x_3147:
[----:B------:R-:W-:Y:S02]  /*195f0*/  ULDC UR4, c[0x0][0xc38] ;  /* 0x00030e0000047ab9 */ /* 0x000fe40000000800 */
[----:B------:R-:W-:-:S04]  /*19600*/  IMAD.U32 R4, RZ, RZ, UR4 ;  /* 0x00000004ff047e24 */ /* 0x000fc8000f8e00ff */
[----:B--2---:R-:W-:-:S05]  /*19610*/  IMAD R3, R14, R4, RZ ;  /* 0x000000040e037224 */ /* 0x004fca00078e02ff */
[----:B------:R-:W-:-:S04]  /*19620*/  IADD3 R6, R3, R6, RZ ;  /* 0x0000000603067210 */ /* 0x000fc80007ffe0ff */
[----:B------:R-:W-:-:S13]  /*19630*/  ISETP.GT.AND P6, PT, R6, R0, PT ;  /* 0x000000000600720c */ /* 0x000fda0003fc4270 */
[----:B------:R-:W-:Y:S05]  /*19640*/  @!P6 BRA `(.L_x_2916) ;  /* 0xfffffffc005ce947 */ /* 0x000fea000383ffff */
.L_x_2913:
[----:B------:R-:W-:Y:S01]  /*19650*/  IMAD.IADD R6, R6, 0x1, -R3 ;  /* 0x0000000106067824 */ /* 0x000fe200078e0a03 */
[----:B------:R-:W-:-:S03]  /*19660*/  UMOV UR4, 0xffffffff ;  /* 0xffffffff00047882 */ /* 0x000fc60000000000 */
[----:B------:R-:W-:-:S05]  /*19670*/  IMAD R3, R2, R4, R6 ;  /* 0x0000000402037224 */ /* 0x000fca00078e0206 */
[----:B------:R-:W-:Y:S01]  /*19680*/  ISETP.GT.AND P6, PT, R3, R0, PT ;  /* 0x000000000300720c */ /* 0x000fe20003fc4270 */
[----:B------:R-:W-:-:S12]  /*19690*/  BRA.DIV UR4, `(.L_x_2917) ;  /* 0x0000006e04907947 */ /* 0x000fd8000b800000 */
[----:B------:R-:W-:-:S04]  /*196a0*/  VOTE.ANY R3, PT, !P6 ;  /* 0x0000000000037806 */ /* 0x000fc800070e0100 */
[----:B------:R-:W2:Y:S02]  /*196b0*/  POPC R7, R3 ;  /* 0x0000000300077309 */ /* 0x000ea40000000000 */
[----:B--2---:R2:W3:Y:S01]  /*196c0*/  SHFL.IDX PT, R25, R25, R7, 0x1f ;  /* 0x00001f0719197589 */ /* 0x0044e200000e0000 */
[----:B------:R-:W-:-:S03]  /*196d0*/  IMAD.IADD R27, R7, 0x1, R27 ;  /* 0x00000001071b7824 */ /* 0x000fc600078e021b */
[----:B------:R2:W4:Y:S04]  /*196e0*/  SHFL.IDX PT, R5, R5, R7, 0x1f ;  /* 0x00001f0705057589 */ /* 0x00052800000e0000 */
.L_x_3152:
[----:B------:R-:W-:-:S13]  /*196f0*/  ISETP.NE.AND P0, PT, R3, RZ, PT ;  /* 0x000000ff0300720c */ /* 0x000fda0003f05270 */
[----:B------:R-:W-:Y:S05]  /*19700*/  @!P0 BRA `(.L_x_2918) ;  /* 0x0000000000108947 */ /* 0x000fea0003800000 */
[----:B------:R-:W-:Y:S01]  /*19710*/  UMOV UR4, 0xffffffff ;  /* 0xffffffff00047882 */ /* 0x000fe20000000000 */
[----:B------:R-:W-:Y:S02]  /*19720*/  VIADD R12, R7, 0xffffffff ;  /* 0xffffffff070c7836 */ /* 0x000fe40000000000 */
[----:B------:R-:W-:Y:S05]  /*19730*/  BRA.DIV UR4, `(.L_x_2919) ;  /* 0x0000006e04c87947 */ /* 0x000fea000b800000 */
[----:B------:R0:W0:Y:S02]  /*19740*/  SHFL.IDX PT, R24, R2, R12, 0x1f ;  /* 0x00001f0c02187589 */ /* 0x00002400000e0000 */
.L_x_2918:
[----:B----4-:R-:W-:Y:S01]  /*19750*/  ISETP.NE.AND P0, PT, R5, 0x1, PT ;  /* 0x000000010500780c */ /* 0x010fe20003f05270 */
[----:B0-----:R-:W-:-:S04]  /*19760*/  IMAD R24, R24, R4, R6 ;  /* 0x0000000418187224 */ /* 0x001fc800078e0206 */
[----:B------:R-:W-:-:S08]  /*19770*/  IMAD.IADD R0, R0, 0x1, -R24 ;  /* 0x0000000100007824 */ /* 0x000fd000078e0a18 */
[----:B------:R-:W-:Y:S05]  /*19780*/  @!P0 BRA `(.L_x_2920) ;  /* 0x0000000000dc8947 */ /* 0x000fea0003800000 */
[-C--:B---3--:R-:W-:Y:S01]  /*19790*/  IABS R6, R25.reuse ;  /* 0x0000001900067213 */ /* 0x088fe20000000000 */
[----:B------:R-:W-:Y:S01]  /*197a0*/  IMAD.MOV.U32 R2, RZ, RZ, RZ ;  /* 0x000000ffff027224 */ /* 0x000fe200078e00ff */
[----:B------:R-:W-:Y:S02]  /*197b0*/  IABS R8, R25 ;  /* 0x0000001900087213 */ /* 0x000fe40000000000 */
[----:B------:R-:W0:Y:S03]  /*197c0*/  I2F.RP R4, R6 ;  /* 0x0000000600047306 */ /* 0x000e260000209400 */
[----:B------:R-:W-:-:S05]  /*197d0*/  IMAD.MOV R8, RZ, RZ, -R8 ;  /* 0x000000ffff087224 */ /* 0x000fca00078e0a08 */
[----:B0-----:R-:W2:Y:S02]  /*197e0*/  MUFU.RCP R4, R4 ;  /* 0x0000000400047308 */ /* 0x001ea40000001000 */
[----:B--2---:R-:W-:-:S06]  /*197f0*/  VIADD R7, R4, 0xffffffe ;  /* 0x0ffffffe04077836 */ /* 0x004fcc0000000000 */
[----:B------:R-:W0:Y:S02]  /*19800*/  F2I.FTZ.U32.TRUNC.NTZ R3, R7 ;  /* 0x0000000700037305 */ /* 0x000e24000021f000 */
[----:B0-----:R-:W-:-:S05]  /*19810*/  IADD3 R9, RZ, -R3, RZ ;  /* 0x80000003ff097210 */ /* 0x001fca0007ffe0ff */
[----:B------:R-:W-:-:S04]  /*19820*/  IMAD R9, R9, R6, RZ ;  /* 0x0000000609097224 */ /* 0x000fc800078e02ff */
[----:B------:R-:W-:Y:S01]  /*19830*/  IMAD.HI.U32 R2, R3, R9, R2 ;  /* 0x0000000903027227 */ /* 0x000fe200078e0002 */
[----:B------:R-:W-:-:S05]  /*19840*/  IABS R3, R0 ;  /* 0x0000000000037213 */ /* 0x000fca0000000000 */
[----:B------:R-:W-:Y:S01]  /*19850*/  IMAD.HI.U32 R4, R2, R3, RZ ;  /* 0x0000000302047227 */ /* 0x000fe200078e00ff */
[----:B------:R-:W-:-:S03]  /*19860*/  MOV R2, RZ ;  /* 0x000000ff00027202 */ /* 0x000fc60000000f00 */
[----:B------:R-:W-:-:S05]  /*19870*/  IMAD R3, R4, R8, R3 ;  /* 0x0000000804037224 */ /* 0x000fca00078e0203 */
[----:B------:R-:W-:-:S13]  /*19880*/  ISETP.GT.U32.AND P1, PT, R6, R3, PT ;  /* 0x000000030600720c */ /* 0x000fda0003f24070 */
[----:B------:R-:W-:Y:S02]  /*19890*/  @!P1 IMAD.IADD R3, R3, 0x1, -R6 ;  /* 0x0000000103039824 */ /* 0x000fe400078e0a06 */
[----:B------:R-:W-:Y:S01]  /*198a0*/  @!P1 VIADD R4, R4, 0x1 ;  /* 0x0000000104049836 */ /* 0x000fe20000000000 */
[----:B------:R-:W-:Y:S02]  /*198b0*/  ISETP.NE.AND P1, PT, R25, RZ, PT ;  /* 0x000000ff1900720c */ /* 0x000fe40003f25270 */
[----:B------:R-:W-:Y:S02]  /*198c0*/  ISETP.GE.U32.AND P0, PT, R3, R6, PT ;  /* 0x000000060300720c */ /* 0x000fe40003f06070 */
[----:B------:R-:W-:-:S04]  /*198d0*/  IABS R6, R5 ;  /* 0x0000000500067213 */ /* 0x000fc80000000000 */
[----:B------:R-:W0:Y:S07]  /*198e0*/  I2F.RP R7, R6 ;  /* 0x0000000600077306 */ /* 0x000e2e0000209400 */
[----:B------:R-:W-:Y:S01]  /*198f0*/  @P0 VIADD R4, R4, 0x1 ;  /* 0x0000000104040836 */ /* 0x000fe20000000000 */
[----:B0-----:R-:W0:Y:S02]  /*19900*/  MUFU.RCP R7, R7 ;  /* 0x0000000700077308 */ /* 0x001e240000001000 */
[----:B0-----:R-:W-:Y:S01]  /*19910*/  VIADD R8, R7, 0xffffffe ;  /* 0x0ffffffe07087836 */ /* 0x001fe20000000000 */
[----:B------:R-:W-:-:S05]  /*19920*/  IABS R7, R5 ;  /* 0x0000000500077213 */ /* 0x000fca0000000000 */
[----:B------:R-:W0:Y:S01]  /*19930*/  F2I.FTZ.U32.TRUNC.NTZ R3, R8 ;  /* 0x0000000800037305 */ /* 0x000e22000021f000 */
[----:B------:R-:W-:Y:S02]  /*19940*/  IMAD.MOV R7, RZ, RZ, -R7 ;  /* 0x000000ffff077224 */ /* 0x000fe400078e0a07 */
[----:B0-----:R-:W-:-:S04]  /*19950*/  IMAD.MOV R9, RZ, RZ, -R3 ;  /* 0x000000ffff097224 */ /* 0x001fc800078e0a03 */
[----:B------:R-:W-:-:S04]  /*19960*/  IMAD R9, R9, R6, RZ ;  /* 0x0000000609097224 */ /* 0x000fc800078e02ff */
[----:B------:R-:W-:Y:S01]  /*19970*/  IMAD.HI.U32 R2, R3, R9, R2 ;  /* 0x0000000903027227 */ /* 0x000fe200078e0002 */
[----:B------:R-:W-:-:S04]  /*19980*/  LOP3.LUT R3, R0, R25, RZ, 0x3c, !PT ;  /* 0x0000001900037212 */ /* 0x000fc800078e3cff */
[----:B------:R-:W-:-:S13]  /*19990*/  ISETP.GE.AND P2, PT, R3, RZ, PT ;  /* 0x000000ff0300720c */ /* 0x000fda0003f46270 */
[----:B------:R-:W-:Y:S01]  /*199a0*/  @!P2 IMAD.MOV R4, RZ, RZ, -R4 ;  /* 0x000000ffff04a224 */ /* 0x000fe200078e0a04 */
[----:B------:R-:W-:-:S04]  /*199b0*/  @!P1 LOP3.LUT R4, RZ, R25, RZ, 0x33, !PT ;  /* 0x00000019ff049212 */ /* 0x000fc800078e33ff */
[----:B------:R-:W-:-:S05]  /*199c0*/  IABS R3, R4 ;  /* 0x0000000400037213 */ /* 0x000fca0000000000 */
        /* <DEDUP_REMOVED lines=15> */
[----:B------:R-:W-:-:S03]  /*19ac0*/  IMAD.MOV R2, RZ, RZ, -R4 ;  /* 0x000000ffff027224 */ /* 0x000fc600078e0a04 */
[----:B------:R-:W-:Y:S01]  /*19ad0*/  LEA R26, R5, R26, 0x10 ;  /* 0x0000001a051a7211 */ /* 0x000fe200078e80ff */
[----:B------:R-:W-:Y:S01]  /*19ae0*/  IMAD R2, R25, R2, R0 ;  /* 0x0000000219027224 */ /* 0x000fe200078e0200 */
[----:B------:R-:W-:Y:S06]  /*19af0*/  BRA `(.L_x_2921) ;  /* 0x0000000000f47947 */ /* 0x000fec0003800000 */
.L_x_2920:
[----:B------:R-:W0:Y:S02]  /*19b00*/  LDC.64 R2, c[0x0][0xc90] ;  /* 0x00032400ff027b82 */ /* 0x000e240000000a00 */
[----:B0-----:R-:W-:-:S05]  /*19b10*/  IMAD.WIDE R2, R27, 0x4, R2 ;  /* 0x000000041b027825 */ /* 0x001fca00078e0202 */
[----:B------:R0:W3:Y:S02]  /*19b20*/  LDG.E R6, desc[UR40][R2.64] ;  /* 0x0000002802067981 */ /* 0x0000e4000c1e1900 */
[----:B0-----:R-:W-:Y:S02]  /*19b30*/  IMAD.MOV.U32 R2, RZ, RZ, RZ ;  /* 0x000000ffff027224 */ /* 0x001fe400078e00ff */
[----:B---3--:R-:W-:-:S05]  /*19b40*/  IMAD R5, R25, R6, RZ ;  /* 0x0000000619057224 */ /* 0x008fca00078e02ff */
[----:B--2---:R-:W-:-:S04]  /*19b50*/  IABS R7, R5 ;  /* 0x0000000500077213 */ /* 0x004fc80000000000 */
[----:B------:R-:W0:Y:S08]  /*19b60*/  I2F.RP R8, R7 ;  /* 0x0000000700087306 */ /* 0x000e300000209400 */
[----:B0-----:R-:W1:Y:S02]  /*19b70*/  MUFU.RCP R8, R8 ;  /* 0x0000000800087308 */ /* 0x001e640000001000 */
[----:B-1----:R-:W-:-:S06]  /*19b80*/  VIADD R10, R8, 0xffffffe ;  /* 0x0ffffffe080a7836 */ /* 0x002fcc0000000000 */
[----:B------:R-:W0:Y:S02]  /*19b90*/  F2I.FTZ.U32.TRUNC.NTZ R3, R10 ;  /* 0x0000000a00037305 */ /* 0x000e24000021f000 */
[----:B0-----:R-:W-:-:S04]  /*19ba0*/  IMAD.MOV R12, RZ, RZ, -R3 ;  /* 0x000000ffff0c7224 */ /* 0x001fc800078e0a03 */
[----:B------:R-:W-:-:S04]  /*19bb0*/  IMAD R9, R12, R7, RZ ;  /* 0x000000070c097224 */ /* 0x000fc800078e02ff */
[----:B------:R-:W-:Y:S01]  /*19bc0*/  IMAD.HI.U32 R9, R3, R9, R2 ;  /* 0x0000000903097227 */ /* 0x000fe200078e0002 */
[----:B------:R-:W-:Y:S02]  /*19bd0*/  IABS R2, R0 ;  /* 0x0000000000027213 */ /* 0x000fe40000000000 */
[----:B------:R-:W-:-:S03]  /*19be0*/  IABS R3, R5 ;  /* 0x0000000500037213 */ /* 0x000fc60000000000 */
[----:B------:R-:W-:-:S04]  /*19bf0*/  IMAD.HI.U32 R9, R9, R2, RZ ;  /* 0x0000000209097227 */ /* 0x000fc800078e00ff */
[----:B------:R-:W-:-:S04]  /*19c00*/  IMAD.MOV R3, RZ, RZ, -R3 ;  /* 0x000000ffff037224 */ /* 0x000fc800078e0a03 */
[----:B------:R-:W-:-:S05]  /*19c10*/  IMAD R2, R9, R3, R2 ;  /* 0x0000000309027224 */ /* 0x000fca00078e0202 */
[----:B------:R-:W-:-:S13]  /*19c20*/  ISETP.GT.U32.AND P1, PT, R7, R2, PT ;  /* 0x000000020700720c */ /* 0x000fda0003f24070 */
[----:B------:R-:W-:Y:S01]  /*19c30*/  @!P1 IMAD.IADD R2, R2, 0x1, -R7 ;  /* 0x0000000102029824 */ /* 0x000fe200078e0a07 */
[----:B------:R-:W-:Y:S02]  /*19c40*/  @!P1 IADD3 R9, R9, 0x1, RZ ;  /* 0x0000000109099810 */ /* 0x000fe40007ffe0ff */
[----:B------:R-:W-:Y:S02]  /*19c50*/  ISETP.NE.AND P1, PT, R5, RZ, PT ;  /* 0x000000ff0500720c */ /* 0x000fe40003f25270 */
[----:B------:R-:W-:Y:S02]  /*19c60*/  ISETP.GE.U32.AND P0, PT, R2, R7, PT ;  /* 0x000000070200720c */ /* 0x000fe40003f06070 */
[----:B------:R-:W-:-:S04]  /*19c70*/  LOP3.LUT R2, R0, R5, RZ, 0x3c, !PT ;  /* 0x0000000500027212 */ /* 0x000fc800078e3cff */
[----:B------:R-:W-:Y:S01]  /*19c80*/  ISETP.GE.AND P2, PT, R2, RZ, PT ;  /* 0x000000ff0200720c */ /* 0x000fe20003f46270 */
[----:B------:R-:W-:-:S06]  /*19c90*/  IMAD.MOV.U32 R2, RZ, RZ, RZ ;  /* 0x000000ffff027224 */ /* 0x000fcc00078e00ff */
[----:B------:R-:W-:-:S04]  /*19ca0*/  @P0 VIADD R9, R9, 0x1 ;  /* 0x0000000109090836 */ /* 0x000fc80000000000 */
[----:B------:R-:W-:-:S04]  /*19cb0*/  IMAD.MOV.U32 R7, RZ, RZ, R9 ;  /* 0x000000ffff077224 */ /* 0x000fc800078e0009 */
[----:B------:R-:W-:Y:S01]  /*19cc0*/  @!P2 IMAD.MOV R7, RZ, RZ, -R7 ;  /* 0x000000ffff07a224 */ /* 0x000fe200078e0a07 */
[----:B------:R-:W-:-:S05]  /*19cd0*/  @!P1 LOP3.LUT R7, RZ, R5, RZ, 0x33, !PT ;  /* 0x00000005ff079212 */ /* 0x000fca00078e33ff */
[----:B------:R-:W-:Y:S01]  /*19ce0*/  IMAD R8, R6, R7, RZ ;  /* 0x0000000706087224 */ /* 0x000fe200078e02ff */
[----:B------:R-:W-:-:S03]  /*19cf0*/  IADD3 R7, -R7, RZ, RZ ;  /* 0x000000ff07077210 */ /* 0x000fc60007ffe1ff */
[----:B------:R-:W-:Y:S02]  /*19d00*/  IMAD.MOV R3, RZ, RZ, -R8 ;  /* 0x000000ffff037224 */ /* 0x000fe400078e0a08 */
[----:B------:R-:W-:-:S03]  /*19d10*/  IMAD R5, R5, R7, R0 ;  /* 0x0000000705057224 */ /* 0x000fc600078e0200 */
[----:B------:R-:W-:-:S04]  /*19d20*/  VIADDMNMX R4, R3, R4, R6, PT ;  /* 0x0000000403047246 */ /* 0x000fc80003800106 */
[-C--:B------:R-:W-:Y:S02]  /*19d30*/  IABS R6, R4.reuse ;  /* 0x0000000400067213 */ /* 0x080fe40000000000 */
[----:B------:R-:W-:Y:S02]  /*19d40*/  IABS R0, R4 ;  /* 0x0000000400007213 */ /* 0x000fe40000000000 */
[----:B------:R-:W0:Y:S03]  /*19d50*/  I2F.RP R9, R6 ;  /* 0x0000000600097306 */ /* 0x000e260000209400 */
[----:B------:R-:W-:-:S05]  /*19d60*/  IMAD.MOV R0, RZ, RZ, -R0 ;  /* 0x000000ffff007224 */ /* 0x000fca00078e0a00 */
[----:B0-----:R-:W0:Y:S02]  /*19d70*/  MUFU.RCP R9, R9 ;  /* 0x0000000900097308 */ /* 0x001e240000001000 */
[----:B0-----:R-:W-:-:S06]  /*19d80*/  VIADD R10, R9, 0xffffffe ;  /* 0x0ffffffe090a7836 */ /* 0x001fcc0000000000 */
[----:B------:R-:W0:Y:S02]  /*19d90*/  F2I.FTZ.U32.TRUNC.NTZ R3, R10 ;  /* 0x0000000a00037305 */ /* 0x000e24000021f000 */
[----:B0-----:R-:W-:-:S04]  /*19da0*/  IMAD.MOV R7, RZ, RZ, -R3 ;  /* 0x000000ffff077224 */ /* 0x001fc800078e0a03 */
[----:B------:R-:W-:-:S04]  /*19db0*/  IMAD R7, R7, R6, RZ ;  /* 0x0000000607077224 */ /* 0x000fc800078e02ff */
[----:B------:R-:W-:Y:S01]  /*19dc0*/  IMAD.HI.U32 R2, R3, R7, R2 ;  /* 0x0000000703027227 */ /* 0x000fe200078e0002 */
[----:B------:R-:W-:-:S05]  /*19dd0*/  IABS R3, R5 ;  /* 0x0000000500037213 */ /* 0x000fca0000000000 */
[----:B------:R-:W-:-:S04]  /*19de0*/  IMAD.HI.U32 R2, R2, R3, RZ ;  /* 0x0000000302027227 */ /* 0x000fc800078e00ff */
[----:B------:R-:W-:Y:S01]  /*19df0*/  IMAD R3, R2, R0, R3 ;  /* 0x0000000002037224 */ /* 0x000fe200078e0203 */
[----:B------:R-:W-:Y:S02]  /*19e00*/  LOP3.LUT R0, R5, R4, RZ, 0x3c, !PT ;  /* 0x0000000405007212 */ /* 0x000fe400078e3cff */
[----:B------:R-:W-:Y:S02]  /*19e10*/  IADD3 R5, R8, 0x1000000, R5 ;  /* 0x0100000008057810 */ /* 0x000fe40007ffe005 */
        /* <DEDUP_REMOVED lines=8> */
[----:B------:R-:W-:Y:S01]  /*19ea0*/  @!P1 LOP3.LUT R2, RZ, R4, RZ, 0x33, !PT ;  /* 0x00000004ff029212 */ /* 0x000fe200078e33ff */
[----:B------:R-:W-:-:S04]  /*19eb0*/  IMAD.MOV R4, RZ, RZ, -R4 ;  /* 0x000000ffff047224 */ /* 0x000fc800078e0a04 */
[----:B------:R-:W-:-:S07]  /*19ec0*/  IMAD R26, R2, R4, R5 ;  /* 0x00000004021a7224 */ /* 0x000fce00078e0205 */
.L_x_2921:
[----:B------:R-:W-:-:S05]  /*19ed0*/  LOP3.LUT R2, RZ, R2, RZ, 0x33, !PT ;  /* 0x00000002ff027212 */ /* 0x000fca00078e33ff */
[----:B------:R-:W-:Y:S01]  /*19ee0*/  IMAD.IADD R25, R25, 0x1, R2 ;  /* 0x0000000119197824 */ /* 0x000fe200078e0202 */
[----:B------:R-:W-:Y:S06]  /*19ef0*/  BRA `(.L_x_2922) ;  /* 0x00000000001c7947 */ /* 0x000fec0003800000 */
.L_x_2914:
[----:B------:R-:W-:Y:S01]  /*19f00*/  UMOV UR4, URZ ;  /* 0x0000003f00047c82 */ /* 0x000fe20008000000 */
[----:B------:R-:W-:Y:S01]  /*19f10*/  UMOV UR5, URZ ;  /* 0x0000003f00057c82 */ /* 0x000fe20008000000 */
[----:B------:R-:W-:Y:S01]  /*19f20*/  ULDC UR6, c[0x0][0xc3c] ;  /* 0x00030f0000067ab9 */ /* 0x000fe20000000800 */
[----:B------:R-:W-:Y:S01]  /*19f30*/  IMAD.MOV.U32 R24, RZ, RZ, R0 ;  /* 0x000000ffff187224 */ /* 0x000fe200078e0000 */
[----:B------:R-:W-:Y:S01]  /*19f40*/  MOV R26, UR5 ;  /* 0x00000005001a7c02 */ /* 0x000fe20008000f00 */
[----:B------:R-:W-:Y:S02]  /*19f50*/  IMAD.U32 R25, RZ, RZ, UR4 ;  /* 0x00000004ff197e24 */ /* 0x000fe4000f8e00ff */
[----:B------:R-:W-:-:S07]  /*19f60*/  IMAD.U32 R27, RZ, RZ, UR6 ;  /* 0x00000006ff1b7e24 */ /* 0x000fce000f8e00ff */
.L_x_2922:
        /* <DEDUP_REMOVED lines=10> */
.L_x_2911:
[----:B------:R-:W-:Y:S02]  /*1a010*/  ULDC UR4, c[0x0][0xc3c] ;  /* 0x00030f0000047ab9 */ /* 0x000fe40000000800 */
[----:B----4-:R-:W-:-:S13]  /*1a020*/  ISETP.GE.AND P0, PT, R27, UR4, PT ;  /* 0x000000041b007c0c */ /* 0x010fda000bf06270 */
[----:B------:R-:W-:Y:S05]  /*1a030*/  @!P0 BRA `(.L_x_2923) ;  /* 0xffffff9c000c8947 */ /* 0x000fea000383ffff */
[----:B------:R-:W-:Y:S05]  /*1a040*/  BSYNC B8 ;  /* 0x0000000000087941 */ /* 0x000fea0003800000 */
.L_x_2826:
        /* <DEDUP_REMOVED lines=12> */
.L_x_3155:
[----:B------:R-:W-:Y:S05]  /*1a110*/  BSYNC B0 ;  /* 0x0000000000007941 */ /* 0x000fea0003800000 */
.L_x_2924:
[----:B------:R-:W-:-:S03]  /*1a120*/  UMOV UR4, 0xffffffff ;  /* 0xffffffff00047882 */ /* 0x000fc60000000000 */
[----:B------:R-:W-:Y:S05]  /*1a130*/  BRA.DIV UR4, `(.L_x_2926) ;  /* 0x0000006604847947 */ /* 0x000fea000b800000 */
[----:B0-----:R-:W0:Y:S02]  /*1a140*/  S2R R0, SR_TID.X ;  /* 0x0000000000007919 */ /* 0x001e240000002100 */
[----:B0-----:R-:W-:-:S04]  /*1a150*/  SHF.R.U32.HI R0, RZ, 0x5, R0 ;  /* 0x00000005ff007819 */ /* 0x001fc80000011600 */
[----:B------:R-:W-:-:S05]  /*1a160*/  LOP3.LUT R0, R0, 0x3, RZ, 0xc0, !PT ;  /* 0x0000000300007812 */ /* 0x000fca00078ec0ff */
[----:B------:R0:W4:Y:S02]  /*1a170*/  SHFL.IDX PT, R14, R0, RZ, 0x1f ;  /* 0x00001fff000e7589 */ /* 0x00012400000e0000 */
.L_x_3158:
[----:B----4-:R-:W-:-:S13]  /*1a180*/  ISETP.NE.AND P0, PT, R14, RZ, PT ;  /* 0x000000ff0e00720c */ /* 0x010fda0003f05270 */
[----:B------:R-:W-:Y:S05]  /*1a190*/  @P0 BRA `(.L_x_2661) ;  /* 0x0000000000880947 */ /* 0x000fea0003800000 */
[----:B------:R-:W-:-:S03]  /*1a1a0*/  UMOV UR4, 0xffffffff ;  /* 0xffffffff00047882 */ /* 0x000fc60000000000 */
[----:B------:R-:W-:Y:S05]  /*1a1b0*/  BRA.DIV UR4, `(.L_x_2927) ;  /* 0x0000006604987947 */ /* 0x000fea000b800000 */
[----:B------:R-:W-:-:S13]  /*1a1c0*/  ELECT P6, URZ, PT ;  /* 0x00000000003f782f */ /* 0x000fda00038c0000 */
.L_x_3161:
[----:B------:R-:W-:Y:S05]  /*1a1d0*/  @!P6 BRA `(.L_x_2661) ;  /* 0x000000000078e947 */ /* 0x000fea0003800000 */
[----:B0-----:R-:W4:Y:S02]  /*1a1e0*/  LDL.LU R0, [R1+0x30] ;  /* 0x0000300001007983 */ /* 0x001f240000300800 */
[----:B----4-:R-:W-:-:S04]  /*1a1f0*/  LOP3.LUT R0, R0, 0x2, RZ, 0xfc, !PT ;  /* 0x0000000200007812 */ /* 0x010fc800078efcff */
[----:B------:R-:W-:-:S13]  /*1a200*/  ISETP.NE.AND P0, PT, R0, 0x3, PT ;  /* 0x000000030000780c */ /* 0x000fda0003f05270 */
[----:B------:R-:W-:Y:S05]  /*1a210*/  @!P0 BRA `(.L_x_2928) ;  /* 0x0000000000048947 */ /* 0x000fea0003800000 */
[----:B------:R-:W-:Y:S01]  /*1a220*/  BPT.TRAP 0x1 ;  /* 0x000000040000795c */ /* 0x000fe20000300000 */
.L_x_2928:
[----:B------:R-:W-:Y:S01]  /*1a230*/  IMAD R3, R23, 0x8, R5 ;  /* 0x0000000817037824 */ /* 0x000fe200078e0205 */
[----:B------:R-:W-:Y:S01]  /*1a240*/  SHF.L.U32 R2, R29, 0x1f, RZ ;  /* 0x0000001f1d027819 */ /* 0x000fe200000006ff */
[----:B------:R-:W-:-:S03]  /*1a250*/  VIADD R23, R23, 0x1 ;  /* 0x0000000117177836 */ /* 0x000fc60000000000 */
[----:B------:R-:W0:Y:S02]  /*1a260*/  SYNCS.PHASECHK.TRANS64.TRYWAIT P1, [R3+URZ+0x16840], R2 ;  /* 0x01684002030075a7 */ /* 0x000e24000802017f */
[----:B------:R-:W-:-:S04]  /*1a270*/  ISETP.NE.AND P2, PT, R23, 0x2, PT ;  /* 0x000000021700780c */ /* 0x000fc80003f45270 */
[----:B------:R-:W-:Y:S01]  /*1a280*/  SEL R0, RZ, 0x1, P2 ;  /* 0x00000001ff007807 */ /* 0x000fe20001000000 */
[----:B0-----:R-:W-:Y:S08]  /*1a290*/  @!P1 BRA `(.L_x_2929) ;  /* 0x0000006400809947 */ /* 0x001ff00003800000 */
.L_x_3162:
[----:B------:R-:W-:Y:S02]  /*1a2a0*/  SEL R23, R23, RZ, P2 ;  /* 0x000000ff17177207 */ /* 0x000fe40001000000 */
[----:B------:R-:W-:Y:S01]  /*1a2b0*/  LOP3.LUT R0, R29, R0, RZ, 0x3c, !PT ;  /* 0x000000001d007212 */ /* 0x000fe200078e3cff */
[----:B------:R-:W-:Y:S06]  /*1a2c0*/  @!P0 BRA `(.L_x_2930) ;  /* 0x0000000000048947 */ /* 0x000fec0003800000 */
[----:B------:R-:W-:Y:S01]  /*1a2d0*/  BPT.TRAP 0x1 ;  /* 0x000000040000795c */ /* 0x000fe20000300000 */
.L_x_2930:
[----:B------:R-:W-:Y:S02]  /*1a2e0*/  LEA R23, R23, R5, 0x3 ;  /* 0x0000000517177211 */ /* 0x000fe400078e18ff */
[----:B------:R-:W-:-:S04]  /*1a2f0*/  SHF.L.U32 R0, R0, 0x1f, RZ ;  /* 0x0000001f00007819 */ /* 0x000fc800000006ff */
[----:B------:R-:W4:Y:S02]  /*1a300*/  SYNCS.PHASECHK.TRANS64.TRYWAIT P1, [R23+URZ+0x16840], R0 ;  /* 0x01684000170075a7 */ /* 0x000f24000802017f */
[----:B----4-:R-:W-:Y:S05]  /*1a310*/  @!P1 BRA `(.L_x_2931) ;  /* 0x0000006400749947 */ /* 0x010fea0003800000 */
.L_x_3163:
[----:B------:R-:W-:Y:S05]  /*1a320*/  @!P0 BRA `(.L_x_2932) ;  /* 0x0000000000048947 */ /* 0x000fea0003800000 */
[----:B------:R-:W-:Y:S01]  /*1a330*/  BPT.TRAP 0x1 ;  /* 0x000000040000795c */ /* 0x000fe20000300000 */
.L_x_2932:
[----:B------:R-:W5:Y:S02]  /*1a340*/  SYNCS.PHASECHK.TRANS64.TRYWAIT P1, [R3+URZ+0x16860], R2 ;  /* 0x01686002030075a7 */ /* 0x000f64000802017f */
[----:B-----5:R-:W-:Y:S05]  /*1a350*/  @!P1 BRA `(.L_x_2933) ;  /* 0x0000006400789947 */ /* 0x020fea0003800000 */
.L_x_3164:
[----:B------:R-:W-:Y:S05]  /*1a360*/  @!P0 BRA `(.L_x_2934) ;  /* 0x0000000000048947 */ /* 0x000fea0003800000 */
[----:B------:R-:W-:Y:S01]  /*1a370*/  BPT.TRAP 0x1 ;  /* 0x000000040000795c */ /* 0x000fe20000300000 */
.L_x_2934:
[----:B------:R0:W0:Y:S02]  /*1a380*/  SYNCS.PHASECHK.TRANS64.TRYWAIT P0, [R23+URZ+0x16860], R0 ;  /* 0x01686000170075a7 */ /* 0x000024000800017f */
[----:B0-----:R-:W-:Y:S05]  /*1a390*/  @!P0 NANOSLEEP.SYNCS 0x989680 ;  /* 0x009896800000895d */ /* 0x001fea0003900000 */
[----:B------:R-:W0:Y:S02]  /*1a3a0*/  @!P0 SYNCS.PHASECHK.TRANS64 P0, [R23+URZ+0x16860], R0 ;  /* 0x01686000170085a7 */ /* 0x000e24000800007f */
[----:B0-----:R-:W-:Y:S05]  /*1a3b0*/  @!P0 BRA `(.L_x_2934) ;  /* 0xfffffffc00f08947 */ /* 0x001fea000383ffff */
.L_x_2661:
[----:B------:R-:W-:Y:S05]  /*1a3c0*/  BSYNC B9 ;  /* 0x0000000000097941 */ /* 0x000fea0003800000 */
.L_x_2658:
[----:B------:R-:W-:Y:S05]  /*1a3d0*/  EXIT ;  /* 0x000000000000794d */ /* 0x000fea0003800000 */
.L_x_2681:
[----:B0-----:R0:W1:Y:S02]  /*1a3e0*/  SYNCS.PHASECHK.TRANS64.TRYWAIT P6, [R68+URZ+0x16890], R77 ;  /* 0x0168904d440075a7 */ /* 0x00106400080c017f */
[----:B-1----:R-:W-:Y:S05]  /*1a3f0*/  @!P6 NANOSLEEP.SYNCS 0x989680 ;  /* 0x009896800000e95d */ /* 0x002fea0003900000 */
[----:B------:R-:W1:Y:S02]  /*1a400*/  @!P6 SYNCS.PHASECHK.TRANS64 P6, [R68+URZ+0x16890], R77 ;  /* 0x0168904d4400e5a7 */ /* 0x000e6400080c007f */
[----:B-1----:R-:W-:Y:S05]  /*1a410*/  @!P6 BRA `(.L_x_2681) ;  /* 0xfffffffc00f0e947 */ /* 0x002fea000383ffff */
[----:B------:R-:W-:Y:S05]  /*1a420*/  BRA `(.L_x_2935) ;  /* 0xfffffe8800507947 */ /* 0x000fea000383ffff */
.L_x_2682:
        /* <DEDUP_REMOVED lines=8> */
.L_x_2937:
[----:B------:R-:W-:Y:S05]  /*1a4b0*/  BSYNC B1 ;  /* 0x0000000000017941 */ /* 0x000fea0003800000 */
.L_x_2936:
        /* <DEDUP_REMOVED lines=8> */
.L_x_2938:
[----:B------:R-:W-:Y:S05]  /*1a540*/  BRA `(.L_x_2939) ;  /* 0xfffffe88001c7947 */ /* 0x000fea000383ffff */
.L_x_2691:
[----:B------:R-:W-:Y:S01]  /*1a550*/  BSSY B1, `(.L_x_2940) ;  /* 0x0000008000017945 */ /* 0x000fe20003800000 */
[----:B--2-4-:R-:W-:Y:S01]  /*1a560*/  IMAD.MOV.U32 R13, RZ, RZ, R85 ;  /* 0x000000ffff0d7224 */ /* 0x014fe200078e0055 */
[----:B------:R-:W-:Y:S01]  /*1a570*/  MOV R11, 0x1c1f ;  /* 0x00001c1f000b7802 */ /* 0x000fe20000000f00 */
[----:B------:R-:W-:Y:S02]  /*1a580*/  IMAD.MOV.U32 R12, RZ, RZ, 0x1 ;  /* 0x00000001ff0c7424 */ /* 0x000fe400078e00ff */
[----:B------:R-:W-:-:S07]  /*1a590*/  IMAD.MOV.U32 R15, RZ, RZ, -0x1 ;  /* 0xffffffffff0f7424 */ /* 0x000fce00078e00ff */
[----:B01-3--:R-:W-:Y:S05]  /*1a5a0*/  WARPSYNC.COLLECTIVE R15, `(.L_x_2941) ;  /* 0x000000000f087348 */ /* 0x00bfea0003c00000 */
[----:B---3--:R2:W3:Y:S02]  /*1a5b0*/  SHFL.IDX P6, R14, R13, R12, R11 ;  /* 0x0000000c0d0e7389 */ /* 0x0084e400000c000b */
[----:B0123--:R-:W-:Y:S01]  /*1a5c0*/  ENDCOLLECTIVE ;  /* 0x000000000000791b */ /* 0x00ffe20003800000 */
.L_x_2941:
[----:B------:R-:W-:Y:S05]  /*1a5d0*/  BSYNC B1 ;  /* 0x0000000000017941 */ /* 0x000fea0003800000 */
.L_x_2940:
[----:B------:R-:W-:Y:S01]  /*1a5e0*/  IMAD.MOV.U32 R13, RZ, RZ, R84 ;  /* 0x000000ffff0d7224 */ /* 0x000fe200078e0054 */
[----:B------:R-:W-:Y:S01]  /*1a5f0*/  MOV R15, 0xffffffff ;  /* 0xffffffff000f7802 */ /* 0x000fe20000000f00 */
[----:B------:R-:W-:Y:S02]  /*1a600*/  IMAD.MOV.U32 R12, RZ, RZ, 0x1 ;  /* 0x00000001ff0c7424 */ /* 0x000fe400078e00ff */
[----:B------:R-:W-:Y:S02]  /*1a610*/  IMAD.MOV.U32 R11, RZ, RZ, 0x1c1f ;  /* 0x00001c1fff0b7424 */ /* 0x000fe400078e00ff */
[----:B------:R-:W-:-:S07]  /*1a620*/  IMAD.MOV.U32 R85, RZ, RZ, R14 ;  /* 0x000000ffff557224 */ /* 0x000fce00078e000e */
[----:B------:R-:W-:Y:S05]  /*1a630*/  WARPSYNC.COLLECTIVE R15, `(.L_x_2942) ;  /* 0x000000000f087348 */ /* 0x000fea0003c00000 */
[----:B------:R0:W1:Y:S02]  /*1a640*/  SHFL.IDX P6, R14, R13, R12, R11 ;  /* 0x0000000c0d0e7389 */ /* 0x00006400000c000b */
[----:B01----:R-:W-:Y:S01]  /*1a650*/  ENDCOLLECTIVE ;  /* 0x000000000000791b */ /* 0x003fe20003800000 */
.L_x_2942:
[----:B------:R-:W-:Y:S05]  /*1a660*/  BRA `(.L_x_2943) ;  /* 0xfffffe8c008c7947 */ /* 0x000fea000383ffff */
.L_x_2703:
[----:B0-----:R0:W1:Y:S02]  /*1a670*/  SYNCS.PHASECHK.TRANS64.TRYWAIT P4, [R68+URZ+0x16890], R77 ;  /* 0x0168904d440075a7 */ /* 0x001064000808017f */
[----:B-1----:R-:W-:Y:S05]  /*1a680*/  @!P4 NANOSLEEP.SYNCS 0x989680 ;  /* 0x009896800000c95d */ /* 0x002fea0003900000 */
[----:B------:R-:W1:Y:S02]  /*1a690*/  @!P4 SYNCS.PHASECHK.TRANS64 P4, [R68+URZ+0x16890], R77 ;  /* 0x0168904d4400c5a7 */ /* 0x000e64000808007f */
[----:B-1----:R-:W-:Y:S05]  /*1a6a0*/  @!P4 BRA `(.L_x_2703) ;  /* 0xfffffffc00f0c947 */ /* 0x002fea000383ffff */
[----:B------:R-:W-:Y:S05]  /*1a6b0*/  BRA `(.L_x_2944) ;  /* 0xfffffe9800847947 */ /* 0x000fea000383ffff */
.L_x_2704:
        /* <DEDUP_REMOVED lines=8> */
.L_x_2946:
[----:B------:R-:W-:Y:S05]  /*1a740*/  BSYNC B1 ;  /* 0x0000000000017941 */ /* 0x000fea0003800000 */
.L_x_2945:
        /* <DEDUP_REMOVED lines=8> */
.L_x_2947:
[----:B------:R-:W-:Y:S01]  /*1a7d0*/  IMAD.MOV.U32 R80, RZ, RZ, R14 ;  /* 0x000000ffff507224 */ /* 0x000fe200078e000e */
[----:B------:R-:W-:Y:S06]  /*1a7e0*/  BRA `(.L_x_2948) ;  /* 0xfffffe9800507947 */ /* 0x000fec000383ffff */
.L_x_2709:
[----:B------:R-:W-:Y:S01]  /*1a7f0*/  BSSY B1, `(.L_x_2949) ;  /* 0x0000008000017945 */ /* 0x000fe20003800000 */
[----:B---3--:R-:W-:Y:S01]  /*1a800*/  IMAD.MOV.U32 R13, RZ, RZ, R85 ;  /* 0x000000ffff0d7224 */ /* 0x008fe200078e0055 */
[----:B------:R-:W-:Y:S01]  /*1a810*/  MOV R12, 0x1 ;  /* 0x00000001000c7802 */ /* 0x000fe20000000f00 */
[----:B--2---:R-:W-:Y:S02]  /*1a820*/  IMAD.MOV.U32 R11, RZ, RZ, 0x1c1f ;  /* 0x00001c1fff0b7424 */ /* 0x004fe400078e00ff */
[----:B------:R-:W-:-:S07]  /*1a830*/  IMAD.MOV.U32 R15, RZ, RZ, -0x1 ;  /* 0xffffffffff0f7424 */ /* 0x000fce00078e00ff */
[----:B01----:R-:W-:Y:S05]  /*1a840*/  WARPSYNC.COLLECTIVE R15, `(.L_x_2950) ;  /* 0x000000000f087348 */ /* 0x003fea0003c00000 */
[----:B------:R2:W3:Y:S02]  /*1a850*/  SHFL.IDX P6, R14, R13, R12, R11 ;  /* 0x0000000c0d0e7389 */ /* 0x0004e400000c000b */
[----:B0123--:R-:W-:Y:S01]  /*1a860*/  ENDCOLLECTIVE ;  /* 0x000000000000791b */ /* 0x00ffe20003800000 */
.L_x_2950:
[----:B------:R-:W-:Y:S05]  /*1a870*/  BSYNC B1 ;  /* 0x0000000000017941 */ /* 0x000fea0003800000 */
.L_x_2949:
        /* <DEDUP_REMOVED lines=8> */
.L_x_2951:
[----:B------:R-:W-:Y:S01]  /*1a900*/  IMAD.MOV.U32 R84, RZ, RZ, R14 ;  /* 0x000000ffff547224 */ /* 0x000fe200078e000e */
[----:B------:R-:W-:Y:S06]  /*1a910*/  BRA `(.L_x_2952) ;  /* 0xfffffe9c00dc7947 */ /* 0x000fec000383ffff */
.L_x_2714:
[----:B0-----:R0:W1:Y:S02]  /*1a920*/  SYNCS.PHASECHK.TRANS64.TRYWAIT P3, [R68+URZ+0x16890], R77 ;  /* 0x0168904d440075a7 */ /* 0x001064000806017f */
[----:B-1----:R-:W-:Y:S05]  /*1a930*/  @!P3 NANOSLEEP.SYNCS 0x989680 ;  /* 0x009896800000b95d */ /* 0x002fea0003900000 */
[----:B------:R-:W1:Y:S02]  /*1a940*/  @!P3 SYNCS.PHASECHK.TRANS64 P3, [R68+URZ+0x16890], R77 ;  /* 0x0168904d4400b5a7 */ /* 0x000e64000806007f */
[----:B-1----:R-:W-:Y:S05]  /*1a950*/  @!P3 BRA `(.L_x_2714) ;  /* 0xfffffffc00f0b947 */ /* 0x002fea000383ffff */
[----:B------:R-:W-:Y:S05]  /*1a960*/  BRA `(.L_x_2953) ;  /* 0xfffffea400e87947 */ /* 0x000fea000383ffff */
.L_x_2715:
        /* <DEDUP_REMOVED lines=8> */
.L_x_2955:
[----:B------:R-:W-:Y:S05]  /*1a9f0*/  BSYNC B1 ;  /* 0x0000000000017941 */ /* 0x000fea0003800000 */
.L_x_2954:
        /* <DEDUP_REMOVED lines=8> */
.L_x_2956:
[----:B------:R-:W-:Y:S01]  /*1aa80*/  MOV R7, R14 ;  /* 0x0000000e00077202 */ /* 0x000fe20000000f00 */
[----:B------:R-:W-:Y:S06]  /*1aa90*/  BRA `(.L_x_2957) ;  /* 0xfffffea800047947 */ /* 0x000fec000383ffff */
.L_x_2718:
        /* <DEDUP_REMOVED lines=8> */
.L_x_2959:
[----:B------:R-:W-:Y:S05]  /*1ab20*/  BSYNC B1 ;  /* 0x0000000000017941 */ /* 0x000fea0003800000 */
.L_x_2958:
[----:B------:R-:W-:Y:S01]  /*1ab30*/  MOV R13, R32 ;  /* 0x00000020000d7202 */ /* 0x000fe20000000f00 */
[----:B------:R-:W-:Y:S02]  /*1ab40*/  IMAD.MOV.U32 R12, RZ, RZ, 0x1 ;  /* 0x00000001ff0c7424 */ /* 0x000fe400078e00ff */
[----:B------:R-:W-:Y:S02]  /*1ab50*/  IMAD.MOV.U32 R11, RZ, RZ, 0x1c1f ;  /* 0x00001c1fff0b7424 */ /* 0x000fe400078e00ff */
[----:B------:R-:W-:Y:S02]  /*1ab60*/  IMAD.MOV.U32 R15, RZ, RZ, -0x1 ;  /* 0xffffffffff0f7424 */ /* 0x000fe400078e00ff */
[----:B------:R-:W-:-:S07]  /*1ab70*/  IMAD.MOV.U32 R5, RZ, RZ, R14 ;  /* 0x000000ffff057224 */ /* 0x000fce00078e000e */
[----:B------:R-:W-:Y:S05]  /*1ab80*/  WARPSYNC.COLLECTIVE R15, `(.L_x_2960) ;  /* 0x000000000f087348 */ /* 0x000fea0003c00000 */
[----:B------:R0:W1:Y:S02]  /*1ab90*/  SHFL.IDX P6, R14, R13, R12, R11 ;  /* 0x0000000c0d0e7389 */ /* 0x00006400000c000b */
[----:B01----:R-:W-:Y:S01]  /*1aba0*/  ENDCOLLECTIVE ;  /* 0x000000000000791b */ /* 0x003fe20003800000 */
.L_x_2960:
[----:B------:R-:W-:Y:S01]  /*1abb0*/  IMAD.MOV.U32 R7, RZ, RZ, R14 ;  /* 0x000000ffff077224 */ /* 0x000fe200078e000e */
[----:B------:R-:W-:Y:S06]  /*1abc0*/  BRA `(.L_x_2961) ;  /* 0xfffffea800007947 */ /* 0x000fec000383ffff */
.L_x_2722:
[----:B0-----:R0:W2:Y:S02]  /*1abd0*/  SYNCS.PHASECHK.TRANS64.TRYWAIT P4, [R68+URZ+0x168b0], R77 ;  /* 0x0168b04d440075a7 */ /* 0x0010a4000808017f */
[----:B--2---:R-:W-:Y:S05]  /*1abe0*/  @!P4 NANOSLEEP.SYNCS 0x989680 ;  /* 0x009896800000c95d */ /* 0x004fea0003900000 */
[----:B------:R-:W2:Y:S02]  /*1abf0*/  @!P4 SYNCS.PHASECHK.TRANS64 P4, [R68+URZ+0x168b0], R77 ;  /* 0x0168b04d4400c5a7 */ /* 0x000ea4000808007f */
[----:B--2---:R-:W-:Y:S05]  /*1ac00*/  @!P4 BRA `(.L_x_2722) ;  /* 0xfffffffc00f0c947 */ /* 0x004fea000383ffff */
[----:B------:R-:W-:Y:S05]  /*1ac10*/  BRA `(.L_x_2962) ;  /* 0xfffffea800787947 */ /* 0x000fea000383ffff */
.L_x_2732:
[----:B------:R-:W0:Y:S01]  /*1ac20*/  S2R R0, SR_TID.X ;  /* 0x0000000000007919 */ /* 0x000e220000002100 */
[----:B------:R-:W-:Y:S01]  /*1ac30*/  BSSY B0, `(.L_x_2963) ;  /* 0x000000c000007945 */ /* 0x000fe20003800000 */
[----:B------:R-:W-:Y:S02]  /*1ac40*/  IMAD.MOV.U32 R12, RZ, RZ, RZ ;  /* 0x000000ffff0c7224 */ /* 0x000fe400078e00ff */
[----:B----4-:R-:W-:Y:S02]  /*1ac50*/  IMAD.MOV.U32 R11, RZ, RZ, 0x1f ;  /* 0x0000001fff0b7424 */ /* 0x010fe400078e00ff */
[----:B------:R-:W-:Y:S02]  /*1ac60*/  IMAD.MOV.U32 R15, RZ, RZ, -0x1 ;  /* 0xffffffffff0f7424 */ /* 0x000fe400078e00ff */
[----:B0-----:R-:W-:-:S05]  /*1ac70*/  VIADD R3, R0, 0xffffff80 ;  /* 0xffffff8000037836 */ /* 0x001fca0000000000 */
[----:B------:R-:W-:-:S04]  /*1ac80*/  SHF.R.S32.HI R0, RZ, 0x1f, R3 ;  /* 0x0000001fff007819 */ /* 0x000fc80000011403 */
[----:B------:R-:W-:-:S04]  /*1ac90*/  LEA.HI R0, R0, R3, RZ, 0x7 ;  /* 0x0000000300007211 */ /* 0x000fc800078f38ff */
[----:B------:R-:W-:-:S04]  /*1aca0*/  SHF.R.S32.HI R0, RZ, 0x7, R0 ;  /* 0x00000007ff007819 */ /* 0x000fc80000011400 */
[----:B--2---:R-:W-:-:S07]  /*1acb0*/  MOV R13, R0 ;  /* 0x00000000000d7202 */ /* 0x004fce0000000f00 */
[----:B-----5:R-:W-:Y:S05]  /*1acc0*/  WARPSYNC.COLLECTIVE R15, `(.L_x_2964) ;  /* 0x000000000f087348 */ /* 0x020fea0003c00000 */
[----:B------:R0:W1:Y:S02]  /*1acd0*/  SHFL.IDX P6, R14, R13, R12, R11 ;  /* 0x0000000c0d0e7389 */ /* 0x00006400000c000b */
[----:B01---5:R-:W-:Y:S01]  /*1ace0*/  ENDCOLLECTIVE ;  /* 0x000000000000791b */ /* 0x023fe20003800000 */
.L_x_2964:
[----:B------:R-:W-:Y:S05]  /*1acf0*/  BSYNC B0 ;  /* 0x0000000000007941 */ /* 0x000fea0003800000 */
.L_x_2963:
[----:B------:R1:W-:Y:S01]  /*1ad00*/  STL [R1+0x20], R14 ;  /* 0x0000200e01007387 */ /* 0x0003e20000100800 */
[----:B------:R-:W-:Y:S05]  /*1ad10*/  BRA `(.L_x_2965) ;  /* 0xfffffeb000b47947 */ /* 0x000fea000383ffff */
.L_x_2744:
[----:B------:R-:W-:Y:S01]  /*1ad20*/  BSSY B1, `(.L_x_2966) ;  /* 0x0000008000017945 */ /* 0x000fe20003800000 */
[----:B--2---:R-:W-:Y:S01]  /*1ad30*/  IMAD.MOV.U32 R13, RZ, RZ, R6 ;  /* 0x000000ffff0d7224 */ /* 0x004fe200078e0006 */
[----:B------:R-:W-:Y:S01]  /*1ad40*/  MOV R11, 0x1c1f ;  /* 0x00001c1f000b7802 */ /* 0x000fe20000000f00 */
[----:B------:R-:W-:Y:S02]  /*1ad50*/  IMAD.MOV.U32 R12, RZ, RZ, RZ ;  /* 0x000000ffff0c7224 */ /* 0x000fe400078e00ff */
[----:B------:R-:W-:-:S07]  /*1ad60*/  IMAD.MOV.U32 R15, RZ, RZ, -0x1 ;  /* 0xffffffffff0f7424 */ /* 0x000fce00078e00ff */
[----:B-1----:R-:W-:Y:S05]  /*1ad70*/  WARPSYNC.COLLECTIVE R15, `(.L_x_2967) ;  /* 0x000000000f087348 */ /* 0x002fea0003c00000 */
[----:B-1----:R0:W1:Y:S02]  /*1ad80*/  SHFL.IDX P6, R14, R13, R12, R11 ;  /* 0x0000000c0d0e7389 */ /* 0x00206400000c000b */
[----:B01----:R-:W-:Y:S01]  /*1ad90*/  ENDCOLLECTIVE ;  /* 0x000000000000791b */ /* 0x003fe20003800000 */
.L_x_2967:
[----:B------:R-:W-:Y:S05]  /*1ada0*/  BSYNC B1 ;  /* 0x0000000000017941 */ /* 0x000fea0003800000 */
.L_x_2966:
[----:B------:R-:W-:Y:S01]  /*1adb0*/  IMAD.MOV.U32 R13, RZ, RZ, R4 ;  /* 0x000000ffff0d7224 */ /* 0x000fe200078e0004 */
[----:B------:R-:W-:Y:S01]  /*1adc0*/  MOV R15, 0xffffffff ;  /* 0xffffffff000f7802 */ /* 0x000fe20000000f00 */
[----:B------:R-:W-:Y:S02]  /*1add0*/  IMAD.MOV.U32 R12, RZ, RZ, RZ ;  /* 0x000000ffff0c7224 */ /* 0x000fe400078e00ff */
[----:B------:R-:W-:Y:S02]  /*1ade0*/  IMAD.MOV.U32 R11, RZ, RZ, 0x1c1f ;  /* 0x00001c1fff0b7424 */ /* 0x000fe400078e00ff */
[----:B------:R-:W-:-:S07]  /*1adf0*/  IMAD.MOV.U32 R3, RZ, RZ, R14 ;  /* 0x000000ffff037224 */ /* 0x000fce00078e000e */
[----:B------:R-:W-:Y:S05]  /*1ae00*/  WARPSYNC.COLLECTIVE R15, `(.L_x_2968) ;  /* 0x000000000f087348 */ /* 0x000fea0003c00000 */
[----:B------:R0:W1:Y:S02]  /*1ae10*/  SHFL.IDX P6, R14, R13, R12, R11 ;  /* 0x0000000c0d0e7389 */ /* 0x00006400000c000b */
[----:B01----:R-:W-:Y:S01]  /*1ae20*/  ENDCOLLECTIVE ;  /* 0x000000000000791b */ /* 0x003fe20003800000 */
.L_x_2968:
[----:B------:R-:W-:Y:S02]  /*1ae30*/  IMAD.MOV.U32 R13, RZ, RZ, R8 ;  /* 0x000000ffff0d7224 */ /* 0x000fe400078e0008 */
[----:B------:R-:W-:-:S07]  /*1ae40*/  IMAD.MOV.U32 R0, RZ, RZ, R14 ;  /* 0x000000ffff007224 */ /* 0x000fce00078e000e */
[----:B------:R-:W-:Y:S05]  /*1ae50*/  WARPSYNC.COLLECTIVE R15, `(.L_x_2969) ;  /* 0x000000000f087348 */ /* 0x000fea0003c00000 */
[----:B------:R0:W1:Y:S02]  /*1ae60*/  SHFL.IDX P6, R14, R13, R12, R11 ;  /* 0x0000000c0d0e7389 */ /* 0x00006400000c000b */
[----:B01----:R-:W-:Y:S01]  /*1ae70*/  ENDCOLLECTIVE ;  /* 0x000000000000791b */ /* 0x003fe20003800000 */
.L_x_2969:
[----:B------:R-:W-:Y:S02]  /*1ae80*/  IMAD.MOV.U32 R13, RZ, RZ, R7 ;  /* 0x000000ffff0d7224 */ /* 0x000fe400078e0007 */
[----:B------:R-:W-:-:S07]  /*1ae90*/  IMAD.MOV.U32 R5, RZ, RZ, R14 ;  /* 0x000000ffff057224 */ /* 0x000fce00078e000e */
[----:B------:R-:W-:Y:S05]  /*1aea0*/  WARPSYNC.COLLECTIVE R15, `(.L_x_2970) ;  /* 0x000000000f087348 */ /* 0x000fea0003c00000 */
[----:B------:R0:W1:Y:S02]  /*1aeb0*/  SHFL.IDX P6, R14, R13, R12, R11 ;  /* 0x0000000c0d0e7389 */ /* 0x00006400000c000b */
[----:B01----:R-:W-:Y:S01]  /*1aec0*/  ENDCOLLECTIVE ;  /* 0x000000000000791b */ /* 0x003fe20003800000 */
.L_x_2970:
[----:B------:R-:W-:Y:S05]  /*1aed0*/  BRA `(.L_x_2971) ;  /* 0xfffffeb800407947 */ /* 0x000fea000383ffff */
.L_x_2747:
[----:B------:R-:W-:Y:S01]  /*1aee0*/  BSSY B1, `(.L_x_2972) ;  /* 0x0000008000017945 */ /* 0x000fe20003800000 */
[----:B--2---:R-:W-:Y:S01]  /*1aef0*/  IMAD.MOV.U32 R13, RZ, RZ, R6 ;  /* 0x000000ffff0d7224 */ /* 0x004fe200078e0006 */
[----:B------:R-:W-:Y:S01]  /*1af00*/  MOV R12, 0x1 ;  /* 0x00000001000c7802 */ /* 0x000fe20000000f00 */
[----:B------:R-:W-:Y:S02]  /*1af10*/  IMAD.MOV.U32 R11, RZ, RZ, 0x1c1f ;  /* 0x00001c1fff0b7424 */ /* 0x000fe400078e00ff */
[----:B------:R-:W-:-:S07]  /*1af20*/  IMAD.MOV.U32 R15, RZ, RZ, -0x1 ;  /* 0xffffffffff0f7424 */ /* 0x000fce00078e00ff */
[----:B-1----:R-:W-:Y:S05]  /*1af30*/  WARPSYNC.COLLECTIVE R15, `(.L_x_2973) ;  /* 0x000000000f087348 */ /* 0x002fea0003c00000 */
[----:B------:R0:W2:Y:S02]  /*1af40*/  SHFL.IDX P6, R14, R13, R12, R11 ;  /* 0x0000000c0d0e7389 */ /* 0x0000a400000c000b */
[----:B012---:R-:W-:Y:S01]  /*1af50*/  ENDCOLLECTIVE ;  /* 0x000000000000791b */ /* 0x007fe20003800000 */
.L_x_2973:
[----:B------:R-:W-:Y:S05]  /*1af60*/  BSYNC B1 ;  /* 0x0000000000017941 */ /* 0x000fea0003800000 */
.L_x_2972:
        /* <DEDUP_REMOVED lines=8> */
.L_x_2974:
[----:B------:R-:W-:Y:S02]  /*1aff0*/  IMAD.MOV.U32 R13, RZ, RZ, R8 ;  /* 0x000000ffff0d7224 */ /* 0x000fe400078e0008 */
[----:B------:R-:W-:-:S07]  /*1b000*/  IMAD.MOV.U32 R0, RZ, RZ, R14 ;  /* 0x000000ffff007224 */ /* 0x000fce00078e000e */
[----:B------:R-:W-:Y:S05]  /*1b010*/  WARPSYNC.COLLECTIVE R15, `(.L_x_2975) ;  /* 0x000000000f087348 */ /* 0x000fea0003c00000 */
[----:B------:R0:W1:Y:S02]  /*1b020*/  SHFL.IDX P6, R14, R13, R12, R11 ;  /* 0x0000000c0d0e7389 */ /* 0x00006400000c000b */
[----:B01----:R-:W-:Y:S01]  /*1b030*/  ENDCOLLECTIVE ;  /* 0x000000000000791b */ /* 0x003fe20003800000 */
.L_x_2975:
[----:B------:R-:W-:Y:S02]  /*1b040*/  IMAD.MOV.U32 R13, RZ, RZ, R7 ;  /* 0x000000ffff0d7224 */ /* 0x000fe400078e0007 */
[----:B------:R-:W-:-:S07]  /*1b050*/  IMAD.MOV.U32 R5, RZ, RZ, R14 ;  /* 0x000000ffff057224 */ /* 0x000fce00078e000e */
[----:B------:R-:W-:Y:S05]  /*1b060*/  WARPSYNC.COLLECTIVE R15, `(.L_x_2976) ;  /* 0x000000000f087348 */ /* 0x000fea0003c00000 */
[----:B------:R0:W1:Y:S02]  /*1b070*/  SHFL.IDX P6, R14, R13, R12, R11 ;  /* 0x0000000c0d0e7389 */ /* 0x00006400000c000b */
[----:B01----:R-:W-:Y:S01]  /*1b080*/  ENDCOLLECTIVE ;  /* 0x000000000000791b */ /* 0x003fe20003800000 */
.L_x_2976:
[----:B------:R-:W-:Y:S05]  /*1b090*/  BRA `(.L_x_2977) ;  /* 0xfffffeb800a47947 */ /* 0x000fea000383ffff */
.L_x_2751:
[----:B0-----:R0:W1:Y:S02]  /*1b0a0*/  SYNCS.PHASECHK.TRANS64.TRYWAIT P0, [R2+URZ+0x16800], R39 ;  /* 0x01680027020075a7 */ /* 0x001064000800017f */
[----:B-1----:R-:W-:Y:S05]  /*1b0b0*/  @!P0 NANOSLEEP.SYNCS 0x989680 ;  /* 0x009896800000895d */ /* 0x002fea0003900000 */
[----:B------:R-:W1:Y:S02]  /*1b0c0*/  @!P0 SYNCS.PHASECHK.TRANS64 P0, [R2+URZ+0x16800], R39 ;  /* 0x01680027020085a7 */ /* 0x000e64000800007f */
[----:B-1----:R-:W-:Y:S05]  /*1b0d0*/  @!P0 BRA `(.L_x_2751) ;  /* 0xfffffffc00f08947 */ /* 0x002fea000383ffff */
[----:B------:R-:W-:Y:S05]  /*1b0e0*/  BRA `(.L_x_2978) ;  /* 0xfffffebc00ac7947 */ /* 0x000fea000383ffff */
.L_x_2759:
[----:B------:R-:W0:Y:S01]  /*1b0f0*/  LDC R43, c[0x0][0x3f4] ;  /* 0x0000fd00ff2b7b82 */ /* 0x000e220000000800 */
[----:B------:R-:W-:Y:S01]  /*1b100*/  BSSY B1, `(.L_x_2979) ;  /* 0x0000008000017945 */ /* 0x000fe20003800000 */
[----:B--2---:R-:W-:Y:S01]  /*1b110*/  MOV R13, R26 ;  /* 0x0000001a000d7202 */ /* 0x004fe20000000f00 */
[----:B------:R-:W-:Y:S02]  /*1b120*/  IMAD.MOV.U32 R12, RZ, RZ, RZ ;  /* 0x000000ffff0c7224 */ /* 0x000fe400078e00ff */
[----:B----4-:R-:W-:Y:S02]  /*1b130*/  IMAD.MOV.U32 R11, RZ, RZ, 0x1c1f ;  /* 0x00001c1fff0b7424 */ /* 0x010fe400078e00ff */
[----:B------:R-:W-:-:S07]  /*1b140*/  IMAD.MOV.U32 R15, RZ, RZ, -0x1 ;  /* 0xffffffffff0f7424 */ /* 0x000fce00078e00ff */
[----:B01----:R-:W-:Y:S05]  /*1b150*/  WARPSYNC.COLLECTIVE R15, `(.L_x_2980) ;  /* 0x000000000f087348 */ /* 0x003fea0003c00000 */
[----:B-1----:R1:W2:Y:S02]  /*1b160*/  SHFL.IDX P6, R14, R13, R12, R11 ;  /* 0x0000000c0d0e7389 */ /* 0x0022a400000c000b */
[----:B012---:R-:W-:Y:S01]  /*1b170*/  ENDCOLLECTIVE ;  /* 0x000000000000791b */ /* 0x007fe20003800000 */
.L_x_2980:
[----:B------:R-:W-:Y:S05]  /*1b180*/  BSYNC B1 ;  /* 0x0000000000017941 */ /* 0x000fea0003800000 */
.L_x_2979:
[----:B------:R0:W5:Y:S01]  /*1b190*/  LDL R10, [R1+0xc] ;  /* 0x00000c00010a7983 */ /* 0x0001620000100800 */
[----:B------:R-:W-:Y:S01]  /*1b1a0*/  IMAD.MOV.U32 R13, RZ, RZ, R25 ;  /* 0x000000ffff0d7224 */ /* 0x000fe200078e0019 */
[----:B------:R-:W-:Y:S01]  /*1b1b0*/  MOV R12, RZ ;  /* 0x000000ff000c7202 */ /* 0x000fe20000000f00 */
[----:B------:R-:W-:Y:S01]  /*1b1c0*/  IMAD.MOV.U32 R11, RZ, RZ, 0x1c1f ;  /* 0x00001c1fff0b7424 */ /* 0x000fe200078e00ff */
[----:B------:R-:W-:Y:S01]  /*1b1d0*/  ISETP.GE.AND P0, PT, R16, R43, PT ;  /* 0x0000002b1000720c */ /* 0x000fe20003f06270 */
[----:B------:R-:W-:Y:S02]  /*1b1e0*/  IMAD.MOV.U32 R15, RZ, RZ, -0x1 ;  /* 0xffffffffff0f7424 */ /* 0x000fe400078e00ff */
[----:B------:R-:W-:-:S10]  /*1b1f0*/  IMAD.MOV.U32 R0, RZ, RZ, R14 ;  /* 0x000000ffff007224 */ /* 0x000fd400078e000e */
[----:B0----5:R-:W-:Y:S05]  /*1b200*/  WARPSYNC.COLLECTIVE R15, `(.L_x_2981) ;  /* 0x000000000f087348 */ /* 0x021fea0003c00000 */
[----:B------:R1:W2:Y:S02]  /*1b210*/  SHFL.IDX P6, R14, R13, R12, R11 ;  /* 0x0000000c0d0e7389 */ /* 0x0002a400000c000b */
[----:B012--5:R-:W-:Y:S01]  /*1b220*/  ENDCOLLECTIVE ;  /* 0x000000000000791b */ /* 0x027fe20003800000 */
.L_x_2981:
[----:B------:R-:W-:Y:S02]  /*1b230*/  IMAD.MOV.U32 R13, RZ, RZ, R24 ;  /* 0x000000ffff0d7224 */ /* 0x000fe400078e0018 */
[----:B------:R-:W-:-:S07]  /*1b240*/  IMAD.MOV.U32 R3, RZ, RZ, R14 ;  /* 0x000000ffff037224 */ /* 0x000fce00078e000e */
[----:B------:R-:W-:Y:S05]  /*1b250*/  WARPSYNC.COLLECTIVE R15, `(.L_x_2982) ;  /* 0x000000000f087348 */ /* 0x000fea0003c00000 */
[----:B------:R0:W1:Y:S02]  /*1b260*/  SHFL.IDX P6, R14, R13, R12, R11 ;  /* 0x0000000c0d0e7389 */ /* 0x00006400000c000b */
[----:B01----:R-:W-:Y:S01]  /*1b270*/  ENDCOLLECTIVE ;  /* 0x000000000000791b */ /* 0x003fe20003800000 */
.L_x_2982:
[----:B------:R-:W-:Y:S01]  /*1b280*/  MOV R13, R27 ;  /* 0x0000001b000d7202 */ /* 0x000fe20000000f00 */
[----:B------:R-:W-:-:S07]  /*1b290*/  IMAD.MOV.U32 R4, RZ, RZ, R14 ;  /* 0x000000ffff047224 */ /* 0x000fce00078e000e */
[----:B------:R-:W-:Y:S05]  /*1b2a0*/  WARPSYNC.COLLECTIVE R15, `(.L_x_2983) ;  /* 0x000000000f087348 */ /* 0x000fea0003c00000 */
[----:B------:R0:W1:Y:S02]  /*1b2b0*/  SHFL.IDX P6, R14, R13, R12, R11 ;  /* 0x0000000c0d0e7389 */ /* 0x00006400000c000b */
[----:B01----:R-:W-:Y:S01]  /*1b2c0*/  ENDCOLLECTIVE ;  /* 0x000000000000791b */ /* 0x003fe20003800000 */
.L_x_2983:
[----:B------:R-:W-:-:S05]  /*1b2d0*/  IMAD R32, R10, R32, RZ ;  /* 0x000000200a207224 */ /* 0x000fca00078e02ff */
[----:B------:R-:W-:-:S13]  /*1b2e0*/  ISETP.GE.OR P1, PT, R39, R32, P0 ;  /* 0x000000202700720c */ /* 0x000fda0000726670 */
[C---:B------:R-:W-:Y:S01]  /*1b2f0*/  @!P1 IMAD.SHL.U32 R5, R16.reuse, 0x2, RZ ;  /* 0x0000000210059824 */ /* 0x040fe200078e00ff */
[----:B------:R-:W-:-:S04]  /*1b300*/  @!P1 SHF.L.U64.HI R21, R16, 0x1, R17 ;  /* 0x0000000110159819 */ /* 0x000fc80000010211 */
[----:B------:R-:W-:-:S05]  /*1b310*/  @!P1 IADD3 R6, P2, R3, R5, RZ ;  /* 0x0000000503069210 */ /* 0x000fca0007f5e0ff */
[----:B------:R-:W-:-:S05]  /*1b320*/  @!P1 IMAD.X R7, R0, 0x1, R21, P2 ;  /* 0x0000000100079824 */ /* 0x000fca00010e0615 */
[----:B------:R-:W2:Y:S01]  /*1b330*/  @!P1 LD.E.128 R8, desc[UR40][R6.64] ;  /* 0x0000002806089980 */ /* 0x000ea2000c101d00 */
[----:B------:R-:W-:-:S05]  /*1b340*/  @!P1 IADD3 R14, P2, R14, R5, RZ ;  /* 0x000000050e0e9210 */ /* 0x000fca0007f5e0ff */
[----:B------:R-:W-:-:S04]  /*1b350*/  @!P1 IMAD.X R3, R4, 0x1, R21, P2 ;  /* 0x0000000104039824 */ /* 0x000fc800010e0615 */
[----:B------:R-:W-:-:S05]  /*1b360*/  @!P1 IMAD.MOV.U32 R15, RZ, RZ, R3 ;  /* 0x000000ffff0f9224 */ /* 0x000fca00078e0003 */
[----:B------:R0:W5:Y:S01]  /*1b370*/  @!P1 LD.E.128 R4, desc[UR40][R14.64] ;  /* 0x000000280e049980 */ /* 0x000162000c101d00 */
[----:B------:R-:W-:Y:S01]  /*1b380*/  CS2R R36, SRZ ;  /* 0x0000000000247805 */ /* 0x000fe2000001ff00 */
[----:B------:R-:W-:Y:S01]  /*1b390*/  IMAD.MOV.U32 R13, RZ, RZ, R26 ;  /* 0x000000ffff0d7224 */ /* 0x000fe200078e001a */
[----:B------:R-:W-:Y:S02]  /*1b3a0*/  MOV R12, 0x1 ;  /* 0x00000001000c7802 */ /* 0x000fe40000000f00 */
[----:B------:R-:W-:Y:S02]  /*1b3b0*/  CS2R R34, SRZ ;  /* 0x0000000000227805 */ /* 0x000fe4000001ff00 */
[----:B------:R-:W-:Y:S02]  /*1b3c0*/  CS2R R30, SRZ ;  /* 0x00000000001e7805 */ /* 0x000fe4000001ff00 */
[----:B------:R-:W-:Y:S01]  /*1b3d0*/  CS2R R20, SRZ ;  /* 0x0000000000147805 */ /* 0x000fe2000001ff00 */
[----:B0-----:R-:W-:-:S02]  /*1b3e0*/  IMAD.MOV.U32 R15, RZ, RZ, -0x1 ;  /* 0xffffffffff0f7424 */ /* 0x001fc400078e00ff */
[----:B--2---:R-:W-:Y:S01]  /*1b3f0*/  @!P1 IMAD.MOV.U32 R37, RZ, RZ, R11 ;  /* 0x000000ffff259224 */ /* 0x004fe200078e000b */
[----:B------:R-:W-:Y:S01]  /*1b400*/  @!P1 MOV R35, R9 ;  /* 0x0000000900239202 */ /* 0x000fe20000000f00 */
[----:B------:R-:W-:Y:S02]  /*1b410*/  IMAD.MOV.U32 R11, RZ, RZ, 0x1c1f ;  /* 0x00001c1fff0b7424 */ /* 0x000fe400078e00ff */
[----:B------:R-:W-:Y:S02]  /*1b420*/  @!P1 IMAD.MOV.U32 R34, RZ, RZ, R8 ;  /* 0x000000ffff229224 */ /* 0x000fe400078e0008 */
[----:B------:R-:W-:-:S07]  /*1b430*/  IMAD.MOV.U32 R3, RZ, RZ, R35 ;  /* 0x000000ffff037224 */ /* 0x000fce00078e0023 */
[----:B-----5:R-:W-:Y:S05]  /*1b440*/  WARPSYNC.COLLECTIVE R15, `(.L_x_2984) ;  /* 0x000000000f087348 */ /* 0x020fea0003c00000 */
[----:B------:R0:W1:Y:S02]  /*1b450*/  SHFL.IDX P6, R14, R13, R12, R11 ;  /* 0x0000000c0d0e7389 */ /* 0x00006400000c000b */
[----:B01---5:R-:W-:Y:S01]  /*1b460*/  ENDCOLLECTIVE ;  /* 0x000000000000791b */ /* 0x023fe20003800000 */
.L_x_2984:
[----:B------:R-:W-:Y:S02]  /*1b470*/  IMAD.MOV.U32 R0, RZ, RZ, R34 ;  /* 0x000000ffff007224 */ /* 0x000fe400078e0022 */
[----:B------:R-:W-:Y:S01]  /*1b480*/  @!P1 IMAD.MOV.U32 R36, RZ, RZ, R10 ;  /* 0x000000ffff249224 */ /* 0x000fe200078e000a */
[----:B------:R-:W-:Y:S01]  /*1b490*/  PRMT R45, R45, 0x5410, R3 ;  /* 0x000054102d2d7816 */ /* 0x000fe20000000003 */
[----:B------:R-:W-:Y:S01]  /*1b4a0*/  IMAD.MOV.U32 R9, RZ, RZ, R37 ;  /* 0x000000ffff097224 */ /* 0x000fe200078e0025 */
[----:B------:R-:W-:Y:S01]  /*1b4b0*/  PRMT R42, R0, 0x7610, R42 ;  /* 0x00007610002a7816 */ /* 0x000fe2000000002a */
[----:B------:R-:W-:Y:S01]  /*1b4c0*/  IMAD.MOV.U32 R8, RZ, RZ, R36 ;  /* 0x000000ffff087224 */ /* 0x000fe200078e0024 */
[----:B------:R-:W-:Y:S01]  /*1b4d0*/  @!P1 MOV R31, R5 ;  /* 0x00000005001f9202 */ /* 0x000fe20000000f00 */
[----:B------:R-:W-:Y:S02]  /*1b4e0*/  @!P1 IMAD.MOV.U32 R30, RZ, RZ, R4 ;  /* 0x000000ffff1e9224 */ /* 0x000fe400078e0004 */
[----:B------:R-:W-:Y:S01]  /*1b4f0*/  @!P1 IMAD.MOV.U32 R20, RZ, RZ, R6 ;  /* 0x000000ffff149224 */ /* 0x000fe200078e0006 */
[----:B------:R-:W-:Y:S01]  /*1b500*/  PRMT R33, R8, 0x5410, R9 ;  /* 0x0000541008217816 */ /* 0x000fe20000000009 */
[----:B------:R-:W-:-:S02]  /*1b510*/  @!P1 IMAD.MOV.U32 R21, RZ, RZ, R7 ;  /* 0x000000ffff159224 */ /* 0x000fc400078e0007 */
[----:B------:R-:W-:Y:S02]  /*1b520*/  IMAD.MOV.U32 R13, RZ, RZ, R25 ;  /* 0x000000ffff0d7224 */ /* 0x000fe400078e0019 */
[----:B------:R-:W-:Y:S01]  /*1b530*/  IMAD.MOV.U32 R4, RZ, RZ, R30 ;  /* 0x000000ffff047224 */ /* 0x000fe200078e001e */
[----:B------:R-:W-:Y:S01]  /*1b540*/  MOV R7, R21 ;  /* 0x0000001500077202 */ /* 0x000fe20000000f00 */
[----:B------:R-:W-:Y:S02]  /*1b550*/  IMAD.MOV.U32 R5, RZ, RZ, R31 ;  /* 0x000000ffff057224 */ /* 0x000fe400078e001f */
[----:B------:R-:W-:Y:S01]  /*1b560*/  IMAD.MOV.U32 R6, RZ, RZ, R20 ;  /* 0x000000ffff067224 */ /* 0x000fe200078e0014 */
[----:B------:R-:W-:Y:S01]  /*1b570*/  PRMT R42, R42, 0x5410, R7 ;  /* 0x000054102a2a7816 */ /* 0x000fe20000000007 */
[----:B------:R-:W-:Y:S01]  /*1b580*/  IMAD.MOV.U32 R0, RZ, RZ, R14 ;  /* 0x000000ffff007224 */ /* 0x000fe200078e000e */
[----:B------:R-:W-:-:S07]  /*1b590*/  PRMT R45, R5, 0x7610, R45 ;  /* 0x00007610052d7816 */ /* 0x000fce000000002d */
[----:B------:R-:W-:Y:S05]  /*1b5a0*/  WARPSYNC.COLLECTIVE R15, `(.L_x_2985) ;  /* 0x000000000f087348 */ /* 0x000fea0003c00000 */
[----:B------:R0:W1:Y:S02]  /*1b5b0*/  SHFL.IDX P6, R14, R13, R12, R11 ;  /* 0x0000000c0d0e7389 */ /* 0x00006400000c000b */
[----:B01----:R-:W-:Y:S01]  /*1b5c0*/  ENDCOLLECTIVE ;  /* 0x000000000000791b */ /* 0x003fe20003800000 */
.L_x_2985:
[----:B------:R-:W-:Y:S02]  /*1b5d0*/  PRMT R56, R4, 0x5410, R6 ;  /* 0x0000541004387816 */ /* 0x000fe40000000006 */
[----:B------:R-:W-:Y:S02]  /*1b5e0*/  CS2R R4, SRZ ;  /* 0x0000000000047805 */ /* 0x000fe4000001ff00 */
[----:B------:R-:W-:Y:S01]  /*1b5f0*/  MOV R13, R24 ;  /* 0x00000018000d7202 */ /* 0x000fe20000000f00 */
[----:B------:R-:W-:-:S07]  /*1b600*/  IMAD.MOV.U32 R3, RZ, RZ, R14 ;  /* 0x000000ffff037224 */ /* 0x000fce00078e000e */
[----:B------:R-:W-:Y:S05]  /*1b610*/  WARPSYNC.COLLECTIVE R15, `(.L_x_2986) ;  /* 0x000000000f087348 */ /* 0x000fea0003c00000 */
[----:B------:R0:W1:Y:S02]  /*1b620*/  SHFL.IDX P6, R14, R13, R12, R11 ;  /* 0x0000000c0d0e7389 */ /* 0x00006400000c000b */
[----:B01----:R-:W-:Y:S01]  /*1b630*/  ENDCOLLECTIVE ;  /* 0x000000000000791b */ /* 0x003fe20003800000 */
.L_x_2986:
[----:B------:R-:W-:Y:S02]  /*1b640*/  IMAD.MOV.U32 R13, RZ, RZ, R27 ;  /* 0x000000ffff0d7224 */ /* 0x000fe400078e001b */
[----:B------:R-:W-:-:S07]  /*1b650*/  IMAD.MOV.U32 R24, RZ, RZ, R14 ;  /* 0x000000ffff187224 */ /* 0x000fce00078e000e */
[----:B------:R-:W-:Y:S05]  /*1b660*/  WARPSYNC.COLLECTIVE R15, `(.L_x_2987) ;  /* 0x000000000f087348 */ /* 0x000fea0003c00000 */
[----:B------:R0:W1:Y:S02]  /*1b670*/  SHFL.IDX P6, R14, R13, R12, R11 ;  /* 0x0000000c0d0e7389 */ /* 0x00006400000c000b */
[----:B01----:R-:W-:Y:S01]  /*1b680*/  ENDCOLLECTIVE ;  /* 0x000000000000791b */ /* 0x003fe20003800000 */
.L_x_2987:
[----:B------:R-:W-:Y:S05]  /*1b690*/  BRA `(.L_x_2988) ;  /* 0xfffffec8009c7947 */ /* 0x000fea000383ffff */
.L_x_2763:
[----:B0-----:R0:W1:Y:S02]  /*1b6a0*/  SYNCS.PHASECHK.TRANS64.TRYWAIT P1, [R2+URZ+0x16800], R13 ;  /* 0x0168000d020075a7 */ /* 0x001064000802017f */
[----:B-1----:R-:W-:Y:S05]  /*1b6b0*/  @!P1 NANOSLEEP.SYNCS 0x989680 ;  /* 0x009896800000995d */ /* 0x002fea0003900000 */
[----:B------:R-:W1:Y:S02]  /*1b6c0*/  @!P1 SYNCS.PHASECHK.TRANS64 P1, [R2+URZ+0x16800], R13 ;  /* 0x0168000d020095a7 */ /* 0x000e64000802007f */
[----:B-1----:R-:W-:Y:S05]  /*1b6d0*/  @!P1 BRA `(.L_x_2763) ;  /* 0xfffffffc00f09947 */ /* 0x002fea000383ffff */
[----:B------:R-:W-:Y:S05]  /*1b6e0*/  BRA `(.L_x_2989) ;  /* 0xfffffecc003c7947 */ /* 0x000fea000383ffff */
.L_x_2769:
[----:B-1----:R1:W3:Y:S02]  /*1b6f0*/  SYNCS.PHASECHK.TRANS64.TRYWAIT P1, [R8+URZ+0x16830], R3 ;  /* 0x01683003080075a7 */ /* 0x0022e4000802017f */
[----:B---3--:R-:W-:Y:S05]  /*1b700*/  @!P1 NANOSLEEP.SYNCS 0x989680 ;  /* 0x009896800000995d */ /* 0x008fea0003900000 */
[----:B------:R-:W3:Y:S02]  /*1b710*/  @!P1 SYNCS.PHASECHK.TRANS64 P1, [R8+URZ+0x16830], R3 ;  /* 0x01683003080095a7 */ /* 0x000ee4000802007f */
[----:B---3--:R-:W-:Y:S05]  /*1b720*/  @!P1 BRA `(.L_x_2769) ;  /* 0xfffffffc00f09947 */ /* 0x008fea000383ffff */
[----:B------:R-:W-:Y:S05]  /*1b730*/  BRA `(.L_x_2768) ;  /* 0xfffffed800cc7947 */ /* 0x000fea000383ffff */
.L_x_2776:
[----:B-1----:R1:W2:Y:S02]  /*1b740*/  SYNCS.PHASECHK.TRANS64.TRYWAIT P2, [R3+URZ+0x16830], R0 ;  /* 0x01683000030075a7 */ /* 0x0022a4000804017f */
[----:B--2---:R-:W-:Y:S05]  /*1b750*/  @!P2 NANOSLEEP.SYNCS 0x989680 ;  /* 0x009896800000a95d */ /* 0x004fea0003900000 */
[----:B------:R-:W2:Y:S02]  /*1b760*/  @!P2 SYNCS.PHASECHK.TRANS64 P2, [R3+URZ+0x16830], R0 ;  /* 0x016830000300a5a7 */ /* 0x000ea4000804007f */
[----:B--2---:R-:W-:Y:S05]  /*1b770*/  @!P2 BRA `(.L_x_2776) ;  /* 0xfffffffc00f0a947 */ /* 0x004fea000383ffff */
[----:B------:R-:W-:Y:S05]  /*1b780*/  BRA `(.L_x_2775) ;  /* 0xfffffefc00787947 */ /* 0x000fea000383ffff */
.L_x_2780:
[----:B-1----:R1:W2:Y:S02]  /*1b790*/  SYNCS.PHASECHK.TRANS64.TRYWAIT P1, [R3+URZ+0x16850], R0 ;  /* 0x01685000030075a7 */ /* 0x0022a4000802017f */
[----:B--2---:R-:W-:Y:S05]  /*1b7a0*/  @!P1 NANOSLEEP.SYNCS 0x989680 ;  /* 0x009896800000995d */ /* 0x004fea0003900000 */
[----:B------:R-:W2:Y:S02]  /*1b7b0*/  @!P1 SYNCS.PHASECHK.TRANS64 P1, [R3+URZ+0x16850], R0 ;  /* 0x01685000030095a7 */ /* 0x000ea4000802007f */
[----:B--2---:R-:W-:Y:S05]  /*1b7c0*/  @!P1 BRA `(.L_x_2780) ;  /* 0xfffffffc00f09947 */ /* 0x004fea000383ffff */
[----:B------:R-:W-:Y:S05]  /*1b7d0*/  BRA `(.L_x_2777) ;  /* 0xffffff0000547947 */ /* 0x000fea000383ffff */
.L_x_2789:
[----:B-1----:R1:W2:Y:S02]  /*1b7e0*/  SYNCS.PHASECHK.TRANS64.TRYWAIT P1, [R0+URZ+0x16830], R3 ;  /* 0x01683003000075a7 */ /* 0x0022a4000802017f */
[----:B--2---:R-:W-:Y:S05]  /*1b7f0*/  @!P1 NANOSLEEP.SYNCS 0x989680 ;  /* 0x009896800000995d */ /* 0x004fea0003900000 */
[----:B------:R-:W2:Y:S02]  /*1b800*/  @!P1 SYNCS.PHASECHK.TRANS64 P1, [R0+URZ+0x16830], R3 ;  /* 0x01683003000095a7 */ /* 0x000ea4000802007f */
[----:B--2---:R-:W-:Y:S05]  /*1b810*/  @!P1 BRA `(.L_x_2789) ;  /* 0xfffffffc00f09947 */ /* 0x004fea000383ffff */
[----:B------:R-:W-:Y:S05]  /*1b820*/  BRA `(.L_x_2788) ;  /* 0xffffff2400cc7947 */ /* 0x000fea000383ffff */
.L_x_2793:
[----:B-1----:R1:W2:Y:S02]  /*1b830*/  SYNCS.PHASECHK.TRANS64.TRYWAIT P1, [R3+URZ+0x16850], R0 ;  /* 0x01685000030075a7 */ /* 0x0022a4000802017f */
[----:B--2---:R-:W-:Y:S05]  /*1b840*/  @!P1 NANOSLEEP.SYNCS 0x989680 ;  /* 0x009896800000995d */ /* 0x004fea0003900000 */
[----:B------:R-:W2:Y:S02]  /*1b850*/  @!P1 SYNCS.PHASECHK.TRANS64 P1, [R3+URZ+0x16850], R0 ;  /* 0x01685000030095a7 */ /* 0x000ea4000802007f */
[----:B--2---:R-:W-:Y:S05]  /*1b860*/  @!P1 BRA `(.L_x_2793) ;  /* 0xfffffffc00f09947 */ /* 0x004fea000383ffff */
[----:B------:R-:W-:Y:S05]  /*1b870*/  BRA `(.L_x_2790) ;  /* 0xffffff28009c7947 */ /* 0x000fea000383ffff */
.L_x_2800:
[----:B-1----:R1:W2:Y:S02]  /*1b880*/  SYNCS.PHASECHK.TRANS64.TRYWAIT P1, [R10+URZ+0x16850], R7 ;  /* 0x016850070a0075a7 */ /* 0x0022a4000802017f */
[----:B--2---:R-:W-:Y:S05]  /*1b890*/  @!P1 NANOSLEEP.SYNCS 0x989680 ;  /* 0x009896800000995d */ /* 0x004fea0003900000 */
[----:B------:R-:W2:Y:S02]  /*1b8a0*/  @!P1 SYNCS.PHASECHK.TRANS64 P1, [R10+URZ+0x16850], R7 ;  /* 0x016850070a0095a7 */ /* 0x000ea4000802007f */
[----:B--2---:R-:W-:Y:S05]  /*1b8b0*/  @!P1 BRA `(.L_x_2800) ;  /* 0xfffffffc00f09947 */ /* 0x004fea000383ffff */
[----:B------:R-:W-:Y:S05]  /*1b8c0*/  BRA `(.L_x_2799) ;  /* 0xffffff4400647947 */ /* 0x000fea000383ffff */
.L_x_2806:
        /* <DEDUP_REMOVED lines=8> */
.L_x_2990:
[----:B------:R-:W-:Y:S02]  /*1b950*/  IADD3 R20, R42, 0x30, RZ ;  /* 0x000000302a147810 */ /* 0x000fe40007ffe0ff */
[----:B------:R-:W-:Y:S01]  /*1b960*/  MOV R13, R40 ;  /* 0x00000028000d7202 */ /* 0x000fe20000000f00 */
[----:B------:R-:W-:-:S07]  /*1b970*/  IMAD.MOV.U32 R0, RZ, RZ, R14 ;  /* 0x000000ffff007224 */ /* 0x000fce00078e000e */
[----:B------:R-:W-:Y:S05]  /*1b980*/  WARPSYNC.COLLECTIVE R15, `(.L_x_2991) ;  /* 0x000000000f087348 */ /* 0x000fea0003c00000 */
[----:B------:R0:W1:Y:S02]  /*1b990*/  SHFL.IDX P6, R14, R13, R12, R11 ;  /* 0x0000000c0d0e7389 */ /* 0x00006400000c000b */
[----:B01----:R-:W-:Y:S01]  /*1b9a0*/  ENDCOLLECTIVE ;  /* 0x000000000000791b */ /* 0x003fe20003800000 */
.L_x_2991:
        /* <DEDUP_REMOVED lines=12> */
.L_x_2992:
[----:B------:R-:W-:-:S04]  /*1ba70*/  @!P3 LEA R28, P5, R43, R3, 0x1 ;  /* 0x000000032b1cb211 */ /* 0x000fc800078a08ff */
[----:B------:R-:W-:Y:S01]  /*1ba80*/  @!P3 LEA.HI.X R3, R43, R0, R44, 0x1, P5 ;  /* 0x000000002b03b211 */ /* 0x000fe200028f0c2c */
[----:B------:R-:W-:Y:S02]  /*1ba90*/  IMAD.MOV.U32 R13, RZ, RZ, R40 ;  /* 0x000000ffff0d7224 */ /* 0x000fe400078e0028 */
[----:B------:R-:W-:-:S07]  /*1baa0*/  IMAD.MOV.U32 R8, RZ, RZ, R14 ;  /* 0x000000ffff087224 */ /* 0x000fce00078e000e */
[----:B------:R-:W-:Y:S05]  /*1bab0*/  WARPSYNC.COLLECTIVE R15, `(.L_x_2993) ;  /* 0x000000000f087348 */ /* 0x000fea0003c00000 */
[----:B------:R0:W1:Y:S02]  /*1bac0*/  SHFL.IDX P6, R14, R13, R12, R11 ;  /* 0x0000000c0d0e7389 */ /* 0x00006400000c000b */
[----:B01----:R-:W-:Y:S01]  /*1bad0*/  ENDCOLLECTIVE ;  /* 0x000000000000791b */ /* 0x003fe20003800000 */
.L_x_2993:
[----:B------:R-:W-:Y:S02]  /*1bae0*/  IMAD.MOV.U32 R13, RZ, RZ, R41 ;  /* 0x000000ffff0d7224 */ /* 0x000fe400078e0029 */
[----:B------:R-:W-:Y:S01]  /*1baf0*/  IMAD.MOV.U32 R12, RZ, RZ, 0x2 ;  /* 0x00000002ff0c7424 */ /* 0x000fe200078e00ff */
[----:B------:R-:W-:-:S07]  /*1bb00*/  MOV R9, R14 ;  /* 0x0000000e00097202 */ /* 0x000fce0000000f00 */
[----:B------:R-:W-:Y:S05]  /*1bb10*/  WARPSYNC.COLLECTIVE R15, `(.L_x_2994) ;  /* 0x000000000f087348 */ /* 0x000fea0003c00000 */
[----:B------:R0:W1:Y:S02]  /*1bb20*/  SHFL.IDX P6, R14, R13, R12, R11 ;  /* 0x0000000c0d0e7389 */ /* 0x00006400000c000b */
[----:B01----:R-:W-:Y:S01]  /*1bb30*/  ENDCOLLECTIVE ;  /* 0x000000000000791b */ /* 0x003fe20003800000 */
.L_x_2994:
        /* <DEDUP_REMOVED lines=11> */
.L_x_2995:
[----:B------:R-:W-:Y:S02]  /*1bbf0*/  IMAD.MOV.U32 R13, RZ, RZ, R41 ;  /* 0x000000ffff0d7224 */ /* 0x000fe400078e0029 */
[----:B------:R-:W-:Y:S01]  /*1bc00*/  IMAD.MOV.U32 R12, RZ, RZ, 0x3 ;  /* 0x00000003ff0c7424 */ /* 0x000fe200078e00ff */
[----:B------:R-:W-:-:S13]  /*1bc10*/  @!P2 LEA R46, P5, R43, R14, 0x1 ;  /* 0x0000000e2b2ea211 */ /* 0x000fda00078a08ff */
[----:B------:R-:W-:Y:S05]  /*1bc20*/  WARPSYNC.COLLECTIVE R15, `(.L_x_2996) ;  /* 0x000000000f087348 */ /* 0x000fea0003c00000 */
[----:B------:R0:W1:Y:S02]  /*1bc30*/  SHFL.IDX P6, R14, R13, R12, R11 ;  /* 0x0000000c0d0e7389 */ /* 0x00006400000c000b */
[----:B01----:R-:W-:Y:S01]  /*1bc40*/  ENDCOLLECTIVE ;  /* 0x000000000000791b */ /* 0x003fe20003800000 */
.L_x_2996:
[----:B------:R-:W-:Y:S01]  /*1bc50*/  @!P2 LEA.HI.X R47, R43, R10, R44, 0x1, P5 ;  /* 0x0000000a2b2fa211 */ /* 0x000fe200028f0c2c */
[----:B------:R-:W-:-:S04]  /*1bc60*/  @!P2 IMAD.MOV.U32 R4, RZ, RZ, R46 ;  /* 0x000000ffff04a224 */ /* 0x000fc800078e002e */
[----:B------:R-:W-:-:S05]  /*1bc70*/  @!P2 IMAD.MOV.U32 R5, RZ, RZ, R47 ;  /* 0x000000ffff05a224 */ /* 0x000fca00078e002f */
[----:B------:R0:W-:Y:S01]  /*1bc80*/  @!P2 ST.E.128 desc[UR40][R4.64], R32 ;  /* 0x000000200400a985 */ /* 0x0001e2000c101d28 */
[----:B------:R-:W-:Y:S01]  /*1bc90*/  IMAD.MOV.U32 R13, RZ, RZ, R40 ;  /* 0x000000ffff0d7224 */ /* 0x000fe200078e0028 */
[----:B------:R-:W-:-:S07]  /*1bca0*/  MOV R0, R14 ;  /* 0x0000000e00007202 */ /* 0x000fce0000000f00 */
[----:B0-----:R-:W-:Y:S05]  /*1bcb0*/  WARPSYNC.COLLECTIVE R15, `(.L_x_2997) ;  /* 0x000000000f087348 */ /* 0x001fea0003c00000 */
[----:B------:R1:W2:Y:S02]  /*1bcc0*/  SHFL.IDX P6, R14, R13, R12, R11 ;  /* 0x0000000c0d0e7389 */ /* 0x0002a400000c000b */
[----:B012---:R-:W-:Y:S01]  /*1bcd0*/  ENDCOLLECTIVE ;  /* 0x000000000000791b */ /* 0x007fe20003800000 */
.L_x_2997:
[----:B------:R-:W-:Y:S05]  /*1bce0*/  BRA `(.L_x_2998) ;  /* 0xffffff58009c7947 */ /* 0x000fea000383ffff */
.L_x_2808:
[----:B------:R-:W-:Y:S01]  /*1bcf0*/  IMAD.MOV.U32 R13, RZ, RZ, R4 ;  /* 0x000000ffff0d7224 */ /* 0x000fe200078e0004 */
[----:B------:R-:W-:Y:S01]  /*1bd00*/  MOV R11, 0x1c1f ;  /* 0x00001c1f000b7802 */ /* 0x000fe20000000f00 */
[----:B------:R-:W-:Y:S02]  /*1bd10*/  IMAD.MOV.U32 R12, RZ, RZ, RZ ;  /* 0x000000ffff0c7224 */ /* 0x000fe400078e00ff */
[----:B------:R-:W-:-:S07]  /*1bd20*/  IMAD.MOV.U32 R15, RZ, RZ, -0x1 ;  /* 0xffffffffff0f7424 */ /* 0x000fce00078e00ff */
[----:B------:R-:W-:Y:S05]  /*1bd30*/  WARPSYNC.COLLECTIVE R15, `(.L_x_2999) ;  /* 0x000000000f087348 */ /* 0x000fea0003c00000 */
[----:B------:R0:W1:Y:S02]  /*1bd40*/  SHFL.IDX P6, R14, R13, R12, R11 ;  /* 0x0000000c0d0e7389 */ /* 0x00006400000c000b */
[----:B01----:R-:W-:Y:S01]  /*1bd50*/  ENDCOLLECTIVE ;  /* 0x000000000000791b */ /* 0x003fe20003800000 */
.L_x_2999:
[----:B------:R-:W-:Y:S02]  /*1bd60*/  IMAD.MOV.U32 R13, RZ, RZ, R0 ;  /* 0x000000ffff0d7224 */ /* 0x000fe400078e0000 */
[----:B------:R-:W-:-:S07]  /*1bd70*/  IMAD.MOV.U32 R3, RZ, RZ, R14 ;  /* 0x000000ffff037224 */ /* 0x000fce00078e000e */
[----:B------:R-:W-:Y:S05]  /*1bd80*/  WARPSYNC.COLLECTIVE R15, `(.L_x_3000) ;  /* 0x000000000f087348 */ /* 0x000fea0003c00000 */
[----:B------:R0:W1:Y:S02]  /*1bd90*/  SHFL.IDX P6, R14, R13, R12, R11 ;  /* 0x0000000c0d0e7389 */ /* 0x00006400000c000b */
[----:B01----:R-:W-:Y:S01]  /*1bda0*/  ENDCOLLECTIVE ;  /* 0x000000000000791b */ /* 0x003fe20003800000 */
.L_x_3000:
[----:B------:R-:W-:Y:S05]  /*1bdb0*/  BRA `(.L_x_3001) ;  /* 0xffffff5c00787947 */ /* 0x000fea000383ffff */
.L_x_2811:
[----:B------:R-:W-:Y:S01]  /*1bdc0*/  BSSY B1, `(.L_x_3002) ;  /* 0x0000008000017945 */ /* 0x000fe20003800000 */
[----:B---3--:R-:W-:Y:S01]  /*1bdd0*/  IMAD.MOV.U32 R13, RZ, RZ, R4 ;  /* 0x000000ffff0d7224 */ /* 0x008fe200078e0004 */
[----:B------:R-:W-:Y:S01]  /*1bde0*/  MOV R11, 0x1c1f ;  /* 0x00001c1f000b7802 */ /* 0x000fe20000000f00 */
[----:B------:R-:W-:Y:S02]  /*1bdf0*/  IMAD.MOV.U32 R12, RZ, RZ, 0x1 ;  /* 0x00000001ff0c7424 */ /* 0x000fe400078e00ff */
[----:B------:R-:W-:-:S07]  /*1be00*/  IMAD.MOV.U32 R15, RZ, RZ, -0x1 ;  /* 0xffffffffff0f7424 */ /* 0x000fce00078e00ff */
[----:B012---:R-:W-:Y:S05]  /*1be10*/  WARPSYNC.COLLECTIVE R15, `(.L_x_3003) ;  /* 0x000000000f087348 */ /* 0x007fea0003c00000 */
[----:B--2---:R2:W3:Y:S02]  /*1be20*/  SHFL.IDX P6, R14, R13, R12, R11 ;  /* 0x0000000c0d0e7389 */ /* 0x0044e400000c000b */
[----:B0123--:R-:W-:Y:S01]  /*1be30*/  ENDCOLLECTIVE ;  /* 0x000000000000791b */ /* 0x00ffe20003800000 */
.L_x_3003:
[----:B------:R-:W-:Y:S05]  /*1be40*/  BSYNC B1 ;  /* 0x0000000000017941 */ /* 0x000fea0003800000 */
.L_x_3002:
        /* <DEDUP_REMOVED lines=8> */
.L_x_3004:
[----:B------:R-:W-:Y:S05]  /*1bed0*/  BRA `(.L_x_3005) ;  /* 0xffffff5c00d47947 */ /* 0x000fea000383ffff */
.L_x_2815:
        /* <DEDUP_REMOVED lines=9> */
.L_x_3006:
[C---:B------:R-:W-:Y:S02]  /*1bf70*/  ISETP.GE.OR P3, PT, R24.reuse, R21, P0 ;  /* 0x000000151800720c */ /* 0x040fe40000766670 */
[----:B------:R-:W-:-:S04]  /*1bf80*/  IADD3 R8, R24, 0x30, RZ ;  /* 0x0000003018087810 */ /* 0x000fc80007ffe0ff */
[----:B------:R-:W-:Y:S01]  /*1bf90*/  ISETP.GE.OR P4, PT, R8, R21, P0 ;  /* 0x000000150800720c */ /* 0x000fe20000786670 */
[----:B------:R-:W-:Y:S01]  /*1bfa0*/  VIADD R8, R24, 0x60 ;  /* 0x0000006018087836 */ /* 0x000fe20000000000 */
[----:B------:R-:W-:-:S04]  /*1bfb0*/  MOV R13, R7 ;  /* 0x00000007000d7202 */ /* 0x000fc80000000f00 */
[----:B------:R-:W-:Y:S01]  /*1bfc0*/  ISETP.GE.OR P2, PT, R8, R21, P0 ;  /* 0x000000150800720c */ /* 0x000fe20000746670 */
[----:B------:R-:W-:-:S12]  /*1bfd0*/  IMAD.MOV.U32 R0, RZ, RZ, R14 ;  /* 0x000000ffff007224 */ /* 0x000fd800078e000e */
[----:B------:R-:W-:Y:S05]  /*1bfe0*/  WARPSYNC.COLLECTIVE R15, `(.L_x_3007) ;  /* 0x000000000f087348 */ /* 0x000fea0003c00000 */
[----:B------:R0:W1:Y:S02]  /*1bff0*/  SHFL.IDX P6, R14, R13, R12, R11 ;  /* 0x0000000c0d0e7389 */ /* 0x00006400000c000b */
[----:B01----:R-:W-:Y:S01]  /*1c000*/  ENDCOLLECTIVE ;  /* 0x000000000000791b */ /* 0x003fe20003800000 */
.L_x_3007:
[----:B------:R-:W-:Y:S02]  /*1c010*/  IMAD.MOV.U32 R13, RZ, RZ, R20 ;  /* 0x000000ffff0d7224 */ /* 0x000fe400078e0014 */
[----:B------:R-:W-:Y:S02]  /*1c020*/  IMAD.MOV.U32 R12, RZ, RZ, 0x1 ;  /* 0x00000001ff0c7424 */ /* 0x000fe400078e00ff */
[----:B------:R-:W-:-:S07]  /*1c030*/  IMAD.MOV.U32 R3, RZ, RZ, R14 ;  /* 0x000000ffff037224 */ /* 0x000fce00078e000e */
[----:B------:R-:W-:Y:S05]  /*1c040*/  WARPSYNC.COLLECTIVE R15, `(.L_x_3008) ;  /* 0x000000000f087348 */ /* 0x000fea0003c00000 */
[----:B------:R0:W1:Y:S02]  /*1c050*/  SHFL.IDX P6, R14, R13, R12, R11 ;  /* 0x0000000c0d0e7389 */ /* 0x00006400000c000b */
[----:B01----:R-:W-:Y:S01]  /*1c060*/  ENDCOLLECTIVE ;  /* 0x000000000000791b */ /* 0x003fe20003800000 */
.L_x_3008:
[----:B------:R-:W-:-:S04]  /*1c070*/  @!P3 LEA R10, P5, R43, R3, 0x1 ;  /* 0x000000032b0ab211 */ /* 0x000fc800078a08ff */
[----:B------:R-:W-:Y:S01]  /*1c080*/  @!P3 LEA.HI.X R3, R43, R0, R44, 0x1, P5 ;  /* 0x000000002b03b211 */ /* 0x000fe200028f0c2c */
[----:B------:R-:W-:Y:S02]  /*1c090*/  IMAD.MOV.U32 R13, RZ, RZ, R7 ;  /* 0x000000ffff0d7224 */ /* 0x000fe400078e0007 */
[----:B------:R-:W-:-:S07]  /*1c0a0*/  IMAD.MOV.U32 R4, RZ, RZ, R14 ;  /* 0x000000ffff047224 */ /* 0x000fce00078e000e */
[----:B------:R-:W-:Y:S05]  /*1c0b0*/  WARPSYNC.COLLECTIVE R15, `(.L_x_3009) ;  /* 0x000000000f087348 */ /* 0x000fea0003c00000 */
[----:B------:R0:W1:Y:S02]  /*1c0c0*/  SHFL.IDX P6, R14, R13, R12, R11 ;  /* 0x0000000c0d0e7389 */ /* 0x00006400000c000b */
[----:B01----:R-:W-:Y:S01]  /*1c0d0*/  ENDCOLLECTIVE ;  /* 0x000000000000791b */ /* 0x003fe20003800000 */
.L_x_3009:
[----:B------:R-:W-:Y:S02]  /*1c0e0*/  IMAD.MOV.U32 R13, RZ, RZ, R20 ;  /* 0x000000ffff0d7224 */ /* 0x000fe400078e0014 */
[----:B------:R-:W-:Y:S01]  /*1c0f0*/  IMAD.MOV.U32 R12, RZ, RZ, 0x2 ;  /* 0x00000002ff0c7424 */ /* 0x000fe200078e00ff */
[----:B------:R-:W-:-:S07]  /*1c100*/  MOV R5, R14 ;  /* 0x0000000e00057202 */ /* 0x000fce0000000f00 */
[----:B------:R-:W-:Y:S05]  /*1c110*/  WARPSYNC.COLLECTIVE R15, `(.L_x_3010) ;  /* 0x000000000f087348 */ /* 0x000fea0003c00000 */
[----:B------:R0:W1:Y:S02]  /*1c120*/  SHFL.IDX P6, R14, R13, R12, R11 ;  /* 0x0000000c0d0e7389 */ /* 0x00006400000c000b */
[----:B01----:R-:W-:Y:S01]  /*1c130*/  ENDCOLLECTIVE ;  /* 0x000000000000791b */ /* 0x003fe20003800000 */
.L_x_3010:
[----:B------:R-:W-:-:S04]  /*1c140*/  @!P4 LEA R8, P1, R43, R5, 0x1 ;  /* 0x000000052b08c211 */ /* 0x000fc800078208ff */
[----:B------:R-:W-:Y:S01]  /*1c150*/  @!P4 LEA.HI.X R9, R43, R4, R44, 0x1, P1 ;  /* 0x000000042b09c211 */ /* 0x000fe200008f0c2c */
[----:B------:R-:W-:Y:S02]  /*1c160*/  IMAD.MOV.U32 R13, RZ, RZ, R7 ;  /* 0x000000ffff0d7224 */ /* 0x000fe400078e0007 */
[----:B------:R-:W-:-:S07]  /*1c170*/  IMAD.MOV.U32 R6, RZ, RZ, R14 ;  /* 0x000000ffff067224 */ /* 0x000fce00078e000e */
[----:B------:R-:W-:Y:S05]  /*1c180*/  WARPSYNC.COLLECTIVE R15, `(.L_x_3011) ;  /* 0x000000000f087348 */ /* 0x000fea0003c00000 */
[----:B------:R0:W1:Y:S02]  /*1c190*/  SHFL.IDX P6, R14, R13, R12, R11 ;  /* 0x0000000c0d0e7389 */ /* 0x00006400000c000b */
[----:B01----:R-:W-:Y:S01]  /*1c1a0*/  ENDCOLLECTIVE ;  /* 0x000000000000791b */ /* 0x003fe20003800000 */
.L_x_3011:
        /* <DEDUP_REMOVED lines=12> */
.L_x_3012:
[----:B------:R0:W-:Y:S01]  /*1c270*/  @!P2 ST.E.128 desc[UR40][R4.64], RZ ;  /* 0x000000ff0400a985 */ /* 0x0001e2000c101d28 */
[----:B------:R-:W-:Y:S01]  /*1c280*/  IMAD.MOV.U32 R13, RZ, RZ, R7 ;  /* 0x000000ffff0d7224 */ /* 0x000fe200078e0007 */
[----:B------:R-:W-:-:S07]  /*1c290*/  MOV R0, R14 ;  /* 0x0000000e00007202 */ /* 0x000fce0000000f00 */
[----:B0-----:R-:W-:Y:S05]  /*1c2a0*/  WARPSYNC.COLLECTIVE R15, `(.L_x_3013) ;  /* 0x000000000f087348 */ /* 0x001fea0003c00000 */
[----:B------:R1:W2:Y:S02]  /*1c2b0*/  SHFL.IDX P6, R14, R13, R12, R11 ;  /* 0x0000000c0d0e7389 */ /* 0x0002a400000c000b */
[----:B012---:R-:W-:Y:S01]  /*1c2c0*/  ENDCOLLECTIVE ;  /* 0x000000000000791b */ /* 0x007fe20003800000 */
.L_x_3013:
[----:B------:R-:W-:Y:S05]  /*1c2d0*/  BRA `(.L_x_3014) ;  /* 0xffffff6400e47947 */ /* 0x000fea000383ffff */
.L_x_2834:
[----:B------:R-:W2:Y:S01]  /*1c2e0*/  S2R R7, SR_TID.X ;  /* 0x0000000000077919 */ /* 0x000ea20000002100 */
[----:B------:R-:W-:Y:S01]  /*1c2f0*/  BSSY B1, `(.L_x_3015) ;  /* 0x000000a000017945 */ /* 0x000fe20003800000 */
[----:B------:R-:W-:Y:S01]  /*1c300*/  IMAD.MOV.U32 R12, RZ, RZ, RZ ;  /* 0x000000ffff0c7224 */ /* 0x000fe200078e00ff */
[----:B------:R-:W-:Y:S01]  /*1c310*/  MOV R15, 0xffffffff ;  /* 0xffffffff000f7802 */ /* 0x000fe20000000f00 */
[----:B------:R-:W-:Y:S01]  /*1c320*/  IMAD.MOV.U32 R11, RZ, RZ, 0x1f ;  /* 0x0000001fff0b7424 */ /* 0x000fe200078e00ff */
[----:B--2---:R-:W-:-:S04]  /*1c330*/  SHF.R.U32.HI R7, RZ, 0x5, R7 ;  /* 0x00000005ff077819 */ /* 0x004fc80000011607 */
[----:B------:R-:W-:-:S05]  /*1c340*/  LOP3.LUT R7, R7, 0x3, RZ, 0xc0, !PT ;  /* 0x0000000307077812 */ /* 0x000fca00078ec0ff */
[----:B------:R-:W-:-:S07]  /*1c350*/  IMAD.MOV.U32 R13, RZ, RZ, R7 ;  /* 0x000000ffff0d7224 */ /* 0x000fce00078e0007 */
[----:B01----:R-:W-:Y:S05]  /*1c360*/  WARPSYNC.COLLECTIVE R15, `(.L_x_3016) ;  /* 0x000000000f087348 */ /* 0x003fea0003c00000 */
[----:B------:R2:W3:Y:S02]  /*1c370*/  SHFL.IDX P6, R14, R13, R12, R11 ;  /* 0x0000000c0d0e7389 */ /* 0x0004e400000c000b */
[----:B0123--:R-:W-:Y:S01]  /*1c380*/  ENDCOLLECTIVE ;  /* 0x000000000000791b */ /* 0x00ffe20003800000 */
.L_x_3016:
[----:B------:R-:W-:Y:S05]  /*1c390*/  BSYNC B1 ;  /* 0x0000000000017941 */ /* 0x000fea0003800000 */
.L_x_3015:
[----:B------:R-:W-:Y:S05]  /*1c3a0*/  BRA `(.L_x_3017) ;  /* 0xffffff8000c87947 */ /* 0x000fea000383ffff */
.L_x_2836:
[----:B------:R-:W-:Y:S01]  /*1c3b0*/  BSSY B1, `(.L_x_3018) ;  /* 0x0000006000017945 */ /* 0x000fe20003800000 */
[----:B------:R-:W-:-:S07]  /*1c3c0*/  IMAD.MOV.U32 R15, RZ, RZ, -0x1 ;  /* 0xffffffffff0f7424 */ /* 0x000fce00078e00ff */
[----:B012---:R-:W-:Y:S05]  /*1c3d0*/  WARPSYNC.COLLECTIVE R15, `(.L_x_3019) ;  /* 0x000000000f0c7348 */ /* 0x007fea0003c00000 */
[----:B------:R-:W-:Y:S02]  /*1c3e0*/  ELECT P6, UR62, PT ;  /* 0x00000000003e782f */ /* 0x000fe400038c0000 */
[----:B------:R-:W-:Y:S01]  /*1c3f0*/  MOV R14, UR62 ;  /* 0x0000003e000e7c02 */ /* 0x000fe20008000f00 */
[----:B012---:R-:W-:Y:S10]  /*1c400*/  ENDCOLLECTIVE ;  /* 0x000000000000791b */ /* 0x007ff40003800000 */
.L_x_3019:
[----:B------:R-:W-:Y:S05]  /*1c410*/  BSYNC B1 ;  /* 0x0000000000017941 */ /* 0x000fea0003800000 */
.L_x_3018:
[----:B------:R-:W-:Y:S05]  /*1c420*/  BRA `(.L_x_2835) ;  /* 0xffffff8000c07947 */ /* 0x000fea000383ffff */
.L_x_2838:
[----:B--2---:R2:W3:Y:S02]  /*1c430*/  SYNCS.PHASECHK.TRANS64.TRYWAIT P0, [R16+URZ+0x16820], R6 ;  /* 0x01682006100075a7 */ /* 0x0044e4000800017f */
[----:B---3--:R-:W-:Y:S05]  /*1c440*/  @!P0 NANOSLEEP.SYNCS 0x989680 ;  /* 0x009896800000895d */ /* 0x008fea0003900000 */
[----:B------:R-:W3:Y:S02]  /*1c450*/  @!P0 SYNCS.PHASECHK.TRANS64 P0, [R16+URZ+0x16820], R6 ;  /* 0x01682006100085a7 */ /* 0x000ee4000800007f */
[----:B---3--:R-:W-:Y:S05]  /*1c460*/  @!P0 BRA `(.L_x_2838) ;  /* 0xfffffffc00f08947 */ /* 0x008fea000383ffff */
[----:B------:R-:W-:Y:S05]  /*1c470*/  BRA `(.L_x_3020) ;  /* 0xffffff8000d07947 */ /* 0x000fea000383ffff */
.L_x_2842:
[----:B--2---:R2:W3:Y:S02]  /*1c480*/  SYNCS.PHASECHK.TRANS64.TRYWAIT P0, [R6+URZ+0x168a0], R7 ;  /* 0x0168a007060075a7 */ /* 0x0044e4000800017f */
[----:B---3--:R-:W-:Y:S05]  /*1c490*/  @!P0 NANOSLEEP.SYNCS 0x989680 ;  /* 0x009896800000895d */ /* 0x008fea0003900000 */
[----:B------:R-:W3:Y:S02]  /*1c4a0*/  @!P0 SYNCS.PHASECHK.TRANS64 P0, [R6+URZ+0x168a0], R7 ;  /* 0x0168a007060085a7 */ /* 0x000ee4000800007f */
[----:B---3--:R-:W-:Y:S05]  /*1c4b0*/  @!P0 BRA `(.L_x_2842) ;  /* 0xfffffffc00f08947 */ /* 0x008fea000383ffff */
[----:B------:R-:W-:Y:S05]  /*1c4c0*/  BRA `(.L_x_3021) ;  /* 0xffffff8000ec7947 */ /* 0x000fea000383ffff */
.L_x_2847:
[----:B0-----:R0:W1:Y:S02]  /*1c4d0*/  SYNCS.PHASECHK.TRANS64.TRYWAIT P0, [R6+URZ+0x168c0], R7 ;  /* 0x0168c007060075a7 */ /* 0x001064000800017f */
[----:B-1----:R-:W-:Y:S05]  /*1c4e0*/  @!P0 NANOSLEEP.SYNCS 0x989680 ;  /* 0x009896800000895d */ /* 0x002fea0003900000 */
[----:B------:R-:W1:Y:S02]  /*1c4f0*/  @!P0 SYNCS.PHASECHK.TRANS64 P0, [R6+URZ+0x168c0], R7 ;  /* 0x0168c007060085a7 */ /* 0x000e64000800007f */
[----:B-1----:R-:W-:Y:S05]  /*1c500*/  @!P0 BRA `(.L_x_2847) ;  /* 0xfffffffc00f08947 */ /* 0x002fea000383ffff */
[----:B------:R-:W-:Y:S05]  /*1c510*/  BRA `(.L_x_3022) ;  /* 0xffffff84006c7947 */ /* 0x000fea000383ffff */
.L_x_2854:
[----:B0-----:R0:W3:Y:S02]  /*1c520*/  SYNCS.PHASECHK.TRANS64.TRYWAIT P1, [R6+URZ+0x168a0], R7 ;  /* 0x0168a007060075a7 */ /* 0x0010e4000802017f */
[----:B---3--:R-:W-:Y:S05]  /*1c530*/  @!P1 NANOSLEEP.SYNCS 0x989680 ;  /* 0x009896800000995d */ /* 0x008fea0003900000 */
[----:B------:R-:W3:Y:S02]  /*1c540*/  @!P1 SYNCS.PHASECHK.TRANS64 P1, [R6+URZ+0x168a0], R7 ;  /* 0x0168a007060095a7 */ /* 0x000ee4000802007f */
[----:B---3--:R-:W-:Y:S05]  /*1c550*/  @!P1 BRA `(.L_x_2854) ;  /* 0xfffffffc00f09947 */ /* 0x008fea000383ffff */
[----:B------:R-:W-:Y:S05]  /*1c560*/  BRA `(.L_x_3023) ;  /* 0xffffff8800387947 */ /* 0x000fea000383ffff */
.L_x_2859:
[----:B-1----:R1:W2:Y:S02]  /*1c570*/  SYNCS.PHASECHK.TRANS64.TRYWAIT P1, [R6+URZ+0x168c0], R7 ;  /* 0x0168c007060075a7 */ /* 0x0022a4000802017f */
[----:B--2---:R-:W-:Y:S05]  /*1c580*/  @!P1 NANOSLEEP.SYNCS 0x989680 ;  /* 0x009896800000995d */ /* 0x004fea0003900000 */
[----:B------:R-:W2:Y:S02]  /*1c590*/  @!P1 SYNCS.PHASECHK.TRANS64 P1, [R6+URZ+0x168c0], R7 ;  /* 0x0168c007060095a7 */ /* 0x000ea4000802007f */
[----:B--2---:R-:W-:Y:S05]  /*1c5a0*/  @!P1 BRA `(.L_x_2859) ;  /* 0xfffffffc00f09947 */ /* 0x004fea000383ffff */
[----:B------:R-:W-:Y:S05]  /*1c5b0*/  BRA `(.L_x_3024) ;  /* 0xffffff8800b07947 */ /* 0x000fea000383ffff */
.L_x_2874:
        /* <DEDUP_REMOVED lines=11> */
.L_x_3026:
[----:B------:R-:W-:Y:S05]  /*1c670*/  BSYNC B0 ;  /* 0x0000000000007941 */ /* 0x000fea0003800000 */
.L_x_3025:
[----:B------:R-:W-:Y:S05]  /*1c680*/  BRA `(.L_x_3027) ;  /* 0xffffff9400f47947 */ /* 0x000fea000383ffff */
.L_x_2877:
[----:B0-----:R0:W1:Y:S02]  /*1c690*/  SYNCS.PHASECHK.TRANS64.TRYWAIT P0, [R3+URZ+0x16840], R4 ;  /* 0x01684004030075a7 */ /* 0x001064000800017f */
[----:B-1----:R-:W-:Y:S05]  /*1c6a0*/  @!P0 NANOSLEEP.SYNCS 0x989680 ;  /* 0x009896800000895d */ /* 0x002fea0003900000 */
[----:B------:R-:W1:Y:S02]  /*1c6b0*/  @!P0 SYNCS.PHASECHK.TRANS64 P0, [R3+URZ+0x16840], R4 ;  /* 0x01684004030085a7 */ /* 0x000e64000800007f */
[----:B-1----:R-:W-:Y:S05]  /*1c6c0*/  @!P0 BRA `(.L_x_2877) ;  /* 0xfffffffc00f08947 */ /* 0x002fea000383ffff */
[----:B------:R-:W-:Y:S05]  /*1c6d0*/  BRA `(.L_x_3028) ;  /* 0xffffff9800447947 */ /* 0x000fea000383ffff */
.L_x_2878:
        /* <DEDUP_REMOVED lines=8> */
.L_x_3030:
[----:B------:R-:W-:Y:S05]  /*1c760*/  BSYNC B0 ;  /* 0x0000000000007941 */ /* 0x000fea0003800000 */
.L_x_3029:
[----:B------:R-:W-:Y:S01]  /*1c770*/  IMAD.MOV.U32 R13, RZ, RZ, R0 ;  /* 0x000000ffff0d7224 */ /* 0x000fe200078e0000 */
[----:B------:R-:W-:Y:S01]  /*1c780*/  MOV R12, RZ ;  /* 0x000000ff000c7202 */ /* 0x000fe20000000f00 */
[----:B------:R-:W-:Y:S02]  /*1c790*/  IMAD.MOV.U32 R11, RZ, RZ, 0x181f ;  /* 0x0000181fff0b7424 */ /* 0x000fe400078e00ff */
[----:B------:R-:W-:Y:S02]  /*1c7a0*/  IMAD.MOV.U32 R15, RZ, RZ, -0x1 ;  /* 0xffffffffff0f7424 */ /* 0x000fe400078e00ff */
[----:B------:R-:W-:Y:S02]  /*1c7b0*/  IMAD.MOV.U32 R6, RZ, RZ, R14 ;  /* 0x000000ffff067224 */ /* 0x000fe400078e000e */
[----:B------:R-:W-:-:S07]  /*1c7c0*/  @P0 IMAD R8, R5, 0x2, R16 ;  /* 0x0000000205080824 */ /* 0x000fce00078e0210 */
[----:B------:R-:W-:Y:S05]  /*1c7d0*/  WARPSYNC.COLLECTIVE R15, `(.L_x_3031) ;  /* 0x000000000f087348 */ /* 0x000fea0003c00000 */
[----:B------:R0:W1:Y:S02]  /*1c7e0*/  SHFL.IDX P6, R14, R13, R12, R11 ;  /* 0x0000000c0d0e7389 */ /* 0x00006400000c000b */
[----:B01----:R-:W-:Y:S01]  /*1c7f0*/  ENDCOLLECTIVE ;  /* 0x000000000000791b */ /* 0x003fe20003800000 */
.L_x_3031:
[----:B------:R-:W-:Y:S01]  /*1c800*/  MOV R13, R2 ;  /* 0x00000002000d7202 */ /* 0x000fe20000000f00 */
[----:B------:R-:W-:Y:S02]  /*1c810*/  IMAD.MOV.U32 R12, RZ, RZ, 0x1 ;  /* 0x00000001ff0c7424 */ /* 0x000fe400078e00ff */
[----:B------:R-:W-:-:S07]  /*1c820*/  IMAD.MOV.U32 R7, RZ, RZ, R14 ;  /* 0x000000ffff077224 */ /* 0x000fce00078e000e */
[----:B------:R-:W-:Y:S05]  /*1c830*/  WARPSYNC.COLLECTIVE R15, `(.L_x_3032) ;  /* 0x000000000f087348 */ /* 0x000fea0003c00000 */
[----:B------:R0:W1:Y:S02]  /*1c840*/  SHFL.IDX P6, R14, R13, R12, R11 ;  /* 0x0000000c0d0e7389 */ /* 0x00006400000c000b */
[----:B01----:R-:W-:Y:S01]  /*1c850*/  ENDCOLLECTIVE ;  /* 0x000000000000791b */ /* 0x003fe20003800000 */
.L_x_3032:
        /* <DEDUP_REMOVED lines=15> */
.L_x_3033:
[----:B------:R-:W-:Y:S01]  /*1c950*/  @P0 LEA R8, R5, R16, 0x1 ;  /* 0x0000001005080211 */ /* 0x000fe200078e08ff */
[----:B------:R-:W-:Y:S02]  /*1c960*/  IMAD.MOV.U32 R13, RZ, RZ, R2 ;  /* 0x000000ffff0d7224 */ /* 0x000fe400078e0002 */
[----:B------:R-:W-:Y:S02]  /*1c970*/  IMAD.MOV.U32 R12, RZ, RZ, 0x2 ;  /* 0x00000002ff0c7424 */ /* 0x000fe400078e00ff */
[----:B------:R-:W-:-:S07]  /*1c980*/  IMAD.MOV.U32 R7, RZ, RZ, R14 ;  /* 0x000000ffff077224 */ /* 0x000fce00078e000e */
[----:B------:R-:W-:Y:S05]  /*1c990*/  WARPSYNC.COLLECTIVE R15, `(.L_x_3034) ;  /* 0x000000000f087348 */ /* 0x000fea0003c00000 */
[----:B------:R0:W1:Y:S02]  /*1c9a0*/  SHFL.IDX P6, R14, R13, R12, R11 ;  /* 0x0000000c0d0e7389 */ /* 0x00006400000c000b */
[----:B01----:R-:W-:Y:S01]  /*1c9b0*/  ENDCOLLECTIVE ;  /* 0x000000000000791b */ /* 0x003fe20003800000 */
.L_x_3034:
        /* <DEDUP_REMOVED lines=15> */
.L_x_3035:
[----:B------:R-:W-:Y:S02]  /*1cab0*/  @P0 IMAD R8, R5, 0x2, R16 ;  /* 0x0000000205080824 */ /* 0x000fe400078e0210 */
[----:B------:R-:W-:Y:S02]  /*1cac0*/  IMAD.MOV.U32 R13, RZ, RZ, R2 ;  /* 0x000000ffff0d7224 */ /* 0x000fe400078e0002 */
[----:B------:R-:W-:Y:S02]  /*1cad0*/  IMAD.MOV.U32 R12, RZ, RZ, 0x3 ;  /* 0x00000003ff0c7424 */ /* 0x000fe400078e00ff */
[----:B------:R-:W-:-:S07]  /*1cae0*/  IMAD.MOV.U32 R7, RZ, RZ, R14 ;  /* 0x000000ffff077224 */ /* 0x000fce00078e000e */
[----:B------:R-:W-:Y:S05]  /*1caf0*/  WARPSYNC.COLLECTIVE R15, `(.L_x_3036) ;  /* 0x000000000f087348 */ /* 0x000fea0003c00000 */
[----:B------:R0:W1:Y:S02]  /*1cb00*/  SHFL.IDX P6, R14, R13, R12, R11 ;  /* 0x0000000c0d0e7389 */ /* 0x00006400000c000b */
[----:B01----:R-:W-:Y:S01]  /*1cb10*/  ENDCOLLECTIVE ;  /* 0x000000000000791b */ /* 0x003fe20003800000 */
.L_x_3036:
        /* <DEDUP_REMOVED lines=15> */
.L_x_3037:
[----:B------:R-:W-:Y:S02]  /*1cc10*/  @P0 IMAD R8, R5, 0x2, R16 ;  /* 0x0000000205080824 */ /* 0x000fe400078e0210 */
[----:B------:R-:W-:Y:S02]  /*1cc20*/  IMAD.MOV.U32 R13, RZ, RZ, R2 ;  /* 0x000000ffff0d7224 */ /* 0x000fe400078e0002 */
[----:B------:R-:W-:Y:S01]  /*1cc30*/  IMAD.MOV.U32 R12, RZ, RZ, 0x4 ;  /* 0x00000004ff0c7424 */ /* 0x000fe200078e00ff */
[----:B------:R-:W-:-:S07]  /*1cc40*/  MOV R7, R14 ;  /* 0x0000000e00077202 */ /* 0x000fce0000000f00 */
[----:B------:R-:W-:Y:S05]  /*1cc50*/  WARPSYNC.COLLECTIVE R15, `(.L_x_3038) ;  /* 0x000000000f087348 */ /* 0x000fea0003c00000 */
[----:B------:R0:W1:Y:S02]  /*1cc60*/  SHFL.IDX P6, R14, R13, R12, R11 ;  /* 0x0000000c0d0e7389 */ /* 0x00006400000c000b */
[----:B01----:R-:W-:Y:S01]  /*1cc70*/  ENDCOLLECTIVE ;  /* 0x000000000000791b */ /* 0x003fe20003800000 */
.L_x_3038:
        /* <DEDUP_REMOVED lines=15> */
.L_x_3039:
[----:B------:R-:W-:Y:S02]  /*1cd70*/  @P0 IMAD R8, R5, 0x2, R16 ;  /* 0x0000000205080824 */ /* 0x000fe400078e0210 */
[----:B------:R-:W-:Y:S02]  /*1cd80*/  IMAD.MOV.U32 R13, RZ, RZ, R2 ;  /* 0x000000ffff0d7224 */ /* 0x000fe400078e0002 */
[----:B------:R-:W-:Y:S02]  /*1cd90*/  IMAD.MOV.U32 R12, RZ, RZ, 0x5 ;  /* 0x00000005ff0c7424 */ /* 0x000fe400078e00ff */
[----:B------:R-:W-:-:S07]  /*1cda0*/  IMAD.MOV.U32 R7, RZ, RZ, R14 ;  /* 0x000000ffff077224 */ /* 0x000fce00078e000e */
[----:B------:R-:W-:Y:S05]  /*1cdb0*/  WARPSYNC.COLLECTIVE R15, `(.L_x_3040) ;  /* 0x000000000f087348 */ /* 0x000fea0003c00000 */
[----:B------:R0:W1:Y:S02]  /*1cdc0*/  SHFL.IDX P6, R14, R13, R12, R11 ;  /* 0x0000000c0d0e7389 */ /* 0x00006400000c000b */
[----:B01----:R-:W-:Y:S01]  /*1cdd0*/  ENDCOLLECTIVE ;  /* 0x000000000000791b */ /* 0x003fe20003800000 */
.L_x_3040:
        /* <DEDUP_REMOVED lines=15> */
.L_x_3041:
[----:B------:R-:W-:Y:S02]  /*1ced0*/  @P0 IMAD R8, R5, 0x2, R16 ;  /* 0x0000000205080824 */ /* 0x000fe400078e0210 */
[----:B------:R-:W-:Y:S01]  /*1cee0*/  IMAD.MOV.U32 R13, RZ, RZ, R2 ;  /* 0x000000ffff0d7224 */ /* 0x000fe200078e0002 */
[----:B------:R-:W-:Y:S01]  /*1cef0*/  MOV R12, 0x6 ;  /* 0x00000006000c7802 */ /* 0x000fe20000000f00 */
[----:B------:R-:W-:-:S07]  /*1cf00*/  IMAD.MOV.U32 R7, RZ, RZ, R14 ;  /* 0x000000ffff077224 */ /* 0x000fce00078e000e */
[----:B------:R-:W-:Y:S05]  /*1cf10*/  WARPSYNC.COLLECTIVE R15, `(.L_x_3042) ;  /* 0x000000000f087348 */ /* 0x000fea0003c00000 */
[----:B------:R0:W1:Y:S02]  /*1cf20*/  SHFL.IDX P6, R14, R13, R12, R11 ;  /* 0x0000000c0d0e7389 */ /* 0x00006400000c000b */
[----:B01----:R-:W-:Y:S01]  /*1cf30*/  ENDCOLLECTIVE ;  /* 0x000000000000791b */ /* 0x003fe20003800000 */
.L_x_3042:
        /* <DEDUP_REMOVED lines=15> */
.L_x_3043:
[----:B------:R-:W-:Y:S01]  /*1d030*/  @P0 IMAD R8, R5, 0x2, R16 ;  /* 0x0000000205080824 */ /* 0x000fe200078e0210 */
[----:B------:R-:W-:Y:S01]  /*1d040*/  MOV R13, R2 ;  /* 0x00000002000d7202 */ /* 0x000fe20000000f00 */
[----:B------:R-:W-:Y:S02]  /*1d050*/  IMAD.MOV.U32 R12, RZ, RZ, 0x7 ;  /* 0x00000007ff0c7424 */ /* 0x000fe400078e00ff */
[----:B------:R-:W-:-:S07]  /*1d060*/  IMAD.MOV.U32 R7, RZ, RZ, R14 ;  /* 0x000000ffff077224 */ /* 0x000fce00078e000e */
[----:B------:R-:W-:Y:S05]  /*1d070*/  WARPSYNC.COLLECTIVE R15, `(.L_x_3044) ;  /* 0x000000000f087348 */ /* 0x000fea0003c00000 */
[----:B------:R0:W1:Y:S02]  /*1d080*/  SHFL.IDX P6, R14, R13, R12, R11 ;  /* 0x0000000c0d0e7389 */ /* 0x00006400000c000b */
[----:B01----:R-:W-:Y:S01]  /*1d090*/  ENDCOLLECTIVE ;  /* 0x000000000000791b */ /* 0x003fe20003800000 */
.L_x_3044:
        /* <DEDUP_REMOVED lines=10> */
.L_x_3045:
[----:B------:R-:W-:Y:S01]  /*1d140*/  @!PT LDS RZ, [RZ] ;  /* 0x00000000fffff984 */ /* 0x000fe20000000800 */
[----:B------:R-:W-:Y:S01]  /*1d150*/  @!PT LDS RZ, [RZ] ;  /* 0x00000000fffff984 */ /* 0x000fe20000000800 */
[----:B------:R-:W-:Y:S01]  /*1d160*/  @!PT LDS RZ, [RZ] ;  /* 0x00000000fffff984 */ /* 0x000fe20000000800 */
[----:B------:R1:W-:Y:S01]  /*1d170*/  @P0 LDGSTS.E.BYPASS.LTC128B.128 [R8+0x11400], desc[UR40][R6.64], !P2 ;  /* 0x1140000006080fae */ /* 0x0003e2000d101d68 */
[----:B------:R-:W-:Y:S01]  /*1d180*/  IMAD.MOV.U32 R0, RZ, RZ, R14 ;  /* 0x000000ffff007224 */ /* 0x000fe200078e000e */
[----:B------:R-:W-:Y:S06]  /*1d190*/  BRA `(.L_x_3046) ;  /* 0xffffff94004c7947 */ /* 0x000fec000383ffff */
.L_x_2883:
[----:B------:R-:W2:Y:S01]  /*1d1a0*/  LDL.LU R11, [R1+0x38] ;  /* 0x00003800010b7983 */ /* 0x000ea20000300800 */
[----:B------:R-:W-:Y:S01]  /*1d1b0*/  IMAD.MOV.U32 R13, RZ, RZ, R0 ;  /* 0x000000ffff0d7224 */ /* 0x000fe200078e0000 */
[----:B------:R-:W-:Y:S01]  /*1d1c0*/  MOV R12, RZ ;  /* 0x000000ff000c7202 */ /* 0x000fe20000000f00 */
[----:B------:R-:W-:Y:S02]  /*1d1d0*/  IMAD.MOV.U32 R15, RZ, RZ, -0x1 ;  /* 0xffffffffff0f7424 */ /* 0x000fe400078e00ff */
[----:B------:R-:W-:-:S04]  /*1d1e0*/  IMAD R25, R25, 0xc0, R9 ;  /* 0x000000c019197824 */ /* 0x000fc800078e0209 */
[----:B------:R-:W-:Y:S02]  /*1d1f0*/  VIADD R8, R25, 0x10 ;  /* 0x0000001019087836 */ /* 0x000fe40000000000 */
[----:B--2---:R-:W-:Y:S02]  /*1d200*/  IMAD R3, R11, R10, RZ ;  /* 0x0000000a0b037224 */ /* 0x004fe400078e02ff */
[----:B------:R-:W-:-:S03]  /*1d210*/  IMAD.MOV.U32 R11, RZ, RZ, 0x181f ;  /* 0x0000181fff0b7424 */ /* 0x000fc600078e00ff */
[----:B------:R-:W-:-:S13]  /*1d220*/  ISETP.GE.AND P1, PT, R25, R3, PT ;  /* 0x000000031900720c */ /* 0x000fda0003f26270 */
[----:B-----5:R-:W-:Y:S05]  /*1d230*/  WARPSYNC.COLLECTIVE R15, `(.L_x_3047) ;  /* 0x000000000f087348 */ /* 0x020fea0003c00000 */
[----:B------:R0:W1:Y:S02]  /*1d240*/  SHFL.IDX P6, R14, R13, R12, R11 ;  /* 0x0000000c0d0e7389 */ /* 0x00006400000c000b */
[----:B01---5:R-:W-:Y:S01]  /*1d250*/  ENDCOLLECTIVE ;  /* 0x000000000000791b */ /* 0x023fe20003800000 */
.L_x_3047:
[----:B------:R-:W-:Y:S02]  /*1d260*/  IMAD.MOV.U32 R13, RZ, RZ, R2 ;  /* 0x000000ffff0d7224 */ /* 0x000fe400078e0002 */
[----:B------:R-:W-:-:S07]  /*1d270*/  IMAD.MOV.U32 R7, RZ, RZ, R14 ;  /* 0x000000ffff077224 */ /* 0x000fce00078e000e */
[----:B------:R-:W-:Y:S05]  /*1d280*/  WARPSYNC.COLLECTIVE R15, `(.L_x_3048) ;  /* 0x000000000f087348 */ /* 0x000fea0003c00000 */
[----:B------:R0:W1:Y:S02]  /*1d290*/  SHFL.IDX P6, R14, R13, R12, R11 ;  /* 0x0000000c0d0e7389 */ /* 0x00006400000c000b */
[----:B01----:R-:W-:Y:S01]  /*1d2a0*/  ENDCOLLECTIVE ;  /* 0x000000000000791b */ /* 0x003fe20003800000 */
.L_x_3048:
[----:B------:R-:W-:Y:S02]  /*1d2b0*/  IMAD.MOV.U32 R13, RZ, RZ, R0 ;  /* 0x000000ffff0d7224 */ /* 0x000fe400078e0000 */
[----:B------:R-:W-:Y:S02]  /*1d2c0*/  IMAD.MOV.U32 R12, RZ, RZ, 0x1 ;  /* 0x00000001ff0c7424 */ /* 0x000fe400078e00ff */
[----:B------:R-:W-:-:S07]  /*1d2d0*/  IMAD.MOV.U32 R6, RZ, RZ, R14 ;  /* 0x000000ffff067224 */ /* 0x000fce00078e000e */
[----:B------:R-:W-:Y:S05]  /*1d2e0*/  WARPSYNC.COLLECTIVE R15, `(.L_x_3049) ;  /* 0x000000000f087348 */ /* 0x000fea0003c00000 */
[----:B------:R0:W1:Y:S02]  /*1d2f0*/  SHFL.IDX P6, R14, R13, R12, R11 ;  /* 0x0000000c0d0e7389 */ /* 0x00006400000c000b */
[----:B01----:R-:W-:Y:S01]  /*1d300*/  ENDCOLLECTIVE ;  /* 0x000000000000791b */ /* 0x003fe20003800000 */
.L_x_3049:
[----:B------:R-:W-:-:S04]  /*1d310*/  @!P1 LEA R6, P2, R21, R6, 0x1 ;  /* 0x0000000615069211 */ /* 0x000fc800078408ff */
[----:B------:R-:W-:-:S05]  /*1d320*/  @!P1 IADD3.X R7, RZ, R7, RZ, P2, !PT ;  /* 0x00000007ff079210 */ /* 0x000fca00017fe4ff */
[----:B------:R-:W-:Y:S01]  /*1d330*/  @!PT LDS RZ, [RZ] ;  /* 0x00000000fffff984 */ /* 0x000fe20000000800 */
[----:B------:R-:W-:Y:S01]  /*1d340*/  @!PT LDS RZ, [RZ] ;  /* 0x00000000fffff984 */ /* 0x000fe20000000800 */
[----:B------:R-:W-:Y:S01]  /*1d350*/  @!PT LDS RZ, [RZ] ;  /* 0x00000000fffff984 */ /* 0x000fe20000000800 */
[----:B------:R0:W-:Y:S01]  /*1d360*/  @!P1 LDGSTS.E.BYPASS.LTC128B.128 [R20+0x8400], desc[UR40][R6.64], !P0 ;  /* 0x0840000006149fae */ /* 0x0001e2000c101d68 */
[----:B------:R-:W-:Y:S01]  /*1d370*/  ISETP.GE.AND P1, PT, R8, R3, PT ;  /* 0x000000030800720c */ /* 0x000fe20003f26270 */
[----:B------:R-:W-:Y:S02]  /*1d380*/  IMAD.MOV.U32 R13, RZ, RZ, R2 ;  /* 0x000000ffff0d7224 */ /* 0x000fe400078e0002 */
[----:B0-----:R-:W-:-:S10]  /*1d390*/  IMAD.MOV.U32 R6, RZ, RZ, R14 ;  /* 0x000000ffff067224 */ /* 0x001fd400078e000e */
[----:B------:R-:W-:Y:S05]  /*1d3a0*/  WARPSYNC.COLLECTIVE R15, `(.L_x_3050) ;  /* 0x000000000f087348 */ /* 0x000fea0003c00000 */
[----:B------:R0:W1:Y:S02]  /*1d3b0*/  SHFL.IDX P6, R14, R13, R12, R11 ;  /* 0x0000000c0d0e7389 */ /* 0x00006400000c000b */
[----:B01----:R-:W-:Y:S01]  /*1d3c0*/  ENDCOLLECTIVE ;  /* 0x000000000000791b */ /* 0x003fe20003800000 */
.L_x_3050:
[----:B------:R-:W-:Y:S02]  /*1d3d0*/  IMAD.MOV.U32 R13, RZ, RZ, R0 ;  /* 0x000000ffff0d7224 */ /* 0x000fe400078e0000 */
[----:B------:R-:W-:Y:S01]  /*1d3e0*/  IMAD.MOV.U32 R12, RZ, RZ, 0x2 ;  /* 0x00000002ff0c7424 */ /* 0x000fe200078e00ff */
[----:B------:R-:W-:-:S07]  /*1d3f0*/  MOV R7, R14 ;  /* 0x0000000e00077202 */ /* 0x000fce0000000f00 */
[----:B------:R-:W-:Y:S05]  /*1d400*/  WARPSYNC.COLLECTIVE R15, `(.L_x_3051) ;  /* 0x000000000f087348 */ /* 0x000fea0003c00000 */
[----:B------:R0:W1:Y:S02]  /*1d410*/  SHFL.IDX P6, R14, R13, R12, R11 ;  /* 0x0000000c0d0e7389 */ /* 0x00006400000c000b */
[----:B01----:R-:W-:Y:S01]  /*1d420*/  ENDCOLLECTIVE ;  /* 0x000000000000791b */ /* 0x003fe20003800000 */
.L_x_3051:
        /* <DEDUP_REMOVED lines=16> */
.L_x_3052:
[----:B------:R-:W-:Y:S02]  /*1d530*/  IMAD.MOV.U32 R13, RZ, RZ, R0 ;  /* 0x000000ffff0d7224 */ /* 0x000fe400078e0000 */
[----:B------:R-:W-:Y:S02]  /*1d540*/  IMAD.MOV.U32 R12, RZ, RZ, 0x3 ;  /* 0x00000003ff0c7424 */ /* 0x000fe400078e00ff */
[----:B------:R-:W-:-:S07]  /*1d550*/  IMAD.MOV.U32 R7, RZ, RZ, R14 ;  /* 0x000000ffff077224 */ /* 0x000fce00078e000e */
[----:B------:R-:W-:Y:S05]  /*1d560*/  WARPSYNC.COLLECTIVE R15, `(.L_x_3053) ;  /* 0x000000000f087348 */ /* 0x000fea0003c00000 */
[----:B------:R0:W1:Y:S02]  /*1d570*/  SHFL.IDX P6, R14, R13, R12, R11 ;  /* 0x0000000c0d0e7389 */ /* 0x00006400000c000b */
[----:B01----:R-:W-:Y:S01]  /*1d580*/  ENDCOLLECTIVE ;  /* 0x000000000000791b */ /* 0x003fe20003800000 */
.L_x_3053:
        /* <DEDUP_REMOVED lines=16> */
.L_x_3054:
[----:B------:R-:W-:Y:S01]  /*1d690*/  IMAD.MOV.U32 R13, RZ, RZ, R0 ;  /* 0x000000ffff0d7224 */ /* 0x000fe200078e0000 */
[----:B------:R-:W-:Y:S01]  /*1d6a0*/  MOV R12, 0x4 ;  /* 0x00000004000c7802 */ /* 0x000fe20000000f00 */
[----:B------:R-:W-:-:S07]  /*1d6b0*/  IMAD.MOV.U32 R7, RZ, RZ, R14 ;  /* 0x000000ffff077224 */ /* 0x000fce00078e000e */
[----:B------:R-:W-:Y:S05]  /*1d6c0*/  WARPSYNC.COLLECTIVE R15, `(.L_x_3055) ;  /* 0x000000000f087348 */ /* 0x000fea0003c00000 */
[----:B------:R0:W1:Y:S02]  /*1d6d0*/  SHFL.IDX P6, R14, R13, R12, R11 ;  /* 0x0000000c0d0e7389 */ /* 0x00006400000c000b */
[----:B01----:R-:W-:Y:S01]  /*1d6e0*/  ENDCOLLECTIVE ;  /* 0x000000000000791b */ /* 0x003fe20003800000 */
.L_x_3055:
        /* <DEDUP_REMOVED lines=16> */
.L_x_3056:
[----:B------:R-:W-:Y:S01]  /*1d7f0*/  MOV R13, R0 ;  /* 0x00000000000d7202 */ /* 0x000fe20000000f00 */
[----:B------:R-:W-:Y:S02]  /*1d800*/  IMAD.MOV.U32 R12, RZ, RZ, 0x5 ;  /* 0x00000005ff0c7424 */ /* 0x000fe400078e00ff */
[----:B------:R-:W-:-:S07]  /*1d810*/  IMAD.MOV.U32 R7, RZ, RZ, R14 ;  /* 0x000000ffff077224 */ /* 0x000fce00078e000e */
[----:B------:R-:W-:Y:S05]  /*1d820*/  WARPSYNC.COLLECTIVE R15, `(.L_x_3057) ;  /* 0x000000000f087348 */ /* 0x000fea0003c00000 */
[----:B------:R0:W1:Y:S02]  /*1d830*/  SHFL.IDX P6, R14, R13, R12, R11 ;  /* 0x0000000c0d0e7389 */ /* 0x00006400000c000b */
[----:B01----:R-:W-:Y:S01]  /*1d840*/  ENDCOLLECTIVE ;  /* 0x000000000000791b */ /* 0x003fe20003800000 */
.L_x_3057:
        /* <DEDUP_REMOVED lines=16> */
.L_x_3058:
[----:B------:R-:W-:Y:S02]  /*1d950*/  IMAD.MOV.U32 R13, RZ, RZ, R0 ;  /* 0x000000ffff0d7224 */ /* 0x000fe400078e0000 */
[----:B------:R-:W-:Y:S02]  /*1d960*/  IMAD.MOV.U32 R12, RZ, RZ, 0x6 ;  /* 0x00000006ff0c7424 */ /* 0x000fe400078e00ff */
[----:B------:R-:W-:-:S07]  /*1d970*/  IMAD.MOV.U32 R7, RZ, RZ, R14 ;  /* 0x000000ffff077224 */ /* 0x000fce00078e000e */
[----:B------:R-:W-:Y:S05]  /*1d980*/  WARPSYNC.COLLECTIVE R15, `(.L_x_3059) ;  /* 0x000000000f087348 */ /* 0x000fea0003c00000 */
[----:B------:R0:W1:Y:S02]  /*1d990*/  SHFL.IDX P6, R14, R13, R12, R11 ;  /* 0x0000000c0d0e7389 */ /* 0x00006400000c000b */
[----:B01----:R-:W-:Y:S01]  /*1d9a0*/  ENDCOLLECTIVE ;  /* 0x000000000000791b */ /* 0x003fe20003800000 */
.L_x_3059:
        /* <DEDUP_REMOVED lines=16> */
.L_x_3060:
[----:B------:R-:W-:Y:S02]  /*1dab0*/  IMAD.MOV.U32 R13, RZ, RZ, R0 ;  /* 0x000000ffff0d7224 */ /* 0x000fe400078e0000 */
[----:B------:R-:W-:Y:S02]  /*1dac0*/  IMAD.MOV.U32 R12, RZ, RZ, 0x7 ;  /* 0x00000007ff0c7424 */ /* 0x000fe400078e00ff */
[----:B------:R-:W-:-:S07]  /*1dad0*/  IMAD.MOV.U32 R7, RZ, RZ, R14 ;  /* 0x000000ffff077224 */ /* 0x000fce00078e000e */
[----:B------:R-:W-:Y:S05]  /*1dae0*/  WARPSYNC.COLLECTIVE R15, `(.L_x_3061) ;  /* 0x000000000f087348 */ /* 0x000fea0003c00000 */
[----:B------:R0:W1:Y:S02]  /*1daf0*/  SHFL.IDX P6, R14, R13, R12, R11 ;  /* 0x0000000c0d0e7389 */ /* 0x00006400000c000b */
[----:B01----:R-:W-:Y:S01]  /*1db00*/  ENDCOLLECTIVE ;  /* 0x000000000000791b */ /* 0x003fe20003800000 */
.L_x_3061:
[----:B------:R-:W-:-:S04]  /*1db10*/  @!P1 LEA R7, P2, R21, R7, 0x1 ;  /* 0x0000000715079211 */ /* 0x000fc800078408ff */
[----:B------:R-:W-:-:S04]  /*1db20*/  @!P1 IADD3.X R6, RZ, R6, RZ, P2, !PT ;  /* 0x00000006ff069210 */ /* 0x000fc800017fe4ff */
[----:B------:R-:W-:Y:S01]  /*1db30*/  @!P1 LOP3.LUT R7, R7, R6, RZ, 0x3c, !PT ;  /* 0x0000000607079212 */ /* 0x000fe200078e3cff */
[----:B------:R-:W-:-:S03]  /*1db40*/  IMAD.MOV.U32 R13, RZ, RZ, R2 ;  /* 0x000000ffff0d7224 */ /* 0x000fc600078e0002 */
[----:B------:R-:W-:Y:S02]  /*1db50*/  @!P1 LOP3.LUT R6, R7, R6, RZ, 0x3c, !PT ;  /* 0x0000000607069212 */ /* 0x000fe400078e3cff */
[----:B------:R-:W-:Y:S02]  /*1db60*/  IADD3 R2, R25, 0x70, RZ ;  /* 0x0000007019027810 */ /* 0x000fe40007ffe0ff */
        /* <DEDUP_REMOVED lines=10> */
.L_x_3062:
[----:B------:R-:W-:Y:S02]  /*1dc10*/  IMAD.MOV.U32 R13, RZ, RZ, R4 ;  /* 0x000000ffff0d7224 */ /* 0x000fe400078e0004 */
[----:B------:R-:W-:Y:S02]  /*1dc20*/  IMAD.MOV.U32 R12, RZ, RZ, RZ ;  /* 0x000000ffff0c7224 */ /* 0x000fe400078e00ff */
[----:B------:R-:W-:-:S07]  /*1dc30*/  IMAD.MOV.U32 R6, RZ, RZ, R14 ;  /* 0x000000ffff067224 */ /* 0x000fce00078e000e */
[----:B------:R-:W-:Y:S05]  /*1dc40*/  WARPSYNC.COLLECTIVE R15, `(.L_x_3063) ;  /* 0x000000000f087348 */ /* 0x000fea0003c00000 */
[----:B------:R0:W1:Y:S02]  /*1dc50*/  SHFL.IDX P6, R14, R13, R12, R11 ;  /* 0x0000000c0d0e7389 */ /* 0x00006400000c000b */
[----:B01----:R-:W-:Y:S01]  /*1dc60*/  ENDCOLLECTIVE ;  /* 0x000000000000791b */ /* 0x003fe20003800000 */
.L_x_3063:
[----:B------:R-:W-:-:S05]  /*1dc70*/  @!P1 LEA R6, P2, R21, R6, 0x1 ;  /* 0x0000000615069211 */ /* 0x000fca00078408ff */
[----:B------:R-:W-:-:S04]  /*1dc80*/  @!P1 IMAD.X R0, RZ, RZ, R0, P2 ;  /* 0x000000ffff009224 */ /* 0x000fc800010e0600 */
[----:B------:R-:W-:Y:S02]  /*1dc90*/  @!P1 IMAD.MOV.U32 R7, RZ, RZ, R0 ;  /* 0x000000ffff079224 */ /* 0x000fe400078e0000 */
[----:B------:R-:W-:Y:S02]  /*1dca0*/  IMAD.MOV.U32 R13, RZ, RZ, R5 ;  /* 0x000000ffff0d7224 */ /* 0x000fe400078e0005 */
[C---:B------:R-:W-:Y:S01]  /*1dcb0*/  VIADD R0, R25.reuse, 0x80 ;  /* 0x0000008019007836 */ /* 0x040fe20000000000 */
[----:B------:R-:W-:Y:S01]  /*1dcc0*/  @!PT LDS RZ, [RZ] ;  /* 0x00000000fffff984 */ /* 0x000fe20000000800 */
[----:B------:R-:W-:Y:S01]  /*1dcd0*/  @!PT LDS RZ, [RZ] ;  /* 0x00000000fffff984 */ /* 0x000fe20000000800 */
[----:B------:R-:W-:Y:S01]  /*1dce0*/  @!PT LDS RZ, [RZ] ;  /* 0x00000000fffff984 */ /* 0x000fe20000000800 */
[----:B------:R0:W-:Y:S04]  /*1dcf0*/  @!P1 LDGSTS.E.BYPASS.LTC128B.128 [R20+0xbc00], desc[UR40][R6.64], !P0 ;  /* 0x0bc0000006149fae */ /* 0x0001e8000c101d68 */
[----:B------:R-:W-:Y:S02]  /*1dd00*/  ISETP.GE.AND P1, PT, R0, R3, PT ;  /* 0x000000030000720c */ /* 0x000fe40003f26270 */
[----:B------:R-:W-:-:S02]  /*1dd10*/  IADD3 R0, R25, 0x90, RZ ;  /* 0x0000009019007810 */ /* 0x000fc40007ffe0ff */
[----:B------:R-:W-:-:S09]  /*1dd20*/  MOV R8, R14 ;  /* 0x0000000e00087202 */ /* 0x000fd20000000f00 */
[----:B0-----:R-:W-:Y:S05]  /*1dd30*/  WARPSYNC.COLLECTIVE R15, `(.L_x_3064) ;  /* 0x000000000f087348 */ /* 0x001fea0003c00000 */
[----:B------:R1:W2:Y:S02]  /*1dd40*/  SHFL.IDX P6, R14, R13, R12, R11 ;  /* 0x0000000c0d0e7389 */ /* 0x0002a400000c000b */
[----:B012---:R-:W-:Y:S01]  /*1dd50*/  ENDCOLLECTIVE ;  /* 0x000000000000791b */ /* 0x007fe20003800000 */
.L_x_3064:
[----:B------:R-:W-:Y:S02]  /*1dd60*/  IMAD.MOV.U32 R13, RZ, RZ, R4 ;  /* 0x000000ffff0d7224 */ /* 0x000fe400078e0004 */
[----:B------:R-:W-:Y:S02]  /*1dd70*/  IMAD.MOV.U32 R12, RZ, RZ, 0x1 ;  /* 0x00000001ff0c7424 */ /* 0x000fe400078e00ff */
[----:B------:R-:W-:-:S07]  /*1dd80*/  IMAD.MOV.U32 R2, RZ, RZ, R14 ;  /* 0x000000ffff027224 */ /* 0x000fce00078e000e */
[----:B------:R-:W-:Y:S05]  /*1dd90*/  WARPSYNC.COLLECTIVE R15, `(.L_x_3065) ;  /* 0x000000000f087348 */ /* 0x000fea0003c00000 */
[----:B------:R0:W1:Y:S02]  /*1dda0*/  SHFL.IDX P6, R14, R13, R12, R11 ;  /* 0x0000000c0d0e7389 */ /* 0x00006400000c000b */
[----:B01----:R-:W-:Y:S01]  /*1ddb0*/  ENDCOLLECTIVE ;  /* 0x000000000000791b */ /* 0x003fe20003800000 */
.L_x_3065:
[----:B------:R-:W-:-:S05]  /*1ddc0*/  @!P1 LEA R2, P2, R21, R2, 0x1 ;  /* 0x0000000215029211 */ /* 0x000fca00078408ff */
[----:B------:R-:W-:-:S04]  /*1ddd0*/  @!P1 IMAD.X R6, RZ, RZ, R8, P2 ;  /* 0x000000ffff069224 */ /* 0x000fc800010e0608 */
[----:B------:R-:W-:Y:S02]  /*1dde0*/  @!P1 IMAD.MOV.U32 R7, RZ, RZ, R6 ;  /* 0x000000ffff079224 */ /* 0x000fe400078e0006 */
        /* <DEDUP_REMOVED lines=12> */
.L_x_3066:
[----:B------:R-:W-:Y:S02]  /*1deb0*/  IMAD.MOV.U32 R13, RZ, RZ, R4 ;  /* 0x000000ffff0d7224 */ /* 0x000fe400078e0004 */
[----:B------:R-:W-:Y:S02]  /*1dec0*/  IMAD.MOV.U32 R12, RZ, RZ, 0x2 ;  /* 0x00000002ff0c7424 */ /* 0x000fe400078e00ff */
[----:B------:R-:W-:-:S07]  /*1ded0*/  IMAD.MOV.U32 R6, RZ, RZ, R14 ;  /* 0x000000ffff067224 */ /* 0x000fce00078e000e */
[----:B------:R-:W-:Y:S05]  /*1dee0*/  WARPSYNC.COLLECTIVE R15, `(.L_x_3067) ;  /* 0x000000000f087348 */ /* 0x000fea0003c00000 */
[----:B------:R0:W1:Y:S02]  /*1def0*/  SHFL.IDX P6, R14, R13, R12, R11 ;  /* 0x0000000c0d0e7389 */ /* 0x00006400000c000b */
[----:B01----:R-:W-:Y:S01]  /*1df00*/  ENDCOLLECTIVE ;  /* 0x000000000000791b */ /* 0x003fe20003800000 */
.L_x_3067:
        /* <DEDUP_REMOVED lines=13> */
.L_x_3068:
[----:B------:R-:W-:Y:S02]  /*1dfe0*/  IMAD.MOV.U32 R13, RZ, RZ, R4 ;  /* 0x000000ffff0d7224 */ /* 0x000fe400078e0004 */
[----:B------:R-:W-:Y:S01]  /*1dff0*/  IMAD.MOV.U32 R12, RZ, RZ, 0x3 ;  /* 0x00000003ff0c7424 */ /* 0x000fe200078e00ff */
[----:B------:R-:W-:-:S07]  /*1e000*/  MOV R6, R14 ;  /* 0x0000000e00067202 */ /* 0x000fce0000000f00 */
[----:B------:R-:W-:Y:S05]  /*1e010*/  WARPSYNC.COLLECTIVE R15, `(.L_x_3069) ;  /* 0x000000000f087348 */ /* 0x000fea0003c00000 */
[----:B------:R0:W1:Y:S02]  /*1e020*/  SHFL.IDX P6, R14, R13, R12, R11 ;  /* 0x0000000c0d0e7389 */ /* 0x00006400000c000b */
[----:B01----:R-:W-:Y:S01]  /*1e030*/  ENDCOLLECTIVE ;  /* 0x000000000000791b */ /* 0x003fe20003800000 */
.L_x_3069:
        /* <DEDUP_REMOVED lines=8> */
[----:B------:R-:W-:-:S07]  /*1e0c0*/  MOV R4, R14 ;  /* 0x0000000e00047202 */ /* 0x000fce0000000f00 */
[----:B0-----:R-:W-:Y:S05]  /*1e0d0*/  WARPSYNC.COLLECTIVE R15, `(.L_x_3070) ;  /* 0x000000000f087348 */ /* 0x001fea0003c00000 */
[----:B------:R1:W2:Y:S02]  /*1e0e0*/  SHFL.IDX P6, R14, R13, R12, R11 ;  /* 0x0000000c0d0e7389 */ /* 0x0002a400000c000b */
[----:B012---:R-:W-:Y:S01]  /*1e0f0*/  ENDCOLLECTIVE ;  /* 0x000000000000791b */ /* 0x007fe20003800000 */
.L_x_3070:
[----:B------:R-:W-:Y:S01]  /*1e100*/  IMAD.MOV.U32 R2, RZ, RZ, R14 ;  /* 0x000000ffff027224 */ /* 0x000fe200078e000e */
[----:B------:R-:W-:Y:S06]  /*1e110*/  BRA `(.L_x_3071) ;  /* 0xffffff94003c7947 */ /* 0x000fec000383ffff */
.L_x_2886:
[----:B-1----:R1:W2:Y:S02]  /*1e120*/  SYNCS.PHASECHK.TRANS64.TRYWAIT P0, [R16+URZ+0x16820], R0 ;  /* 0x01682000100075a7 */ /* 0x0022a4000800017f */
[----:B--2---:R-:W-:Y:S05]  /*1e130*/  @!P0 NANOSLEEP.SYNCS 0x989680 ;  /* 0x009896800000895d */ /* 0x004fea0003900000 */
[----:B------:R-:W2:Y:S02]  /*1e140*/  @!P0 SYNCS.PHASECHK.TRANS64 P0, [R16+URZ+0x16820], R0 ;  /* 0x01682000100085a7 */ /* 0x000ea4000800007f */
[----:B--2---:R-:W-:Y:S05]  /*1e150*/  @!P0 BRA `(.L_x_2886) ;  /* 0xfffffffc00f08947 */ /* 0x004fea000383ffff */
[----:B------:R-:W-:Y:S05]  /*1e160*/  BRA `(.L_x_3072) ;  /* 0xffffff9400987947 */ /* 0x000fea000383ffff */
.L_x_2891:
[----:B0-----:R0:W1:Y:S02]  /*1e170*/  SYNCS.PHASECHK.TRANS64.TRYWAIT P0, [R5+URZ+0x16840], R2 ;  /* 0x01684002050075a7 */ /* 0x001064000800017f */
[----:B-1----:R-:W-:Y:S05]  /*1e180*/  @!P0 NANOSLEEP.SYNCS 0x989680 ;  /* 0x009896800000895d */ /* 0x002fea0003900000 */
[----:B------:R-:W1:Y:S02]  /*1e190*/  @!P0 SYNCS.PHASECHK.TRANS64 P0, [R5+URZ+0x16840], R2 ;  /* 0x01684002050085a7 */ /* 0x000e64000800007f */
[----:B-1----:R-:W-:Y:S05]  /*1e1a0*/  @!P0 BRA `(.L_x_2891) ;  /* 0xfffffffc00f08947 */ /* 0x002fea000383ffff */
[----:B------:R-:W-:Y:S05]  /*1e1b0*/  BRA `(.L_x_3073) ;  /* 0xffffff9800787947 */ /* 0x000fea000383ffff */
.L_x_2892:
[----:B------:R-:W-:Y:S01]  /*1e1c0*/  BSSY B1, `(.L_x_3074) ;  /* 0x0000008000017945 */ /* 0x000fe20003800000 */
[----:B------:R-:W-:Y:S01]  /*1e1d0*/  IMAD.MOV.U32 R13, RZ, RZ, R10 ;  /* 0x000000ffff0d7224 */ /* 0x000fe200078e000a */
[----:B------:R-:W-:Y:S01]  /*1e1e0*/  MOV R15, 0xffffffff ;  /* 0xffffffff000f7802 */ /* 0x000fe20000000f00 */
[----:B------:R-:W-:Y:S02]  /*1e1f0*/  IMAD.MOV.U32 R12, RZ, RZ, RZ ;  /* 0x000000ffff0c7224 */ /* 0x000fe400078e00ff */
[----:B------:R-:W-:-:S07]  /*1e200*/  IMAD.MOV.U32 R11, RZ, RZ, 0x181f ;  /* 0x0000181fff0b7424 */ /* 0x000fce00078e00ff */
[----:B------:R-:W-:Y:S05]  /*1e210*/  WARPSYNC.COLLECTIVE R15, `(.L_x_3075) ;  /* 0x000000000f087348 */ /* 0x000fea0003c00000 */
[----:B------:R0:W1:Y:S02]  /*1e220*/  SHFL.IDX P6, R14, R13, R12, R11 ;  /* 0x0000000c0d0e7389 */ /* 0x00006400000c000b */
[----:B01----:R-:W-:Y:S01]  /*1e230*/  ENDCOLLECTIVE ;  /* 0x000000000000791b */ /* 0x003fe20003800000 */
.L_x_3075:
[----:B------:R-:W-:Y:S05]  /*1e240*/  BSYNC B1 ;  /* 0x0000000000017941 */ /* 0x000fea0003800000 */
.L_x_3074:
[----:B------:R-:W0:Y:S01]  /*1e250*/  S2R R7, SR_TID.X ;  /* 0x0000000000077919 */ /* 0x000e220000002100 */
[----:B------:R-:W-:Y:S01]  /*1e260*/  IMAD.MOV.U32 R13, RZ, RZ, R8 ;  /* 0x000000ffff0d7224 */ /* 0x000fe200078e0008 */
[----:B------:R-:W-:Y:S01]  /*1e270*/  MOV R15, 0xffffffff ;  /* 0xffffffff000f7802 */ /* 0x000fe20000000f00 */
[----:B------:R-:W-:Y:S02]  /*1e280*/  IMAD.MOV.U32 R12, RZ, RZ, RZ ;  /* 0x000000ffff0c7224 */ /* 0x000fe400078e00ff */
[----:B------:R-:W-:Y:S02]  /*1e290*/  IMAD.MOV.U32 R11, RZ, RZ, 0x181f ;  /* 0x0000181fff0b7424 */ /* 0x000fe400078e00ff */
[----:B------:R-:W-:Y:S02]  /*1e2a0*/  IMAD.MOV.U32 R3, RZ, RZ, R14 ;  /* 0x000000ffff037224 */ /* 0x000fe400078e000e */
[----:B------:R-:W-:-:S07]  /*1e2b0*/  IMAD R9, R9, 0x2, R16 ;  /* 0x0000000209097824 */ /* 0x000fce00078e0210 */
[----:B0-----:R-:W-:Y:S05]  /*1e2c0*/  WARPSYNC.COLLECTIVE R15, `(.L_x_3076) ;  /* 0x000000000f087348 */ /* 0x001fea0003c00000 */
[----:B------:R1:W2:Y:S02]  /*1e2d0*/  SHFL.IDX P6, R14, R13, R12, R11 ;  /* 0x0000000c0d0e7389 */ /* 0x0002a400000c000b */
[----:B012---:R-:W-:Y:S01]  /*1e2e0*/  ENDCOLLECTIVE ;  /* 0x000000000000791b */ /* 0x007fe20003800000 */
.L_x_3076:
[----:B------:R-:W-:Y:S01]  /*1e2f0*/  IMAD.MOV.U32 R13, RZ, RZ, R10 ;  /* 0x000000ffff0d7224 */ /* 0x000fe200078e000a */
[----:B------:R-:W-:Y:S01]  /*1e300*/  MOV R12, 0x1 ;  /* 0x00000001000c7802 */ /* 0x000fe20000000f00 */
[----:B------:R-:W-:Y:S02]  /*1e310*/  IMAD.SHL.U32 R7, R7, 0x8, RZ ;  /* 0x0000000807077824 */ /* 0x000fe400078e00ff */
[----:B------:R-:W-:-:S07]  /*1e320*/  IMAD.MOV.U32 R2, RZ, RZ, R14 ;  /* 0x000000ffff027224 */ /* 0x000fce00078e000e */
[----:B------:R-:W-:Y:S05]  /*1e330*/  WARPSYNC.COLLECTIVE R15, `(.L_x_3077) ;  /* 0x000000000f087348 */ /* 0x000fea0003c00000 */
[----:B------:R0:W1:Y:S02]  /*1e340*/  SHFL.IDX P6, R14, R13, R12, R11 ;  /* 0x0000000c0d0e7389 */ /* 0x00006400000c000b */
[----:B01----:R-:W-:Y:S01]  /*1e350*/  ENDCOLLECTIVE ;  /* 0x000000000000791b */ /* 0x003fe20003800000 */
.L_x_3077:
        /* <DEDUP_REMOVED lines=13> */
.L_x_3078:
[----:B------:R-:W-:Y:S01]  /*1e430*/  IMAD.MOV.U32 R13, RZ, RZ, R10 ;  /* 0x000000ffff0d7224 */ /* 0x000fe200078e000a */
[----:B------:R-:W-:Y:S01]  /*1e440*/  MOV R12, 0x2 ;  /* 0x00000002000c7802 */ /* 0x000fe20000000f00 */
[----:B------:R-:W-:-:S07]  /*1e450*/  IMAD.MOV.U32 R2, RZ, RZ, R14 ;  /* 0x000000ffff027224 */ /* 0x000fce00078e000e */
[----:B------:R-:W-:Y:S05]  /*1e460*/  WARPSYNC.COLLECTIVE R15, `(.L_x_3079) ;  /* 0x000000000f087348 */ /* 0x000fea0003c00000 */
[----:B------:R0:W1:Y:S02]  /*1e470*/  SHFL.IDX P6, R14, R13, R12, R11 ;  /* 0x0000000c0d0e7389 */ /* 0x00006400000c000b */
[----:B01----:R-:W-:Y:S01]  /*1e480*/  ENDCOLLECTIVE ;  /* 0x000000000000791b */ /* 0x003fe20003800000 */
.L_x_3079:
        /* <DEDUP_REMOVED lines=11> */
.L_x_3080:
[----:B------:R-:W-:Y:S01]  /*1e540*/  IMAD.MOV.U32 R13, RZ, RZ, R10 ;  /* 0x000000ffff0d7224 */ /* 0x000fe200078e000a */
[----:B------:R-:W-:Y:S01]  /*1e550*/  MOV R12, 0x3 ;  /* 0x00000003000c7802 */ /* 0x000fe20000000f00 */
[----:B------:R-:W-:-:S07]  /*1e560*/  IMAD.MOV.U32 R2, RZ, RZ, R14 ;  /* 0x000000ffff027224 */ /* 0x000fce00078e000e */
[----:B------:R-:W-:Y:S05]  /*1e570*/  WARPSYNC.COLLECTIVE R15, `(.L_x_3081) ;  /* 0x000000000f087348 */ /* 0x000fea0003c00000 */
[----:B------:R0:W1:Y:S02]  /*1e580*/  SHFL.IDX P6, R14, R13, R12, R11 ;  /* 0x0000000c0d0e7389 */ /* 0x00006400000c000b */
[----:B01----:R-:W-:Y:S01]  /*1e590*/  ENDCOLLECTIVE ;  /* 0x000000000000791b */ /* 0x003fe20003800000 */
.L_x_3081:
        /* <DEDUP_REMOVED lines=11> */
.L_x_3082:
[----:B------:R-:W-:Y:S01]  /*1e650*/  IMAD.MOV.U32 R13, RZ, RZ, R10 ;  /* 0x000000ffff0d7224 */ /* 0x000fe200078e000a */
[----:B------:R-:W-:Y:S01]  /*1e660*/  MOV R12, 0x4 ;  /* 0x00000004000c7802 */ /* 0x000fe20000000f00 */
[----:B------:R-:W-:-:S07]  /*1e670*/  IMAD.MOV.U32 R2, RZ, RZ, R14 ;  /* 0x000000ffff027224 */ /* 0x000fce00078e000e */
[----:B------:R-:W-:Y:S05]  /*1e680*/  WARPSYNC.COLLECTIVE R15, `(.L_x_3083) ;  /* 0x000000000f087348 */ /* 0x000fea0003c00000 */
[----:B------:R0:W1:Y:S02]  /*1e690*/  SHFL.IDX P6, R14, R13, R12, R11 ;  /* 0x0000000c0d0e7389 */ /* 0x00006400000c000b */
[----:B01----:R-:W-:Y:S01]  /*1e6a0*/  ENDCOLLECTIVE ;  /* 0x000000000000791b */ /* 0x003fe20003800000 */
.L_x_3083:
        /* <DEDUP_REMOVED lines=11> */
.L_x_3084:
[----:B------:R-:W-:Y:S01]  /*1e760*/  IMAD.MOV.U32 R13, RZ, RZ, R10 ;  /* 0x000000ffff0d7224 */ /* 0x000fe200078e000a */
[----:B------:R-:W-:Y:S01]  /*1e770*/  MOV R12, 0x5 ;  /* 0x00000005000c7802 */ /* 0x000fe20000000f00 */
[----:B------:R-:W-:-:S07]  /*1e780*/  IMAD.MOV.U32 R2, RZ, RZ, R14 ;  /* 0x000000ffff027224 */ /* 0x000fce00078e000e */
[----:B------:R-:W-:Y:S05]  /*1e790*/  WARPSYNC.COLLECTIVE R15, `(.L_x_3085) ;  /* 0x000000000f087348 */ /* 0x000fea0003c00000 */
[----:B------:R0:W1:Y:S02]  /*1e7a0*/  SHFL.IDX P6, R14, R13, R12, R11 ;  /* 0x0000000c0d0e7389 */ /* 0x00006400000c000b */
[----:B01----:R-:W-:Y:S01]  /*1e7b0*/  ENDCOLLECTIVE ;  /* 0x000000000000791b */ /* 0x003fe20003800000 */
.L_x_3085:
        /* <DEDUP_REMOVED lines=11> */
.L_x_3086:
[----:B------:R-:W-:Y:S01]  /*1e870*/  IMAD.MOV.U32 R13, RZ, RZ, R10 ;  /* 0x000000ffff0d7224 */ /* 0x000fe200078e000a */
[----:B------:R-:W-:Y:S01]  /*1e880*/  MOV R12, 0x6 ;  /* 0x00000006000c7802 */ /* 0x000fe20000000f00 */
[----:B------:R-:W-:-:S07]  /*1e890*/  IMAD.MOV.U32 R2, RZ, RZ, R14 ;  /* 0x000000ffff027224 */ /* 0x000fce00078e000e */
[----:B------:R-:W-:Y:S05]  /*1e8a0*/  WARPSYNC.COLLECTIVE R15, `(.L_x_3087) ;  /* 0x000000000f087348 */ /* 0x000fea0003c00000 */
[----:B------:R0:W1:Y:S02]  /*1e8b0*/  SHFL.IDX P6, R14, R13, R12, R11 ;  /* 0x0000000c0d0e7389 */ /* 0x00006400000c000b */
[----:B01----:R-:W-:Y:S01]  /*1e8c0*/  ENDCOLLECTIVE ;  /* 0x000000000000791b */ /* 0x003fe20003800000 */
.L_x_3087:
        /* <DEDUP_REMOVED lines=11> */
.L_x_3088:
[----:B------:R-:W-:Y:S01]  /*1e980*/  IMAD.MOV.U32 R13, RZ, RZ, R10 ;  /* 0x000000ffff0d7224 */ /* 0x000fe200078e000a */
[----:B------:R-:W-:Y:S01]  /*1e990*/  MOV R12, 0x7 ;  /* 0x00000007000c7802 */ /* 0x000fe20000000f00 */
[----:B------:R-:W-:-:S07]  /*1e9a0*/  IMAD.MOV.U32 R2, RZ, RZ, R14 ;  /* 0x000000ffff027224 */ /* 0x000fce00078e000e */
[----:B------:R-:W-:Y:S05]  /*1e9b0*/  WARPSYNC.COLLECTIVE R15, `(.L_x_3089) ;  /* 0x000000000f087348 */ /* 0x000fea0003c00000 */
[----:B------:R0:W1:Y:S02]  /*1e9c0*/  SHFL.IDX P6, R14, R13, R12, R11 ;  /* 0x0000000c0d0e7389 */ /* 0x00006400000c000b */
[----:B01----:R-:W-:Y:S01]  /*1e9d0*/  ENDCOLLECTIVE ;  /* 0x000000000000791b */ /* 0x003fe20003800000 */
.L_x_3089:
        /* <DEDUP_REMOVED lines=11> */
.L_x_3090:
[----:B------:R-:W-:Y:S01]  /*1ea90*/  IMAD.MOV.U32 R2, RZ, RZ, R14 ;  /* 0x000000ffff027224 */ /* 0x000fe200078e000e */
[----:B------:R-:W-:Y:S06]  /*1eaa0*/  BRA `(.L_x_3091) ;  /* 0xffffff94005c7947 */ /* 0x000fec000383ffff */
.L_x_2897:
[----:B-1----:R1:W2:Y:S02]  /*1eab0*/  SYNCS.PHASECHK.TRANS64.TRYWAIT P0, [R5+URZ+0x16860], R2 ;  /* 0x01686002050075a7 */ /* 0x0022a4000800017f */
[----:B--2---:R-:W-:Y:S05]  /*1eac0*/  @!P0 NANOSLEEP.SYNCS 0x989680 ;  /* 0x009896800000895d */ /* 0x004fea0003900000 */
[----:B------:R-:W2:Y:S02]  /*1ead0*/  @!P0 SYNCS.PHASECHK.TRANS64 P0, [R5+URZ+0x16860], R2 ;  /* 0x01686002050085a7 */ /* 0x000ea4000800007f */
[----:B--2---:R-:W-:Y:S05]  /*1eae0*/  @!P0 BRA `(.L_x_2897) ;  /* 0xfffffffc00f08947 */ /* 0x004fea000383ffff */
[----:B------:R-:W-:Y:S05]  /*1eaf0*/  BRA `(.L_x_3092) ;  /* 0xffffff9400b47947 */ /* 0x000fea000383ffff */
.L_x_2898:
        /* <DEDUP_REMOVED lines=8> */
.L_x_3094:
[----:B------:R-:W-:Y:S05]  /*1eb80*/  BSYNC B1 ;  /* 0x0000000000017941 */ /* 0x000fea0003800000 */
.L_x_3093:
[----:B------:R-:W-:Y:S01]  /*1eb90*/  IMAD.MOV.U32 R13, RZ, RZ, R18 ;  /* 0x000000ffff0d7224 */ /* 0x000fe200078e0012 */
[----:B------:R-:W-:Y:S01]  /*1eba0*/  MOV R15, 0xffffffff ;  /* 0xffffffff000f7802 */ /* 0x000fe20000000f00 */
[----:B------:R-:W-:Y:S01]  /*1ebb0*/  IMAD.MOV.U32 R12, RZ, RZ, RZ ;  /* 0x000000ffff0c7224 */ /* 0x000fe200078e00ff */
[----:B------:R-:W-:Y:S01]  /*1ebc0*/  ISETP.LT.OR P2, PT, R8, 0x1, P1 ;  /* 0x000000010800780c */ /* 0x000fe20000f41670 */
[----:B------:R-:W-:Y:S02]  /*1ebd0*/  IMAD.MOV.U32 R11, RZ, RZ, 0x181f ;  /* 0x0000181fff0b7424 */ /* 0x000fe400078e00ff */
[----:B------:R-:W-:Y:S02]  /*1ebe0*/  IMAD.MOV.U32 R3, RZ, RZ, R14 ;  /* 0x000000ffff037224 */ /* 0x000fe400078e000e */
[----:B------:R-:W-:-:S08]  /*1ebf0*/  IMAD R6, R6, 0x2, R16 ;  /* 0x0000000206067824 */ /* 0x000fd000078e0210 */
[----:B------:R-:W-:Y:S05]  /*1ec00*/  WARPSYNC.COLLECTIVE R15, `(.L_x_3095) ;  /* 0x000000000f087348 */ /* 0x000fea0003c00000 */
[----:B------:R0:W1:Y:S02]  /*1ec10*/  SHFL.IDX P6, R14, R13, R12, R11 ;  /* 0x0000000c0d0e7389 */ /* 0x00006400000c000b */
[----:B01----:R-:W-:Y:S01]  /*1ec20*/  ENDCOLLECTIVE ;  /* 0x000000000000791b */ /* 0x003fe20003800000 */
.L_x_3095:
[----:B------:R-:W-:Y:S02]  /*1ec30*/  IMAD.MOV.U32 R13, RZ, RZ, R22 ;  /* 0x000000ffff0d7224 */ /* 0x000fe400078e0016 */
[----:B------:R-:W-:Y:S02]  /*1ec40*/  IMAD.MOV.U32 R12, RZ, RZ, 0x1 ;  /* 0x00000001ff0c7424 */ /* 0x000fe400078e00ff */
[----:B------:R-:W-:-:S07]  /*1ec50*/  IMAD.MOV.U32 R2, RZ, RZ, R14 ;  /* 0x000000ffff027224 */ /* 0x000fce00078e000e */
[----:B------:R-:W-:Y:S05]  /*1ec60*/  WARPSYNC.COLLECTIVE R15, `(.L_x_3096) ;  /* 0x000000000f087348 */ /* 0x000fea0003c00000 */
[----:B------:R0:W1:Y:S02]  /*1ec70*/  SHFL.IDX P6, R14, R13, R12, R11 ;  /* 0x0000000c0d0e7389 */ /* 0x00006400000c000b */
[----:B01----:R-:W-:Y:S01]  /*1ec80*/  ENDCOLLECTIVE ;  /* 0x000000000000791b */ /* 0x003fe20003800000 */
.L_x_3096:
        /* <DEDUP_REMOVED lines=8> */
[----:B0-----:R-:W-:-:S11]  /*1ed10*/  MOV R3, R14 ;  /* 0x0000000e00037202 */ /* 0x001fd60000000f00 */
[----:B------:R-:W-:Y:S05]  /*1ed20*/  WARPSYNC.COLLECTIVE R15, `(.L_x_3097) ;  /* 0x000000000f087348 */ /* 0x000fea0003c00000 */
[----:B------:R0:W1:Y:S02]  /*1ed30*/  SHFL.IDX P6, R14, R13, R12, R11 ;  /* 0x0000000c0d0e7389 */ /* 0x00006400000c000b */
[----:B01----:R-:W-:Y:S01]  /*1ed40*/  ENDCOLLECTIVE ;  /* 0x000000000000791b */ /* 0x003fe20003800000 */
.L_x_3097:
[----:B------:R-:W-:Y:S02]  /*1ed50*/  IMAD.MOV.U32 R13, RZ, RZ, R22 ;  /* 0x000000ffff0d7224 */ /* 0x000fe400078e0016 */
[----:B------:R-:W-:Y:S02]  /*1ed60*/  IMAD.MOV.U32 R12, RZ, RZ, 0x2 ;  /* 0x00000002ff0c7424 */ /* 0x000fe400078e00ff */
[----:B------:R-:W-:-:S07]  /*1ed70*/  IMAD.MOV.U32 R2, RZ, RZ, R14 ;  /* 0x000000ffff027224 */ /* 0x000fce00078e000e */
[----:B------:R-:W-:Y:S05]  /*1ed80*/  WARPSYNC.COLLECTIVE R15, `(.L_x_3098) ;  /* 0x000000000f087348 */ /* 0x000fea0003c00000 */
[----:B------:R0:W1:Y:S02]  /*1ed90*/  SHFL.IDX P6, R14, R13, R12, R11 ;  /* 0x0000000c0d0e7389 */ /* 0x00006400000c000b */
[----:B01----:R-:W-:Y:S01]  /*1eda0*/  ENDCOLLECTIVE ;  /* 0x000000000000791b */ /* 0x003fe20003800000 */
.L_x_3098:
        /* <DEDUP_REMOVED lines=12> */
.L_x_3099:
[----:B------:R-:W-:Y:S02]  /*1ee70*/  IMAD.MOV.U32 R13, RZ, RZ, R22 ;  /* 0x000000ffff0d7224 */ /* 0x000fe400078e0016 */
[----:B------:R-:W-:Y:S02]  /*1ee80*/  IMAD.MOV.U32 R12, RZ, RZ, 0x3 ;  /* 0x00000003ff0c7424 */ /* 0x000fe400078e00ff */
[----:B------:R-:W-:-:S07]  /*1ee90*/  IMAD.MOV.U32 R2, RZ, RZ, R14 ;  /* 0x000000ffff027224 */ /* 0x000fce00078e000e */
[----:B------:R-:W-:Y:S05]  /*1eea0*/  WARPSYNC.COLLECTIVE R15, `(.L_x_3100) ;  /* 0x000000000f087348 */ /* 0x000fea0003c00000 */
[----:B------:R0:W1:Y:S02]  /*1eeb0*/  SHFL.IDX P6, R14, R13, R12, R11 ;  /* 0x0000000c0d0e7389 */ /* 0x00006400000c000b */
[----:B01----:R-:W-:Y:S01]  /*1eec0*/  ENDCOLLECTIVE ;  /* 0x000000000000791b */ /* 0x003fe20003800000 */
.L_x_3100:
        /* <DEDUP_REMOVED lines=12> */
.L_x_3101:
[----:B------:R-:W-:Y:S02]  /*1ef90*/  IMAD.MOV.U32 R13, RZ, RZ, R22 ;  /* 0x000000ffff0d7224 */ /* 0x000fe400078e0016 */
[----:B------:R-:W-:Y:S02]  /*1efa0*/  IMAD.MOV.U32 R12, RZ, RZ, 0x4 ;  /* 0x00000004ff0c7424 */ /* 0x000fe400078e00ff */
[----:B------:R-:W-:-:S07]  /*1efb0*/  IMAD.MOV.U32 R2, RZ, RZ, R14 ;  /* 0x000000ffff027224 */ /* 0x000fce00078e000e */
[----:B------:R-:W-:Y:S05]  /*1efc0*/  WARPSYNC.COLLECTIVE R15, `(.L_x_3102) ;  /* 0x000000000f087348 */ /* 0x000fea0003c00000 */
[----:B------:R0:W1:Y:S02]  /*1efd0*/  SHFL.IDX P6, R14, R13, R12, R11 ;  /* 0x0000000c0d0e7389 */ /* 0x00006400000c000b */
[----:B01----:R-:W-:Y:S01]  /*1efe0*/  ENDCOLLECTIVE ;  /* 0x000000000000791b */ /* 0x003fe20003800000 */
.L_x_3102:
        /* <DEDUP_REMOVED lines=12> */
.L_x_3103:
[----:B------:R-:W-:Y:S02]  /*1f0b0*/  IMAD.MOV.U32 R13, RZ, RZ, R22 ;  /* 0x000000ffff0d7224 */ /* 0x000fe400078e0016 */
[----:B------:R-:W-:Y:S02]  /*1f0c0*/  IMAD.MOV.U32 R12, RZ, RZ, 0x5 ;  /* 0x00000005ff0c7424 */ /* 0x000fe400078e00ff */
[----:B------:R-:W-:-:S07]  /*1f0d0*/  IMAD.MOV.U32 R2, RZ, RZ, R14 ;  /* 0x000000ffff027224 */ /* 0x000fce00078e000e */
[----:B------:R-:W-:Y:S05]  /*1f0e0*/  WARPSYNC.COLLECTIVE R15, `(.L_x_3104) ;  /* 0x000000000f087348 */ /* 0x000fea0003c00000 */
[----:B------:R0:W1:Y:S02]  /*1f0f0*/  SHFL.IDX P6, R14, R13, R12, R11 ;  /* 0x0000000c0d0e7389 */ /* 0x00006400000c000b */
[----:B01----:R-:W-:Y:S01]  /*1f100*/  ENDCOLLECTIVE ;  /* 0x000000000000791b */ /* 0x003fe20003800000 */
.L_x_3104:
        /* <DEDUP_REMOVED lines=12> */
.L_x_3105:
[----:B------:R-:W-:Y:S02]  /*1f1d0*/  IMAD.MOV.U32 R13, RZ, RZ, R22 ;  /* 0x000000ffff0d7224 */ /* 0x000fe400078e0016 */
[----:B------:R-:W-:Y:S02]  /*1f1e0*/  IMAD.MOV.U32 R12, RZ, RZ, 0x6 ;  /* 0x00000006ff0c7424 */ /* 0x000fe400078e00ff */
[----:B------:R-:W-:-:S07]  /*1f1f0*/  IMAD.MOV.U32 R2, RZ, RZ, R14 ;  /* 0x000000ffff027224 */ /* 0x000fce00078e000e */
[----:B------:R-:W-:Y:S05]  /*1f200*/  WARPSYNC.COLLECTIVE R15, `(.L_x_3106) ;  /* 0x000000000f087348 */ /* 0x000fea0003c00000 */
[----:B------:R0:W1:Y:S02]  /*1f210*/  SHFL.IDX P6, R14, R13, R12, R11 ;  /* 0x0000000c0d0e7389 */ /* 0x00006400000c000b */
[----:B01----:R-:W-:Y:S01]  /*1f220*/  ENDCOLLECTIVE ;  /* 0x000000000000791b */ /* 0x003fe20003800000 */
.L_x_3106:
        /* <DEDUP_REMOVED lines=12> */
.L_x_3107:
[----:B------:R-:W-:Y:S02]  /*1f2f0*/  IMAD.MOV.U32 R13, RZ, RZ, R22 ;  /* 0x000000ffff0d7224 */ /* 0x000fe400078e0016 */
[----:B------:R-:W-:Y:S02]  /*1f300*/  IMAD.MOV.U32 R12, RZ, RZ, 0x7 ;  /* 0x00000007ff0c7424 */ /* 0x000fe400078e00ff */
[----:B------:R-:W-:-:S07]  /*1f310*/  IMAD.MOV.U32 R2, RZ, RZ, R14 ;  /* 0x000000ffff027224 */ /* 0x000fce00078e000e */
[----:B------:R-:W-:Y:S05]  /*1f320*/  WARPSYNC.COLLECTIVE R15, `(.L_x_3108) ;  /* 0x000000000f087348 */ /* 0x000fea0003c00000 */
[----:B------:R0:W1:Y:S02]  /*1f330*/  SHFL.IDX P6, R14, R13, R12, R11 ;  /* 0x0000000c0d0e7389 */ /* 0x00006400000c000b */
[----:B01----:R-:W-:Y:S01]  /*1f340*/  ENDCOLLECTIVE ;  /* 0x000000000000791b */ /* 0x003fe20003800000 */
.L_x_3108:
        /* <DEDUP_REMOVED lines=11> */
.L_x_3109:
[----:B------:R-:W-:Y:S01]  /*1f400*/  IMAD.MOV.U32 R2, RZ, RZ, R14 ;  /* 0x000000ffff027224 */ /* 0x000fe200078e000e */
[----:B------:R-:W-:Y:S06]  /*1f410*/  BRA `(.L_x_3110) ;  /* 0xffffff9000647947 */ /* 0x000fec000383ffff */
.L_x_2906:
[----:B0-----:R0:W1:Y:S02]  /*1f420*/  SYNCS.PHASECHK.TRANS64.TRYWAIT P0, [R0+URZ+0x16860], R3 ;  /* 0x01686003000075a7 */ /* 0x001064000800017f */
[----:B-1----:R-:W-:Y:S05]  /*1f430*/  @!P0 NANOSLEEP.SYNCS 0x989680 ;  /* 0x009896800000895d */ /* 0x002fea0003900000 */
[----:B------:R-:W1:Y:S02]  /*1f440*/  @!P0 SYNCS.PHASECHK.TRANS64 P0, [R0+URZ+0x16860], R3 ;  /* 0x01686003000085a7 */ /* 0x000e64000800007f */
[----:B-1----:R-:W-:Y:S05]  /*1f450*/  @!P0 BRA `(.L_x_2906) ;  /* 0xfffffffc00f08947 */ /* 0x002fea000383ffff */
[----:B------:R-:W-:Y:S05]  /*1f460*/  BRA `(.L_x_3111) ;  /* 0xffffff94007c7947 */ /* 0x000fea000383ffff */
.L_x_2907:
        /* <DEDUP_REMOVED lines=8> */
.L_x_3113:
[----:B------:R-:W-:Y:S05]  /*1f4f0*/  BSYNC B0 ;  /* 0x0000000000007941 */ /* 0x000fea0003800000 */
.L_x_3112:
[----:B------:R-:W-:Y:S01]  /*1f500*/  IMAD.MOV.U32 R13, RZ, RZ, R18 ;  /* 0x000000ffff0d7224 */ /* 0x000fe200078e0012 */
[----:B------:R-:W-:Y:S01]  /*1f510*/  SHF.L.U32 R5, R7, 0x1, RZ ;  /* 0x0000000107057819 */ /* 0x000fe200000006ff */
[----:B------:R-:W-:Y:S01]  /*1f520*/  IMAD.MOV.U32 R12, RZ, RZ, RZ ;  /* 0x000000ffff0c7224 */ /* 0x000fe200078e00ff */
[----:B------:R-:W-:Y:S01]  /*1f530*/  ISETP.LT.OR P2, PT, R6, 0x1, P0 ;  /* 0x000000010600780c */ /* 0x000fe20000741670 */
[----:B------:R-:W-:Y:S02]  /*1f540*/  IMAD.MOV.U32 R11, RZ, RZ, 0x181f ;  /* 0x0000181fff0b7424 */ /* 0x000fe400078e00ff */
[----:B------:R-:W-:Y:S02]  /*1f550*/  IMAD.MOV.U32 R15, RZ, RZ, -0x1 ;  /* 0xffffffffff0f7424 */ /* 0x000fe400078e00ff */
[----:B------:R-:W-:Y:S02]  /*1f560*/  IMAD.MOV.U32 R3, RZ, RZ, R14 ;  /* 0x000000ffff037224 */ /* 0x000fe400078e000e */
[----:B------:R-:W-:-:S07]  /*1f570*/  IMAD R4, R4, 0x2, R16 ;  /* 0x0000000204047824 */ /* 0x000fce00078e0210 */
[----:B------:R-:W-:Y:S05]  /*1f580*/  WARPSYNC.COLLECTIVE R15, `(.L_x_3114) ;  /* 0x000000000f087348 */ /* 0x000fea0003c00000 */
[----:B------:R0:W1:Y:S02]  /*1f590*/  SHFL.IDX P6, R14, R13, R12, R11 ;  /* 0x0000000c0d0e7389 */ /* 0x00006400000c000b */
[----:B01----:R-:W-:Y:S01]  /*1f5a0*/  ENDCOLLECTIVE ;  /* 0x000000000000791b */ /* 0x003fe20003800000 */
.L_x_3114:
[----:B------:R-:W-:Y:S02]  /*1f5b0*/  IMAD.MOV.U32 R13, RZ, RZ, R22 ;  /* 0x000000ffff0d7224 */ /* 0x000fe400078e0016 */
[----:B------:R-:W-:Y:S01]  /*1f5c0*/  IMAD.MOV.U32 R12, RZ, RZ, 0x1 ;  /* 0x00000001ff0c7424 */ /* 0x000fe200078e00ff */
[----:B------:R-:W-:-:S13]  /*1f5d0*/  IADD3 R2, P1, R14, R5, RZ ;  /* 0x000000050e027210 */ /* 0x000fda0007f3e0ff */
[----:B------:R-:W-:Y:S05]  /*1f5e0*/  WARPSYNC.COLLECTIVE R15, `(.L_x_3115) ;  /* 0x000000000f087348 */ /* 0x000fea0003c00000 */
[----:B------:R0:W1:Y:S02]  /*1f5f0*/  SHFL.IDX P6, R14, R13, R12, R11 ;  /* 0x0000000c0d0e7389 */ /* 0x00006400000c000b */
[----:B01----:R-:W-:Y:S01]  /*1f600*/  ENDCOLLECTIVE ;  /* 0x000000000000791b */ /* 0x003fe20003800000 */
.L_x_3115:
[----:B------:R-:W-:-:S05]  /*1f610*/  IMAD.X R3, RZ, RZ, R3, P1 ;  /* 0x000000ffff037224 */ /* 0x000fca00008e0603 */
        /* <DEDUP_REMOVED lines=10> */
.L_x_3116:
[----:B------:R-:W-:Y:S02]  /*1f6c0*/  IMAD.MOV.U32 R13, RZ, RZ, R22 ;  /* 0x000000ffff0d7224 */ /* 0x000fe400078e0016 */
[----:B------:R-:W-:Y:S01]  /*1f6d0*/  IMAD.MOV.U32 R12, RZ, RZ, 0x2 ;  /* 0x00000002ff0c7424 */ /* 0x000fe200078e00ff */
[----:B------:R-:W-:-:S13]  /*1f6e0*/  IADD3 R2, P1, R14, R5, RZ ;  /* 0x000000050e027210 */ /* 0x000fda0007f3e0ff */
[----:B------:R-:W-:Y:S05]  /*1f6f0*/  WARPSYNC.COLLECTIVE R15, `(.L_x_3117) ;  /* 0x000000000f087348 */ /* 0x000fea0003c00000 */
[----:B------:R0:W1:Y:S02]  /*1f700*/  SHFL.IDX P6, R14, R13, R12, R11 ;  /* 0x0000000c0d0e7389 */ /* 0x00006400000c000b */
[----:B01----:R-:W-:Y:S01]  /*1f710*/  ENDCOLLECTIVE ;  /* 0x000000000000791b */ /* 0x003fe20003800000 */
.L_x_3117:
        /* <DEDUP_REMOVED lines=11> */
.L_x_3118:
[----:B------:R-:W-:Y:S02]  /*1f7d0*/  IMAD.MOV.U32 R13, RZ, RZ, R22 ;  /* 0x000000ffff0d7224 */ /* 0x000fe400078e0016 */
[----:B------:R-:W-:Y:S01]  /*1f7e0*/  IMAD.MOV.U32 R12, RZ, RZ, 0x3 ;  /* 0x00000003ff0c7424 */ /* 0x000fe200078e00ff */
[----:B------:R-:W-:-:S13]  /*1f7f0*/  IADD3 R2, P1, R14, R5, RZ ;  /* 0x000000050e027210 */ /* 0x000fda0007f3e0ff */
[----:B------:R-:W-:Y:S05]  /*1f800*/  WARPSYNC.COLLECTIVE R15, `(.L_x_3119) ;  /* 0x000000000f087348 */ /* 0x000fea0003c00000 */
[----:B------:R0:W1:Y:S02]  /*1f810*/  SHFL.IDX P6, R14, R13, R12, R11 ;  /* 0x0000000c0d0e7389 */ /* 0x00006400000c000b */
[----:B01----:R-:W-:Y:S01]  /*1f820*/  ENDCOLLECTIVE ;  /* 0x000000000000791b */ /* 0x003fe20003800000 */
.L_x_3119:
        /* <DEDUP_REMOVED lines=11> */
.L_x_3120:
[----:B------:R-:W-:Y:S01]  /*1f8e0*/  MOV R13, R22 ;  /* 0x00000016000d7202 */ /* 0x000fe20000000f00 */
[----:B------:R-:W-:Y:S01]  /*1f8f0*/  IMAD.MOV.U32 R12, RZ, RZ, 0x4 ;  /* 0x00000004ff0c7424 */ /* 0x000fe200078e00ff */
[----:B------:R-:W-:-:S13]  /*1f900*/  IADD3 R2, P1, R14, R5, RZ ;  /* 0x000000050e027210 */ /* 0x000fda0007f3e0ff */
[----:B------:R-:W-:Y:S05]  /*1f910*/  WARPSYNC.COLLECTIVE R15, `(.L_x_3121) ;  /* 0x000000000f087348 */ /* 0x000fea0003c00000 */
[----:B------:R0:W1:Y:S02]  /*1f920*/  SHFL.IDX P6, R14, R13, R12, R11 ;  /* 0x0000000c0d0e7389 */ /* 0x00006400000c000b */
[----:B01----:R-:W-:Y:S01]  /*1f930*/  ENDCOLLECTIVE ;  /* 0x000000000000791b */ /* 0x003fe20003800000 */
.L_x_3121:
        /* <DEDUP_REMOVED lines=11> */
.L_x_3122:
[----:B------:R-:W-:Y:S01]  /*1f9f0*/  IMAD.MOV.U32 R13, RZ, RZ, R22 ;  /* 0x000000ffff0d7224 */ /* 0x000fe200078e0016 */
[----:B------:R-:W-:Y:S02]  /*1fa00*/  MOV R12, 0x5 ;  /* 0x00000005000c7802 */ /* 0x000fe40000000f00 */
[----:B------:R-:W-:-:S13]  /*1fa10*/  IADD3 R2, P1, R14, R5, RZ ;  /* 0x000000050e027210 */ /* 0x000fda0007f3e0ff */
[----:B------:R-:W-:Y:S05]  /*1fa20*/  WARPSYNC.COLLECTIVE R15, `(.L_x_3123) ;  /* 0x000000000f087348 */ /* 0x000fea0003c00000 */
[----:B------:R0:W1:Y:S02]  /*1fa30*/  SHFL.IDX P6, R14, R13, R12, R11 ;  /* 0x0000000c0d0e7389 */ /* 0x00006400000c000b */
[----:B01----:R-:W-:Y:S01]  /*1fa40*/  ENDCOLLECTIVE ;  /* 0x000000000000791b */ /* 0x003fe20003800000 */
.L_x_3123:
        /* <DEDUP_REMOVED lines=11> */
.L_x_3124:
[----:B------:R-:W-:Y:S02]  /*1fb00*/  IMAD.MOV.U32 R13, RZ, RZ, R22 ;  /* 0x000000ffff0d7224 */ /* 0x000fe400078e0016 */
[----:B------:R-:W-:Y:S01]  /*1fb10*/  IMAD.MOV.U32 R12, RZ, RZ, 0x6 ;  /* 0x00000006ff0c7424 */ /* 0x000fe200078e00ff */
[----:B------:R-:W-:-:S13]  /*1fb20*/  IADD3 R2, P1, R14, R5, RZ ;  /* 0x000000050e027210 */ /* 0x000fda0007f3e0ff */
[----:B------:R-:W-:Y:S05]  /*1fb30*/  WARPSYNC.COLLECTIVE R15, `(.L_x_3125) ;  /* 0x000000000f087348 */ /* 0x000fea0003c00000 */
[----:B------:R0:W1:Y:S02]  /*1fb40*/  SHFL.IDX P6, R14, R13, R12, R11 ;  /* 0x0000000c0d0e7389 */ /* 0x00006400000c000b */
[----:B01----:R-:W-:Y:S01]  /*1fb50*/  ENDCOLLECTIVE ;  /* 0x000000000000791b */ /* 0x003fe20003800000 */
.L_x_3125:
        /* <DEDUP_REMOVED lines=11> */
.L_x_3126:
[----:B------:R-:W-:Y:S02]  /*1fc10*/  IMAD.MOV.U32 R13, RZ, RZ, R22 ;  /* 0x000000ffff0d7224 */ /* 0x000fe400078e0016 */
[----:B------:R-:W-:Y:S01]  /*1fc20*/  IMAD.MOV.U32 R12, RZ, RZ, 0x7 ;  /* 0x00000007ff0c7424 */ /* 0x000fe200078e00ff */
[----:B------:R-:W-:-:S13]  /*1fc30*/  IADD3 R2, P1, R14, R5, RZ ;  /* 0x000000050e027210 */ /* 0x000fda0007f3e0ff */
[----:B------:R-:W-:Y:S05]  /*1fc40*/  WARPSYNC.COLLECTIVE R15, `(.L_x_3127) ;  /* 0x000000000f087348 */ /* 0x000fea0003c00000 */
[----:B------:R0:W1:Y:S02]  /*1fc50*/  SHFL.IDX P6, R14, R13, R12, R11 ;  /* 0x0000000c0d0e7389 */ /* 0x00006400000c000b */
[----:B01----:R-:W-:Y:S01]  /*1fc60*/  ENDCOLLECTIVE ;  /* 0x000000000000791b */ /* 0x003fe20003800000 */
.L_x_3127:
        /* <DEDUP_REMOVED lines=10> */
.L_x_3128:
[----:B------:R-:W-:Y:S05]  /*1fd10*/  BRA `(.L_x_3129) ;  /* 0xffffff90004c7947 */ /* 0x000fea000383ffff */
.L_x_2912:
[----:B------:R-:W-:Y:S01]  /*1fd20*/  BSSY B0, `(.L_x_3130) ;  /* 0x0000008000007945 */ /* 0x000fe20003800000 */
[----:B------:R-:W-:Y:S02]  /*1fd30*/  IMAD.MOV.U32 R13, RZ, RZ, R24 ;  /* 0x000000ffff0d7224 */ /* 0x000fe400078e0018 */
[----:B------:R-:W-:Y:S02]  /*1fd40*/  IMAD.MOV.U32 R12, RZ, RZ, RZ ;  /* 0x000000ffff0c7224 */ /* 0x000fe400078e00ff */
[----:B------:R-:W-:Y:S02]  /*1fd50*/  IMAD.MOV.U32 R11, RZ, RZ, 0x1f ;  /* 0x0000001fff0b7424 */ /* 0x000fe400078e00ff */
[----:B------:R-:W-:-:S07]  /*1fd60*/  IMAD.MOV.U32 R15, RZ, RZ, -0x1 ;  /* 0xffffffffff0f7424 */ /* 0x000fce00078e00ff */
[----:B-123--:R-:W-:Y:S05]  /*1fd70*/  WARPSYNC.COLLECTIVE R15, `(.L_x_3131) ;  /* 0x000000000f087348 */ /* 0x00efea0003c00000 */
[----:B------:R0:W4:Y:S02]  /*1fd80*/  SHFL.IDX P6, R14, R13, R12, R11 ;  /* 0x0000000c0d0e7389 */ /* 0x00012400000c000b */
[----:B01234-:R-:W-:Y:S01]  /*1fd90*/  ENDCOLLECTIVE ;  /* 0x000000000000791b */ /* 0x01ffe20003800000 */
.L_x_3131:
[----:B------:R-:W-:Y:S05]  /*1fda0*/  BSYNC B0 ;  /* 0x0000000000007941 */ /* 0x000fea0003800000 */
.L_x_3130:
[----:B------:R-:W-:Y:S01]  /*1fdb0*/  MOV R13, R24 ;  /* 0x00000018000d7202 */ /* 0x000fe20000000f00 */
        /* <DEDUP_REMOVED lines=8> */
.L_x_3132:
        /* <DEDUP_REMOVED lines=15> */
[C---:B------:R-:W-:Y:S02]  /*1ff30*/  ISETP.GE.U32.AND P5, PT, R8.reuse, 0x10, PT ;  /* 0x000000100800780c */ /* 0x040fe40003fa6070 */
[----:B--2---:R-:W-:Y:S01]  /*1ff40*/  @!P1 MOV R25, R7 ;  /* 0x0000000700199202 */ /* 0x004fe20000000f00 */
[----:B---3--:R-:W-:Y:S01]  /*1ff50*/  @!P1 IMAD.MOV.U32 R5, RZ, RZ, R4 ;  /* 0x000000ffff059224 */ /* 0x008fe200078e0004 */
[----:B------:R-:W-:-:S03]  /*1ff60*/  ISETP.NE.AND P1, PT, R8, RZ, PT ;  /* 0x000000ff0800720c */ /* 0x000fc60003f25270 */
[----:B------:R-:W-:-:S10]  /*1ff70*/  IMAD R13, R5, R25, RZ ;  /* 0x00000019050d7224 */ /* 0x000fd400078e02ff */
[----:B------:R-:W-:Y:S05]  /*1ff80*/  WARPSYNC.COLLECTIVE R15, `(.L_x_3133) ;  /* 0x000000000f087348 */ /* 0x000fea0003c00000 */
[----:B------:R0:W1:Y:S02]  /*1ff90*/  SHFL.UP P6, R14, R13, R12, R11 ;  /* 0x0400000c0d0e7389 */ /* 0x00006400000c000b */
[----:B01----:R-:W-:Y:S01]  /*1ffa0*/  ENDCOLLECTIVE ;  /* 0x000000000000791b */ /* 0x003fe20003800000 */
.L_x_3133:
[----:B------:R-:W-:Y:S02]  /*1ffb0*/  MOV R12, 0x2 ;  /* 0x00000002000c7802 */ /* 0x000fe40000000f00 */
[----:B------:R-:W-:-:S05]  /*1ffc0*/  SEL R4, R14, RZ, P1 ;  /* 0x000000ff0e047207 */ /* 0x000fca0000800000 */
[----:B------:R-:W-:-:S04]  /*1ffd0*/  IMAD.IADD R4, R13, 0x1, R4 ;  /* 0x000000010d047824 */ /* 0x000fc800078e0204 */
[----:B------:R-:W-:-:S07]  /*1ffe0*/  IMAD.MOV.U32 R13, RZ, RZ, R4 ;  /* 0x000000ffff0d7224 */ /* 0x000fce00078e0004 */
[----:B------:R-:W-:Y:S05]  /*1fff0*/  WARPSYNC.COLLECTIVE R15, `(.L_x_3134) ;  /* 0x000000000f087348 */ /* 0x000fea0003c00000 */
[----:B------:R0:W1:Y:S02]  /*20000*/  SHFL.UP P6, R14, R13, R12, R11 ;  /* 0x0400000c0d0e7389 */ /* 0x00006400000c000b */
[----:B01----:R-:W-:Y:S01]  /*20010*/  ENDCOLLECTIVE ;  /* 0x000000000000791b */ /* 0x003fe20003800000 */
.L_x_3134:
[----:B------:R-:W-:Y:S01]  /*20020*/  IMAD.MOV.U32 R12, RZ, RZ, 0x4 ;  /* 0x00000004ff0c7424 */ /* 0x000fe200078e00ff */
[----:B------:R-:W-:-:S05]  /*20030*/  SEL R3, R14, RZ, P2 ;  /* 0x000000ff0e037207 */ /* 0x000fca0001000000 */
[----:B------:R-:W-:-:S04]  /*20040*/  IMAD.IADD R2, R4, 0x1, R3 ;  /* 0x0000000104027824 */ /* 0x000fc800078e0203 */
[----:B------:R-:W-:-:S07]  /*20050*/  IMAD.MOV.U32 R13, RZ, RZ, R2 ;  /* 0x000000ffff0d7224 */ /* 0x000fce00078e0002 */
[----:B------:R-:W-:Y:S05]  /*20060*/  WARPSYNC.COLLECTIVE R15, `(.L_x_3135) ;  /* 0x000000000f087348 */ /* 0x000fea0003c00000 */
[----:B------:R0:W1:Y:S02]  /*20070*/  SHFL.UP P6, R14, R13, R12, R11 ;  /* 0x0400000c0d0e7389 */ /* 0x00006400000c000b */
[----:B01----:R-:W-:Y:S01]  /*20080*/  ENDCOLLECTIVE ;  /* 0x000000000000791b */ /* 0x003fe20003800000 */
.L_x_3135:
[----:B------:R-:W-:Y:S02]  /*20090*/  MOV R12, 0x8 ;  /* 0x00000008000c7802 */ /* 0x000fe40000000f00 */
[----:B------:R-:W-:-:S05]  /*200a0*/  SEL R3, R14, RZ, P3 ;  /* 0x000000ff0e037207 */ /* 0x000fca0001800000 */
[----:B------:R-:W-:-:S04]  /*200b0*/  IMAD.IADD R3, R2, 0x1, R3 ;  /* 0x0000000102037824 */ /* 0x000fc800078e0203 */
[----:B------:R-:W-:-:S07]  /*200c0*/  IMAD.MOV.U32 R13, RZ, RZ, R3 ;  /* 0x000000ffff0d7224 */ /* 0x000fce00078e0003 */
[----:B------:R-:W-:Y:S05]  /*200d0*/  WARPSYNC.COLLECTIVE R15, `(.L_x_3136) ;  /* 0x000000000f087348 */ /* 0x000fea0003c00000 */
[----:B------:R0:W1:Y:S02]  /*200e0*/  SHFL.UP P6, R14, R13, R12, R11 ;  /* 0x0400000c0d0e7389 */ /* 0x00006400000c000b */
[----:B01----:R-:W-:Y:S01]  /*200f0*/  ENDCOLLECTIVE ;  /* 0x000000000000791b */ /* 0x003fe20003800000 */
.L_x_3136:
[----:B------:R-:W-:Y:S01]  /*20100*/  IMAD.MOV.U32 R12, RZ, RZ, 0x10 ;  /* 0x00000010ff0c7424 */ /* 0x000fe200078e00ff */
[----:B------:R-:W-:-:S05]  /*20110*/  SEL R4, R14, RZ, P4 ;  /* 0x000000ff0e047207 */ /* 0x000fca0002000000 */
[----:B------:R-:W-:-:S04]  /*20120*/  IMAD.IADD R4, R3, 0x1, R4 ;  /* 0x0000000103047824 */ /* 0x000fc800078e0204 */
[----:B------:R-:W-:-:S07]  /*20130*/  IMAD.MOV.U32 R13, RZ, RZ, R4 ;  /* 0x000000ffff0d7224 */ /* 0x000fce00078e0004 */
[----:B------:R-:W-:Y:S05]  /*20140*/  WARPSYNC.COLLECTIVE R15, `(.L_x_3137) ;  /* 0x000000000f087348 */ /* 0x000fea0003c00000 */
[----:B------:R0:W1:Y:S02]  /*20150*/  SHFL.UP P6, R14, R13, R12, R11 ;  /* 0x0400000c0d0e7389 */ /* 0x00006400000c000b */
[----:B01----:R-:W-:Y:S01]  /*20160*/  ENDCOLLECTIVE ;  /* 0x000000000000791b */ /* 0x003fe20003800000 */
.L_x_3137:
[----:B------:R-:W-:Y:S01]  /*20170*/  MOV R12, 0x1f ;  /* 0x0000001f000c7802 */ /* 0x000fe20000000f00 */
[----:B------:R-:W-:Y:S01]  /*20180*/  IMAD.MOV.U32 R11, RZ, RZ, 0x1f ;  /* 0x0000001fff0b7424 */ /* 0x000fe200078e00ff */
[----:B------:R-:W-:-:S05]  /*20190*/  SEL R3, R14, RZ, P5 ;  /* 0x000000ff0e037207 */ /* 0x000fca0002800000 */
[----:B------:R-:W-:-:S04]  /*201a0*/  IMAD.IADD R2, R4, 0x1, R3 ;  /* 0x0000000104027824 */ /* 0x000fc800078e0203 */
[----:B------:R-:W-:-:S07]  /*201b0*/  IMAD.MOV.U32 R13, RZ, RZ, R2 ;  /* 0x000000ffff0d7224 */ /* 0x000fce00078e0002 */
[----:B------:R-:W-:Y:S05]  /*201c0*/  WARPSYNC.COLLECTIVE R15, `(.L_x_3138) ;  /* 0x000000000f087348 */ /* 0x000fea0003c00000 */
[----:B------:R0:W1:Y:S02]  /*201d0*/  SHFL.IDX P6, R14, R13, R12, R11 ;  /* 0x0000000c0d0e7389 */ /* 0x00006400000c000b */
[----:B01----:R-:W-:Y:S01]  /*201e0*/  ENDCOLLECTIVE ;  /* 0x000000000000791b */ /* 0x003fe20003800000 */
.L_x_3138:
[----:B------:R-:W-:Y:S05]  /*201f0*/  BRA `(.L_x_3139) ;  /* 0xffffff9000587947 */ /* 0x000fea000383ffff */
.L_x_2915:
[----:B------:R-:W-:Y:S01]  /*20200*/  BSSY B0, `(.L_x_3140) ;  /* 0x0000007000007945 */ /* 0x000fe20003800000 */
[----:B------:R-:W-:Y:S02]  /*20210*/  IMAD.MOV.U32 R12, RZ, RZ, 0x1 ;  /* 0x00000001ff0c7424 */ /* 0x000fe400078e00ff */
[----:B------:R-:W-:Y:S02]  /*20220*/  IMAD.MOV.U32 R11, RZ, RZ, RZ ;  /* 0x000000ffff0b7224 */ /* 0x000fe400078e00ff */
[----:B------:R-:W-:-:S07]  /*20230*/  IMAD.MOV.U32 R15, RZ, RZ, -0x1 ;  /* 0xffffffffff0f7424 */ /* 0x000fce00078e00ff */
[----:B-1----:R-:W-:Y:S05]  /*20240*/  WARPSYNC.COLLECTIVE R15, `(.L_x_3141) ;  /* 0x000000000f087348 */ /* 0x002fea0003c00000 */
[----:B------:R0:W2:Y:S02]  /*20250*/  SHFL.UP P6, R14, R13, R12, R11 ;  /* 0x0400000c0d0e7389 */ /* 0x0000a400000c000b */
[----:B012---:R-:W-:Y:S01]  /*20260*/  ENDCOLLECTIVE ;  /* 0x000000000000791b */ /* 0x007fe20003800000 */
.L_x_3141:
[----:B------:R-:W-:Y:S05]  /*20270*/  BSYNC B0 ;  /* 0x0000000000007941 */ /* 0x000fea0003800000 */
.L_x_3140:
[----:B------:R-:W-:Y:S01]  /*20280*/  SEL R14, R14, RZ, P1 ;  /* 0x000000ff0e0e7207 */ /* 0x000fe20000800000 */
[----:B------:R-:W-:Y:S01]  /*20290*/  IMAD.MOV.U32 R11, RZ, RZ, RZ ;  /* 0x000000ffff0b7224 */ /* 0x000fe200078e00ff */
[----:B------:R-:W-:Y:S01]  /*202a0*/  MOV R12, 0x2 ;  /* 0x00000002000c7802 */ /* 0x000fe20000000f00 */
[----:B------:R-:W-:Y:S02]  /*202b0*/  IMAD.MOV.U32 R15, RZ, RZ, -0x1 ;  /* 0xffffffffff0f7424 */ /* 0x000fe400078e00ff */
[----:B------:R-:W-:-:S07]  /*202c0*/  IMAD.IADD R13, R13, 0x1, R14 ;  /* 0x000000010d0d7824 */ /* 0x000fce00078e020e */
[----:B------:R-:W-:Y:S05]  /*202d0*/  WARPSYNC.COLLECTIVE R15, `(.L_x_3142) ;  /* 0x000000000f087348 */ /* 0x000fea0003c00000 */
[----:B------:R0:W1:Y:S02]  /*202e0*/  SHFL.UP P6, R14, R13, R12, R11 ;  /* 0x0400000c0d0e7389 */ /* 0x00006400000c000b */
[----:B01----:R-:W-:Y:S01]  /*202f0*/  ENDCOLLECTIVE ;  /* 0x000000000000791b */ /* 0x003fe20003800000 */
.L_x_3142:
[----:B------:R-:W-:Y:S01]  /*20300*/  IMAD.MOV.U32 R12, RZ, RZ, 0x4 ;  /* 0x00000004ff0c7424 */ /* 0x000fe200078e00ff */
[----:B------:R-:W-:-:S05]  /*20310*/  SEL R14, R14, RZ, P2 ;  /* 0x000000ff0e0e7207 */ /* 0x000fca0001000000 */
[----:B------:R-:W-:-:S04]  /*20320*/  IMAD.IADD R3, R13, 0x1, R14 ;  /* 0x000000010d037824 */ /* 0x000fc800078e020e */
[----:B------:R-:W-:-:S07]  /*20330*/  IMAD.MOV.U32 R13, RZ, RZ, R3 ;  /* 0x000000ffff0d7224 */ /* 0x000fce00078e0003 */
[----:B------:R-:W-:Y:S05]  /*20340*/  WARPSYNC.COLLECTIVE R15, `(.L_x_3143) ;  /* 0x000000000f087348 */ /* 0x000fea0003c00000 */
[----:B------:R0:W1:Y:S02]  /*20350*/  SHFL.UP P6, R14, R13, R12, R11 ;  /* 0x0400000c0d0e7389 */ /* 0x00006400000c000b */
[----:B01----:R-:W-:Y:S01]  /*20360*/  ENDCOLLECTIVE ;  /* 0x000000000000791b */ /* 0x003fe20003800000 */
.L_x_3143:
[----:B------:R-:W-:Y:S01]  /*20370*/  IMAD.MOV.U32 R12, RZ, RZ, 0x8 ;  /* 0x00000008ff0c7424 */ /* 0x000fe200078e00ff */
[----:B------:R-:W-:-:S04]  /*20380*/  SEL R4, R14, RZ, P3 ;  /* 0x000000ff0e047207 */ /* 0x000fc80001800000 */
[----:B------:R-:W-:-:S05]  /*20390*/  IADD3 R4, R3, R4, RZ ;  /* 0x0000000403047210 */ /* 0x000fca0007ffe0ff */
[----:B------:R-:W-:-:S07]  /*203a0*/  IMAD.MOV.U32 R13, RZ, RZ, R4 ;  /* 0x000000ffff0d7224 */ /* 0x000fce00078e0004 */
[----:B------:R-:W-:Y:S05]  /*203b0*/  WARPSYNC.COLLECTIVE R15, `(.L_x_3144) ;  /* 0x000000000f087348 */ /* 0x000fea0003c00000 */
[----:B------:R0:W1:Y:S02]  /*203c0*/  SHFL.UP P6, R14, R13, R12, R11 ;  /* 0x0400000c0d0e7389 */ /* 0x00006400000c000b */
[----:B01----:R-:W-:Y:S01]  /*203d0*/  ENDCOLLECTIVE ;  /* 0x000000000000791b */ /* 0x003fe20003800000 */
.L_x_3144:
[----:B------:R-:W-:Y:S01]  /*203e0*/  IMAD.MOV.U32 R12, RZ, RZ, 0x10 ;  /* 0x00000010ff0c7424 */ /* 0x000fe200078e00ff */
[----:B------:R-:W-:-:S05]  /*203f0*/  SEL R7, R14, RZ, P4 ;  /* 0x000000ff0e077207 */ /* 0x000fca0002000000 */
[----:B------:R-:W-:-:S04]  /*20400*/  IMAD.IADD R7, R4, 0x1, R7 ;  /* 0x0000000104077824 */ /* 0x000fc800078e0207 */
[----:B------:R-:W-:-:S07]  /*20410*/  IMAD.MOV.U32 R13, RZ, RZ, R7 ;  /* 0x000000ffff0d7224 */ /* 0x000fce00078e0007 */
[----:B------:R-:W-:Y:S05]  /*20420*/  WARPSYNC.COLLECTIVE R15, `(.L_x_3145) ;  /* 0x000000000f087348 */ /* 0x000fea0003c00000 */
[----:B------:R0:W1:Y:S02]  /*20430*/  SHFL.UP P6, R14, R13, R12, R11 ;  /* 0x0400000c0d0e7389 */ /* 0x00006400000c000b */
[----:B01----:R-:W-:Y:S01]  /*20440*/  ENDCOLLECTIVE ;  /* 0x000000000000791b */ /* 0x003fe20003800000 */
.L_x_3145:
        /* <DEDUP_REMOVED lines=8> */
.L_x_3146:
[----:B------:R-:W-:Y:S05]  /*204d0*/  BRA `(.L_x_3147) ;  /* 0xffffff9000447947 */ /* 0x000fea000383ffff */
.L_x_2917:
[----:B------:R-:W-:Y:S01]  /*204e0*/  BSSY B0, `(.L_x_3148) ;  /* 0x0000006000007945 */ /* 0x000fe20003800000 */
[----:B------:R-:W-:Y:S01]  /*204f0*/  PLOP3.LUT P6, PT, P6, PT, PT, 0x8, 0x0 ;  /* 0x000000000000781c */ /* 0x000fe200037ce170 */
[----:B------:R-:W-:-:S12]  /*20500*/  IMAD.MOV.U32 R15, RZ, RZ, -0x1 ;  /* 0xffffffffff0f7424 */ /* 0x000fd800078e00ff */
[----:B01----:R-:W-:Y:S05]  /*20510*/  WARPSYNC.COLLECTIVE R15, `(.L_x_3149) ;  /* 0x000000000f087348 */ /* 0x003fea0003c00000 */
[----:B------:R-:W-:Y:S01]  /*20520*/  VOTE.ANY R14, PT, P6 ;  /* 0x00000000000e7806 */ /* 0x000fe200030e0100 */
[----:B01----:R-:W-:Y:S06]  /*20530*/  ENDCOLLECTIVE ;  /* 0x000000000000791b */ /* 0x003fec0003800000 */
.L_x_3149:
[----:B------:R-:W-:Y:S05]  /*20540*/  BSYNC B0 ;  /* 0x0000000000007941 */ /* 0x000fea0003800000 */
.L_x_3148:
[----:B------:R-:W-:Y:S01]  /*20550*/  IMAD.MOV.U32 R3, RZ, RZ, R14 ;  /* 0x000000ffff037224 */ /* 0x000fe200078e000e */
[----:B------:R-:W-:Y:S01]  /*20560*/  MOV R13, R25 ;  /* 0x00000019000d7202 */ /* 0x000fe20000000f00 */
[----:B------:R-:W-:Y:S02]  /*20570*/  IMAD.MOV.U32 R11, RZ, RZ, 0x1f ;  /* 0x0000001fff0b7424 */ /* 0x000fe400078e00ff */
[----:B------:R-:W0:Y:S01]  /*20580*/  POPC R7, R3 ;  /* 0x0000000300077309 */ /* 0x000e220000000000 */
[----:B------:R-:W-:Y:S02]  /*20590*/  IMAD.MOV.U32 R15, RZ, RZ, -0x1 ;  /* 0xffffffffff0f7424 */ /* 0x000fe400078e00ff */
[----:B0-----:R-:W-:Y:S02]  /*205a0*/  IMAD.MOV.U32 R12, RZ, RZ, R7 ;  /* 0x000000ffff0c7224 */ /* 0x001fe400078e0007 */
[----:B------:R-:W-:-:S07]  /*205b0*/  IMAD.IADD R27, R7, 0x1, R27 ;  /* 0x00000001071b7824 */ /* 0x000fce00078e021b */
[----:B------:R-:W-:Y:S05]  /*205c0*/  WARPSYNC.COLLECTIVE R15, `(.L_x_3150) ;  /* 0x000000000f087348 */ /* 0x000fea0003c00000 */
[----:B------:R0:W1:Y:S02]  /*205d0*/  SHFL.IDX P6, R14, R13, R12, R11 ;  /* 0x0000000c0d0e7389 */ /* 0x00006400000c000b */
[----:B01----:R-:W-:Y:S01]  /*205e0*/  ENDCOLLECTIVE ;  /* 0x000000000000791b */ /* 0x003fe20003800000 */
.L_x_3150:
[----:B------:R-:W-:Y:S02]  /*205f0*/  IMAD.MOV.U32 R13, RZ, RZ, R5 ;  /* 0x000000ffff0d7224 */ /* 0x000fe400078e0005 */
[----:B------:R-:W-:-:S07]  /*20600*/  IMAD.MOV.U32 R25, RZ, RZ, R14 ;  /* 0x000000ffff197224 */ /* 0x000fce00078e000e */
[----:B------:R-:W-:Y:S05]  /*20610*/  WARPSYNC.COLLECTIVE R15, `(.L_x_3151) ;  /* 0x000000000f087348 */ /* 0x000fea0003c00000 */
[----:B------:R0:W1:Y:S02]  /*20620*/  SHFL.IDX P6, R14, R13, R12, R11 ;  /* 0x0000000c0d0e7389 */ /* 0x00006400000c000b */
[----:B01----:R-:W-:Y:S01]  /*20630*/  ENDCOLLECTIVE ;  /* 0x000000000000791b */ /* 0x003fe20003800000 */
.L_x_3151:
[----:B------:R-:W-:Y:S01]  /*20640*/  MOV R5, R14 ;  /* 0x0000000e00057202 */ /* 0x000fe20000000f00 */
[----:B------:R-:W-:Y:S06]  /*20650*/  BRA `(.L_x_3152) ;  /* 0xffffff9000247947 */ /* 0x000fec000383ffff */
.L_x_2919:
[----:B------:R-:W-:Y:S01]  /*20660*/  BSSY B0, `(.L_x_3153) ;  /* 0x0000007000007945 */ /* 0x000fe20003800000 */
[----:B------:R-:W-:Y:S02]  /*20670*/  IMAD.MOV.U32 R13, RZ, RZ, R2 ;  /* 0x000000ffff0d7224 */ /* 0x000fe400078e0002 */
[----:B------:R-:W-:Y:S02]  /*20680*/  IMAD.MOV.U32 R11, RZ, RZ, 0x1f ;  /* 0x0000001fff0b7424 */ /* 0x000fe400078e00ff */
[----:B------:R-:W-:-:S07]  /*20690*/  IMAD.MOV.U32 R15, RZ, RZ, -0x1 ;  /* 0xffffffffff0f7424 */ /* 0x000fce00078e00ff */
[----:B01234-:R-:W-:Y:S05]  /*206a0*/  WARPSYNC.COLLECTIVE R15, `(.L_x_3154) ;  /* 0x000000000f087348 */ /* 0x01ffea0003c00000 */
[----:B------:R0:W0:Y:S02]  /*206b0*/  SHFL.IDX P6, R14, R13, R12, R11 ;  /* 0x0000000c0d0e7389 */ /* 0x00002400000c000b */
[----:B01234-:R-:W-:Y:S01]  /*206c0*/  ENDCOLLECTIVE ;  /* 0x000000000000791b */ /* 0x01ffe20003800000 */
.L_x_3154:
[----:B------:R-:W-:Y:S05]  /*206d0*/  BSYNC B0 ;  /* 0x0000000000007941 */ /* 0x000fea0003800000 */
.L_x_3153:
[----:B------:R-:W-:Y:S01]  /*206e0*/  IMAD.MOV.U32 R24, RZ, RZ, R14 ;  /* 0x000000ffff187224 */ /* 0x000fe200078e000e */
[----:B------:R-:W-:Y:S06]  /*206f0*/  BRA `(.L_x_2918) ;  /* 0xffffff9000147947 */ /* 0x000fec000383ffff */
.L_x_2925:
[----:B0-----:R0:W4:Y:S02]  /*20700*/  SYNCS.PHASECHK.TRANS64.TRYWAIT P0, [R5+URZ+0x16820], R0 ;  /* 0x01682000050075a7 */ /* 0x001124000800017f */
[----:B----4-:R-:W-:Y:S05]  /*20710*/  @!P0 NANOSLEEP.SYNCS 0x989680 ;  /* 0x009896800000895d */ /* 0x010fea0003900000 */
[----:B------:R-:W4:Y:S02]  /*20720*/  @!P0 SYNCS.PHASECHK.TRANS64 P0, [R5+URZ+0x16820], R0 ;  /* 0x01682000050085a7 */ /* 0x000f24000800007f */
[----:B----4-:R-:W-:Y:S05]  /*20730*/  @!P0 BRA `(.L_x_2925) ;  /* 0xfffffffc00f08947 */ /* 0x010fea000383ffff */
[----:B------:R-:W-:Y:S05]  /*20740*/  BRA `(.L_x_3155) ;  /* 0xffffff9800707947 */ /* 0x000fea000383ffff */
.L_x_2926:
[----:B------:R-:W4:Y:S01]  /*20750*/  S2R R2, SR_TID.X ;  /* 0x0000000000027919 */ /* 0x000f220000002100 */
[----:B------:R-:W-:Y:S01]  /*20760*/  BSSY B0, `(.L_x_3156) ;  /* 0x000000a000007945 */ /* 0x000fe20003800000 */
[----:B------:R-:W-:Y:S02]  /*20770*/  IMAD.MOV.U32 R12, RZ, RZ, RZ ;  /* 0x000000ffff0c7224 */ /* 0x000fe400078e00ff */
[----:B------:R-:W-:Y:S02]  /*20780*/  IMAD.MOV.U32 R11, RZ, RZ, 0x1f ;  /* 0x0000001fff0b7424 */ /* 0x000fe400078e00ff */
[----:B------:R-:W-:Y:S01]  /*20790*/  IMAD.MOV.U32 R15, RZ, RZ, -0x1 ;  /* 0xffffffffff0f7424 */ /* 0x000fe200078e00ff */
[----:B----4-:R-:W-:-:S04]  /*207a0*/  SHF.R.U32.HI R2, RZ, 0x5, R2 ;  /* 0x00000005ff027819 */ /* 0x010fc80000011602 */
[----:B------:R-:W-:-:S04]  /*207b0*/  LOP3.LUT R2, R2, 0x3, RZ, 0xc0, !PT ;  /* 0x0000000302027812 */ /* 0x000fc800078ec0ff */
[----:B------:R-:W-:-:S07]  /*207c0*/  MOV R13, R2 ;  /* 0x00000002000d7202 */ /* 0x000fce0000000f00 */
[----:B0123--:R-:W-:Y:S05]  /*207d0*/  WARPSYNC.COLLECTIVE R15, `(.L_x_3157) ;  /* 0x000000000f087348 */ /* 0x00ffea0003c00000 */
[----:B------:R4:W0:Y:S02]  /*207e0*/  SHFL.IDX P6, R14, R13, R12, R11 ;  /* 0x0000000c0d0e7389 */ /* 0x00082400000c000b */
[----:B01234-:R-:W-:Y:S01]  /*207f0*/  ENDCOLLECTIVE ;  /* 0x000000000000791b */ /* 0x01ffe20003800000 */
.L_x_3157:
[----:B------:R-:W-:Y:S05]  /*20800*/  BSYNC B0 ;  /* 0x0000000000007941 */ /* 0x000fea0003800000 */
.L_x_3156:
[----:B------:R-:W-:Y:S05]  /*20810*/  BRA `(.L_x_3158) ;  /* 0xffffff9800587947 */ /* 0x000fea000383ffff */
.L_x_2927:
[----:B------:R-:W-:Y:S01]  /*20820*/  BSSY B0, `(.L_x_3159) ;  /* 0x0000006000007945 */ /* 0x000fe20003800000 */
[----:B------:R-:W-:-:S07]  /*20830*/  IMAD.MOV.U32 R15, RZ, RZ, -0x1 ;  /* 0xffffffffff0f7424 */ /* 0x000fce00078e00ff */
[----:B0123--:R-:W-:Y:S05]  /*20840*/  WARPSYNC.COLLECTIVE R15, `(.L_x_3160) ;  /* 0x000000000f0c7348 */ /* 0x00ffea0003c00000 */
[----:B------:R-:W-:Y:S02]  /*20850*/  ELECT P6, UR62, PT ;  /* 0x00000000003e782f */ /* 0x000fe400038c0000 */
[----:B------:R-:W-:Y:S01]  /*20860*/  MOV R14, UR62 ;  /* 0x0000003e000e7c02 */ /* 0x000fe20008000f00 */
[----:B0123--:R-:W-:Y:S10]  /*20870*/  ENDCOLLECTIVE ;  /* 0x000000000000791b */ /* 0x00fff40003800000 */
.L_x_3160:
[----:B------:R-:W-:Y:S05]  /*20880*/  BSYNC B0 ;  /* 0x0000000000007941 */ /* 0x000fea0003800000 */
.L_x_3159:
[----:B------:R-:W-:Y:S05]  /*20890*/  BRA `(.L_x_3161) ;  /* 0xffffff98004c7947 */ /* 0x000fea000383ffff */
.L_x_2929:
[----:B0-----:R0:W4:Y:S02]  /*208a0*/  SYNCS.PHASECHK.TRANS64.TRYWAIT P1, [R3+URZ+0x16840], R2 ;  /* 0x01684002030075a7 */ /* 0x001124000802017f */
[----:B----4-:R-:W-:Y:S05]  /*208b0*/  @!P1 NANOSLEEP.SYNCS 0x989680 ;  /* 0x009896800000995d */ /* 0x010fea0003900000 */
[----:B------:R-:W4:Y:S02]  /*208c0*/  @!P1 SYNCS.PHASECHK.TRANS64 P1, [R3+URZ+0x16840], R2 ;  /* 0x01684002030095a7 */ /* 0x000f24000802007f */
[----:B----4-:R-:W-:Y:S05]  /*208d0*/  @!P1 BRA `(.L_x_2929) ;  /* 0xfffffffc00f09947 */ /* 0x010fea000383ffff */
[----:B------:R-:W-:Y:S05]  /*208e0*/  BRA `(.L_x_3162) ;  /* 0xffffff98006c7947 */ /* 0x000fea000383ffff */
.L_x_2931:
[----:B----4-:R4:W0:Y:S02]  /*208f0*/  SYNCS.PHASECHK.TRANS64.TRYWAIT P1, [R23+URZ+0x16840], R0 ;  /* 0x01684000170075a7 */ /* 0x010824000802017f */
[----:B0-----:R-:W-:Y:S05]  /*20900*/  @!P1 NANOSLEEP.SYNCS 0x989680 ;  /* 0x009896800000995d */ /* 0x001fea0003900000 */
[----:B------:R-:W0:Y:S02]  /*20910*/  @!P1 SYNCS.PHASECHK.TRANS64 P1, [R23+URZ+0x16840], R0 ;  /* 0x01684000170095a7 */ /* 0x000e24000802007f */
[----:B0-----:R-:W-:Y:S05]  /*20920*/  @!P1 BRA `(.L_x_2931) ;  /* 0xfffffffc00f09947 */ /* 0x001fea000383ffff */
[----:B------:R-:W-:Y:S05]  /*20930*/  BRA `(.L_x_3163) ;  /* 0xffffff9800787947 */ /* 0x000fea000383ffff */
.L_x_2933:
[----:B------:R0:W0:Y:S02]  /*20940*/  SYNCS.PHASECHK.TRANS64.TRYWAIT P1, [R3+URZ+0x16860], R2 ;  /* 0x01686002030075a7 */ /* 0x000024000802017f */
[----:B0-----:R-:W-:Y:S05]  /*20950*/  @!P1 NANOSLEEP.SYNCS 0x989680 ;  /* 0x009896800000995d */ /* 0x001fea0003900000 */
[----:B------:R-:W0:Y:S02]  /*20960*/  @!P1 SYNCS.PHASECHK.TRANS64 P1, [R3+URZ+0x16860], R2 ;  /* 0x01686002030095a7 */ /* 0x000e24000802007f */
[----:B0-----:R-:W-:Y:S05]  /*20970*/  @!P1 BRA `(.L_x_2933) ;  /* 0xfffffffc00f09947 */ /* 0x001fea000383ffff */
[----:B------:R-:W-:Y:S05]  /*20980*/  BRA `(.L_x_3164) ;  /* 0xffffff9800747947 */ /* 0x000fea000383ffff */
.L_x_3165:
        /* <DEDUP_REMOVED lines=15> */
.L_x_3174:


//--------------------- .nv.global.init           --------------------------
	.section	.nv.global.init,"aw",@progbits
.nv.global.init:
	.type		$str$23,@object
	.size		$str$23,($str$24 - $str$23)
$str$23:
        /*0000*/ 	.byte	0x28, 0x61, 0x64, 0x64, 0x72, 0x65, 0x73, 0x73, 0x20, 0x26, 0x20, 0x6d, 0x61, 0x73, 0x6b, 0x29
        /*0010*/ 	.byte	0x20, 0x3d, 0x3d, 0x20, 0x30, 0x00
	.type		$str$24,@object
	.size		$str$24,(__unnamed_4 - $str$24)
$str$24:
        /*0016*/ 	.byte	0x2f, 0x74, 0x6d, 0x70, 0x2f, 0x6f, 0x73, 0x73, 0x5f, 0x6b, 0x65, 0x72, 0x6e, 0x65, 0x6c, 0x73
        /*0026*/ 	.byte	0x5f, 0x73, 0x72, 0x63, 0x2f, 0x66, 0x6c, 0x61, 0x73, 0x68, 0x5f, 0x61, 0x74, 0x74, 0x65, 0x6e
        /*0036*/ 	.byte	0x74, 0x69, 0x6f, 0x6e, 0x2f, 0x63, 0x73, 0x72, 0x63, 0x2f, 0x63, 0x75, 0x74, 0x6c, 0x61, 0x73
        /*0046*/ 	.byte	0x73, 0x2f, 0x69, 0x6e, 0x63, 0x6c, 0x75, 0x64, 0x65, 0x2f, 0x63, 0x75, 0x74, 0x65, 0x2f, 0x70
        /*0056*/ 	.byte	0x6f, 0x69, 0x6e, 0x74, 0x65, 0x72, 0x5f, 0x66, 0x6c, 0x61, 0x67, 0x67, 0x65, 0x64, 0x2e, 0x68
        /*0066*/ 	.byte	0x70, 0x70, 0x00
	.type		__unnamed_4,@object
	.size		__unnamed_4,(__unnamed_5 - __unnamed_4)
__unnamed_4:
        /* <DEDUP_REMOVED lines=23> */
        /*01d9*/ 	.byte	0x3a, 0x43, 0x3c, 0x30, 0x3e, 0x3e, 0x3e, 0x3e, 0x3e, 0x20, 0x26, 0x5d, 0x00
	.type		__unnamed_5,@object
	.size		__unnamed_5,(__unnamed_3 - __unnamed_5)
__unnamed_5:
        /* <DEDUP_REMOVED lines=24> */
        /*0366*/ 	.byte	0x00
	.type		__unnamed_3,@object
	.size		__unnamed_3,(__unnamed_2 - __unnamed_3)
__unnamed_3:
        /* <DEDUP_REMOVED lines=28> */
        /*0527*/ 	.byte	0x32, 0x3e, 0x3e, 0x3e, 0x3e, 0x3e, 0x5d, 0x00
	.type		__unnamed_2,@object
	.size		__unnamed_2,(__unnamed_1 - __unnamed_2)
__unnamed_2:
        /* <DEDUP_REMOVED lines=29> */
	.type		__unnamed_1,@object
	.size		__unnamed_1,(.L_0 - __unnamed_1)
__unnamed_1:
        /* <DEDUP_REMOVED lines=28> */
        /*08b7*/ 	.byte	0x32, 0x3e, 0x3e, 0x3e, 0x3e, 0x3e, 0x20, 0x26, 0x5d, 0x00
.L_0:


//--------------------- .nv.shared._ZN7cutlass13device_kernelIN5flash11enable_sm90INS1_16FlashAttnFwdSm90INS1_25CollectiveMainloopFwdSm90ILi2EN4cute5tupleIJNS5_1CILi1EEES8_S8_EEENS6_IJNS7_ILi192EEENS7_ILi128EEENS7_ILi64EEEEEELi64ENS_6half_tEfNS_4arch4Sm90ELb0ELb0ELb0ELb0ELb1ELb0ELb0ELb1ELb1ELb1ELb1ELb0EEENS1_21CollectiveEpilogueFwdINS6_IJSA_SC_SB_EEES9_SE_SG_Li384ELb0ELb1ELb1ELb0EEENS1_19SingleTileSchedulerILb0ELb1ELb1ELi192EEEEEEEEEvNT_6ParamsE --------------------------
	.section	.nv.shared._ZN7cutlass13device_kernelIN5flash11enable_sm90INS1_16FlashAttnFwdSm90INS1_25CollectiveMainloopFwdSm90ILi2EN4cute5tupleIJNS5_1CILi1EEES8_S8_EEENS6_IJNS7_ILi192EEENS7_ILi128EEENS7_ILi64EEEEEELi64ENS_6half_tEfNS_4arch4Sm90ELb0ELb0ELb0ELb0ELb1ELb0ELb0ELb1ELb1ELb1ELb1ELb0EEENS1_21CollectiveEpilogueFwdINS6_IJSA_SC_SB_EEES9_SE_SG_Li384ELb0ELb1ELb1ELb0EEENS1_19SingleTileSchedulerILb0ELb1ELb1ELi192EEEEEEEEEvNT_6ParamsE,"aw",@nobits
	.sectionflags	@""
	.align	16
	.zero		1024


//--------------------- .nv.shared.reserved.0     --------------------------
	.section	.nv.shared.reserved.0,"aw",@nobits
	.weak		__nv_reservedSMEM_offset_0_alias
	.size		__nv_reservedSMEM_offset_0_alias, 0, 0
	.other		__nv_reservedSMEM_offset_0_alias,@"STO_CUDA_RESERVED_SHARED STV_DEFAULT"
__nv_reservedSMEM_offset_0_alias:
	.zero		0


//--------------------- .nv.global                --------------------------
	.section	.nv.global,"aw",@nobits
.nv.global:
	.type		_ZN77_INTERNAL_7b75b4a3_41_flash_fwd_hdim64_fp16_paged_split_sm90_cu_9d2915ae_34414cute1_E,@object
	.size		_ZN77_INTERNAL_7b75b4a3_41_flash_fwd_hdim64_fp16_paged_split_sm90_cu_9d2915ae_34414cute1_E,(_ZN77_INTERNAL_7b75b4a3_41_flash_fwd_hdim64_fp16_paged_split_sm90_cu_9d2915ae_34414cuda3std3__45__cpo6cbeginE - _ZN77_INTERNAL_7b75b4a3_41_flash_fwd_hdim64_fp16_paged_split_sm90_cu_9d2915ae_34414cute1_E)
_ZN77_INTERNAL_7b75b4a3_41_flash_fwd_hdim64_fp16_paged_split_sm90_cu_9d2915ae_34414cute1_E:
	.zero		1
	.type		_ZN77_INTERNAL_7b75b4a3_41_flash_fwd_hdim64_fp16_paged_split_sm90_cu_9d2915ae_34414cuda3std3__45__cpo6cbeginE,@object
	.size		_ZN77_INTERNAL_7b75b4a3_41_flash_fwd_hdim64_fp16_paged_split_sm90_cu_9d2915ae_34414cuda3std3__45__cpo6cbeginE,(_ZN77_INTERNAL_7b75b4a3_41_flash_fwd_hdim64_fp16_paged_split_sm90_cu_9d2915ae_34414cuda3std3__48in_placeE - _ZN77_INTERNAL_7b75b4a3_41_flash_fwd_hdim64_fp16_paged_split_sm90_cu_9d2915ae_34414cuda3std3__45__cpo6cbeginE)
_ZN77_INTERNAL_7b75b4a3_41_flash_fwd_hdim64_fp16_paged_split_sm90_cu_9d2915ae_34414cuda3std3__45__cpo6cbeginE:
	.zero		1
	.type		_ZN77_INTERNAL_7b75b4a3_41_flash_fwd_hdim64_fp16_paged_split_sm90_cu_9d2915ae_34414cuda3std3__48in_placeE,@object
	.size		_ZN77_INTERNAL_7b75b4a3_41_flash_fwd_hdim64_fp16_paged_split_sm90_cu_9d2915ae_34414cuda3std3__48in_placeE,(_ZN77_INTERNAL_7b75b4a3_41_flash_fwd_hdim64_fp16_paged_split_sm90_cu_9d2915ae_34414cuda3std6ranges3__45__cpo9iter_moveE - _ZN77_INTERNAL_7b75b4a3_41_flash_fwd_hdim64_fp16_paged_split_sm90_cu_9d2915ae_34414cuda3std3__48in_placeE)
_ZN77_INTERNAL_7b75b4a3_41_flash_fwd_hdim64_fp16_paged_split_sm90_cu_9d2915ae_34414cuda3std3__48in_placeE:
	.zero		1
	.type		_ZN77_INTERNAL_7b75b4a3_41_flash_fwd_hdim64_fp16_paged_split_sm90_cu_9d2915ae_34414cuda3std6ranges3__45__cpo9iter_moveE,@object
	.size		_ZN77_INTERNAL_7b75b4a3_41_flash_fwd_hdim64_fp16_paged_split_sm90_cu_9d2915ae_34414cuda3std6ranges3__45__cpo9iter_moveE,(_ZN77_INTERNAL_7b75b4a3_41_flash_fwd_hdim64_fp16_paged_split_sm90_cu_9d2915ae_34414cuda3std3__45__cpo5beginE - _ZN77_INTERNAL_7b75b4a3_41_flash_fwd_hdim64_fp16_paged_split_sm90_cu_9d2915ae_34414cuda3std6ranges3__45__cpo9iter_moveE)
_ZN77_INTERNAL_7b75b4a3_41_flash_fwd_hdim64_fp16_paged_split_sm90_cu_9d2915ae_34414cuda3std6ranges3__45__cpo9iter_moveE:
	.zero		1
	.type		_ZN77_INTERNAL_7b75b4a3_41_flash_fwd_hdim64_fp16_paged_split_sm90_cu_9d2915ae_34414cuda3std3__45__cpo5beginE,@object
	.size		_ZN77_INTERNAL_7b75b4a3_41_flash_fwd_hdim64_fp16_paged_split_sm90_cu_9d2915ae_34414cuda3std3__45__cpo5beginE,(_ZN77_INTERNAL_7b75b4a3_41_flash_fwd_hdim64_fp16_paged_split_sm90_cu_9d2915ae_34414cuda3std3__479_GLOBAL__N__7b75b4a3_41_flash_fwd_hdim64_fp16_paged_split_sm90_cu_9d2915ae_34416ignoreE - _ZN77_INTERNAL_7b75b4a3_41_flash_fwd_hdim64_fp16_paged_split_sm90_cu_9d2915ae_34414cuda3std3__45__cpo5beginE)
_ZN77_INTERNAL_7b75b4a3_41_flash_fwd_hdim64_fp16_paged_split_sm90_cu_9d2915ae_34414cuda3std3__45__cpo5beginE:
	.zero		1
	.type		_ZN77_INTERNAL_7b75b4a3_41_flash_fwd_hdim64_fp16_paged_split_sm90_cu_9d2915ae_34414cuda3std3__479_GLOBAL__N__7b75b4a3_41_flash_fwd_hdim64_fp16_paged_split_sm90_cu_9d2915ae_34416ignoreE,@object
	.size		_ZN77_INTERNAL_7b75b4a3_41_flash_fwd_hdim64_fp16_paged_split_sm90_cu_9d2915ae_34414cuda3std3__479_GLOBAL__N__7b75b4a3_41_flash_fwd_hdim64_fp16_paged_split_sm90_cu_9d2915ae_34416ignoreE,(_ZN77_INTERNAL_7b75b4a3_41_flash_fwd_hdim64_fp16_paged_split_sm90_cu_9d2915ae_34414cute7productE - _ZN77_INTERNAL_7b75b4a3_41_flash_fwd_hdim64_fp16_paged_split_sm90_cu_9d2915ae_34414cuda3std3__479_GLOBAL__N__7b75b4a3_41_flash_fwd_hdim64_fp16_paged_split_sm90_cu_9d2915ae_34416ignoreE)
_ZN77_INTERNAL_7b75b4a3_41_flash_fwd_hdim64_fp16_paged_split_sm90_cu_9d2915ae_34414cuda3std3__479_GLOBAL__N__7b75b4a3_41_flash_fwd_hdim64_fp16_paged_split_sm90_cu_9d2915ae_34416ignoreE:
	.zero		1
	.type		_ZN77_INTERNAL_7b75b4a3_41_flash_fwd_hdim64_fp16_paged_split_sm90_cu_9d2915ae_34414cute7productE,@object
	.size		_ZN77_INTERNAL_7b75b4a3_41_flash_fwd_hdim64_fp16_paged_split_sm90_cu_9d2915ae_34414cute7productE,(_ZN77_INTERNAL_7b75b4a3_41_flash_fwd_hdim64_fp16_paged_split_sm90_cu_9d2915ae_34414cuda3std3__45__cpo3endE - _ZN77_INTERNAL_7b75b4a3_41_flash_fwd_hdim64_fp16_paged_split_sm90_cu_9d2915ae_34414cute7productE)
_ZN77_INTERNAL_7b75b4a3_41_flash_fwd_hdim64_fp16_paged_split_sm90_cu_9d2915ae_34414cute7productE:
	.zero		1
	.type		_ZN77_INTERNAL_7b75b4a3_41_flash_fwd_hdim64_fp16_paged_split_sm90_cu_9d2915ae_34414cuda3std3__45__cpo3endE,@object
	.size		_ZN77_INTERNAL_7b75b4a3_41_flash_fwd_hdim64_fp16_paged_split_sm90_cu_9d2915ae_34414cuda3std3__45__cpo3endE,(_ZN77_INTERNAL_7b75b4a3_41_flash_fwd_hdim64_fp16_paged_split_sm90_cu_9d2915ae_34414cuda3std3__419piecewise_constructE - _ZN77_INTERNAL_7b75b4a3_41_flash_fwd_hdim64_fp16_paged_split_sm90_cu_9d2915ae_34414cuda3std3__45__cpo3endE)
_ZN77_INTERNAL_7b75b4a3_41_flash_fwd_hdim64_fp16_paged_split_sm90_cu_9d2915ae_34414cuda3std3__45__cpo3endE:
	.zero		1
	.type		_ZN77_INTERNAL_7b75b4a3_41_flash_fwd_hdim64_fp16_paged_split_sm90_cu_9d2915ae_34414cuda3std3__419piecewise_constructE,@object
	.size		_ZN77_INTERNAL_7b75b4a3_41_flash_fwd_hdim64_fp16_paged_split_sm90_cu_9d2915ae_34414cuda3std3__419piecewise_constructE,(_ZN77_INTERNAL_7b75b4a3_41_flash_fwd_hdim64_fp16_paged_split_sm90_cu_9d2915ae_34414cuda3std3__45__cpo4cendE - _ZN77_INTERNAL_7b75b4a3_41_flash_fwd_hdim64_fp16_paged_split_sm90_cu_9d2915ae_34414cuda3std3__419piecewise_constructE)
_ZN77_INTERNAL_7b75b4a3_41_flash_fwd_hdim64_fp16_paged_split_sm90_cu_9d2915ae_34414cuda3std3__419piecewise_constructE:
	.zero		1
	.type		_ZN77_INTERNAL_7b75b4a3_41_flash_fwd_hdim64_fp16_paged_split_sm90_cu_9d2915ae_34414cuda3std3__45__cpo4cendE,@object
	.size		_ZN77_INTERNAL_7b75b4a3_41_flash_fwd_hdim64_fp16_paged_split_sm90_cu_9d2915ae_34414cuda3std3__45__cpo4cendE,(_ZN77_INTERNAL_7b75b4a3_41_flash_fwd_hdim64_fp16_paged_split_sm90_cu_9d2915ae_34414cuda3std6ranges3__45__cpo4swapE - _ZN77_INTERNAL_7b75b4a3_41_flash_fwd_hdim64_fp16_paged_split_sm90_cu_9d2915ae_34414cuda3std3__45__cpo4cendE)
_ZN77_INTERNAL_7b75b4a3_41_flash_fwd_hdim64_fp16_paged_split_sm90_cu_9d2915ae_34414cuda3std3__45__cpo4cendE:
	.zero		1
	.type		_ZN77_INTERNAL_7b75b4a3_41_flash_fwd_hdim64_fp16_paged_split_sm90_cu_9d2915ae_34414cuda3std6ranges3__45__cpo4swapE,@object
	.size		_ZN77_INTERNAL_7b75b4a3_41_flash_fwd_hdim64_fp16_paged_split_sm90_cu_9d2915ae_34414cuda3std6ranges3__45__cpo4swapE,(.L_12 - _ZN77_INTERNAL_7b75b4a3_41_flash_fwd_hdim64_fp16_paged_split_sm90_cu_9d2915ae_34414cuda3std6ranges3__45__cpo4swapE)
_ZN77_INTERNAL_7b75b4a3_41_flash_fwd_hdim64_fp16_paged_split_sm90_cu_9d2915ae_34414cuda3std6ranges3__45__cpo4swapE:
	.zero		1
.L_12:


//--------------------- .nv.shared._ZN7cutlass13device_kernelIN5flash11enable_sm90INS1_16FlashAttnFwdSm90INS1_25CollectiveMainloopFwdSm90ILi2EN4cute5tupleIJNS5_1CILi1EEES8_S8_EEENS6_IJNS7_ILi192EEENS7_ILi128EEENS7_ILi64EEEEEELi64ENS_6half_tEfNS_4arch4Sm90ELb0ELb0ELb0ELb1ELb1ELb0ELb0ELb1ELb1ELb1ELb1ELb0EEENS1_21CollectiveEpilogueFwdINS6_IJSA_SC_SB_EEES9_SE_SG_Li384ELb1ELb1ELb1ELb0EEENS1_36VarlenDynamicPersistentTileSchedulerILi192ELi128ELi384ELi128ELb1ELb1ELb1ELb0ELb1ELb1EEEEEEEEEvNT_6ParamsE --------------------------
	.section	.nv.shared._ZN7cutlass13device_kernelIN5flash11enable_sm90INS1_16FlashAttnFwdSm90INS1_25CollectiveMainloopFwdSm90ILi2EN4cute5tupleIJNS5_1CILi1EEES8_S8_EEENS6_IJNS7_ILi192EEENS7_ILi128EEENS7_ILi64EEEEEELi64ENS_6half_tEfNS_4arch4Sm90ELb0ELb0ELb0ELb1ELb1ELb0ELb0ELb1ELb1ELb1ELb1ELb0EEENS1_21CollectiveEpilogueFwdINS6_IJSA_SC_SB_EEES9_SE_SG_Li384ELb1ELb1ELb1ELb0EEENS1_36VarlenDynamicPersistentTileSchedulerILi192ELi128ELi384ELi128ELb1ELb1ELb1ELb0ELb1ELb1EEEEEEEEEvNT_6ParamsE,"aw",@nobits
	.sectionflags	@""
	.align	16
	.zero		1024


//--------------------- .nv.shared._ZN7cutlass13device_kernelIN5flash11enable_sm90INS1_16FlashAttnFwdSm90INS1_25CollectiveMainloopFwdSm90ILi2EN4cute5tupleIJNS5_1CILi1EEES8_S8_EEENS6_IJNS7_ILi192EEENS7_ILi128EEENS7_ILi64EEEEEELi64ENS_6half_tEfNS_4arch4Sm90ELb0ELb0ELb0ELb1ELb1ELb1ELb0ELb1ELb1ELb1ELb1ELb0EEENS1_21CollectiveEpilogueFwdINS6_IJSA_SC_SB_EEES9_SE_SG_Li384ELb1ELb1ELb1ELb0EEENS1_36VarlenDynamicPersistentTileSchedulerILi192ELi128ELi384ELi128ELb1ELb1ELb1ELb0ELb1ELb1EEEEEEEEEvNT_6ParamsE --------------------------
	.section	.nv.shared._ZN7cutlass13device_kernelIN5flash11enable_sm90INS1_16FlashAttnFwdSm90INS1_25CollectiveMainloopFwdSm90ILi2EN4cute5tupleIJNS5_1CILi1EEES8_S8_EEENS6_IJNS7_ILi192EEENS7_ILi128EEENS7_ILi64EEEEEELi64ENS_6half_tEfNS_4arch4Sm90ELb0ELb0ELb0ELb1ELb1ELb1ELb0ELb1ELb1ELb1ELb1ELb0EEENS1_21CollectiveEpilogueFwdINS6_IJSA_SC_SB_EEES9_SE_SG_Li384ELb1ELb1ELb1ELb0EEENS1_36VarlenDynamicPersistentTileSchedulerILi192ELi128ELi384ELi128ELb1ELb1ELb1ELb0ELb1ELb1EEEEEEEEEvNT_6ParamsE,"aw",@nobits
	.sectionflags	@""
	.align	16
	.zero		1024


//--------------------- .nv.shared._ZN7cutlass13device_kernelIN5flash11enable_sm90INS1_16FlashAttnFwdSm90INS1_25CollectiveMainloopFwdSm90ILi2EN4cute5tupleIJNS5_1CILi1EEES8_S8_EEENS6_IJNS7_ILi192EEENS7_ILi128EEENS7_ILi64EEEEEELi64ENS_6half_tEfNS_4arch4Sm90ELb0ELb1ELb0ELb0ELb1ELb0ELb0ELb1ELb1ELb1ELb1ELb0EEENS1_21CollectiveEpilogueFwdINS6_IJSA_SC_SB_EEES9_SE_SG_Li384ELb0ELb1ELb1ELb0EEENS1_19SingleTileSchedulerILb0ELb1ELb1ELi192EEEEEEEEEvNT_6ParamsE --------------------------
	.section	.nv.shared._ZN7cutlass13device_kernelIN5flash11enable_sm90INS1_16FlashAttnFwdSm90INS1_25CollectiveMainloopFwdSm90ILi2EN4cute5tupleIJNS5_1CILi1EEES8_S8_EEENS6_IJNS7_ILi192EEENS7_ILi128EEENS7_ILi64EEEEEELi64ENS_6half_tEfNS_4arch4Sm90ELb0ELb1ELb0ELb0ELb1ELb0ELb0ELb1ELb1ELb1ELb1ELb0EEENS1_21CollectiveEpilogueFwdINS6_IJSA_SC_SB_EEES9_SE_SG_Li384ELb0ELb1ELb1ELb0EEENS1_19SingleTileSchedulerILb0ELb1ELb1ELi192EEEEEEEEEvNT_6ParamsE,"aw",@nobits
	.sectionflags	@""
	.align	16
	.zero		1024


//--------------------- .nv.shared._ZN7cutlass13device_kernelIN5flash11enable_sm90INS1_16FlashAttnFwdSm90INS1_25CollectiveMainloopFwdSm90ILi2EN4cute5tupleIJNS5_1CILi1EEES8_S8_EEENS6_IJNS7_ILi192EEENS7_ILi128EEENS7_ILi64EEEEEELi64ENS_6half_tEfNS_4arch4Sm90ELb0ELb1ELb0ELb1ELb1ELb0ELb0ELb1ELb1ELb1ELb1ELb0EEENS1_21CollectiveEpilogueFwdINS6_IJSA_SC_SB_EEES9_SE_SG_Li384ELb1ELb1ELb1ELb0EEENS1_36VarlenDynamicPersistentTileSchedulerILi192ELi128ELi384ELi128ELb1ELb1ELb1ELb1ELb0ELb1EEEEEEEEEvNT_6ParamsE --------------------------
	.section	.nv.shared._ZN7cutlass13device_kernelIN5flash11enable_sm90INS1_16FlashAttnFwdSm90INS1_25CollectiveMainloopFwdSm90ILi2EN4cute5tupleIJNS5_1CILi1EEES8_S8_EEENS6_IJNS7_ILi192EEENS7_ILi128EEENS7_ILi64EEEEEELi64ENS_6half_tEfNS_4arch4Sm90ELb0ELb1ELb0ELb1ELb1ELb0ELb0ELb1ELb1ELb1ELb1ELb0EEENS1_21CollectiveEpilogueFwdINS6_IJSA_SC_SB_EEES9_SE_SG_Li384ELb1ELb1ELb1ELb0EEENS1_36VarlenDynamicPersistentTileSchedulerILi192ELi128ELi384ELi128ELb1ELb1ELb1ELb1ELb0ELb1EEEEEEEEEvNT_6ParamsE,"aw",@nobits
	.sectionflags	@""
	.align	16
	.zero		1024


//--------------------- .nv.shared._ZN7cutlass13device_kernelIN5flash11enable_sm90INS1_16FlashAttnFwdSm90INS1_25CollectiveMainloopFwdSm90ILi2EN4cute5tupleIJNS5_1CILi1EEES8_S8_EEENS6_IJNS7_ILi192EEENS7_ILi128EEENS7_ILi64EEEEEELi64ENS_6half_tEfNS_4arch4Sm90ELb0ELb1ELb0ELb1ELb1ELb1ELb0ELb1ELb1ELb1ELb1ELb0EEENS1_21CollectiveEpilogueFwdINS6_IJSA_SC_SB_EEES9_SE_SG_Li384ELb1ELb1ELb1ELb0EEENS1_36VarlenDynamicPersistentTileSchedulerILi192ELi128ELi384ELi128ELb1ELb1ELb1ELb1ELb0ELb1EEEEEEEEEvNT_6ParamsE --------------------------
	.section	.nv.shared._ZN7cutlass13device_kernelIN5flash11enable_sm90INS1_16FlashAttnFwdSm90INS1_25CollectiveMainloopFwdSm90ILi2EN4cute5tupleIJNS5_1CILi1EEES8_S8_EEENS6_IJNS7_ILi192EEENS7_ILi128EEENS7_ILi64EEEEEELi64ENS_6half_tEfNS_4arch4Sm90ELb0ELb1ELb0ELb1ELb1ELb1ELb0ELb1ELb1ELb1ELb1ELb0EEENS1_21CollectiveEpilogueFwdINS6_IJSA_SC_SB_EEES9_SE_SG_Li384ELb1ELb1ELb1ELb0EEENS1_36VarlenDynamicPersistentTileSchedulerILi192ELi128ELi384ELi128ELb1ELb1ELb1ELb1ELb0ELb1EEEEEEEEEvNT_6ParamsE,"aw",@nobits
	.sectionflags	@""
	.align	16
	.zero		1024


//--------------------- .nv.shared._ZN7cutlass13device_kernelIN5flash11enable_sm90INS1_16FlashAttnFwdSm90INS1_25CollectiveMainloopFwdSm90ILi2EN4cute5tupleIJNS5_1CILi1EEES8_S8_EEENS6_IJNS7_ILi192EEENS7_ILi128EEENS7_ILi64EEEEEELi64ENS_6half_tEfNS_4arch4Sm90ELb1ELb0ELb0ELb0ELb1ELb0ELb0ELb1ELb1ELb1ELb1ELb0EEENS1_21CollectiveEpilogueFwdINS6_IJSA_SC_SB_EEES9_SE_SG_Li384ELb0ELb1ELb1ELb0EEENS1_19SingleTileSchedulerILb0ELb1ELb1ELi192EEEEEEEEEvNT_6ParamsE --------------------------
	.section	.nv.shared._ZN7cutlass13device_kernelIN5flash11enable_sm90INS1_16FlashAttnFwdSm90INS1_25CollectiveMainloopFwdSm90ILi2EN4cute5tupleIJNS5_1CILi1EEES8_S8_EEENS6_IJNS7_ILi192EEENS7_ILi128EEENS7_ILi64EEEEEELi64ENS_6half_tEfNS_4arch4Sm90ELb1ELb0ELb0ELb0ELb1ELb0ELb0ELb1ELb1ELb1ELb1ELb0EEENS1_21CollectiveEpilogueFwdINS6_IJSA_SC_SB_EEES9_SE_SG_Li384ELb0ELb1ELb1ELb0EEENS1_19SingleTileSchedulerILb0ELb1ELb1ELi192EEEEEEEEEvNT_6ParamsE,"aw",@nobits
	.sectionflags	@""
	.align	16
	.zero		1024


//--------------------- .nv.shared._ZN7cutlass13device_kernelIN5flash11enable_sm90INS1_16FlashAttnFwdSm90INS1_25CollectiveMainloopFwdSm90ILi2EN4cute5tupleIJNS5_1CILi1EEES8_S8_EEENS6_IJNS7_ILi192EEENS7_ILi128EEENS7_ILi64EEEEEELi64ENS_6half_tEfNS_4arch4Sm90ELb1ELb0ELb0ELb1ELb1ELb0ELb0ELb1ELb1ELb1ELb1ELb0EEENS1_21CollectiveEpilogueFwdINS6_IJSA_SC_SB_EEES9_SE_SG_Li384ELb1ELb1ELb1ELb0EEENS1_36VarlenDynamicPersistentTileSchedulerILi192ELi128ELi384ELi128ELb1ELb1ELb1ELb1ELb1ELb1EEEEEEEEEvNT_6ParamsE --------------------------
	.section	.nv.shared._ZN7cutlass13device_kernelIN5flash11enable_sm90INS1_16FlashAttnFwdSm90INS1_25CollectiveMainloopFwdSm90ILi2EN4cute5tupleIJNS5_1CILi1EEES8_S8_EEENS6_IJNS7_ILi192EEENS7_ILi128EEENS7_ILi64EEEEEELi64ENS_6half_tEfNS_4arch4Sm90ELb1ELb0ELb0ELb1ELb1ELb0ELb0ELb1ELb1ELb1ELb1ELb0EEENS1_21CollectiveEpilogueFwdINS6_IJSA_SC_SB_EEES9_SE_SG_Li384ELb1ELb1ELb1ELb0EEENS1_36VarlenDynamicPersistentTileSchedulerILi192ELi128ELi384ELi128ELb1ELb1ELb1ELb1ELb1ELb1EEEEEEEEEvNT_6ParamsE,"aw",@nobits
	.sectionflags	@""
	.align	16
	.zero		1024


//--------------------- .nv.shared._ZN7cutlass13device_kernelIN5flash11enable_sm90INS1_16FlashAttnFwdSm90INS1_25CollectiveMainloopFwdSm90ILi2EN4cute5tupleIJNS5_1CILi1EEES8_S8_EEENS6_IJNS7_ILi192EEENS7_ILi128EEENS7_ILi64EEEEEELi64ENS_6half_tEfNS_4arch4Sm90ELb1ELb0ELb0ELb1ELb1ELb1ELb0ELb1ELb1ELb1ELb1ELb0EEENS1_21CollectiveEpilogueFwdINS6_IJSA_SC_SB_EEES9_SE_SG_Li384ELb1ELb1ELb1ELb0EEENS1_36VarlenDynamicPersistentTileSchedulerILi192ELi128ELi384ELi128ELb1ELb1ELb1ELb1ELb1ELb1EEEEEEEEEvNT_6ParamsE --------------------------
	.section	.nv.shared._ZN7cutlass13device_kernelIN5flash11enable_sm90INS1_16FlashAttnFwdSm90INS1_25CollectiveMainloopFwdSm90ILi2EN4cute5tupleIJNS5_1CILi1EEES8_S8_EEENS6_IJNS7_ILi192EEENS7_ILi128EEENS7_ILi64EEEEEELi64ENS_6half_tEfNS_4arch4Sm90ELb1ELb0ELb0ELb1ELb1ELb1ELb0ELb1ELb1ELb1ELb1ELb0EEENS1_21CollectiveEpilogueFwdINS6_IJSA_SC_SB_EEES9_SE_SG_Li384ELb1ELb1ELb1ELb0EEENS1_36VarlenDynamicPersistentTileSchedulerILi192ELi128ELi384ELi128ELb1ELb1ELb1ELb1ELb1ELb1EEEEEEEEEvNT_6ParamsE,"aw",@nobits
	.sectionflags	@""
	.align	16
	.zero		1024


//--------------------- .nv.constant0._ZN7cutlass13device_kernelIN5flash11enable_sm90INS1_16FlashAttnFwdSm90INS1_25CollectiveMainloopFwdSm90ILi2EN4cute5tupleIJNS5_1CILi1EEES8_S8_EEENS6_IJNS7_ILi192EEENS7_ILi128EEENS7_ILi64EEEEEELi64ENS_6half_tEfNS_4arch4Sm90ELb0ELb0ELb0ELb0ELb1ELb0ELb0ELb1ELb1ELb1ELb1ELb0EEENS1_21CollectiveEpilogueFwdINS6_IJSA_SC_SB_EEES9_SE_SG_Li384ELb0ELb1ELb1ELb0EEENS1_19SingleTileSchedulerILb0ELb1ELb1ELi192EEEEEEEEEvNT_6ParamsE --------------------------
	.section	.nv.constant0._ZN7cutlass13device_kernelIN5flash11enable_sm90INS1_16FlashAttnFwdSm90INS1_25CollectiveMainloopFwdSm90ILi2EN4cute5tupleIJNS5_1CILi1EEES8_S8_EEENS6_IJNS7_ILi192EEENS7_ILi128EEENS7_ILi64EEEEEELi64ENS_6half_tEfNS_4arch4Sm90ELb0ELb0ELb0ELb0ELb1ELb0ELb0ELb1ELb1ELb1ELb1ELb0EEENS1_21CollectiveEpilogueFwdINS6_IJSA_SC_SB_EEES9_SE_SG_Li384ELb0ELb1ELb1ELb0EEENS1_19SingleTileSchedulerILb0ELb1ELb1ELi192EEEEEEEEEvNT_6ParamsE,"a",@progbits
	.sectionflags	@""
	.align	4
.nv.constant0._ZN7cutlass13device_kernelIN5flash11enable_sm90INS1_16FlashAttnFwdSm90INS1_25CollectiveMainloopFwdSm90ILi2EN4cute5tupleIJNS5_1CILi1EEES8_S8_EEENS6_IJNS7_ILi192EEENS7_ILi128EEENS7_ILi64EEEEEELi64ENS_6half_tEfNS_4arch4Sm90ELb0ELb0ELb0ELb0ELb1ELb0ELb0ELb1ELb1ELb1ELb1ELb0EEENS1_21CollectiveEpilogueFwdINS6_IJSA_SC_SB_EEES9_SE_SG_Li384ELb0ELb1ELb1ELb0EEENS1_19SingleTileSchedulerILb0ELb1ELb1ELi192EEEEEEEEEvNT_6ParamsE:
	.zero		3200


//--------------------- .nv.constant0._ZN7cutlass13device_kernelIN5flash11enable_sm90INS1_16FlashAttnFwdSm90INS1_25CollectiveMainloopFwdSm90ILi2EN4cute5tupleIJNS5_1CILi1EEES8_S8_EEENS6_IJNS7_ILi192EEENS7_ILi128EEENS7_ILi64EEEEEELi64ENS_6half_tEfNS_4arch4Sm90ELb0ELb0ELb0ELb1ELb1ELb0ELb0ELb1ELb1ELb1ELb1ELb0EEENS1_21CollectiveEpilogueFwdINS6_IJSA_SC_SB_EEES9_SE_SG_Li384ELb1ELb1ELb1ELb0EEENS1_36VarlenDynamicPersistentTileSchedulerILi192ELi128ELi384ELi128ELb1ELb1ELb1ELb0ELb1ELb1EEEEEEEEEvNT_6ParamsE --------------------------
	.section	.nv.constant0._ZN7cutlass13device_kernelIN5flash11enable_sm90INS1_16FlashAttnFwdSm90INS1_25CollectiveMainloopFwdSm90ILi2EN4cute5tupleIJNS5_1CILi1EEES8_S8_EEENS6_IJNS7_ILi192EEENS7_ILi128EEENS7_ILi64EEEEEELi64ENS_6half_tEfNS_4arch4Sm90ELb0ELb0ELb0ELb1ELb1ELb0ELb0ELb1ELb1ELb1ELb1ELb0EEENS1_21CollectiveEpilogueFwdINS6_IJSA_SC_SB_EEES9_SE_SG_Li384ELb1ELb1ELb1ELb0EEENS1_36VarlenDynamicPersistentTileSchedulerILi192ELi128ELi384ELi128ELb1ELb1ELb1ELb0ELb1ELb1EEEEEEEEEvNT_6ParamsE,"a",@progbits
	.sectionflags	@""
	.align	4
.nv.constant0._ZN7cutlass13device_kernelIN5flash11enable_sm90INS1_16FlashAttnFwdSm90INS1_25CollectiveMainloopFwdSm90ILi2EN4cute5tupleIJNS5_1CILi1EEES8_S8_EEENS6_IJNS7_ILi192EEENS7_ILi128EEENS7_ILi64EEEEEELi64ENS_6half_tEfNS_4arch4Sm90ELb0ELb0ELb0ELb1ELb1ELb0ELb0ELb1ELb1ELb1ELb1ELb0EEENS1_21CollectiveEpilogueFwdINS6_IJSA_SC_SB_EEES9_SE_SG_Li384ELb1ELb1ELb1ELb0EEENS1_36VarlenDynamicPersistentTileSchedulerILi192ELi128ELi384ELi128ELb1ELb1ELb1ELb0ELb1ELb1EEEEEEEEEvNT_6ParamsE:
	.zero		3328


//--------------------- .nv.constant0._ZN7cutlass13device_kernelIN5flash11enable_sm90INS1_16FlashAttnFwdSm90INS1_25CollectiveMainloopFwdSm90ILi2EN4cute5tupleIJNS5_1CILi1EEES8_S8_EEENS6_IJNS7_ILi192EEENS7_ILi128EEENS7_ILi64EEEEEELi64ENS_6half_tEfNS_4arch4Sm90ELb0ELb0ELb0ELb1ELb1ELb1ELb0ELb1ELb1ELb1ELb1ELb0EEENS1_21CollectiveEpilogueFwdINS6_IJSA_SC_SB_EEES9_SE_SG_Li384ELb1ELb1ELb1ELb0EEENS1_36VarlenDynamicPersistentTileSchedulerILi192ELi128ELi384ELi128ELb1ELb1ELb1ELb0ELb1ELb1EEEEEEEEEvNT_6ParamsE --------------------------
	.section	.nv.constant0._ZN7cutlass13device_kernelIN5flash11enable_sm90INS1_16FlashAttnFwdSm90INS1_25CollectiveMainloopFwdSm90ILi2EN4cute5tupleIJNS5_1CILi1EEES8_S8_EEENS6_IJNS7_ILi192EEENS7_ILi128EEENS7_ILi64EEEEEELi64ENS_6half_tEfNS_4arch4Sm90ELb0ELb0ELb0ELb1ELb1ELb1ELb0ELb1ELb1ELb1ELb1ELb0EEENS1_21CollectiveEpilogueFwdINS6_IJSA_SC_SB_EEES9_SE_SG_Li384ELb1ELb1ELb1ELb0EEENS1_36VarlenDynamicPersistentTileSchedulerILi192ELi128ELi384ELi128ELb1ELb1ELb1ELb0ELb1ELb1EEEEEEEEEvNT_6ParamsE,"a",@progbits
	.sectionflags	@""
	.align	4
.nv.constant0._ZN7cutlass13device_kernelIN5flash11enable_sm90INS1_16FlashAttnFwdSm90INS1_25CollectiveMainloopFwdSm90ILi2EN4cute5tupleIJNS5_1CILi1EEES8_S8_EEENS6_IJNS7_ILi192EEENS7_ILi128EEENS7_ILi64EEEEEELi64ENS_6half_tEfNS_4arch4Sm90ELb0ELb0ELb0ELb1ELb1ELb1ELb0ELb1ELb1ELb1ELb1ELb0EEENS1_21CollectiveEpilogueFwdINS6_IJSA_SC_SB_EEES9_SE_SG_Li384ELb1ELb1ELb1ELb0EEENS1_36VarlenDynamicPersistentTileSchedulerILi192ELi128ELi384ELi128ELb1ELb1ELb1ELb0ELb1ELb1EEEEEEEEEvNT_6ParamsE:
	.zero		3328


//--------------------- .nv.constant0._ZN7cutlass13device_kernelIN5flash11enable_sm90INS1_16FlashAttnFwdSm90INS1_25CollectiveMainloopFwdSm90ILi2EN4cute5tupleIJNS5_1CILi1EEES8_S8_EEENS6_IJNS7_ILi192EEENS7_ILi128EEENS7_ILi64EEEEEELi64ENS_6half_tEfNS_4arch4Sm90ELb0ELb1ELb0ELb0ELb1ELb0ELb0ELb1ELb1ELb1ELb1ELb0EEENS1_21CollectiveEpilogueFwdINS6_IJSA_SC_SB_EEES9_SE_SG_Li384ELb0ELb1ELb1ELb0EEENS1_19SingleTileSchedulerILb0ELb1ELb1ELi192EEEEEEEEEvNT_6ParamsE --------------------------
	.section	.nv.constant0._ZN7cutlass13device_kernelIN5flash11enable_sm90INS1_16FlashAttnFwdSm90INS1_25CollectiveMainloopFwdSm90ILi2EN4cute5tupleIJNS5_1CILi1EEES8_S8_EEENS6_IJNS7_ILi192EEENS7_ILi128EEENS7_ILi64EEEEEELi64ENS_6half_tEfNS_4arch4Sm90ELb0ELb1ELb0ELb0ELb1ELb0ELb0ELb1ELb1ELb1ELb1ELb0EEENS1_21CollectiveEpilogueFwdINS6_IJSA_SC_SB_EEES9_SE_SG_Li384ELb0ELb1ELb1ELb0EEENS1_19SingleTileSchedulerILb0ELb1ELb1ELi192EEEEEEEEEvNT_6ParamsE,"a",@progbits
	.sectionflags	@""
	.align	4
.nv.constant0._ZN7cutlass13device_kernelIN5flash11enable_sm90INS1_16FlashAttnFwdSm90INS1_25CollectiveMainloopFwdSm90ILi2EN4cute5tupleIJNS5_1CILi1EEES8_S8_EEENS6_IJNS7_ILi192EEENS7_ILi128EEENS7_ILi64EEEEEELi64ENS_6half_tEfNS_4arch4Sm90ELb0ELb1ELb0ELb0ELb1ELb0ELb0ELb1ELb1ELb1ELb1ELb0EEENS1_21CollectiveEpilogueFwdINS6_IJSA_SC_SB_EEES9_SE_SG_Li384ELb0ELb1ELb1ELb0EEENS1_19SingleTileSchedulerILb0ELb1ELb1ELi192EEEEEEEEEvNT_6ParamsE:
	.zero		3200


//--------------------- .nv.constant0._ZN7cutlass13device_kernelIN5flash11enable_sm90INS1_16FlashAttnFwdSm90INS1_25CollectiveMainloopFwdSm90ILi2EN4cute5tupleIJNS5_1CILi1EEES8_S8_EEENS6_IJNS7_ILi192EEENS7_ILi128EEENS7_ILi64EEEEEELi64ENS_6half_tEfNS_4arch4Sm90ELb0ELb1ELb0ELb1ELb1ELb0ELb0ELb1ELb1ELb1ELb1ELb0EEENS1_21CollectiveEpilogueFwdINS6_IJSA_SC_SB_EEES9_SE_SG_Li384ELb1ELb1ELb1ELb0EEENS1_36VarlenDynamicPersistentTileSchedulerILi192ELi128ELi384ELi128ELb1ELb1ELb1ELb1ELb0ELb1EEEEEEEEEvNT_6ParamsE --------------------------
	.section	.nv.constant0._ZN7cutlass13device_kernelIN5flash11enable_sm90INS1_16FlashAttnFwdSm90INS1_25CollectiveMainloopFwdSm90ILi2EN4cute5tupleIJNS5_1CILi1EEES8_S8_EEENS6_IJNS7_ILi192EEENS7_ILi128EEENS7_ILi64EEEEEELi64ENS_6half_tEfNS_4arch4Sm90ELb0ELb1ELb0ELb1ELb1ELb0ELb0ELb1ELb1ELb1ELb1ELb0EEENS1_21CollectiveEpilogueFwdINS6_IJSA_SC_SB_EEES9_SE_SG_Li384ELb1ELb1ELb1ELb0EEENS1_36VarlenDynamicPersistentTileSchedulerILi192ELi128ELi384ELi128ELb1ELb1ELb1ELb1ELb0ELb1EEEEEEEEEvNT_6ParamsE,"a",@progbits
	.sectionflags	@""
	.align	4
.nv.constant0._ZN7cutlass13device_kernelIN5flash11enable_sm90INS1_16FlashAttnFwdSm90INS1_25CollectiveMainloopFwdSm90ILi2EN4cute5tupleIJNS5_1CILi1EEES8_S8_EEENS6_IJNS7_ILi192EEENS7_ILi128EEENS7_ILi64EEEEEELi64ENS_6half_tEfNS_4arch4Sm90ELb0ELb1ELb0ELb1ELb1ELb0ELb0ELb1ELb1ELb1ELb1ELb0EEENS1_21CollectiveEpilogueFwdINS6_IJSA_SC_SB_EEES9_SE_SG_Li384ELb1ELb1ELb1ELb0EEENS1_36VarlenDynamicPersistentTileSchedulerILi192ELi128ELi384ELi128ELb1ELb1ELb1ELb1ELb0ELb1EEEEEEEEEvNT_6ParamsE:
	.zero		3328


//--------------------- .nv.constant0._ZN7cutlass13device_kernelIN5flash11enable_sm90INS1_16FlashAttnFwdSm90INS1_25CollectiveMainloopFwdSm90ILi2EN4cute5tupleIJNS5_1CILi1EEES8_S8_EEENS6_IJNS7_ILi192EEENS7_ILi128EEENS7_ILi64EEEEEELi64ENS_6half_tEfNS_4arch4Sm90ELb0ELb1ELb0ELb1ELb1ELb1ELb0ELb1ELb1ELb1ELb1ELb0EEENS1_21CollectiveEpilogueFwdINS6_IJSA_SC_SB_EEES9_SE_SG_Li384ELb1ELb1ELb1ELb0EEENS1_36VarlenDynamicPersistentTileSchedulerILi192ELi128ELi384ELi128ELb1ELb1ELb1ELb1ELb0ELb1EEEEEEEEEvNT_6ParamsE --------------------------
	.section	.nv.constant0._ZN7cutlass13device_kernelIN5flash11enable_sm90INS1_16FlashAttnFwdSm90INS1_25CollectiveMainloopFwdSm90ILi2EN4cute5tupleIJNS5_1CILi1EEES8_S8_EEENS6_IJNS7_ILi192EEENS7_ILi128EEENS7_ILi64EEEEEELi64ENS_6half_tEfNS_4arch4Sm90ELb0ELb1ELb0ELb1ELb1ELb1ELb0ELb1ELb1ELb1ELb1ELb0EEENS1_21CollectiveEpilogueFwdINS6_IJSA_SC_SB_EEES9_SE_SG_Li384ELb1ELb1ELb1ELb0EEENS1_36VarlenDynamicPersistentTileSchedulerILi192ELi128ELi384ELi128ELb1ELb1ELb1ELb1ELb0ELb1EEEEEEEEEvNT_6ParamsE,"a",@progbits
	.sectionflags	@""
	.align	4
.nv.constant0._ZN7cutlass13device_kernelIN5flash11enable_sm90INS1_16FlashAttnFwdSm90INS1_25CollectiveMainloopFwdSm90ILi2EN4cute5tupleIJNS5_1CILi1EEES8_S8_EEENS6_IJNS7_ILi192EEENS7_ILi128EEENS7_ILi64EEEEEELi64ENS_6half_tEfNS_4arch4Sm90ELb0ELb1ELb0ELb1ELb1ELb1ELb0ELb1ELb1ELb1ELb1ELb0EEENS1_21CollectiveEpilogueFwdINS6_IJSA_SC_SB_EEES9_SE_SG_Li384ELb1ELb1ELb1ELb0EEENS1_36VarlenDynamicPersistentTileSchedulerILi192ELi128ELi384ELi128ELb1ELb1ELb1ELb1ELb0ELb1EEEEEEEEEvNT_6ParamsE:
	.zero		3328


//--------------------- .nv.constant0._ZN7cutlass13device_kernelIN5flash11enable_sm90INS1_16FlashAttnFwdSm90INS1_25CollectiveMainloopFwdSm90ILi2EN4cute5tupleIJNS5_1CILi1EEES8_S8_EEENS6_IJNS7_ILi192EEENS7_ILi128EEENS7_ILi64EEEEEELi64ENS_6half_tEfNS_4arch4Sm90ELb1ELb0ELb0ELb0ELb1ELb0ELb0ELb1ELb1ELb1ELb1ELb0EEENS1_21CollectiveEpilogueFwdINS6_IJSA_SC_SB_EEES9_SE_SG_Li384ELb0ELb1ELb1ELb0EEENS1_19SingleTileSchedulerILb0ELb1ELb1ELi192EEEEEEEEEvNT_6ParamsE --------------------------
	.section	.nv.constant0._ZN7cutlass13device_kernelIN5flash11enable_sm90INS1_16FlashAttnFwdSm90INS1_25CollectiveMainloopFwdSm90ILi2EN4cute5tupleIJNS5_1CILi1EEES8_S8_EEENS6_IJNS7_ILi192EEENS7_ILi128EEENS7_ILi64EEEEEELi64ENS_6half_tEfNS_4arch4Sm90ELb1ELb0ELb0ELb0ELb1ELb0ELb0ELb1ELb1ELb1ELb1ELb0EEENS1_21CollectiveEpilogueFwdINS6_IJSA_SC_SB_EEES9_SE_SG_Li384ELb0ELb1ELb1ELb0EEENS1_19SingleTileSchedulerILb0ELb1ELb1ELi192EEEEEEEEEvNT_6ParamsE,"a",@progbits
	.sectionflags	@""
	.align	4
.nv.constant0._ZN7cutlass13device_kernelIN5flash11enable_sm90INS1_16FlashAttnFwdSm90INS1_25CollectiveMainloopFwdSm90ILi2EN4cute5tupleIJNS5_1CILi1EEES8_S8_EEENS6_IJNS7_ILi192EEENS7_ILi128EEENS7_ILi64EEEEEELi64ENS_6half_tEfNS_4arch4Sm90ELb1ELb0ELb0ELb0ELb1ELb0ELb0ELb1ELb1ELb1ELb1ELb0EEENS1_21CollectiveEpilogueFwdINS6_IJSA_SC_SB_EEES9_SE_SG_Li384ELb0ELb1ELb1ELb0EEENS1_19SingleTileSchedulerILb0ELb1ELb1ELi192EEEEEEEEEvNT_6ParamsE:
	.zero		3200


//--------------------- .nv.constant0._ZN7cutlass13device_kernelIN5flash11enable_sm90INS1_16FlashAttnFwdSm90INS1_25CollectiveMainloopFwdSm90ILi2EN4cute5tupleIJNS5_1CILi1EEES8_S8_EEENS6_IJNS7_ILi192EEENS7_ILi128EEENS7_ILi64EEEEEELi64ENS_6half_tEfNS_4arch4Sm90ELb1ELb0ELb0ELb1ELb1ELb0ELb0ELb1ELb1ELb1ELb1ELb0EEENS1_21CollectiveEpilogueFwdINS6_IJSA_SC_SB_EEES9_SE_SG_Li384ELb1ELb1ELb1ELb0EEENS1_36VarlenDynamicPersistentTileSchedulerILi192ELi128ELi384ELi128ELb1ELb1ELb1ELb1ELb1ELb1EEEEEEEEEvNT_6ParamsE --------------------------
	.section	.nv.constant0._ZN7cutlass13device_kernelIN5flash11enable_sm90INS1_16FlashAttnFwdSm90INS1_25CollectiveMainloopFwdSm90ILi2EN4cute5tupleIJNS5_1CILi1EEES8_S8_EEENS6_IJNS7_ILi192EEENS7_ILi128EEENS7_ILi64EEEEEELi64ENS_6half_tEfNS_4arch4Sm90ELb1ELb0ELb0ELb1ELb1ELb0ELb0ELb1ELb1ELb1ELb1ELb0EEENS1_21CollectiveEpilogueFwdINS6_IJSA_SC_SB_EEES9_SE_SG_Li384ELb1ELb1ELb1ELb0EEENS1_36VarlenDynamicPersistentTileSchedulerILi192ELi128ELi384ELi128ELb1ELb1ELb1ELb1ELb1ELb1EEEEEEEEEvNT_6ParamsE,"a",@progbits
	.sectionflags	@""
	.align	4
.nv.constant0._ZN7cutlass13device_kernelIN5flash11enable_sm90INS1_16FlashAttnFwdSm90INS1_25CollectiveMainloopFwdSm90ILi2EN4cute5tupleIJNS5_1CILi1EEES8_S8_EEENS6_IJNS7_ILi192EEENS7_ILi128EEENS7_ILi64EEEEEELi64ENS_6half_tEfNS_4arch4Sm90ELb1ELb0ELb0ELb1ELb1ELb0ELb0ELb1ELb1ELb1ELb1ELb0EEENS1_21CollectiveEpilogueFwdINS6_IJSA_SC_SB_EEES9_SE_SG_Li384ELb1ELb1ELb1ELb0EEENS1_36VarlenDynamicPersistentTileSchedulerILi192ELi128ELi384ELi128ELb1ELb1ELb1ELb1ELb1ELb1EEEEEEEEEvNT_6ParamsE:
	.zero		3328


//--------------------- .nv.constant0._ZN7cutlass13device_kernelIN5flash11enable_sm90INS1_16FlashAttnFwdSm90INS1_25CollectiveMainloopFwdSm90ILi2EN4cute5tupleIJNS5_1CILi1EEES8_S8_EEENS6_IJNS7_ILi192EEENS7_ILi128EEENS7_ILi64EEEEEELi64ENS_6half_tEfNS_4arch4Sm90ELb1ELb0ELb0ELb1ELb1ELb1ELb0ELb1ELb1ELb1ELb1ELb0EEENS1_21CollectiveEpilogueFwdINS6_IJSA_SC_SB_EEES9_SE_SG_Li384ELb1ELb1ELb1ELb0EEENS1_36VarlenDynamicPersistentTileSchedulerILi192ELi128ELi384ELi128ELb1ELb1ELb1ELb1ELb1ELb1EEEEEEEEEvNT_6ParamsE --------------------------
	.section	.nv.constant0._ZN7cutlass13device_kernelIN5flash11enable_sm90INS1_16FlashAttnFwdSm90INS1_25CollectiveMainloopFwdSm90ILi2EN4cute5tupleIJNS5_1CILi1EEES8_S8_EEENS6_IJNS7_ILi192EEENS7_ILi128EEENS7_ILi64EEEEEELi64ENS_6half_tEfNS_4arch4Sm90ELb1ELb0ELb0ELb1ELb1ELb1ELb0ELb1ELb1ELb1ELb1ELb0EEENS1_21CollectiveEpilogueFwdINS6_IJSA_SC_SB_EEES9_SE_SG_Li384ELb1ELb1ELb1ELb0EEENS1_36VarlenDynamicPersistentTileSchedulerILi192ELi128ELi384ELi128ELb1ELb1ELb1ELb1ELb1ELb1EEEEEEEEEvNT_6ParamsE,"a",@progbits
	.sectionflags	@""
	.align	4
.nv.constant0._ZN7cutlass13device_kernelIN5flash11enable_sm90INS1_16FlashAttnFwdSm90INS1_25CollectiveMainloopFwdSm90ILi2EN4cute5tupleIJNS5_1CILi1EEES8_S8_EEENS6_IJNS7_ILi192EEENS7_ILi128EEENS7_ILi64EEEEEELi64ENS_6half_tEfNS_4arch4Sm90ELb1ELb0ELb0ELb1ELb1ELb1ELb0ELb1ELb1ELb1ELb1ELb0EEENS1_21CollectiveEpilogueFwdINS6_IJSA_SC_SB_EEES9_SE_SG_Li384ELb1ELb1ELb1ELb0EEENS1_36VarlenDynamicPersistentTileSchedulerILi192ELi128ELi384ELi128ELb1ELb1ELb1ELb1ELb1ELb1EEEEEEEEEvNT_6ParamsE:
	.zero		3328


//--------------------- SYMBOLS --------------------------

	.type		.nv.reservedSmem.offset0,@object
	.size		.nv.reservedSmem.offset0,0x4
	.type		__assertfail,@function
